	.target	sm_90a

	.elftype	@"ET_EXEC"


//--------------------- .note.nv.tkinfo           --------------------------
	.section	.note.nv.tkinfo,"",@"SHT_NOTE"
	.sectionflags	@"SHF_NOTE_NV_TKINFO"
	.tkinfo
        /*0018*/ 	.word	0x00000002
        /*0030*/ 	.string	""
        /*0030*/ 	.string	"ptxas"
        /*0030*/ 	.string	"Cuda compilation tools, release 13.0, V13.0.88"
        /*0030*/ 	.string	"Build cuda_13.0.r13.0/compiler.36424714_0"
        /*0030*/ 	.string	"-arch sm_90a -m 64 "



//--------------------- .note.nv.cuinfo           --------------------------
	.section	.note.nv.cuinfo,"",@"SHT_NOTE"
	.sectionflags	@"SHF_NOTE_NV_CUINFO"
        /*0018*/ 	.short	0x0002
        /*001a*/ 	.short	0x005a
        /*001c*/ 	.short	0x0082
	.zero		2


//--------------------- .nv.info                  --------------------------
	.section	.nv.info,"",@"SHT_CUDA_INFO"
	.align	4


	//----- nvinfo : EIATTR_REGCOUNT
	.align		4
        /*0000*/ 	.byte	0x04, 0x2f
        /*0002*/ 	.short	(.L_19 - .L_18)
	.align		4
.L_18:
        /*0004*/ 	.word	index@(_ZN7cutlass13device_kernelIN5flash11enable_sm90INS1_16FlashAttnFwdSm90INS1_25CollectiveMainloopFwdSm90ILi2EN4cute5tupleIJNS5_1CILi1EEES8_S8_EEENS6_IJNS7_ILi64EEESA_SA_EEELi512ENS_10bfloat16_tEfNS_4arch4Sm90ELb1ELb0ELb0ELb1ELb0ELb1ELb1ELb0ELb0ELb0ELb0ELb0EEENS1_21CollectiveEpilogueFwdINS6_IJSA_NS7_ILi512EEESA_EEES9_SC_SE_Li256ELb1ELb0ELb0ELb0EEENS1_36VarlenDynamicPersistentTileSchedulerILi64ELi64ELi256ELi32ELb0ELb0ELb1ELb1ELb1ELb1EEEEEEEEEvNT_6ParamsE)
        /*0008*/ 	.word	0x000000a8


	//----- nvinfo : EIATTR_FRAME_SIZE
	.align		4
.L_19:
        /*000c*/ 	.byte	0x04, 0x11
        /*000e*/ 	.short	(.L_21 - .L_20)
	.align		4
.L_20:
        /*0010*/ 	.word	index@(_ZN7cutlass13device_kernelIN5flash11enable_sm90INS1_16FlashAttnFwdSm90INS1_25CollectiveMainloopFwdSm90ILi2EN4cute5tupleIJNS5_1CILi1EEES8_S8_EEENS6_IJNS7_ILi64EEESA_SA_EEELi512ENS_10bfloat16_tEfNS_4arch4Sm90ELb1ELb0ELb0ELb1ELb0ELb1ELb1ELb0ELb0ELb0ELb0ELb0EEENS1_21CollectiveEpilogueFwdINS6_IJSA_NS7_ILi512EEESA_EEES9_SC_SE_Li256ELb1ELb0ELb0ELb0EEENS1_36VarlenDynamicPersistentTileSchedulerILi64ELi64ELi256ELi32ELb0ELb0ELb1ELb1ELb1ELb1EEEEEEEEEvNT_6ParamsE)
        /*0014*/ 	.word	0x00000038


	//----- nvinfo : EIATTR_REGCOUNT
	.align		4
.L_21:
        /*0018*/ 	.byte	0x04, 0x2f
        /*001a*/ 	.short	(.L_23 - .L_22)
	.align		4
.L_22:
        /*001c*/ 	.word	index@(_ZN7cutlass13device_kernelIN5flash11enable_sm90INS1_16FlashAttnFwdSm90INS1_25CollectiveMainloopFwdSm90ILi2EN4cute5tupleIJNS5_1CILi1EEES8_S8_EEENS6_IJNS7_ILi64EEESA_SA_EEELi512ENS_10bfloat16_tEfNS_4arch4Sm90ELb1ELb0ELb0ELb1ELb0ELb0ELb1ELb0ELb0ELb0ELb0ELb0EEENS1_21CollectiveEpilogueFwdINS6_IJSA_NS7_ILi512EEESA_EEES9_SC_SE_Li256ELb1ELb0ELb0ELb0EEENS1_36VarlenDynamicPersistentTileSchedulerILi64ELi64ELi256ELi32ELb0ELb0ELb1ELb1ELb1ELb1EEEEEEEEEvNT_6ParamsE)
        /*0020*/ 	.word	0x000000a8


	//----- nvinfo : EIATTR_FRAME_SIZE
	.align		4
.L_23:
        /*0024*/ 	.byte	0x04, 0x11
        /*0026*/ 	.short	(.L_25 - .L_24)
	.align		4
.L_24:
        /*0028*/ 	.word	index@(_ZN7cutlass13device_kernelIN5flash11enable_sm90INS1_16FlashAttnFwdSm90INS1_25CollectiveMainloopFwdSm90ILi2EN4cute5tupleIJNS5_1CILi1EEES8_S8_EEENS6_IJNS7_ILi64EEESA_SA_EEELi512ENS_10bfloat16_tEfNS_4arch4Sm90ELb1ELb0ELb0ELb1ELb0ELb0ELb1ELb0ELb0ELb0ELb0ELb0EEENS1_21CollectiveEpilogueFwdINS6_IJSA_NS7_ILi512EEESA_EEES9_SC_SE_Li256ELb1ELb0ELb0ELb0EEENS1_36VarlenDynamicPersistentTileSchedulerILi64ELi64ELi256ELi32ELb0ELb0ELb1ELb1ELb1ELb1EEEEEEEEEvNT_6ParamsE)
        /*002c*/ 	.word	0x00000030


	//----- nvinfo : EIATTR_REGCOUNT
	.align		4
.L_25:
        /*0030*/ 	.byte	0x04, 0x2f
        /*0032*/ 	.short	(.L_27 - .L_26)
	.align		4
.L_26:
        /*0034*/ 	.word	index@(_ZN7cutlass13device_kernelIN5flash11enable_sm90INS1_16FlashAttnFwdSm90INS1_25CollectiveMainloopFwdSm90ILi2EN4cute5tupleIJNS5_1CILi1EEES8_S8_EEENS6_IJNS7_ILi64EEESA_SA_EEELi512ENS_10bfloat16_tEfNS_4arch4Sm90ELb1ELb0ELb0ELb1ELb0ELb1ELb0ELb0ELb0ELb0ELb0ELb0EEENS1_21CollectiveEpilogueFwdINS6_IJSA_NS7_ILi512EEESA_EEES9_SC_SE_Li256ELb1ELb0ELb0ELb0EEENS1_36VarlenDynamicPersistentTileSchedulerILi64ELi64ELi256ELi32ELb0ELb0ELb1ELb1ELb1ELb1EEEEEEEEEvNT_6ParamsE)
        /*0038*/ 	.word	0x000000a8


	//----- nvinfo : EIATTR_FRAME_SIZE
	.align		4
.L_27:
        /*003c*/ 	.byte	0x04, 0x11
        /*003e*/ 	.short	(.L_29 - .L_28)
	.align		4
.L_28:
        /*0040*/ 	.word	index@(_ZN7cutlass13device_kernelIN5flash11enable_sm90INS1_16FlashAttnFwdSm90INS1_25CollectiveMainloopFwdSm90ILi2EN4cute5tupleIJNS5_1CILi1EEES8_S8_EEENS6_IJNS7_ILi64EEESA_SA_EEELi512ENS_10bfloat16_tEfNS_4arch4Sm90ELb1ELb0ELb0ELb1ELb0ELb1ELb0ELb0ELb0ELb0ELb0ELb0EEENS1_21CollectiveEpilogueFwdINS6_IJSA_NS7_ILi512EEESA_EEES9_SC_SE_Li256ELb1ELb0ELb0ELb0EEENS1_36VarlenDynamicPersistentTileSchedulerILi64ELi64ELi256ELi32ELb0ELb0ELb1ELb1ELb1ELb1EEEEEEEEEvNT_6ParamsE)
        /*0044*/ 	.word	0x00000038


	//----- nvinfo : EIATTR_REGCOUNT
	.align		4
.L_29:
        /*0048*/ 	.byte	0x04, 0x2f
        /*004a*/ 	.short	(.L_31 - .L_30)
	.align		4
.L_30:
        /*004c*/ 	.word	index@(_ZN7cutlass13device_kernelIN5flash11enable_sm90INS1_16FlashAttnFwdSm90INS1_25CollectiveMainloopFwdSm90ILi2EN4cute5tupleIJNS5_1CILi1EEES8_S8_EEENS6_IJNS7_ILi64EEESA_SA_EEELi512ENS_10bfloat16_tEfNS_4arch4Sm90ELb1ELb0ELb0ELb1ELb0ELb0ELb0ELb0ELb0ELb0ELb0ELb0EEENS1_21CollectiveEpilogueFwdINS6_IJSA_NS7_ILi512EEESA_EEES9_SC_SE_Li256ELb1ELb0ELb0ELb0EEENS1_36VarlenDynamicPersistentTileSchedulerILi64ELi64ELi256ELi32ELb0ELb0ELb1ELb1ELb1ELb1EEEEEEEEEvNT_6ParamsE)
        /*0050*/ 	.word	0x000000a8


	//----- nvinfo : EIATTR_FRAME_SIZE
	.align		4
.L_31:
        /*0054*/ 	.byte	0x04, 0x11
        /*0056*/ 	.short	(.L_33 - .L_32)
	.align		4
.L_32:
        /*0058*/ 	.word	index@(_ZN7cutlass13device_kernelIN5flash11enable_sm90INS1_16FlashAttnFwdSm90INS1_25CollectiveMainloopFwdSm90ILi2EN4cute5tupleIJNS5_1CILi1EEES8_S8_EEENS6_IJNS7_ILi64EEESA_SA_EEELi512ENS_10bfloat16_tEfNS_4arch4Sm90ELb1ELb0ELb0ELb1ELb0ELb0ELb0ELb0ELb0ELb0ELb0ELb0EEENS1_21CollectiveEpilogueFwdINS6_IJSA_NS7_ILi512EEESA_EEES9_SC_SE_Li256ELb1ELb0ELb0ELb0EEENS1_36VarlenDynamicPersistentTileSchedulerILi64ELi64ELi256ELi32ELb0ELb0ELb1ELb1ELb1ELb1EEEEEEEEEvNT_6ParamsE)
        /*005c*/ 	.word	0x00000028


	//----- nvinfo : EIATTR_REGCOUNT
	.align		4
.L_33:
        /*0060*/ 	.byte	0x04, 0x2f
        /*0062*/ 	.short	(.L_35 - .L_34)
	.align		4
.L_34:
        /*0064*/ 	.word	index@(_ZN7cutlass13device_kernelIN5flash11enable_sm90INS1_16FlashAttnFwdSm90INS1_25CollectiveMainloopFwdSm90ILi2EN4cute5tupleIJNS5_1CILi1EEES8_S8_EEENS6_IJNS7_ILi64EEESA_SA_EEELi512ENS_10bfloat16_tEfNS_4arch4Sm90ELb1ELb0ELb0ELb0ELb0ELb0ELb1ELb0ELb0ELb0ELb0ELb0EEENS1_21CollectiveEpilogueFwdINS6_IJSA_NS7_ILi512EEESA_EEES9_SC_SE_Li256ELb0ELb0ELb0ELb0EEENS1_30DynamicPersistentTileSchedulerILi256ELi32ELb0ELb0ELb1EEEEEEEEEvNT_6ParamsE)
        /*0068*/ 	.word	0x000000a8


	//----- nvinfo : EIATTR_FRAME_SIZE
	.align		4
.L_35:
        /*006c*/ 	.byte	0x04, 0x11
        /*006e*/ 	.short	(.L_37 - .L_36)
	.align		4
.L_36:
        /*0070*/ 	.word	index@(_ZN7cutlass13device_kernelIN5flash11enable_sm90INS1_16FlashAttnFwdSm90INS1_25CollectiveMainloopFwdSm90ILi2EN4cute5tupleIJNS5_1CILi1EEES8_S8_EEENS6_IJNS7_ILi64EEESA_SA_EEELi512ENS_10bfloat16_tEfNS_4arch4Sm90ELb1ELb0ELb0ELb0ELb0ELb0ELb1ELb0ELb0ELb0ELb0ELb0EEENS1_21CollectiveEpilogueFwdINS6_IJSA_NS7_ILi512EEESA_EEES9_SC_SE_Li256ELb0ELb0ELb0ELb0EEENS1_30DynamicPersistentTileSchedulerILi256ELi32ELb0ELb0ELb1EEEEEEEEEvNT_6ParamsE)
        /*0074*/ 	.word	0x00000008


	//----- nvinfo : EIATTR_REGCOUNT
	.align		4
.L_37:
        /*0078*/ 	.byte	0x04, 0x2f
        /*007a*/ 	.short	(.L_39 - .L_38)
	.align		4
.L_38:
        /*007c*/ 	.word	index@(_ZN7cutlass13device_kernelIN5flash11enable_sm90INS1_16FlashAttnFwdSm90INS1_25CollectiveMainloopFwdSm90ILi2EN4cute5tupleIJNS5_1CILi1EEES8_S8_EEENS6_IJNS7_ILi64EEESA_SA_EEELi512ENS_10bfloat16_tEfNS_4arch4Sm90ELb1ELb0ELb0ELb0ELb0ELb0ELb0ELb0ELb0ELb0ELb0ELb0EEENS1_21CollectiveEpilogueFwdINS6_IJSA_NS7_ILi512EEESA_EEES9_SC_SE_Li256ELb0ELb0ELb0ELb0EEENS1_30DynamicPersistentTileSchedulerILi256ELi32ELb0ELb0ELb1EEEEEEEEEvNT_6ParamsE)
        /*0080*/ 	.word	0x000000a8


	//----- nvinfo : EIATTR_FRAME_SIZE
	.align		4
.L_39:
        /*0084*/ 	.byte	0x04, 0x11
        /*0086*/ 	.short	(.L_41 - .L_40)
	.align		4
.L_40:
        /*0088*/ 	.word	index@(_ZN7cutlass13device_kernelIN5flash11enable_sm90INS1_16FlashAttnFwdSm90INS1_25CollectiveMainloopFwdSm90ILi2EN4cute5tupleIJNS5_1CILi1EEES8_S8_EEENS6_IJNS7_ILi64EEESA_SA_EEELi512ENS_10bfloat16_tEfNS_4arch4Sm90ELb1ELb0ELb0ELb0ELb0ELb0ELb0ELb0ELb0ELb0ELb0ELb0EEENS1_21CollectiveEpilogueFwdINS6_IJSA_NS7_ILi512EEESA_EEES9_SC_SE_Li256ELb0ELb0ELb0ELb0EEENS1_30DynamicPersistentTileSchedulerILi256ELi32ELb0ELb0ELb1EEEEEEEEEvNT_6ParamsE)
        /*008c*/ 	.word	0x00000000


	//----- nvinfo : EIATTR_REGCOUNT
	.align		4
.L_41:
        /*0090*/ 	.byte	0x04, 0x2f
        /*0092*/ 	.short	(.L_43 - .L_42)
	.align		4
.L_42:
        /*0094*/ 	.word	index@(_ZN7cutlass13device_kernelIN5flash11enable_sm90INS1_16FlashAttnFwdSm90INS1_25CollectiveMainloopFwdSm90ILi2EN4cute5tupleIJNS5_1CILi1EEES8_S8_EEENS6_IJNS7_ILi64EEESA_SA_EEELi512ENS_10bfloat16_tEfNS_4arch4Sm90ELb0ELb1ELb0ELb1ELb0ELb1ELb1ELb0ELb0ELb0ELb0ELb0EEENS1_21CollectiveEpilogueFwdINS6_IJSA_NS7_ILi512EEESA_EEES9_SC_SE_Li256ELb1ELb0ELb0ELb0EEENS1_36VarlenDynamicPersistentTileSchedulerILi64ELi64ELi256ELi32ELb0ELb0ELb1ELb1ELb0ELb1EEEEEEEEEvNT_6ParamsE)
        /*0098*/ 	.word	0x000000a8


	//----- nvinfo : EIATTR_FRAME_SIZE
	.align		4
.L_43:
        /*009c*/ 	.byte	0x04, 0x11
        /*009e*/ 	.short	(.L_45 - .L_44)
	.align		4
.L_44:
        /*00a0*/ 	.word	index@(_ZN7cutlass13device_kernelIN5flash11enable_sm90INS1_16FlashAttnFwdSm90INS1_25CollectiveMainloopFwdSm90ILi2EN4cute5tupleIJNS5_1CILi1EEES8_S8_EEENS6_IJNS7_ILi64EEESA_SA_EEELi512ENS_10bfloat16_tEfNS_4arch4Sm90ELb0ELb1ELb0ELb1ELb0ELb1ELb1ELb0ELb0ELb0ELb0ELb0EEENS1_21CollectiveEpilogueFwdINS6_IJSA_NS7_ILi512EEESA_EEES9_SC_SE_Li256ELb1ELb0ELb0ELb0EEENS1_36VarlenDynamicPersistentTileSchedulerILi64ELi64ELi256ELi32ELb0ELb0ELb1ELb1ELb0ELb1EEEEEEEEEvNT_6ParamsE)
        /*00a4*/ 	.word	0x00000038


	//----- nvinfo : EIATTR_REGCOUNT
	.align		4
.L_45:
        /*00a8*/ 	.byte	0x04, 0x2f
        /*00aa*/ 	.short	(.L_47 - .L_46)
	.align		4
.L_46:
        /*00ac*/ 	.word	index@(_ZN7cutlass13device_kernelIN5flash11enable_sm90INS1_16FlashAttnFwdSm90INS1_25CollectiveMainloopFwdSm90ILi2EN4cute5tupleIJNS5_1CILi1EEES8_S8_EEENS6_IJNS7_ILi64EEESA_SA_EEELi512ENS_10bfloat16_tEfNS_4arch4Sm90ELb0ELb1ELb0ELb1ELb0ELb0ELb1ELb0ELb0ELb0ELb0ELb0EEENS1_21CollectiveEpilogueFwdINS6_IJSA_NS7_ILi512EEESA_EEES9_SC_SE_Li256ELb1ELb0ELb0ELb0EEENS1_36VarlenDynamicPersistentTileSchedulerILi64ELi64ELi256ELi32ELb0ELb0ELb1ELb1ELb0ELb1EEEEEEEEEvNT_6ParamsE)
        /*00b0*/ 	.word	0x000000a8


	//----- nvinfo : EIATTR_FRAME_SIZE
	.align		4
.L_47:
        /*00b4*/ 	.byte	0x04, 0x11
        /*00b6*/ 	.short	(.L_49 - .L_48)
	.align		4
.L_48:
        /*00b8*/ 	.word	index@(_ZN7cutlass13device_kernelIN5flash11enable_sm90INS1_16FlashAttnFwdSm90INS1_25CollectiveMainloopFwdSm90ILi2EN4cute5tupleIJNS5_1CILi1EEES8_S8_EEENS6_IJNS7_ILi64EEESA_SA_EEELi512ENS_10bfloat16_tEfNS_4arch4Sm90ELb0ELb1ELb0ELb1ELb0ELb0ELb1ELb0ELb0ELb0ELb0ELb0EEENS1_21CollectiveEpilogueFwdINS6_IJSA_NS7_ILi512EEESA_EEES9_SC_SE_Li256ELb1ELb0ELb0ELb0EEENS1_36VarlenDynamicPersistentTileSchedulerILi64ELi64ELi256ELi32ELb0ELb0ELb1ELb1ELb0ELb1EEEEEEEEEvNT_6ParamsE)
        /*00bc*/ 	.word	0x00000028


	//----- nvinfo : EIATTR_REGCOUNT
	.align		4
.L_49:
        /*00c0*/ 	.byte	0x04, 0x2f
        /*00c2*/ 	.short	(.L_51 - .L_50)
	.align		4
.L_50:
        /*00c4*/ 	.word	index@(_ZN7cutlass13device_kernelIN5flash11enable_sm90INS1_16FlashAttnFwdSm90INS1_25CollectiveMainloopFwdSm90ILi2EN4cute5tupleIJNS5_1CILi1EEES8_S8_EEENS6_IJNS7_ILi64EEESA_SA_EEELi512ENS_10bfloat16_tEfNS_4arch4Sm90ELb0ELb1ELb0ELb1ELb0ELb1ELb0ELb0ELb0ELb0ELb0ELb0EEENS1_21CollectiveEpilogueFwdINS6_IJSA_NS7_ILi512EEESA_EEES9_SC_SE_Li256ELb1ELb0ELb0ELb0EEENS1_36VarlenDynamicPersistentTileSchedulerILi64ELi64ELi256ELi32ELb0ELb0ELb1ELb1ELb0ELb1EEEEEEEEEvNT_6ParamsE)
        /*00c8*/ 	.word	0x000000a8


	//----- nvinfo : EIATTR_FRAME_SIZE
	.align		4
.L_51:
        /*00cc*/ 	.byte	0x04, 0x11
        /*00ce*/ 	.short	(.L_53 - .L_52)
	.align		4
.L_52:
        /*00d0*/ 	.word	index@(_ZN7cutlass13device_kernelIN5flash11enable_sm90INS1_16FlashAttnFwdSm90INS1_25CollectiveMainloopFwdSm90ILi2EN4cute5tupleIJNS5_1CILi1EEES8_S8_EEENS6_IJNS7_ILi64EEESA_SA_EEELi512ENS_10bfloat16_tEfNS_4arch4Sm90ELb0ELb1ELb0ELb1ELb0ELb1ELb0ELb0ELb0ELb0ELb0ELb0EEENS1_21CollectiveEpilogueFwdINS6_IJSA_NS7_ILi512EEESA_EEES9_SC_SE_Li256ELb1ELb0ELb0ELb0EEENS1_36VarlenDynamicPersistentTileSchedulerILi64ELi64ELi256ELi32ELb0ELb0ELb1ELb1ELb0ELb1EEEEEEEEEvNT_6ParamsE)
        /*00d4*/ 	.word	0x00000028


	//----- nvinfo : EIATTR_REGCOUNT
	.align		4
.L_53:
        /*00d8*/ 	.byte	0x04, 0x2f
        /*00da*/ 	.short	(.L_55 - .L_54)
	.align		4
.L_54:
        /*00dc*/ 	.word	index@(_ZN7cutlass13device_kernelIN5flash11enable_sm90INS1_16FlashAttnFwdSm90INS1_25CollectiveMainloopFwdSm90ILi2EN4cute5tupleIJNS5_1CILi1EEES8_S8_EEENS6_IJNS7_ILi64EEESA_SA_EEELi512ENS_10bfloat16_tEfNS_4arch4Sm90ELb0ELb1ELb0ELb1ELb0ELb0ELb0ELb0ELb0ELb0ELb0ELb0EEENS1_21CollectiveEpilogueFwdINS6_IJSA_NS7_ILi512EEESA_EEES9_SC_SE_Li256ELb1ELb0ELb0ELb0EEENS1_36VarlenDynamicPersistentTileSchedulerILi64ELi64ELi256ELi32ELb0ELb0ELb1ELb1ELb0ELb1EEEEEEEEEvNT_6ParamsE)
        /*00e0*/ 	.word	0x000000a8


	//----- nvinfo : EIATTR_FRAME_SIZE
	.align		4
.L_55:
        /*00e4*/ 	.byte	0x04, 0x11
        /*00e6*/ 	.short	(.L_57 - .L_56)
	.align		4
.L_56:
        /*00e8*/ 	.word	index@(_ZN7cutlass13device_kernelIN5flash11enable_sm90INS1_16FlashAttnFwdSm90INS1_25CollectiveMainloopFwdSm90ILi2EN4cute5tupleIJNS5_1CILi1EEES8_S8_EEENS6_IJNS7_ILi64EEESA_SA_EEELi512ENS_10bfloat16_tEfNS_4arch4Sm90ELb0ELb1ELb0ELb1ELb0ELb0ELb0ELb0ELb0ELb0ELb0ELb0EEENS1_21CollectiveEpilogueFwdINS6_IJSA_NS7_ILi512EEESA_EEES9_SC_SE_Li256ELb1ELb0ELb0ELb0EEENS1_36VarlenDynamicPersistentTileSchedulerILi64ELi64ELi256ELi32ELb0ELb0ELb1ELb1ELb0ELb1EEEEEEEEEvNT_6ParamsE)
        /*00ec*/ 	.word	0x00000020


	//----- nvinfo : EIATTR_REGCOUNT
	.align		4
.L_57:
        /*00f0*/ 	.byte	0x04, 0x2f
        /*00f2*/ 	.short	(.L_59 - .L_58)
	.align		4
.L_58:
        /*00f4*/ 	.word	index@(_ZN7cutlass13device_kernelIN5flash11enable_sm90INS1_16FlashAttnFwdSm90INS1_25CollectiveMainloopFwdSm90ILi2EN4cute5tupleIJNS5_1CILi1EEES8_S8_EEENS6_IJNS7_ILi64EEESA_SA_EEELi512ENS_10bfloat16_tEfNS_4arch4Sm90ELb0ELb1ELb0ELb0ELb0ELb0ELb1ELb0ELb0ELb0ELb0ELb0EEENS1_21CollectiveEpilogueFwdINS6_IJSA_NS7_ILi512EEESA_EEES9_SC_SE_Li256ELb0ELb0ELb0ELb0EEENS1_30DynamicPersistentTileSchedulerILi256ELi32ELb0ELb0ELb1EEEEEEEEEvNT_6ParamsE)
        /*00f8*/ 	.word	0x000000a8


	//----- nvinfo : EIATTR_FRAME_SIZE
	.align		4
.L_59:
        /*00fc*/ 	.byte	0x04, 0x11
        /*00fe*/ 	.short	(.L_61 - .L_60)
	.align		4
.L_60:
        /*0100*/ 	.word	index@(_ZN7cutlass13device_kernelIN5flash11enable_sm90INS1_16FlashAttnFwdSm90INS1_25CollectiveMainloopFwdSm90ILi2EN4cute5tupleIJNS5_1CILi1EEES8_S8_EEENS6_IJNS7_ILi64EEESA_SA_EEELi512ENS_10bfloat16_tEfNS_4arch4Sm90ELb0ELb1ELb0ELb0ELb0ELb0ELb1ELb0ELb0ELb0ELb0ELb0EEENS1_21CollectiveEpilogueFwdINS6_IJSA_NS7_ILi512EEESA_EEES9_SC_SE_Li256ELb0ELb0ELb0ELb0EEENS1_30DynamicPersistentTileSchedulerILi256ELi32ELb0ELb0ELb1EEEEEEEEEvNT_6ParamsE)
        /*0104*/ 	.word	0x00000008


	//----- nvinfo : EIATTR_REGCOUNT
	.align		4
.L_61:
        /*0108*/ 	.byte	0x04, 0x2f
        /*010a*/ 	.short	(.L_63 - .L_62)
	.align		4
.L_62:
        /*010c*/ 	.word	index@(_ZN7cutlass13device_kernelIN5flash11enable_sm90INS1_16FlashAttnFwdSm90INS1_25CollectiveMainloopFwdSm90ILi2EN4cute5tupleIJNS5_1CILi1EEES8_S8_EEENS6_IJNS7_ILi64EEESA_SA_EEELi512ENS_10bfloat16_tEfNS_4arch4Sm90ELb0ELb1ELb0ELb0ELb0ELb0ELb0ELb0ELb0ELb0ELb0ELb0EEENS1_21CollectiveEpilogueFwdINS6_IJSA_NS7_ILi512EEESA_EEES9_SC_SE_Li256ELb0ELb0ELb0ELb0EEENS1_30DynamicPersistentTileSchedulerILi256ELi32ELb0ELb0ELb1EEEEEEEEEvNT_6ParamsE)
        /*0110*/ 	.word	0x000000a8


	//----- nvinfo : EIATTR_FRAME_SIZE
	.align		4
.L_63:
        /*0114*/ 	.byte	0x04, 0x11
        /*0116*/ 	.short	(.L_65 - .L_64)
	.align		4
.L_64:
        /*0118*/ 	.word	index@(_ZN7cutlass13device_kernelIN5flash11enable_sm90INS1_16FlashAttnFwdSm90INS1_25CollectiveMainloopFwdSm90ILi2EN4cute5tupleIJNS5_1CILi1EEES8_S8_EEENS6_IJNS7_ILi64EEESA_SA_EEELi512ENS_10bfloat16_tEfNS_4arch4Sm90ELb0ELb1ELb0ELb0ELb0ELb0ELb0ELb0ELb0ELb0ELb0ELb0EEENS1_21CollectiveEpilogueFwdINS6_IJSA_NS7_ILi512EEESA_EEES9_SC_SE_Li256ELb0ELb0ELb0ELb0EEENS1_30DynamicPersistentTileSchedulerILi256ELi32ELb0ELb0ELb1EEEEEEEEEvNT_6ParamsE)
        /*011c*/ 	.word	0x00000000


	//----- nvinfo : EIATTR_REGCOUNT
	.align		4
.L_65:
        /*0120*/ 	.byte	0x04, 0x2f
        /*0122*/ 	.short	(.L_67 - .L_66)
	.align		4
.L_66:
        /*0124*/ 	.word	index@(_ZN7cutlass13device_kernelIN5flash11enable_sm90INS1_16FlashAttnFwdSm90INS1_25CollectiveMainloopFwdSm90ILi2EN4cute5tupleIJNS5_1CILi1EEES8_S8_EEENS6_IJNS7_ILi64EEESA_SA_EEELi512ENS_10bfloat16_tEfNS_4arch4Sm90ELb0ELb0ELb0ELb1ELb0ELb1ELb1ELb0ELb0ELb0ELb0ELb0EEENS1_21CollectiveEpilogueFwdINS6_IJSA_NS7_ILi512EEESA_EEES9_SC_SE_Li256ELb1ELb0ELb0ELb0EEENS1_36VarlenDynamicPersistentTileSchedulerILi64ELi64ELi256ELi32ELb0ELb0ELb1ELb0ELb1ELb1EEEEEEEEEvNT_6ParamsE)
        /*0128*/ 	.word	0x000000a8


	//----- nvinfo : EIATTR_FRAME_SIZE
	.align		4
.L_67:
        /*012c*/ 	.byte	0x04, 0x11
        /*012e*/ 	.short	(.L_69 - .L_68)
	.align		4
.L_68:
        /*0130*/ 	.word	index@(_ZN7cutlass13device_kernelIN5flash11enable_sm90INS1_16FlashAttnFwdSm90INS1_25CollectiveMainloopFwdSm90ILi2EN4cute5tupleIJNS5_1CILi1EEES8_S8_EEENS6_IJNS7_ILi64EEESA_SA_EEELi512ENS_10bfloat16_tEfNS_4arch4Sm90ELb0ELb0ELb0ELb1ELb0ELb1ELb1ELb0ELb0ELb0ELb0ELb0EEENS1_21CollectiveEpilogueFwdINS6_IJSA_NS7_ILi512EEESA_EEES9_SC_SE_Li256ELb1ELb0ELb0ELb0EEENS1_36VarlenDynamicPersistentTileSchedulerILi64ELi64ELi256ELi32ELb0ELb0ELb1ELb0ELb1ELb1EEEEEEEEEvNT_6ParamsE)
        /*0134*/ 	.word	0x00000040


	//----- nvinfo : EIATTR_REGCOUNT
	.align		4
.L_69:
        /*0138*/ 	.byte	0x04, 0x2f
        /*013a*/ 	.short	(.L_71 - .L_70)
	.align		4
.L_70:
        /*013c*/ 	.word	index@(_ZN7cutlass13device_kernelIN5flash11enable_sm90INS1_16FlashAttnFwdSm90INS1_25CollectiveMainloopFwdSm90ILi2EN4cute5tupleIJNS5_1CILi1EEES8_S8_EEENS6_IJNS7_ILi64EEESA_SA_EEELi512ENS_10bfloat16_tEfNS_4arch4Sm90ELb0ELb0ELb0ELb1ELb0ELb0ELb1ELb0ELb0ELb0ELb0ELb0EEENS1_21CollectiveEpilogueFwdINS6_IJSA_NS7_ILi512EEESA_EEES9_SC_SE_Li256ELb1ELb0ELb0ELb0EEENS1_36VarlenDynamicPersistentTileSchedulerILi64ELi64ELi256ELi32ELb0ELb0ELb1ELb0ELb1ELb1EEEEEEEEEvNT_6ParamsE)
        /*0140*/ 	.word	0x000000a8


	//----- nvinfo : EIATTR_FRAME_SIZE
	.align		4
.L_71:
        /*0144*/ 	.byte	0x04, 0x11
        /*0146*/ 	.short	(.L_73 - .L_72)
	.align		4
.L_72:
        /*0148*/ 	.word	index@(_ZN7cutlass13device_kernelIN5flash11enable_sm90INS1_16FlashAttnFwdSm90INS1_25CollectiveMainloopFwdSm90ILi2EN4cute5tupleIJNS5_1CILi1EEES8_S8_EEENS6_IJNS7_ILi64EEESA_SA_EEELi512ENS_10bfloat16_tEfNS_4arch4Sm90ELb0ELb0ELb0ELb1ELb0ELb0ELb1ELb0ELb0ELb0ELb0ELb0EEENS1_21CollectiveEpilogueFwdINS6_IJSA_NS7_ILi512EEESA_EEES9_SC_SE_Li256ELb1ELb0ELb0ELb0EEENS1_36VarlenDynamicPersistentTileSchedulerILi64ELi64ELi256ELi32ELb0ELb0ELb1ELb0ELb1ELb1EEEEEEEEEvNT_6ParamsE)
        /*014c*/ 	.word	0x00000038


	//----- nvinfo : EIATTR_REGCOUNT
	.align		4
.L_73:
        /*0150*/ 	.byte	0x04, 0x2f
        /*0152*/ 	.short	(.L_75 - .L_74)
	.align		4
.L_74:
        /*0154*/ 	.word	index@(_ZN7cutlass13device_kernelIN5flash11enable_sm90INS1_16FlashAttnFwdSm90INS1_25CollectiveMainloopFwdSm90ILi2EN4cute5tupleIJNS5_1CILi1EEES8_S8_EEENS6_IJNS7_ILi64EEESA_SA_EEELi512ENS_10bfloat16_tEfNS_4arch4Sm90ELb0ELb0ELb0ELb1ELb0ELb1ELb0ELb0ELb0ELb0ELb0ELb0EEENS1_21CollectiveEpilogueFwdINS6_IJSA_NS7_ILi512EEESA_EEES9_SC_SE_Li256ELb1ELb0ELb0ELb0EEENS1_36VarlenDynamicPersistentTileSchedulerILi64ELi64ELi256ELi32ELb0ELb0ELb1ELb0ELb1ELb1EEEEEEEEEvNT_6ParamsE)
        /*0158*/ 	.word	0x000000a8


	//----- nvinfo : EIATTR_FRAME_SIZE
	.align		4
.L_75:
        /*015c*/ 	.byte	0x04, 0x11
        /*015e*/ 	.short	(.L_77 - .L_76)
	.align		4
.L_76:
        /*0160*/ 	.word	index@(_ZN7cutlass13device_kernelIN5flash11enable_sm90INS1_16FlashAttnFwdSm90INS1_25CollectiveMainloopFwdSm90ILi2EN4cute5tupleIJNS5_1CILi1EEES8_S8_EEENS6_IJNS7_ILi64EEESA_SA_EEELi512ENS_10bfloat16_tEfNS_4arch4Sm90ELb0ELb0ELb0ELb1ELb0ELb1ELb0ELb0ELb0ELb0ELb0ELb0EEENS1_21CollectiveEpilogueFwdINS6_IJSA_NS7_ILi512EEESA_EEES9_SC_SE_Li256ELb1ELb0ELb0ELb0EEENS1_36VarlenDynamicPersistentTileSchedulerILi64ELi64ELi256ELi32ELb0ELb0ELb1ELb0ELb1ELb1EEEEEEEEEvNT_6ParamsE)
        /*0164*/ 	.word	0x00000040


	//----- nvinfo : EIATTR_REGCOUNT
	.align		4
.L_77:
        /*0168*/ 	.byte	0x04, 0x2f
        /*016a*/ 	.short	(.L_79 - .L_78)
	.align		4
.L_78:
        /*016c*/ 	.word	index@(_ZN7cutlass13device_kernelIN5flash11enable_sm90INS1_16FlashAttnFwdSm90INS1_25CollectiveMainloopFwdSm90ILi2EN4cute5tupleIJNS5_1CILi1EEES8_S8_EEENS6_IJNS7_ILi64EEESA_SA_EEELi512ENS_10bfloat16_tEfNS_4arch4Sm90ELb0ELb0ELb0ELb1ELb0ELb0ELb0ELb0ELb0ELb0ELb0ELb0EEENS1_21CollectiveEpilogueFwdINS6_IJSA_NS7_ILi512EEESA_EEES9_SC_SE_Li256ELb1ELb0ELb0ELb0EEENS1_36VarlenDynamicPersistentTileSchedulerILi64ELi64ELi256ELi32ELb0ELb0ELb1ELb0ELb1ELb1EEEEEEEEEvNT_6ParamsE)
        /*0170*/ 	.word	0x000000a8


	//----- nvinfo : EIATTR_FRAME_SIZE
	.align		4
.L_79:
        /*0174*/ 	.byte	0x04, 0x11
        /*0176*/ 	.short	(.L_81 - .L_80)
	.align		4
.L_80:
        /*0178*/ 	.word	index@(_ZN7cutlass13device_kernelIN5flash11enable_sm90INS1_16FlashAttnFwdSm90INS1_25CollectiveMainloopFwdSm90ILi2EN4cute5tupleIJNS5_1CILi1EEES8_S8_EEENS6_IJNS7_ILi64EEESA_SA_EEELi512ENS_10bfloat16_tEfNS_4arch4Sm90ELb0ELb0ELb0ELb1ELb0ELb0ELb0ELb0ELb0ELb0ELb0ELb0EEENS1_21CollectiveEpilogueFwdINS6_IJSA_NS7_ILi512EEESA_EEES9_SC_SE_Li256ELb1ELb0ELb0ELb0EEENS1_36VarlenDynamicPersistentTileSchedulerILi64ELi64ELi256ELi32ELb0ELb0ELb1ELb0ELb1ELb1EEEEEEEEEvNT_6ParamsE)
        /*017c*/ 	.word	0x00000030


	//----- nvinfo : EIATTR_REGCOUNT
	.align		4
.L_81:
        /*0180*/ 	.byte	0x04, 0x2f
        /*0182*/ 	.short	(.L_83 - .L_82)
	.align		4
.L_82:
        /*0184*/ 	.word	index@(_ZN7cutlass13device_kernelIN5flash11enable_sm90INS1_16FlashAttnFwdSm90INS1_25CollectiveMainloopFwdSm90ILi2EN4cute5tupleIJNS5_1CILi1EEES8_S8_EEENS6_IJNS7_ILi64EEESA_SA_EEELi512ENS_10bfloat16_tEfNS_4arch4Sm90ELb0ELb0ELb0ELb0ELb0ELb0ELb1ELb0ELb0ELb0ELb0ELb0EEENS1_21CollectiveEpilogueFwdINS6_IJSA_NS7_ILi512EEESA_EEES9_SC_SE_Li256ELb0ELb0ELb0ELb0EEENS1_29StaticPersistentTileSchedulerILb0EEEEEEEEEvNT_6ParamsE)
        /*0188*/ 	.word	0x000000a8


	//----- nvinfo : EIATTR_FRAME_SIZE
	.align		4
.L_83:
        /*018c*/ 	.byte	0x04, 0x11
        /*018e*/ 	.short	(.L_85 - .L_84)
	.align		4
.L_84:
        /*0190*/ 	.word	index@(_ZN7cutlass13device_kernelIN5flash11enable_sm90INS1_16FlashAttnFwdSm90INS1_25CollectiveMainloopFwdSm90ILi2EN4cute5tupleIJNS5_1CILi1EEES8_S8_EEENS6_IJNS7_ILi64EEESA_SA_EEELi512ENS_10bfloat16_tEfNS_4arch4Sm90ELb0ELb0ELb0ELb0ELb0ELb0ELb1ELb0ELb0ELb0ELb0ELb0EEENS1_21CollectiveEpilogueFwdINS6_IJSA_NS7_ILi512EEESA_EEES9_SC_SE_Li256ELb0ELb0ELb0ELb0EEENS1_29StaticPersistentTileSchedulerILb0EEEEEEEEEvNT_6ParamsE)
        /*0194*/ 	.word	0x00000020


	//----- nvinfo : EIATTR_REGCOUNT
	.align		4
.L_85:
        /*0198*/ 	.byte	0x04, 0x2f
        /*019a*/ 	.short	(.L_87 - .L_86)
	.align		4
.L_86:
        /*019c*/ 	.word	index@(_ZN7cutlass13device_kernelIN5flash11enable_sm90INS1_16FlashAttnFwdSm90INS1_25CollectiveMainloopFwdSm90ILi2EN4cute5tupleIJNS5_1CILi1EEES8_S8_EEENS6_IJNS7_ILi64EEESA_SA_EEELi512ENS_10bfloat16_tEfNS_4arch4Sm90ELb0ELb0ELb0ELb0ELb0ELb0ELb0ELb0ELb0ELb0ELb0ELb0EEENS1_21CollectiveEpilogueFwdINS6_IJSA_NS7_ILi512EEESA_EEES9_SC_SE_Li256ELb0ELb0ELb0ELb0EEENS1_29StaticPersistentTileSchedulerILb0EEEEEEEEEvNT_6ParamsE)
        /*01a0*/ 	.word	0x000000a8


	//----- nvinfo : EIATTR_FRAME_SIZE
	.align		4
.L_87:
        /*01a4*/ 	.byte	0x04, 0x11
        /*01a6*/ 	.short	(.L_89 - .L_88)
	.align		4
.L_88:
        /*01a8*/ 	.word	index@(_ZN7cutlass13device_kernelIN5flash11enable_sm90INS1_16FlashAttnFwdSm90INS1_25CollectiveMainloopFwdSm90ILi2EN4cute5tupleIJNS5_1CILi1EEES8_S8_EEENS6_IJNS7_ILi64EEESA_SA_EEELi512ENS_10bfloat16_tEfNS_4arch4Sm90ELb0ELb0ELb0ELb0ELb0ELb0ELb0ELb0ELb0ELb0ELb0ELb0EEENS1_21CollectiveEpilogueFwdINS6_IJSA_NS7_ILi512EEESA_EEES9_SC_SE_Li256ELb0ELb0ELb0ELb0EEENS1_29StaticPersistentTileSchedulerILb0EEEEEEEEEvNT_6ParamsE)
        /*01ac*/ 	.word	0x00000020


	//----- nvinfo : EIATTR_MIN_STACK_SIZE
	.align		4
.L_89:
        /*01b0*/ 	.byte	0x04, 0x12
        /*01b2*/ 	.short	(.L_91 - .L_90)
	.align		4
.L_90:
        /*01b4*/ 	.word	index@(_ZN7cutlass13device_kernelIN5flash11enable_sm90INS1_16FlashAttnFwdSm90INS1_25CollectiveMainloopFwdSm90ILi2EN4cute5tupleIJNS5_1CILi1EEES8_S8_EEENS6_IJNS7_ILi64EEESA_SA_EEELi512ENS_10bfloat16_tEfNS_4arch4Sm90ELb0ELb0ELb0ELb0ELb0ELb0ELb0ELb0ELb0ELb0ELb0ELb0EEENS1_21CollectiveEpilogueFwdINS6_IJSA_NS7_ILi512EEESA_EEES9_SC_SE_Li256ELb0ELb0ELb0ELb0EEENS1_29StaticPersistentTileSchedulerILb0EEEEEEEEEvNT_6ParamsE)
        /*01b8*/ 	.word	0x00000020


	//----- nvinfo : EIATTR_MIN_STACK_SIZE
	.align		4
.L_91:
        /*01bc*/ 	.byte	0x04, 0x12
        /*01be*/ 	.short	(.L_93 - .L_92)
	.align		4
.L_92:
        /*01c0*/ 	.word	index@(_ZN7cutlass13device_kernelIN5flash11enable_sm90INS1_16FlashAttnFwdSm90INS1_25CollectiveMainloopFwdSm90ILi2EN4cute5tupleIJNS5_1CILi1EEES8_S8_EEENS6_IJNS7_ILi64EEESA_SA_EEELi512ENS_10bfloat16_tEfNS_4arch4Sm90ELb0ELb0ELb0ELb0ELb0ELb0ELb1ELb0ELb0ELb0ELb0ELb0EEENS1_21CollectiveEpilogueFwdINS6_IJSA_NS7_ILi512EEESA_EEES9_SC_SE_Li256ELb0ELb0ELb0ELb0EEENS1_29StaticPersistentTileSchedulerILb0EEEEEEEEEvNT_6ParamsE)
        /*01c4*/ 	.word	0x00000020


	//----- nvinfo : EIATTR_MIN_STACK_SIZE
	.align		4
.L_93:
        /*01c8*/ 	.byte	0x04, 0x12
        /*01ca*/ 	.short	(.L_95 - .L_94)
	.align		4
.L_94:
        /*01cc*/ 	.word	index@(_ZN7cutlass13device_kernelIN5flash11enable_sm90INS1_16FlashAttnFwdSm90INS1_25CollectiveMainloopFwdSm90ILi2EN4cute5tupleIJNS5_1CILi1EEES8_S8_EEENS6_IJNS7_ILi64EEESA_SA_EEELi512ENS_10bfloat16_tEfNS_4arch4Sm90ELb0ELb0ELb0ELb1ELb0ELb0ELb0ELb0ELb0ELb0ELb0ELb0EEENS1_21CollectiveEpilogueFwdINS6_IJSA_NS7_ILi512EEESA_EEES9_SC_SE_Li256ELb1ELb0ELb0ELb0EEENS1_36VarlenDynamicPersistentTileSchedulerILi64ELi64ELi256ELi32ELb0ELb0ELb1ELb0ELb1ELb1EEEEEEEEEvNT_6ParamsE)
        /*01d0*/ 	.word	0x00000030


	//----- nvinfo : EIATTR_MIN_STACK_SIZE
	.align		4
.L_95:
        /*01d4*/ 	.byte	0x04, 0x12
        /*01d6*/ 	.short	(.L_97 - .L_96)
	.align		4
.L_96:
        /*01d8*/ 	.word	index@(_ZN7cutlass13device_kernelIN5flash11enable_sm90INS1_16FlashAttnFwdSm90INS1_25CollectiveMainloopFwdSm90ILi2EN4cute5tupleIJNS5_1CILi1EEES8_S8_EEENS6_IJNS7_ILi64EEESA_SA_EEELi512ENS_10bfloat16_tEfNS_4arch4Sm90ELb0ELb0ELb0ELb1ELb0ELb1ELb0ELb0ELb0ELb0ELb0ELb0EEENS1_21CollectiveEpilogueFwdINS6_IJSA_NS7_ILi512EEESA_EEES9_SC_SE_Li256ELb1ELb0ELb0ELb0EEENS1_36VarlenDynamicPersistentTileSchedulerILi64ELi64ELi256ELi32ELb0ELb0ELb1ELb0ELb1ELb1EEEEEEEEEvNT_6ParamsE)
        /*01dc*/ 	.word	0x00000040


	//----- nvinfo : EIATTR_MIN_STACK_SIZE
	.align		4
.L_97:
        /*01e0*/ 	.byte	0x04, 0x12
        /*01e2*/ 	.short	(.L_99 - .L_98)
	.align		4
.L_98:
        /*01e4*/ 	.word	index@(_ZN7cutlass13device_kernelIN5flash11enable_sm90INS1_16FlashAttnFwdSm90INS1_25CollectiveMainloopFwdSm90ILi2EN4cute5tupleIJNS5_1CILi1EEES8_S8_EEENS6_IJNS7_ILi64EEESA_SA_EEELi512ENS_10bfloat16_tEfNS_4arch4Sm90ELb0ELb0ELb0ELb1ELb0ELb0ELb1ELb0ELb0ELb0ELb0ELb0EEENS1_21CollectiveEpilogueFwdINS6_IJSA_NS7_ILi512EEESA_EEES9_SC_SE_Li256ELb1ELb0ELb0ELb0EEENS1_36VarlenDynamicPersistentTileSchedulerILi64ELi64ELi256ELi32ELb0ELb0ELb1ELb0ELb1ELb1EEEEEEEEEvNT_6ParamsE)
        /*01e8*/ 	.word	0x00000038


	//----- nvinfo : EIATTR_MIN_STACK_SIZE
	.align		4
.L_99:
        /*01ec*/ 	.byte	0x04, 0x12
        /*01ee*/ 	.short	(.L_101 - .L_100)
	.align		4
.L_100:
        /*01f0*/ 	.word	index@(_ZN7cutlass13device_kernelIN5flash11enable_sm90INS1_16FlashAttnFwdSm90INS1_25CollectiveMainloopFwdSm90ILi2EN4cute5tupleIJNS5_1CILi1EEES8_S8_EEENS6_IJNS7_ILi64EEESA_SA_EEELi512ENS_10bfloat16_tEfNS_4arch4Sm90ELb0ELb0ELb0ELb1ELb0ELb1ELb1ELb0ELb0ELb0ELb0ELb0EEENS1_21CollectiveEpilogueFwdINS6_IJSA_NS7_ILi512EEESA_EEES9_SC_SE_Li256ELb1ELb0ELb0ELb0EEENS1_36VarlenDynamicPersistentTileSchedulerILi64ELi64ELi256ELi32ELb0ELb0ELb1ELb0ELb1ELb1EEEEEEEEEvNT_6ParamsE)
        /*01f4*/ 	.word	0x00000040


	//----- nvinfo : EIATTR_MIN_STACK_SIZE
	.align		4
.L_101:
        /*01f8*/ 	.byte	0x04, 0x12
        /*01fa*/ 	.short	(.L_103 - .L_102)
	.align		4
.L_102:
        /*01fc*/ 	.word	index@(_ZN7cutlass13device_kernelIN5flash11enable_sm90INS1_16FlashAttnFwdSm90INS1_25CollectiveMainloopFwdSm90ILi2EN4cute5tupleIJNS5_1CILi1EEES8_S8_EEENS6_IJNS7_ILi64EEESA_SA_EEELi512ENS_10bfloat16_tEfNS_4arch4Sm90ELb0ELb1ELb0ELb0ELb0ELb0ELb0ELb0ELb0ELb0ELb0ELb0EEENS1_21CollectiveEpilogueFwdINS6_IJSA_NS7_ILi512EEESA_EEES9_SC_SE_Li256ELb0ELb0ELb0ELb0EEENS1_30DynamicPersistentTileSchedulerILi256ELi32ELb0ELb0ELb1EEEEEEEEEvNT_6ParamsE)
        /*0200*/ 	.word	0x00000000


	//----- nvinfo : EIATTR_MIN_STACK_SIZE
	.align		4
.L_103:
        /*0204*/ 	.byte	0x04, 0x12
        /*0206*/ 	.short	(.L_105 - .L_104)
	.align		4
.L_104:
        /*0208*/ 	.word	index@(_ZN7cutlass13device_kernelIN5flash11enable_sm90INS1_16FlashAttnFwdSm90INS1_25CollectiveMainloopFwdSm90ILi2EN4cute5tupleIJNS5_1CILi1EEES8_S8_EEENS6_IJNS7_ILi64EEESA_SA_EEELi512ENS_10bfloat16_tEfNS_4arch4Sm90ELb0ELb1ELb0ELb0ELb0ELb0ELb1ELb0ELb0ELb0ELb0ELb0EEENS1_21CollectiveEpilogueFwdINS6_IJSA_NS7_ILi512EEESA_EEES9_SC_SE_Li256ELb0ELb0ELb0ELb0EEENS1_30DynamicPersistentTileSchedulerILi256ELi32ELb0ELb0ELb1EEEEEEEEEvNT_6ParamsE)
        /*020c*/ 	.word	0x00000008


	//----- nvinfo : EIATTR_MIN_STACK_SIZE
	.align		4
.L_105:
        /*0210*/ 	.byte	0x04, 0x12
        /*0212*/ 	.short	(.L_107 - .L_106)
	.align		4
.L_106:
        /*0214*/ 	.word	index@(_ZN7cutlass13device_kernelIN5flash11enable_sm90INS1_16FlashAttnFwdSm90INS1_25CollectiveMainloopFwdSm90ILi2EN4cute5tupleIJNS5_1CILi1EEES8_S8_EEENS6_IJNS7_ILi64EEESA_SA_EEELi512ENS_10bfloat16_tEfNS_4arch4Sm90ELb0ELb1ELb0ELb1ELb0ELb0ELb0ELb0ELb0ELb0ELb0ELb0EEENS1_21CollectiveEpilogueFwdINS6_IJSA_NS7_ILi512EEESA_EEES9_SC_SE_Li256ELb1ELb0ELb0ELb0EEENS1_36VarlenDynamicPersistentTileSchedulerILi64ELi64ELi256ELi32ELb0ELb0ELb1ELb1ELb0ELb1EEEEEEEEEvNT_6ParamsE)
        /*0218*/ 	.word	0x00000020


	//----- nvinfo : EIATTR_MIN_STACK_SIZE
	.align		4
.L_107:
        /*021c*/ 	.byte	0x04, 0x12
        /*021e*/ 	.short	(.L_109 - .L_108)
	.align		4
.L_108:
        /*0220*/ 	.word	index@(_ZN7cutlass13device_kernelIN5flash11enable_sm90INS1_16FlashAttnFwdSm90INS1_25CollectiveMainloopFwdSm90ILi2EN4cute5tupleIJNS5_1CILi1EEES8_S8_EEENS6_IJNS7_ILi64EEESA_SA_EEELi512ENS_10bfloat16_tEfNS_4arch4Sm90ELb0ELb1ELb0ELb1ELb0ELb1ELb0ELb0ELb0ELb0ELb0ELb0EEENS1_21CollectiveEpilogueFwdINS6_IJSA_NS7_ILi512EEESA_EEES9_SC_SE_Li256ELb1ELb0ELb0ELb0EEENS1_36VarlenDynamicPersistentTileSchedulerILi64ELi64ELi256ELi32ELb0ELb0ELb1ELb1ELb0ELb1EEEEEEEEEvNT_6ParamsE)
        /*0224*/ 	.word	0x00000028


	//----- nvinfo : EIATTR_MIN_STACK_SIZE
	.align		4
.L_109:
        /*0228*/ 	.byte	0x04, 0x12
        /*022a*/ 	.short	(.L_111 - .L_110)
	.align		4
.L_110:
        /*022c*/ 	.word	index@(_ZN7cutlass13device_kernelIN5flash11enable_sm90INS1_16FlashAttnFwdSm90INS1_25CollectiveMainloopFwdSm90ILi2EN4cute5tupleIJNS5_1CILi1EEES8_S8_EEENS6_IJNS7_ILi64EEESA_SA_EEELi512ENS_10bfloat16_tEfNS_4arch4Sm90ELb0ELb1ELb0ELb1ELb0ELb0ELb1ELb0ELb0ELb0ELb0ELb0EEENS1_21CollectiveEpilogueFwdINS6_IJSA_NS7_ILi512EEESA_EEES9_SC_SE_Li256ELb1ELb0ELb0ELb0EEENS1_36VarlenDynamicPersistentTileSchedulerILi64ELi64ELi256ELi32ELb0ELb0ELb1ELb1ELb0ELb1EEEEEEEEEvNT_6ParamsE)
        /*0230*/ 	.word	0x00000028


	//----- nvinfo : EIATTR_MIN_STACK_SIZE
	.align		4
.L_111:
        /*0234*/ 	.byte	0x04, 0x12
        /*0236*/ 	.short	(.L_113 - .L_112)
	.align		4
.L_112:
        /*0238*/ 	.word	index@(_ZN7cutlass13device_kernelIN5flash11enable_sm90INS1_16FlashAttnFwdSm90INS1_25CollectiveMainloopFwdSm90ILi2EN4cute5tupleIJNS5_1CILi1EEES8_S8_EEENS6_IJNS7_ILi64EEESA_SA_EEELi512ENS_10bfloat16_tEfNS_4arch4Sm90ELb0ELb1ELb0ELb1ELb0ELb1ELb1ELb0ELb0ELb0ELb0ELb0EEENS1_21CollectiveEpilogueFwdINS6_IJSA_NS7_ILi512EEESA_EEES9_SC_SE_Li256ELb1ELb0ELb0ELb0EEENS1_36VarlenDynamicPersistentTileSchedulerILi64ELi64ELi256ELi32ELb0ELb0ELb1ELb1ELb0ELb1EEEEEEEEEvNT_6ParamsE)
        /*023c*/ 	.word	0x00000038


	//----- nvinfo : EIATTR_MIN_STACK_SIZE
	.align		4
.L_113:
        /*0240*/ 	.byte	0x04, 0x12
        /*0242*/ 	.short	(.L_115 - .L_114)
	.align		4
.L_114:
        /*0244*/ 	.word	index@(_ZN7cutlass13device_kernelIN5flash11enable_sm90INS1_16FlashAttnFwdSm90INS1_25CollectiveMainloopFwdSm90ILi2EN4cute5tupleIJNS5_1CILi1EEES8_S8_EEENS6_IJNS7_ILi64EEESA_SA_EEELi512ENS_10bfloat16_tEfNS_4arch4Sm90ELb1ELb0ELb0ELb0ELb0ELb0ELb0ELb0ELb0ELb0ELb0ELb0EEENS1_21CollectiveEpilogueFwdINS6_IJSA_NS7_ILi512EEESA_EEES9_SC_SE_Li256ELb0ELb0ELb0ELb0EEENS1_30DynamicPersistentTileSchedulerILi256ELi32ELb0ELb0ELb1EEEEEEEEEvNT_6ParamsE)
        /*0248*/ 	.word	0x00000000


	//----- nvinfo : EIATTR_MIN_STACK_SIZE
	.align		4
.L_115:
        /*024c*/ 	.byte	0x04, 0x12
        /*024e*/ 	.short	(.L_117 - .L_116)
	.align		4
.L_116:
        /*0250*/ 	.word	index@(_ZN7cutlass13device_kernelIN5flash11enable_sm90INS1_16FlashAttnFwdSm90INS1_25CollectiveMainloopFwdSm90ILi2EN4cute5tupleIJNS5_1CILi1EEES8_S8_EEENS6_IJNS7_ILi64EEESA_SA_EEELi512ENS_10bfloat16_tEfNS_4arch4Sm90ELb1ELb0ELb0ELb0ELb0ELb0ELb1ELb0ELb0ELb0ELb0ELb0EEENS1_21CollectiveEpilogueFwdINS6_IJSA_NS7_ILi512EEESA_EEES9_SC_SE_Li256ELb0ELb0ELb0ELb0EEENS1_30DynamicPersistentTileSchedulerILi256ELi32ELb0ELb0ELb1EEEEEEEEEvNT_6ParamsE)
        /*0254*/ 	.word	0x00000008


	//----- nvinfo : EIATTR_MIN_STACK_SIZE
	.align		4
.L_117:
        /*0258*/ 	.byte	0x04, 0x12
        /*025a*/ 	.short	(.L_119 - .L_118)
	.align		4
.L_118:
        /*025c*/ 	.word	index@(_ZN7cutlass13device_kernelIN5flash11enable_sm90INS1_16FlashAttnFwdSm90INS1_25CollectiveMainloopFwdSm90ILi2EN4cute5tupleIJNS5_1CILi1EEES8_S8_EEENS6_IJNS7_ILi64EEESA_SA_EEELi512ENS_10bfloat16_tEfNS_4arch4Sm90ELb1ELb0ELb0ELb1ELb0ELb0ELb0ELb0ELb0ELb0ELb0ELb0EEENS1_21CollectiveEpilogueFwdINS6_IJSA_NS7_ILi512EEESA_EEES9_SC_SE_Li256ELb1ELb0ELb0ELb0EEENS1_36VarlenDynamicPersistentTileSchedulerILi64ELi64ELi256ELi32ELb0ELb0ELb1ELb1ELb1ELb1EEEEEEEEEvNT_6ParamsE)
        /*0260*/ 	.word	0x00000028


	//----- nvinfo : EIATTR_MIN_STACK_SIZE
	.align		4
.L_119:
        /*0264*/ 	.byte	0x04, 0x12
        /*0266*/ 	.short	(.L_121 - .L_120)
	.align		4
.L_120:
        /*0268*/ 	.word	index@(_ZN7cutlass13device_kernelIN5flash11enable_sm90INS1_16FlashAttnFwdSm90INS1_25CollectiveMainloopFwdSm90ILi2EN4cute5tupleIJNS5_1CILi1EEES8_S8_EEENS6_IJNS7_ILi64EEESA_SA_EEELi512ENS_10bfloat16_tEfNS_4arch4Sm90ELb1ELb0ELb0ELb1ELb0ELb1ELb0ELb0ELb0ELb0ELb0ELb0EEENS1_21CollectiveEpilogueFwdINS6_IJSA_NS7_ILi512EEESA_EEES9_SC_SE_Li256ELb1ELb0ELb0ELb0EEENS1_36VarlenDynamicPersistentTileSchedulerILi64ELi64ELi256ELi32ELb0ELb0ELb1ELb1ELb1ELb1EEEEEEEEEvNT_6ParamsE)
        /*026c*/ 	.word	0x00000038


	//----- nvinfo : EIATTR_MIN_STACK_SIZE
	.align		4
.L_121:
        /*0270*/ 	.byte	0x04, 0x12
        /*0272*/ 	.short	(.L_123 - .L_122)
	.align		4
.L_122:
        /*0274*/ 	.word	index@(_ZN7cutlass13device_kernelIN5flash11enable_sm90INS1_16FlashAttnFwdSm90INS1_25CollectiveMainloopFwdSm90ILi2EN4cute5tupleIJNS5_1CILi1EEES8_S8_EEENS6_IJNS7_ILi64EEESA_SA_EEELi512ENS_10bfloat16_tEfNS_4arch4Sm90ELb1ELb0ELb0ELb1ELb0ELb0ELb1ELb0ELb0ELb0ELb0ELb0EEENS1_21CollectiveEpilogueFwdINS6_IJSA_NS7_ILi512EEESA_EEES9_SC_SE_Li256ELb1ELb0ELb0ELb0EEENS1_36VarlenDynamicPersistentTileSchedulerILi64ELi64ELi256ELi32ELb0ELb0ELb1ELb1ELb1ELb1EEEEEEEEEvNT_6ParamsE)
        /*0278*/ 	.word	0x00000030


	//----- nvinfo : EIATTR_MIN_STACK_SIZE
	.align		4
.L_123:
        /*027c*/ 	.byte	0x04, 0x12
        /*027e*/ 	.short	(.L_125 - .L_124)
	.align		4
.L_124:
        /*0280*/ 	.word	index@(_ZN7cutlass13device_kernelIN5flash11enable_sm90INS1_16FlashAttnFwdSm90INS1_25CollectiveMainloopFwdSm90ILi2EN4cute5tupleIJNS5_1CILi1EEES8_S8_EEENS6_IJNS7_ILi64EEESA_SA_EEELi512ENS_10bfloat16_tEfNS_4arch4Sm90ELb1ELb0ELb0ELb1ELb0ELb1ELb1ELb0ELb0ELb0ELb0ELb0EEENS1_21CollectiveEpilogueFwdINS6_IJSA_NS7_ILi512EEESA_EEES9_SC_SE_Li256ELb1ELb0ELb0ELb0EEENS1_36VarlenDynamicPersistentTileSchedulerILi64ELi64ELi256ELi32ELb0ELb0ELb1ELb1ELb1ELb1EEEEEEEEEvNT_6ParamsE)
        /*0284*/ 	.word	0x00000038
.L_125:


//--------------------- .nv.compat                --------------------------
	.section	.nv.compat,"",@"SHT_CUDA_COMPAT_INFO"
	.align	4
        /*0000*/ 	.byte	0x02, 0x09, 0x01, 0x00, 0x02, 0x02, 0x04, 0x00, 0x02, 0x05, 0x05, 0x00, 0x03, 0x07, 0x01, 0x01
        /*0010*/ 	.byte	0x02, 0x03, 0x01, 0x00, 0x02, 0x06, 0x01, 0x00, 0x04, 0x0b, 0x08, 0x00, 0x00, 0x00, 0x00, 0x00
        /*0020*/ 	.byte	0x00, 0x00, 0x00, 0x00


//--------------------- .nv.info._ZN7cutlass13device_kernelIN5flash11enable_sm90INS1_16FlashAttnFwdSm90INS1_25CollectiveMainloopFwdSm90ILi2EN4cute5tupleIJNS5_1CILi1EEES8_S8_EEENS6_IJNS7_ILi64EEESA_SA_EEELi512ENS_10bfloat16_tEfNS_4arch4Sm90ELb0ELb0ELb0ELb0ELb0ELb0ELb0ELb0ELb0ELb0ELb0ELb0EEENS1_21CollectiveEpilogueFwdINS6_IJSA_NS7_ILi512EEESA_EEES9_SC_SE_Li256ELb0ELb0ELb0ELb0EEENS1_29StaticPersistentTileSchedulerILb0EEEEEEEEEvNT_6ParamsE --------------------------
	.section	.nv.info._ZN7cutlass13device_kernelIN5flash11enable_sm90INS1_16FlashAttnFwdSm90INS1_25CollectiveMainloopFwdSm90ILi2EN4cute5tupleIJNS5_1CILi1EEES8_S8_EEENS6_IJNS7_ILi64EEESA_SA_EEELi512ENS_10bfloat16_tEfNS_4arch4Sm90ELb0ELb0ELb0ELb0ELb0ELb0ELb0ELb0ELb0ELb0ELb0ELb0EEENS1_21CollectiveEpilogueFwdINS6_IJSA_NS7_ILi512EEESA_EEES9_SC_SE_Li256ELb0ELb0ELb0ELb0EEENS1_29StaticPersistentTileSchedulerILb0EEEEEEEEEvNT_6ParamsE,"",@"SHT_CUDA_INFO"
	.sectionflags	@""
	.align	4


	//----- nvinfo : EIATTR_CUDA_API_VERSION
	.align		4
        /*0000*/ 	.byte	0x04, 0x37
        /*0002*/ 	.short	(.L_127 - .L_126)
.L_126:
        /*0004*/ 	.word	0x00000082


	//----- nvinfo : EIATTR_KPARAM_INFO
	.align		4
.L_127:
        /*0008*/ 	.byte	0x04, 0x17
        /*000a*/ 	.short	(.L_129 - .L_128)
.L_128:
        /*000c*/ 	.word	0x00000000
        /*0010*/ 	.short	0x0000
        /*0012*/ 	.short	0x0070
        /*0014*/ 	.byte	0x00, 0xf0, 0x01, 0x2e


	//----- nvinfo : EIATTR_SPARSE_MMA_MASK
	.align		4
.L_129:
        /*0018*/ 	.byte	0x03, 0x50
        /*001a*/ 	.short	0x0000


	//----- nvinfo : EIATTR_MAXREG_COUNT
	.align		4
        /*001c*/ 	.byte	0x03, 0x1b
        /*001e*/ 	.short	0x00a8


	//----- nvinfo : EIATTR_NUM_BARRIERS
	.align		4
        /*0020*/ 	.byte	0x02, 0x4c
        /*0022*/ 	.byte	0x10
	.zero		1


	//----- nvinfo : EIATTR_EXTERNS
	.align		4
        /*0024*/ 	.byte	0x04, 0x0f
        /*0026*/ 	.short	(.L_131 - .L_130)


	//   ....[0]....
	.align		4
.L_130:
        /*0028*/ 	.word	index@(__assertfail)


	//----- nvinfo : EIATTR_ANNOTATIONS
	.align		4
.L_131:
        /*002c*/ 	.byte	0x04, 0x55
        /*002e*/ 	.short	(.L_133 - .L_132)


	//   ....[0]....
.L_132:
        /*0030*/ 	.word	0x00000001
        /*0034*/ 	.byte	0x90, 0x76, 0x00, 0x00, 0x01, 0x00, 0x00, 0x00, 0xa0, 0x76, 0x00, 0x00, 0x01, 0x00, 0x00, 0x00
        /* <DEDUP_REMOVED lines=10> */
        /*00e4*/ 	.byte	0x80, 0xa3, 0x00, 0x00


	//----- nvinfo : EIATTR_MERCURY_ISA_VERSION
	.align		4
.L_133:
        /*00e8*/ 	.byte	0x03, 0x5f
        /*00ea*/ 	.short	0x0101


	//----- nvinfo : EIATTR_INT_WARP_WIDE_INSTR_OFFSETS
	.align		4
        /*00ec*/ 	.byte	0x04, 0x31
        /*00ee*/ 	.short	(.L_135 - .L_134)


	//   ....[0]....
.L_134:
        /*00f0*/ 	.word	0x00000190


	//   ....[1]....
        /*00f4*/ 	.word	0x000001c0


	//   ....[2]....
        /*00f8*/ 	.word	0x000001d0


	//   ....[3]....
        /*00fc*/ 	.word	0x00007d70


	//   ....[4]....
        /*0100*/ 	.word	0x00007dd0


	//----- nvinfo : EIATTR_COOP_GROUP_MASK_REGIDS
	.align		4
.L_135:
        /*0104*/ 	.byte	0x04, 0x29
        /*0106*/ 	.short	(.L_137 - .L_136)


	//   ....[0]....
.L_136:
        /*0108*/ 	.word	0xffffffff


	//   ....[1]....
        /*010c*/ 	.word	0xffffffff


	//   ....[2]....
        /*0110*/ 	.word	0xffffffff


	//   ....[3]....
        /*0114*/ 	.word	0xffffffff


	//   ....[4]....
        /*0118*/ 	.word	0xffffffff


	//   ....[5]....
        /*011c*/ 	.word	0xffffffff


	//   ....[6]....
        /*0120*/ 	.word	0xffffffff


	//   ....[7]....
        /*0124*/ 	.word	0xffffffff


	//   ....[8]....
        /*0128*/ 	.word	0xffffffff


	//   ....[9]....
        /*012c*/ 	.word	0xffffffff


	//   ....[10]....
        /*0130*/ 	.word	0xffffffff


	//   ....[11]....
        /*0134*/ 	.word	0xffffffff


	//   ....[12]....
        /*0138*/ 	.word	0xffffffff


	//   ....[13]....
        /*013c*/ 	.word	0xffffffff


	//   ....[14]....
        /*0140*/ 	.word	0xffffffff


	//   ....[15]....
        /*0144*/ 	.word	0xffffffff


	//   ....[16]....
        /*0148*/ 	.word	0xffffffff


	//   ....[17]....
        /*014c*/ 	.word	0xffffffff


	//   ....[18]....
        /*0150*/ 	.word	0xffffffff


	//   ....[19]....
        /*0154*/ 	.word	0xffffffff


	//   ....[20]....
        /*0158*/ 	.word	0xffffffff


	//   ....[21]....
        /*015c*/ 	.word	0xffffffff


	//   ....[22]....
        /*0160*/ 	.word	0xffffffff


	//   ....[23]....
        /*0164*/ 	.word	0xffffffff


	//   ....[24]....
        /*0168*/ 	.word	0xffffffff


	//   ....[25]....
        /*016c*/ 	.word	0xffffffff


	//   ....[26]....
        /*0170*/ 	.word	0xffffffff


	//   ....[27]....
        /*0174*/ 	.word	0x0500000f


	//   ....[28]....
        /*0178*/ 	.word	0x0500000f


	//----- nvinfo : EIATTR_COOP_GROUP_INSTR_OFFSETS
	.align		4
.L_137:
        /*017c*/ 	.byte	0x04, 0x28
        /*017e*/ 	.short	(.L_139 - .L_138)


	//   ....[0]....
.L_138:
        /*0180*/ 	.word	0x00000060


	//   ....[1]....
        /*0184*/ 	.word	0x000001a0


	//   ....[2]....
        /*0188*/ 	.word	0x000001f0


	//   ....[3]....
        /*018c*/ 	.word	0x000003a0


	//   ....[4]....
        /*0190*/ 	.word	0x00000500


	//   ....[5]....
        /*0194*/ 	.word	0x00000620


	//   ....[6]....
        /*0198*/ 	.word	0x00000780


	//   ....[7]....
        /*019c*/ 	.word	0x00001040


	//   ....[8]....
        /*01a0*/ 	.word	0x00002950


	//   ....[9]....
        /*01a4*/ 	.word	0x00003330


	//   ....[10]....
        /*01a8*/ 	.word	0x00003390


	//   ....[11]....
        /*01ac*/ 	.word	0x00003560


	//   ....[12]....
        /*01b0*/ 	.word	0x00003630


	//   ....[13]....
        /*01b4*/ 	.word	0x00003f30


	//   ....[14]....
        /*01b8*/ 	.word	0x00004390


	//   ....[15]....
        /*01bc*/ 	.word	0x000043c0


	//   ....[16]....
        /*01c0*/ 	.word	0x000045f0


	//   ....[17]....
        /*01c4*/ 	.word	0x000047c0


	//   ....[18]....
        /*01c8*/ 	.word	0x00005840


	//   ....[19]....
        /*01cc*/ 	.word	0x00005880


	//   ....[20]....
        /*01d0*/ 	.word	0x000058c0


	//   ....[21]....
        /*01d4*/ 	.word	0x00005950


	//   ....[22]....
        /*01d8*/ 	.word	0x00005980


	//   ....[23]....
        /*01dc*/ 	.word	0x00006330


	//   ....[24]....
        /*01e0*/ 	.word	0x00007140


	//   ....[25]....
        /*01e4*/ 	.word	0x000075a0


	//   ....[26]....
        /*01e8*/ 	.word	0x0000a480


	//   ....[27]....
        /*01ec*/ 	.word	0x0000aa00


	//   ....[28]....
        /*01f0*/ 	.word	0x0000aea0


	//----- nvinfo : EIATTR_REG_RECONFIG
	.align		4
.L_139:
        /*01f4*/ 	.byte	0x01, 0x54
	.zero		2


	//----- nvinfo : EIATTR_SYSCALL_OFFSETS
	.align		4
        /*01f8*/ 	.byte	0x04, 0x46
        /*01fa*/ 	.short	(.L_141 - .L_140)


	//   ....[0]....
.L_140:
        /*01fc*/ 	.word	0x00002b10


	//   ....[1]....
        /*0200*/ 	.word	0x000079f0


	//   ....[2]....
        /*0204*/ 	.word	0x00007b30


	//   ....[3]....
        /*0208*/ 	.word	0x00007c30


	//----- nvinfo : EIATTR_MBARRIER_INSTR_OFFSETS
	.align		4
.L_141:
        /*020c*/ 	.byte	0x04, 0x39
        /*020e*/ 	.short	(.L_143 - .L_142)


	//   ....[0]....
.L_142:
        /*0210*/ 	.word	0x00000290
        /*0214*/ 	.word	0x000000ff
        /*0218*/ 	.word	0x00028c00
        /*021c*/ 	.short	0x0100
        /*021e*/ 	.byte	0x06
	.zero		1


	//   ....[1]....
        /*0220*/ 	.word	0x000002a0
        /*0224*/ 	.word	0x000000ff
        /*0228*/ 	.word	0x00028c20
        /*022c*/ 	.short	0x0100
        /*022e*/ 	.byte	0x06
	.zero		1


	//   ....[2]....
        /*0230*/ 	.word	0x00000350
        /*0234*/ 	.word	0x000000ff
        /*0238*/ 	.word	0x00028c30
        /*023c*/ 	.short	0x0100
        /*023e*/ 	.byte	0x06
	.zero		1


	//   ....[3]....
        /*0240*/ 	.word	0x00000360
        /*0244*/ 	.word	0x000000ff
        /*0248*/ 	.word	0x00028c40
        /*024c*/ 	.short	0x0100
        /*024e*/ 	.byte	0x06
	.zero		1


	//   ....[4]....
        /*0250*/ 	.word	0x00000370
        /*0254*/ 	.word	0x000000ff
        /*0258*/ 	.word	0x00028c38
        /*025c*/ 	.short	0x0100
        /*025e*/ 	.byte	0x06
	.zero		1


	//   ....[5]....
        /*0260*/ 	.word	0x00000380
        /*0264*/ 	.word	0x000000ff
        /*0268*/ 	.word	0x00028c48
        /*026c*/ 	.short	0x0100
        /*026e*/ 	.byte	0x06
	.zero		1


	//   ....[6]....
        /*0270*/ 	.word	0x000004b0
        /*0274*/ 	.word	0x000000ff
        /*0278*/ 	.word	0x00028c50
        /*027c*/ 	.short	0x0100
        /*027e*/ 	.byte	0x08
	.zero		1


	//   ....[7]....
        /*0280*/ 	.word	0x000004c0
        /*0284*/ 	.word	0x000000ff
        /*0288*/ 	.word	0x00028c60
        /*028c*/ 	.short	0x0100
        /*028e*/ 	.byte	0x08
	.zero		1


	//   ....[8]....
        /*0290*/ 	.word	0x000004d0
        /*0294*/ 	.word	0x000000ff
        /*0298*/ 	.word	0x00028c58
        /*029c*/ 	.short	0x0100
        /*029e*/ 	.byte	0x08
	.zero		1


	//   ....[9]....
        /*02a0*/ 	.word	0x000004e0
        /*02a4*/ 	.word	0x000000ff
        /*02a8*/ 	.word	0x00028c68
        /*02ac*/ 	.short	0x0100
        /*02ae*/ 	.byte	0x08
	.zero		1


	//   ....[10]....
        /*02b0*/ 	.word	0x000005d0
        /*02b4*/ 	.word	0x000000ff
        /*02b8*/ 	.word	0x00028c70
        /*02bc*/ 	.short	0x0100
        /*02be*/ 	.byte	0x06
	.zero		1


	//   ....[11]....
        /*02c0*/ 	.word	0x000005e0
        /*02c4*/ 	.word	0x000000ff
        /*02c8*/ 	.word	0x00028c80
        /*02cc*/ 	.short	0x0100
        /*02ce*/ 	.byte	0x06
	.zero		1


	//   ....[12]....
        /*02d0*/ 	.word	0x000005f0
        /*02d4*/ 	.word	0x000000ff
        /*02d8*/ 	.word	0x00028c78
        /*02dc*/ 	.short	0x0100
        /*02de*/ 	.byte	0x06
	.zero		1


	//   ....[13]....
        /*02e0*/ 	.word	0x00000600
        /*02e4*/ 	.word	0x000000ff
        /*02e8*/ 	.word	0x00028c88
        /*02ec*/ 	.short	0x0100
        /*02ee*/ 	.byte	0x06
	.zero		1


	//   ....[14]....
        /*02f0*/ 	.word	0x00000730
        /*02f4*/ 	.word	0x000000ff
        /*02f8*/ 	.word	0x00028c90
        /*02fc*/ 	.short	0x0100
        /*02fe*/ 	.byte	0x08
	.zero		1


	//   ....[15]....
        /*0300*/ 	.word	0x00000740
        /*0304*/ 	.word	0x000000ff
        /*0308*/ 	.word	0x00028ca0
        /*030c*/ 	.short	0x0100
        /*030e*/ 	.byte	0x08
	.zero		1


	//   ....[16]....
        /*0310*/ 	.word	0x00000750
        /*0314*/ 	.word	0x000000ff
        /*0318*/ 	.word	0x00028c98
        /*031c*/ 	.short	0x0100
        /*031e*/ 	.byte	0x08
	.zero		1


	//   ....[17]....
        /*0320*/ 	.word	0x00000760
        /*0324*/ 	.word	0x000000ff
        /*0328*/ 	.word	0x00028ca8
        /*032c*/ 	.short	0x0100
        /*032e*/ 	.byte	0x08
	.zero		1


	//   ....[18]....
        /*0330*/ 	.word	0x00000890
        /*0334*/ 	.word	0x000000ff
        /*0338*/ 	.word	0x00028cb0
        /*033c*/ 	.short	0x0100
        /*033e*/ 	.byte	0x08
	.zero		1


	//   ....[19]....
        /*0340*/ 	.word	0x000008a0
        /*0344*/ 	.word	0x000000ff
        /*0348*/ 	.word	0x00028cc0
        /*034c*/ 	.short	0x0100
        /*034e*/ 	.byte	0x08
	.zero		1


	//   ....[20]....
        /*0350*/ 	.word	0x000008b0
        /*0354*/ 	.word	0x000000ff
        /*0358*/ 	.word	0x00028cb8
        /*035c*/ 	.short	0x0100
        /*035e*/ 	.byte	0x08
	.zero		1


	//   ....[21]....
        /*0360*/ 	.word	0x000008c0
        /*0364*/ 	.word	0x000000ff
        /*0368*/ 	.word	0x00028cc8
        /*036c*/ 	.short	0x0100
        /*036e*/ 	.byte	0x08
	.zero		1


	//   ....[22]....
        /*0370*/ 	.word	0x00001150
        /*0374*/ 	.word	0x000000ff
        /*0378*/ 	.word	0x00028c50
        /*037c*/ 	.short	0x010a
        /*037e*/ 	.byte	0x10
	.zero		1


	//   ....[23]....
        /*0380*/ 	.word	0x00001430
        /*0384*/ 	.word	0x00000000
        /*0388*/ 	.word	0x00000000
        /*038c*/ 	.short	0x0101
        /*038e*/ 	.byte	0x3f
	.zero		1


	//   ....[24]....
        /*0390*/ 	.word	0x00001dc0
        /*0394*/ 	.word	0x000000ff
        /*0398*/ 	.word	0x00028c50
        /*039c*/ 	.short	0x010a
        /*039e*/ 	.byte	0x06
	.zero		1


	//   ....[25]....
        /*03a0*/ 	.word	0x00001e00
        /*03a4*/ 	.word	0x000000ff
        /*03a8*/ 	.word	0x00028c50
        /*03ac*/ 	.short	0x010a
        /*03ae*/ 	.byte	0x06
	.zero		1


	//   ....[26]....
        /*03b0*/ 	.word	0x00002050
        /*03b4*/ 	.word	0x00000003
        /*03b8*/ 	.word	0x00000000
        /*03bc*/ 	.short	0x0101
        /*03be*/ 	.byte	0x3f
	.zero		1


	//   ....[27]....
        /*03c0*/ 	.word	0x00002b90
        /*03c4*/ 	.word	0x000000ff
        /*03c8*/ 	.word	0x00028c00
        /*03cc*/ 	.short	0x010a
        /*03ce*/ 	.byte	0x2e
	.zero		1


	//   ....[28]....
        /*03d0*/ 	.word	0x00002c10
        /*03d4*/ 	.word	0x00000007
        /*03d8*/ 	.word	0x00028c30
        /*03dc*/ 	.short	0x010a
        /*03de*/ 	.byte	0x3f
	.zero		1


	//   ....[29]....
        /*03e0*/ 	.word	0x00002c50
        /*03e4*/ 	.word	0x00000007
        /*03e8*/ 	.word	0x00028c30
        /*03ec*/ 	.short	0x010a
        /*03ee*/ 	.byte	0x3f
	.zero		1


	//   ....[30]....
        /*03f0*/ 	.word	0x00003820
        /*03f4*/ 	.word	0x00000005
        /*03f8*/ 	.word	0x00000000
        /*03fc*/ 	.short	0x0101
        /*03fe*/ 	.byte	0x3f
	.zero		1


	//   ....[31]....
        /*0400*/ 	.word	0x00003ca0
        /*0404*/ 	.word	0x00000007
        /*0408*/ 	.word	0x00028c50
        /*040c*/ 	.short	0x010a
        /*040e*/ 	.byte	0x3f
	.zero		1


	//   ....[32]....
        /*0410*/ 	.word	0x00003cf0
        /*0414*/ 	.word	0x00000007
        /*0418*/ 	.word	0x00028c50
        /*041c*/ 	.short	0x010a
        /*041e*/ 	.byte	0x3f
	.zero		1


	//   ....[33]....
        /*0420*/ 	.word	0x00003f50
        /*0424*/ 	.word	0x00000007
        /*0428*/ 	.word	0x00000000
        /*042c*/ 	.short	0x0101
        /*042e*/ 	.byte	0x3f
	.zero		1


	//   ....[34]....
        /*0430*/ 	.word	0x00004090
        /*0434*/ 	.word	0x000000ff
        /*0438*/ 	.word	0x00028c30
        /*043c*/ 	.short	0x010a
        /*043e*/ 	.byte	0x16
	.zero		1


	//   ....[35]....
        /*0440*/ 	.word	0x000040d0
        /*0444*/ 	.word	0x000000ff
        /*0448*/ 	.word	0x00028c30
        /*044c*/ 	.short	0x010a
        /*044e*/ 	.byte	0x16
	.zero		1


	//   ....[36]....
        /*0450*/ 	.word	0x00004b50
        /*0454*/ 	.word	0x0000009a
        /*0458*/ 	.word	0x00000000
        /*045c*/ 	.short	0x0101
        /*045e*/ 	.byte	0x3f
	.zero		1


	//   ....[37]....
        /*0460*/ 	.word	0x000055b0
        /*0464*/ 	.word	0x000000ff
        /*0468*/ 	.word	0x00028c50
        /*046c*/ 	.short	0x010a
        /*046e*/ 	.byte	0x16
	.zero		1


	//   ....[38]....
        /*0470*/ 	.word	0x000055f0
        /*0474*/ 	.word	0x000000ff
        /*0478*/ 	.word	0x00028c50
        /*047c*/ 	.short	0x010a
        /*047e*/ 	.byte	0x16
	.zero		1


	//   ....[39]....
        /*0480*/ 	.word	0x00005860
        /*0484*/ 	.word	0x000000aa
        /*0488*/ 	.word	0x00000000
        /*048c*/ 	.short	0x0101
        /*048e*/ 	.byte	0x3f
	.zero		1


	//   ....[40]....
        /*0490*/ 	.word	0x00007510
        /*0494*/ 	.word	0x000000ff
        /*0498*/ 	.word	0x00000000
        /*049c*/ 	.short	0x0101
        /*049e*/ 	.byte	0x06
	.zero		1


	//   ....[41]....
        /*04a0*/ 	.word	0x00008130
        /*04a4*/ 	.word	0x00000005
        /*04a8*/ 	.word	0x00028c40
        /*04ac*/ 	.short	0x010a
        /*04ae*/ 	.byte	0x3f
	.zero		1


	//   ....[42]....
        /*04b0*/ 	.word	0x000084c0
        /*04b4*/ 	.word	0x0000000a
        /*04b8*/ 	.word	0x00028c20
        /*04bc*/ 	.short	0x010a
        /*04be*/ 	.byte	0x3f
	.zero		1


	//   ....[43]....
        /*04c0*/ 	.word	0x00008580
        /*04c4*/ 	.word	0x00000008
        /*04c8*/ 	.word	0x00028c60
        /*04cc*/ 	.short	0x010a
        /*04ce*/ 	.byte	0x3f
	.zero		1


	//   ....[44]....
        /*04d0*/ 	.word	0x00008c70
        /*04d4*/ 	.word	0x00000002
        /*04d8*/ 	.word	0x00028c40
        /*04dc*/ 	.short	0x010a
        /*04de*/ 	.byte	0x3f
	.zero		1


	//   ....[45]....
        /*04e0*/ 	.word	0x00008e40
        /*04e4*/ 	.word	0x00000002
        /*04e8*/ 	.word	0x00028c60
        /*04ec*/ 	.short	0x010a
        /*04ee*/ 	.byte	0x3f
	.zero		1


	//   ....[46]....
        /*04f0*/ 	.word	0x000094c0
        /*04f4*/ 	.word	0x00000003
        /*04f8*/ 	.word	0x00028c40
        /*04fc*/ 	.short	0x010a
        /*04fe*/ 	.byte	0x3f
	.zero		1


	//   ....[47]....
        /*0500*/ 	.word	0x00009690
        /*0504*/ 	.word	0x00000003
        /*0508*/ 	.word	0x00028c60
        /*050c*/ 	.short	0x010a
        /*050e*/ 	.byte	0x3f
	.zero		1


	//   ....[48]....
        /*0510*/ 	.word	0x00009cb0
        /*0514*/ 	.word	0x00000003
        /*0518*/ 	.word	0x00028c40
        /*051c*/ 	.short	0x010a
        /*051e*/ 	.byte	0x3f
	.zero		1


	//   ....[49]....
        /*0520*/ 	.word	0x00009e80
        /*0524*/ 	.word	0x00000003
        /*0528*/ 	.word	0x00028c60
        /*052c*/ 	.short	0x010a
        /*052e*/ 	.byte	0x3f
	.zero		1


	//   ....[50]....
        /*0530*/ 	.word	0x0000a400
        /*0534*/ 	.word	0x00000000
        /*0538*/ 	.word	0x00028c20
        /*053c*/ 	.short	0x010a
        /*053e*/ 	.byte	0x3f
	.zero		1


	//   ....[51]....
        /*0540*/ 	.word	0x0000a5a0
        /*0544*/ 	.word	0x00000006
        /*0548*/ 	.word	0x00000000
        /*054c*/ 	.short	0x010a
        /*054e*/ 	.byte	0x3f
	.zero		1


	//   ....[52]....
        /*0550*/ 	.word	0x0000a610
        /*0554*/ 	.word	0x00000003
        /*0558*/ 	.word	0x00000000
        /*055c*/ 	.short	0x010a
        /*055e*/ 	.byte	0x3f
	.zero		1


	//   ....[53]....
        /*0560*/ 	.word	0x0000a670
        /*0564*/ 	.word	0x00000010
        /*0568*/ 	.word	0x00000000
        /*056c*/ 	.short	0x010a
        /*056e*/ 	.byte	0x3f
	.zero		1


	//   ....[54]....
        /*0570*/ 	.word	0x0000a6a0
        /*0574*/ 	.word	0x00000003
        /*0578*/ 	.word	0x00000000
        /*057c*/ 	.short	0x010a
        /*057e*/ 	.byte	0x3f
	.zero		1


	//   ....[55]....
        /*0580*/ 	.word	0x0000a710
        /*0584*/ 	.word	0x00000003
        /*0588*/ 	.word	0x00028c50
        /*058c*/ 	.short	0x010a
        /*058e*/ 	.byte	0x3f
	.zero		1


	//   ....[56]....
        /*0590*/ 	.word	0x0000a770
        /*0594*/ 	.word	0x00000004
        /*0598*/ 	.word	0x00028c50
        /*059c*/ 	.short	0x010a
        /*059e*/ 	.byte	0x3f
	.zero		1


	//   ....[57]....
        /*05a0*/ 	.word	0x0000a7d0
        /*05a4*/ 	.word	0x00000003
        /*05a8*/ 	.word	0x00028c00
        /*05ac*/ 	.short	0x010a
        /*05ae*/ 	.byte	0x3f
	.zero		1


	//   ....[58]....
        /*05b0*/ 	.word	0x0000a820
        /*05b4*/ 	.word	0x00000007
        /*05b8*/ 	.word	0x00028c30
        /*05bc*/ 	.short	0x010a
        /*05be*/ 	.byte	0x3f
	.zero		1


	//   ....[59]....
        /*05c0*/ 	.word	0x0000a870
        /*05c4*/ 	.word	0x00000007
        /*05c8*/ 	.word	0x00028c50
        /*05cc*/ 	.short	0x010a
        /*05ce*/ 	.byte	0x3f
	.zero		1


	//   ....[60]....
        /*05d0*/ 	.word	0x0000a8d0
        /*05d4*/ 	.word	0x00000000
        /*05d8*/ 	.word	0x00028c30
        /*05dc*/ 	.short	0x010a
        /*05de*/ 	.byte	0x3f
	.zero		1


	//   ....[61]....
        /*05e0*/ 	.word	0x0000a920
        /*05e4*/ 	.word	0x000000aa
        /*05e8*/ 	.word	0x00028c50
        /*05ec*/ 	.short	0x010a
        /*05ee*/ 	.byte	0x3f
	.zero		1


	//   ....[62]....
        /*05f0*/ 	.word	0x0000aac0
        /*05f4*/ 	.word	0x00000005
        /*05f8*/ 	.word	0x00028c40
        /*05fc*/ 	.short	0x010a
        /*05fe*/ 	.byte	0x3f
	.zero		1


	//   ....[63]....
        /*0600*/ 	.word	0x0000ab40
        /*0604*/ 	.word	0x00000008
        /*0608*/ 	.word	0x00028c20
        /*060c*/ 	.short	0x010a
        /*060e*/ 	.byte	0x3f
	.zero		1


	//   ....[64]....
        /*0610*/ 	.word	0x0000ab90
        /*0614*/ 	.word	0x00000008
        /*0618*/ 	.word	0x00028c60
        /*061c*/ 	.short	0x010a
        /*061e*/ 	.byte	0x3f
	.zero		1


	//   ....[65]....
        /*0620*/ 	.word	0x0000abe0
        /*0624*/ 	.word	0x00000002
        /*0628*/ 	.word	0x00028c40
        /*062c*/ 	.short	0x010a
        /*062e*/ 	.byte	0x3f
	.zero		1


	//   ....[66]....
        /*0630*/ 	.word	0x0000ac30
        /*0634*/ 	.word	0x00000002
        /*0638*/ 	.word	0x00028c60
        /*063c*/ 	.short	0x010a
        /*063e*/ 	.byte	0x3f
	.zero		1


	//   ....[67]....
        /*0640*/ 	.word	0x0000ac80
        /*0644*/ 	.word	0x00000003
        /*0648*/ 	.word	0x00028c40
        /*064c*/ 	.short	0x010a
        /*064e*/ 	.byte	0x3f
	.zero		1


	//   ....[68]....
        /*0650*/ 	.word	0x0000acd0
        /*0654*/ 	.word	0x00000003
        /*0658*/ 	.word	0x00028c60
        /*065c*/ 	.short	0x010a
        /*065e*/ 	.byte	0x3f
	.zero		1


	//   ....[69]....
        /*0660*/ 	.word	0x0000ad20
        /*0664*/ 	.word	0x00000003
        /*0668*/ 	.word	0x00028c40
        /*066c*/ 	.short	0x010a
        /*066e*/ 	.byte	0x3f
	.zero		1


	//   ....[70]....
        /*0670*/ 	.word	0x0000ad70
        /*0674*/ 	.word	0x00000003
        /*0678*/ 	.word	0x00028c60
        /*067c*/ 	.short	0x010a
        /*067e*/ 	.byte	0x3f
	.zero		1


	//   ....[71]....
        /*0680*/ 	.word	0x0000adc0
        /*0684*/ 	.word	0x00000000
        /*0688*/ 	.word	0x00028c20
        /*068c*/ 	.short	0x010a
        /*068e*/ 	.byte	0x3f
	.zero		1


	//   ....[72]....
        /*0690*/ 	.word	0x0000af60
        /*0694*/ 	.word	0x00000006
        /*0698*/ 	.word	0x00000000
        /*069c*/ 	.short	0x010a
        /*069e*/ 	.byte	0x3f
	.zero		1


	//   ....[73]....
        /*06a0*/ 	.word	0x0000afb0
        /*06a4*/ 	.word	0x00000003
        /*06a8*/ 	.word	0x00000000
        /*06ac*/ 	.short	0x010a
        /*06ae*/ 	.byte	0x3f
	.zero		1


	//   ....[74]....
        /*06b0*/ 	.word	0x0000b000
        /*06b4*/ 	.word	0x00000010
        /*06b8*/ 	.word	0x00000000
        /*06bc*/ 	.short	0x010a
        /*06be*/ 	.byte	0x3f
	.zero		1


	//----- nvinfo : EIATTR_NUM_MBARRIERS
	.align		4
.L_143:
        /*06c0*/ 	.byte	0x03, 0x38
        /*06c2*/ 	.short	0x0016


	//----- nvinfo : EIATTR_EXIT_INSTR_OFFSETS
	.align		4
        /*06c4*/ 	.byte	0x04, 0x1c
        /*06c6*/ 	.short	(.L_145 - .L_144)


	//   ....[0]....
.L_144:
        /*06c8*/ 	.word	0x00000a10


	//   ....[1]....
        /*06cc*/ 	.word	0x00007560


	//   ....[2]....
        /*06d0*/ 	.word	0x000075c0


	//   ....[3]....
        /*06d4*/ 	.word	0x0000a6f0


	//----- nvinfo : EIATTR_MAX_THREADS
	.align		4
.L_145:
        /*06d8*/ 	.byte	0x04, 0x05
        /*06da*/ 	.short	(.L_147 - .L_146)
.L_146:
        /*06dc*/ 	.word	0x00000180
        /*06e0*/ 	.word	0x00000001
        /*06e4*/ 	.word	0x00000001


	//----- nvinfo : EIATTR_CRS_STACK_SIZE
	.align		4
.L_147:
        /*06e8*/ 	.byte	0x04, 0x1e
        /*06ea*/ 	.short	(.L_149 - .L_148)
.L_148:
        /*06ec*/ 	.word	0x00000000


	//----- nvinfo : EIATTR_CBANK_PARAM_SIZE
	.align		4
.L_149:
        /*06f0*/ 	.byte	0x03, 0x19
        /*06f2*/ 	.short	0x0bf0


	//----- nvinfo : EIATTR_PARAM_CBANK
	.align		4
        /*06f4*/ 	.byte	0x04, 0x0a
        /*06f6*/ 	.short	(.L_151 - .L_150)
	.align		4
.L_150:
        /*06f8*/ 	.word	index@(.nv.constant0._ZN7cutlass13device_kernelIN5flash11enable_sm90INS1_16FlashAttnFwdSm90INS1_25CollectiveMainloopFwdSm90ILi2EN4cute5tupleIJNS5_1CILi1EEES8_S8_EEENS6_IJNS7_ILi64EEESA_SA_EEELi512ENS_10bfloat16_tEfNS_4arch4Sm90ELb0ELb0ELb0ELb0ELb0ELb0ELb0ELb0ELb0ELb0ELb0ELb0EEENS1_21CollectiveEpilogueFwdINS6_IJSA_NS7_ILi512EEESA_EEES9_SC_SE_Li256ELb0ELb0ELb0ELb0EEENS1_29StaticPersistentTileSchedulerILb0EEEEEEEEEvNT_6ParamsE)
        /*06fc*/ 	.short	0x0210
        /*06fe*/ 	.short	0x0bf0


	//----- nvinfo : EIATTR_SW_WAR
	.align		4
.L_151:
        /*0700*/ 	.byte	0x04, 0x36
        /*0702*/ 	.short	(.L_153 - .L_152)
.L_152:
        /*0704*/ 	.word	0x00000008
.L_153:


//--------------------- .nv.info._ZN7cutlass13device_kernelIN5flash11enable_sm90INS1_16FlashAttnFwdSm90INS1_25CollectiveMainloopFwdSm90ILi2EN4cute5tupleIJNS5_1CILi1EEES8_S8_EEENS6_IJNS7_ILi64EEESA_SA_EEELi512ENS_10bfloat16_tEfNS_4arch4Sm90ELb0ELb0ELb0ELb0ELb0ELb0ELb1ELb0ELb0ELb0ELb0ELb0EEENS1_21CollectiveEpilogueFwdINS6_IJSA_NS7_ILi512EEESA_EEES9_SC_SE_Li256ELb0ELb0ELb0ELb0EEENS1_29StaticPersistentTileSchedulerILb0EEEEEEEEEvNT_6ParamsE --------------------------
	.section	.nv.info._ZN7cutlass13device_kernelIN5flash11enable_sm90INS1_16FlashAttnFwdSm90INS1_25CollectiveMainloopFwdSm90ILi2EN4cute5tupleIJNS5_1CILi1EEES8_S8_EEENS6_IJNS7_ILi64EEESA_SA_EEELi512ENS_10bfloat16_tEfNS_4arch4Sm90ELb0ELb0ELb0ELb0ELb0ELb0ELb1ELb0ELb0ELb0ELb0ELb0EEENS1_21CollectiveEpilogueFwdINS6_IJSA_NS7_ILi512EEESA_EEES9_SC_SE_Li256ELb0ELb0ELb0ELb0EEENS1_29StaticPersistentTileSchedulerILb0EEEEEEEEEvNT_6ParamsE,"",@"SHT_CUDA_INFO"
	.sectionflags	@""
	.align	4


	//----- nvinfo : EIATTR_CUDA_API_VERSION
	.align		4
        /*0000*/ 	.byte	0x04, 0x37
        /*0002*/ 	.short	(.L_155 - .L_154)
.L_154:
        /*0004*/ 	.word	0x00000082


	//----- nvinfo : EIATTR_KPARAM_INFO
	.align		4
.L_155:
        /*0008*/ 	.byte	0x04, 0x17
        /*000a*/ 	.short	(.L_157 - .L_156)
.L_156:
        /*000c*/ 	.word	0x00000000
        /*0010*/ 	.short	0x0000
        /*0012*/ 	.short	0x0070
        /*0014*/ 	.byte	0x00, 0xf0, 0x01, 0x32


	//----- nvinfo : EIATTR_SPARSE_MMA_MASK
	.align		4
.L_157:
        /*0018*/ 	.byte	0x03, 0x50
        /*001a*/ 	.short	0x0000


	//----- nvinfo : EIATTR_MAXREG_COUNT
	.align		4
        /*001c*/ 	.byte	0x03, 0x1b
        /*001e*/ 	.short	0x00a8


	//----- nvinfo : EIATTR_NUM_BARRIERS
	.align		4
        /*0020*/ 	.byte	0x02, 0x4c
        /*0022*/ 	.byte	0x10
	.zero		1


	//----- nvinfo : EIATTR_EXTERNS
	.align		4
        /*0024*/ 	.byte	0x04, 0x0f
        /*0026*/ 	.short	(.L_159 - .L_158)


	//   ....[0]....
	.align		4
.L_158:
        /*0028*/ 	.word	index@(__assertfail)


	//----- nvinfo : EIATTR_ANNOTATIONS
	.align		4
.L_159:
        /*002c*/ 	.byte	0x04, 0x55
        /*002e*/ 	.short	(.L_161 - .L_160)


	//   ....[0]....
.L_160:
        /* <DEDUP_REMOVED lines=14> */


	//----- nvinfo : EIATTR_MERCURY_ISA_VERSION
	.align		4
.L_161:
        /*00f8*/ 	.byte	0x03, 0x5f
        /*00fa*/ 	.short	0x0101


	//----- nvinfo : EIATTR_INT_WARP_WIDE_INSTR_OFFSETS
	.align		4
        /*00fc*/ 	.byte	0x04, 0x31
        /*00fe*/ 	.short	(.L_163 - .L_162)


	//   ....[0]....
.L_162:
        /*0100*/ 	.word	0x000001b0


	//   ....[1]....
        /*0104*/ 	.word	0x000001e0


	//   ....[2]....
        /*0108*/ 	.word	0x00000250


	//   ....[3]....
        /*010c*/ 	.word	0x00000290


	//   ....[4]....
        /*0110*/ 	.word	0x0000a650


	//   ....[5]....
        /*0114*/ 	.word	0x0000a6b0


	//----- nvinfo : EIATTR_COOP_GROUP_MASK_REGIDS
	.align		4
.L_163:
        /*0118*/ 	.byte	0x04, 0x29
        /*011a*/ 	.short	(.L_165 - .L_164)


	//   ....[0]....
.L_164:
        /*011c*/ 	.word	0xffffffff


	//   ....[1]....
        /*0120*/ 	.word	0xffffffff


	//   ....[2]....
        /*0124*/ 	.word	0xffffffff


	//   ....[3]....
        /*0128*/ 	.word	0xffffffff


	//   ....[4]....
        /*012c*/ 	.word	0xffffffff


	//   ....[5]....
        /*0130*/ 	.word	0xffffffff


	//   ....[6]....
        /*0134*/ 	.word	0xffffffff


	//   ....[7]....
        /*0138*/ 	.word	0xffffffff


	//   ....[8]....
        /*013c*/ 	.word	0xffffffff


	//   ....[9]....
        /*0140*/ 	.word	0xffffffff


	//   ....[10]....
        /*0144*/ 	.word	0xffffffff


	//   ....[11]....
        /*0148*/ 	.word	0xffffffff


	//   ....[12]....
        /*014c*/ 	.word	0xffffffff


	//   ....[13]....
        /*0150*/ 	.word	0xffffffff


	//   ....[14]....
        /*0154*/ 	.word	0xffffffff


	//   ....[15]....
        /*0158*/ 	.word	0xffffffff


	//   ....[16]....
        /*015c*/ 	.word	0xffffffff


	//   ....[17]....
        /*0160*/ 	.word	0xffffffff


	//   ....[18]....
        /*0164*/ 	.word	0xffffffff


	//   ....[19]....
        /*0168*/ 	.word	0xffffffff


	//   ....[20]....
        /*016c*/ 	.word	0xffffffff


	//   ....[21]....
        /*0170*/ 	.word	0xffffffff


	//   ....[22]....
        /*0174*/ 	.word	0xffffffff


	//   ....[23]....
        /*0178*/ 	.word	0xffffffff


	//   ....[24]....
        /*017c*/ 	.word	0xffffffff


	//   ....[25]....
        /*0180*/ 	.word	0xffffffff


	//   ....[26]....
        /*0184*/ 	.word	0xffffffff


	//   ....[27]....
        /*0188*/ 	.word	0xffffffff


	//   ....[28]....
        /*018c*/ 	.word	0xffffffff


	//   ....[29]....
        /*0190*/ 	.word	0x0500000f


	//   ....[30]....
        /*0194*/ 	.word	0x0500000f


	//----- nvinfo : EIATTR_COOP_GROUP_INSTR_OFFSETS
	.align		4
.L_165:
        /*0198*/ 	.byte	0x04, 0x28
        /*019a*/ 	.short	(.L_167 - .L_166)


	//   ....[0]....
.L_166:
        /*019c*/ 	.word	0x00000060


	//   ....[1]....
        /*01a0*/ 	.word	0x000001c0


	//   ....[2]....
        /*01a4*/ 	.word	0x00000270


	//   ....[3]....
        /*01a8*/ 	.word	0x000003d0


	//   ....[4]....
        /*01ac*/ 	.word	0x00000530


	//   ....[5]....
        /*01b0*/ 	.word	0x00000650


	//   ....[6]....
        /*01b4*/ 	.word	0x000007b0


	//   ....[7]....
        /*01b8*/ 	.word	0x00001010


	//   ....[8]....
        /*01bc*/ 	.word	0x00002790


	//   ....[9]....
        /*01c0*/ 	.word	0x00003760


	//   ....[10]....
        /*01c4*/ 	.word	0x000046f0


	//   ....[11]....
        /*01c8*/ 	.word	0x00004770


	//   ....[12]....
        /*01cc*/ 	.word	0x00004940


	//   ....[13]....
        /*01d0*/ 	.word	0x00004a50


	//   ....[14]....
        /*01d4*/ 	.word	0x000052c0


	//   ....[15]....
        /*01d8*/ 	.word	0x00006020


	//   ....[16]....
        /*01dc*/ 	.word	0x00006ce0


	//   ....[17]....
        /*01e0*/ 	.word	0x00006d10


	//   ....[18]....
        /*01e4*/ 	.word	0x00006f50


	//   ....[19]....
        /*01e8*/ 	.word	0x00007120


	//   ....[20]....
        /*01ec*/ 	.word	0x00008110


	//   ....[21]....
        /*01f0*/ 	.word	0x00008150


	//   ....[22]....
        /*01f4*/ 	.word	0x00008190


	//   ....[23]....
        /*01f8*/ 	.word	0x00008220


	//   ....[24]....
        /*01fc*/ 	.word	0x00008230


	//   ....[25]....
        /*0200*/ 	.word	0x00008bf0


	//   ....[26]....
        /*0204*/ 	.word	0x00009a00


	//   ....[27]....
        /*0208*/ 	.word	0x00009e60


	//   ....[28]....
        /*020c*/ 	.word	0x0000d150


	//   ....[29]....
        /*0210*/ 	.word	0x0000d5f0


	//   ....[30]....
        /*0214*/ 	.word	0x0000da90


	//----- nvinfo : EIATTR_REG_RECONFIG
	.align		4
.L_167:
        /*0218*/ 	.byte	0x01, 0x54
	.zero		2


	//----- nvinfo : EIATTR_SYSCALL_OFFSETS
	.align		4
        /*021c*/ 	.byte	0x04, 0x46
        /*021e*/ 	.short	(.L_169 - .L_168)


	//   ....[0]....
.L_168:
        /*0220*/ 	.word	0x00002980


	//   ....[1]....
        /*0224*/ 	.word	0x0000a2d0


	//   ....[2]....
        /*0228*/ 	.word	0x0000a410


	//   ....[3]....
        /*022c*/ 	.word	0x0000a510


	//----- nvinfo : EIATTR_MBARRIER_INSTR_OFFSETS
	.align		4
.L_169:
        /*0230*/ 	.byte	0x04, 0x39
        /*0232*/ 	.short	(.L_171 - .L_170)


	//   ....[0]....
.L_170:
        /*0234*/ 	.word	0x000002b0
        /*0238*/ 	.word	0x000000ff
        /*023c*/ 	.word	0x00038800
        /*0240*/ 	.short	0x0100
        /*0242*/ 	.byte	0x06
	.zero		1


	//   ....[1]....
        /*0244*/ 	.word	0x000002c0
        /*0248*/ 	.word	0x000000ff
        /*024c*/ 	.word	0x00038810
        /*0250*/ 	.short	0x0100
        /*0252*/ 	.byte	0x06
	.zero		1


	//   ....[2]....
        /*0254*/ 	.word	0x000002d0
        /*0258*/ 	.word	0x000000ff
        /*025c*/ 	.word	0x00038820
        /*0260*/ 	.short	0x0100
        /*0262*/ 	.byte	0x06
	.zero		1


	//   ....[3]....
        /*0264*/ 	.word	0x00000380
        /*0268*/ 	.word	0x000000ff
        /*026c*/ 	.word	0x00038830
        /*0270*/ 	.short	0x0100
        /*0272*/ 	.byte	0x06
	.zero		1


	//   ....[4]....
        /*0274*/ 	.word	0x00000390
        /*0278*/ 	.word	0x000000ff
        /*027c*/ 	.word	0x00038840
        /*0280*/ 	.short	0x0100
        /*0282*/ 	.byte	0x06
	.zero		1


	//   ....[5]....
        /*0284*/ 	.word	0x000003a0
        /*0288*/ 	.word	0x000000ff
        /*028c*/ 	.word	0x00038838
        /*0290*/ 	.short	0x0100
        /*0292*/ 	.byte	0x06
	.zero		1


	//   ....[6]....
        /*0294*/ 	.word	0x000003b0
        /*0298*/ 	.word	0x000000ff
        /*029c*/ 	.word	0x00038848
        /*02a0*/ 	.short	0x0100
        /*02a2*/ 	.byte	0x06
	.zero		1


	//   ....[7]....
        /*02a4*/ 	.word	0x000004e0
        /*02a8*/ 	.word	0x000000ff
        /*02ac*/ 	.word	0x00038850
        /*02b0*/ 	.short	0x0100
        /*02b2*/ 	.byte	0x08
	.zero		1


	//   ....[8]....
        /*02b4*/ 	.word	0x000004f0
        /*02b8*/ 	.word	0x000000ff
        /*02bc*/ 	.word	0x00038860
        /*02c0*/ 	.short	0x0100
        /*02c2*/ 	.byte	0x08
	.zero		1


	//   ....[9]....
        /*02c4*/ 	.word	0x00000500
        /*02c8*/ 	.word	0x000000ff
        /*02cc*/ 	.word	0x00038858
        /*02d0*/ 	.short	0x0100
        /*02d2*/ 	.byte	0x08
	.zero		1


	//   ....[10]....
        /*02d4*/ 	.word	0x00000510
        /*02d8*/ 	.word	0x000000ff
        /*02dc*/ 	.word	0x00038868
        /*02e0*/ 	.short	0x0100
        /*02e2*/ 	.byte	0x08
	.zero		1


	//   ....[11]....
        /*02e4*/ 	.word	0x00000600
        /*02e8*/ 	.word	0x000000ff
        /*02ec*/ 	.word	0x00038870
        /*02f0*/ 	.short	0x0100
        /*02f2*/ 	.byte	0x06
	.zero		1


	//   ....[12]....
        /*02f4*/ 	.word	0x00000610
        /*02f8*/ 	.word	0x000000ff
        /*02fc*/ 	.word	0x00038880
        /*0300*/ 	.short	0x0100
        /*0302*/ 	.byte	0x06
	.zero		1


	//   ....[13]....
        /*0304*/ 	.word	0x00000620
        /*0308*/ 	.word	0x000000ff
        /*030c*/ 	.word	0x00038878
        /*0310*/ 	.short	0x0100
        /*0312*/ 	.byte	0x06
	.zero		1


	//   ....[14]....
        /*0314*/ 	.word	0x00000630
        /*0318*/ 	.word	0x000000ff
        /*031c*/ 	.word	0x00038888
        /*0320*/ 	.short	0x0100
        /*0322*/ 	.byte	0x06
	.zero		1


	//   ....[15]....
        /*0324*/ 	.word	0x00000760
        /*0328*/ 	.word	0x000000ff
        /*032c*/ 	.word	0x00038890
        /*0330*/ 	.short	0x0100
        /*0332*/ 	.byte	0x08
	.zero		1


	//   ....[16]....
        /*0334*/ 	.word	0x00000770
        /*0338*/ 	.word	0x000000ff
        /*033c*/ 	.word	0x000388a0
        /*0340*/ 	.short	0x0100
        /*0342*/ 	.byte	0x08
	.zero		1


	//   ....[17]....
        /*0344*/ 	.word	0x00000780
        /*0348*/ 	.word	0x000000ff
        /*034c*/ 	.word	0x00038898
        /*0350*/ 	.short	0x0100
        /*0352*/ 	.byte	0x08
	.zero		1


	//   ....[18]....
        /*0354*/ 	.word	0x00000790
        /*0358*/ 	.word	0x000000ff
        /*035c*/ 	.word	0x000388a8
        /*0360*/ 	.short	0x0100
        /*0362*/ 	.byte	0x08
	.zero		1


	//   ....[19]....
        /*0364*/ 	.word	0x000008d0
        /*0368*/ 	.word	0x000000ff
        /*036c*/ 	.word	0x000388b0
        /*0370*/ 	.short	0x0100
        /*0372*/ 	.byte	0x08
	.zero		1


	//   ....[20]....
        /*0374*/ 	.word	0x000008e0
        /*0378*/ 	.word	0x000000ff
        /*037c*/ 	.word	0x000388c0
        /*0380*/ 	.short	0x0100
        /*0382*/ 	.byte	0x08
	.zero		1


	//   ....[21]....
        /*0384*/ 	.word	0x000008f0
        /*0388*/ 	.word	0x000000ff
        /*038c*/ 	.word	0x000388b8
        /*0390*/ 	.short	0x0100
        /*0392*/ 	.byte	0x08
	.zero		1


	//   ....[22]....
        /*0394*/ 	.word	0x00000900
        /*0398*/ 	.word	0x000000ff
        /*039c*/ 	.word	0x000388c8
        /*03a0*/ 	.short	0x0100
        /*03a2*/ 	.byte	0x08
	.zero		1


	//   ....[23]....
        /*03a4*/ 	.word	0x00001390
        /*03a8*/ 	.word	0x00000000
        /*03ac*/ 	.word	0x00000000
        /*03b0*/ 	.short	0x0101
        /*03b2*/ 	.byte	0x3f
	.zero		1


	//   ....[24]....
        /*03b4*/ 	.word	0x00001e80
        /*03b8*/ 	.word	0x00000003
        /*03bc*/ 	.word	0x00000000
        /*03c0*/ 	.short	0x0101
        /*03c2*/ 	.byte	0x3f
	.zero		1


	//   ....[25]....
        /*03c4*/ 	.word	0x000029f0
        /*03c8*/ 	.word	0x000000ff
        /*03cc*/ 	.word	0x00038800
        /*03d0*/ 	.short	0x010a
        /*03d2*/ 	.byte	0x2a
	.zero		1


	//   ....[26]....
        /*03d4*/ 	.word	0x00002a50
        /*03d8*/ 	.word	0x00000008
        /*03dc*/ 	.word	0x00038830
        /*03e0*/ 	.short	0x010a
        /*03e2*/ 	.byte	0x3f
	.zero		1


	//   ....[27]....
        /*03e4*/ 	.word	0x00002a90
        /*03e8*/ 	.word	0x00000008
        /*03ec*/ 	.word	0x00038830
        /*03f0*/ 	.short	0x010a
        /*03f2*/ 	.byte	0x3f
	.zero		1


	//   ....[28]....
        /*03f4*/ 	.word	0x00002d10
        /*03f8*/ 	.word	0x000000ff
        /*03fc*/ 	.word	0x00038810
        /*0400*/ 	.short	0x010a
        /*0402*/ 	.byte	0x2a
	.zero		1


	//   ....[29]....
        /*0404*/ 	.word	0x00002d50
        /*0408*/ 	.word	0x00000008
        /*040c*/ 	.word	0x00038850
        /*0410*/ 	.short	0x010a
        /*0412*/ 	.byte	0x3f
	.zero		1


	//   ....[30]....
        /*0414*/ 	.word	0x00002e30
        /*0418*/ 	.word	0x00000008
        /*041c*/ 	.word	0x00038850
        /*0420*/ 	.short	0x010a
        /*0422*/ 	.byte	0x3f
	.zero		1


	//   ....[31]....
        /*0424*/ 	.word	0x00004cd0
        /*0428*/ 	.word	0x00000018
        /*042c*/ 	.word	0x00000000
        /*0430*/ 	.short	0x0101
        /*0432*/ 	.byte	0x3f
	.zero		1


	//   ....[32]....
        /*0434*/ 	.word	0x000052e0
        /*0438*/ 	.word	0x00000008
        /*043c*/ 	.word	0x00000000
        /*0440*/ 	.short	0x0101
        /*0442*/ 	.byte	0x3f
	.zero		1


	//   ....[33]....
        /*0444*/ 	.word	0x00005430
        /*0448*/ 	.word	0x0000000b
        /*044c*/ 	.word	0x00038830
        /*0450*/ 	.short	0x010a
        /*0452*/ 	.byte	0x3f
	.zero		1


	//   ....[34]....
        /*0454*/ 	.word	0x00005480
        /*0458*/ 	.word	0x0000000b
        /*045c*/ 	.word	0x00038830
        /*0460*/ 	.short	0x010a
        /*0462*/ 	.byte	0x3f
	.zero		1


	//   ....[35]....
        /*0464*/ 	.word	0x00005680
        /*0468*/ 	.word	0x0000000b
        /*046c*/ 	.word	0x00038850
        /*0470*/ 	.short	0x010a
        /*0472*/ 	.byte	0x3f
	.zero		1


	//   ....[36]....
        /*0474*/ 	.word	0x000056c0
        /*0478*/ 	.word	0x0000000b
        /*047c*/ 	.word	0x00038850
        /*0480*/ 	.short	0x010a
        /*0482*/ 	.byte	0x3f
	.zero		1


	//   ....[37]....
        /*0484*/ 	.word	0x00007500
        /*0488*/ 	.word	0x00000098
        /*048c*/ 	.word	0x00000000
        /*0490*/ 	.short	0x0101
        /*0492*/ 	.byte	0x3f
	.zero		1


	//   ....[38]....
        /*0494*/ 	.word	0x00008130
        /*0498*/ 	.word	0x0000000b
        /*049c*/ 	.word	0x00000000
        /*04a0*/ 	.short	0x0101
        /*04a2*/ 	.byte	0x3f
	.zero		1


	//   ....[39]....
        /*04a4*/ 	.word	0x00009dd0
        /*04a8*/ 	.word	0x000000ff
        /*04ac*/ 	.word	0x00000000
        /*04b0*/ 	.short	0x0101
        /*04b2*/ 	.byte	0x06
	.zero		1


	//   ....[40]....
        /*04b4*/ 	.word	0x0000aa10
        /*04b8*/ 	.word	0x0000000a
        /*04bc*/ 	.word	0x00038840
        /*04c0*/ 	.short	0x010a
        /*04c2*/ 	.byte	0x3f
	.zero		1


	//   ....[41]....
        /*04c4*/ 	.word	0x0000b190
        /*04c8*/ 	.word	0x0000000b
        /*04cc*/ 	.word	0x00038820
        /*04d0*/ 	.short	0x010a
        /*04d2*/ 	.byte	0x3f
	.zero		1


	//   ....[42]....
        /*04d4*/ 	.word	0x0000b260
        /*04d8*/ 	.word	0x00000005
        /*04dc*/ 	.word	0x00038860
        /*04e0*/ 	.short	0x010a
        /*04e2*/ 	.byte	0x3f
	.zero		1


	//   ....[43]....
        /*04e4*/ 	.word	0x0000b940
        /*04e8*/ 	.word	0x00000002
        /*04ec*/ 	.word	0x00038840
        /*04f0*/ 	.short	0x010a
        /*04f2*/ 	.byte	0x3f
	.zero		1


	//   ....[44]....
        /*04f4*/ 	.word	0x0000bb10
        /*04f8*/ 	.word	0x00000002
        /*04fc*/ 	.word	0x00038860
        /*0500*/ 	.short	0x010a
        /*0502*/ 	.byte	0x3f
	.zero		1


	//   ....[45]....
        /*0504*/ 	.word	0x0000c190
        /*0508*/ 	.word	0x00000002
        /*050c*/ 	.word	0x00038840
        /*0510*/ 	.short	0x010a
        /*0512*/ 	.byte	0x3f
	.zero		1


	//   ....[46]....
        /*0514*/ 	.word	0x0000c350
        /*0518*/ 	.word	0x00000002
        /*051c*/ 	.word	0x00038860
        /*0520*/ 	.short	0x010a
        /*0522*/ 	.byte	0x3f
	.zero		1


	//   ....[47]....
        /*0524*/ 	.word	0x0000c960
        /*0528*/ 	.word	0x00000002
        /*052c*/ 	.word	0x00038840
        /*0530*/ 	.short	0x010a
        /*0532*/ 	.byte	0x3f
	.zero		1


	//   ....[48]....
        /*0534*/ 	.word	0x0000cb30
        /*0538*/ 	.word	0x00000002
        /*053c*/ 	.word	0x00038860
        /*0540*/ 	.short	0x010a
        /*0542*/ 	.byte	0x3f
	.zero		1


	//   ....[49]....
        /*0544*/ 	.word	0x0000d0d0
        /*0548*/ 	.word	0x00000000
        /*054c*/ 	.word	0x00038820
        /*0550*/ 	.short	0x010a
        /*0552*/ 	.byte	0x3f
	.zero		1


	//   ....[50]....
        /*0554*/ 	.word	0x0000d220
        /*0558*/ 	.word	0x00000006
        /*055c*/ 	.word	0x00000000
        /*0560*/ 	.short	0x010a
        /*0562*/ 	.byte	0x3f
	.zero		1


	//   ....[51]....
        /*0564*/ 	.word	0x0000d290
        /*0568*/ 	.word	0x00000007
        /*056c*/ 	.word	0x00000000
        /*0570*/ 	.short	0x010a
        /*0572*/ 	.byte	0x3f
	.zero		1


	//   ....[52]....
        /*0574*/ 	.word	0x0000d2d0
        /*0578*/ 	.word	0x00000010
        /*057c*/ 	.word	0x00000000
        /*0580*/ 	.short	0x010a
        /*0582*/ 	.byte	0x3f
	.zero		1


	//   ....[53]....
        /*0584*/ 	.word	0x0000d300
        /*0588*/ 	.word	0x00000003
        /*058c*/ 	.word	0x00000000
        /*0590*/ 	.short	0x010a
        /*0592*/ 	.byte	0x3f
	.zero		1


	//   ....[54]....
        /*0594*/ 	.word	0x0000d370
        /*0598*/ 	.word	0x00000003
        /*059c*/ 	.word	0x00038800
        /*05a0*/ 	.short	0x010a
        /*05a2*/ 	.byte	0x3f
	.zero		1


	//   ....[55]....
        /*05a4*/ 	.word	0x0000d3c0
        /*05a8*/ 	.word	0x00000008
        /*05ac*/ 	.word	0x00038830
        /*05b0*/ 	.short	0x010a
        /*05b2*/ 	.byte	0x3f
	.zero		1


	//   ....[56]....
        /*05b4*/ 	.word	0x0000d420
        /*05b8*/ 	.word	0x00000003
        /*05bc*/ 	.word	0x00038810
        /*05c0*/ 	.short	0x010a
        /*05c2*/ 	.byte	0x3f
	.zero		1


	//   ....[57]....
        /*05c4*/ 	.word	0x0000d470
        /*05c8*/ 	.word	0x00000008
        /*05cc*/ 	.word	0x00038850
        /*05d0*/ 	.short	0x010a
        /*05d2*/ 	.byte	0x3f
	.zero		1


	//   ....[58]....
        /*05d4*/ 	.word	0x0000d4c0
        /*05d8*/ 	.word	0x0000000b
        /*05dc*/ 	.word	0x00038830
        /*05e0*/ 	.short	0x010a
        /*05e2*/ 	.byte	0x3f
	.zero		1


	//   ....[59]....
        /*05e4*/ 	.word	0x0000d510
        /*05e8*/ 	.word	0x0000000b
        /*05ec*/ 	.word	0x00038850
        /*05f0*/ 	.short	0x010a
        /*05f2*/ 	.byte	0x3f
	.zero		1


	//   ....[60]....
        /*05f4*/ 	.word	0x0000d6b0
        /*05f8*/ 	.word	0x0000000a
        /*05fc*/ 	.word	0x00038840
        /*0600*/ 	.short	0x010a
        /*0602*/ 	.byte	0x3f
	.zero		1


	//   ....[61]....
        /*0604*/ 	.word	0x0000d730
        /*0608*/ 	.word	0x00000008
        /*060c*/ 	.word	0x00038820
        /*0610*/ 	.short	0x010a
        /*0612*/ 	.byte	0x3f
	.zero		1


	//   ....[62]....
        /*0614*/ 	.word	0x0000d780
        /*0618*/ 	.word	0x00000005
        /*061c*/ 	.word	0x00038860
        /*0620*/ 	.short	0x010a
        /*0622*/ 	.byte	0x3f
	.zero		1


	//   ....[63]....
        /*0624*/ 	.word	0x0000d7d0
        /*0628*/ 	.word	0x00000002
        /*062c*/ 	.word	0x00038840
        /*0630*/ 	.short	0x010a
        /*0632*/ 	.byte	0x3f
	.zero		1


	//   ....[64]....
        /*0634*/ 	.word	0x0000d820
        /*0638*/ 	.word	0x00000002
        /*063c*/ 	.word	0x00038860
        /*0640*/ 	.short	0x010a
        /*0642*/ 	.byte	0x3f
	.zero		1


	//   ....[65]....
        /*0644*/ 	.word	0x0000d870
        /*0648*/ 	.word	0x00000002
        /*064c*/ 	.word	0x00038840
        /*0650*/ 	.short	0x010a
        /*0652*/ 	.byte	0x3f
	.zero		1


	//   ....[66]....
        /*0654*/ 	.word	0x0000d8c0
        /*0658*/ 	.word	0x00000002
        /*065c*/ 	.word	0x00038860
        /*0660*/ 	.short	0x010a
        /*0662*/ 	.byte	0x3f
	.zero		1


	//   ....[67]....
        /*0664*/ 	.word	0x0000d910
        /*0668*/ 	.word	0x00000002
        /*066c*/ 	.word	0x00038840
        /*0670*/ 	.short	0x010a
        /*0672*/ 	.byte	0x3f
	.zero		1


	//   ....[68]....
        /*0674*/ 	.word	0x0000d960
        /*0678*/ 	.word	0x00000002
        /*067c*/ 	.word	0x00038860
        /*0680*/ 	.short	0x010a
        /*0682*/ 	.byte	0x3f
	.zero		1


	//   ....[69]....
        /*0684*/ 	.word	0x0000d9b0
        /*0688*/ 	.word	0x00000000
        /*068c*/ 	.word	0x00038820
        /*0690*/ 	.short	0x010a
        /*0692*/ 	.byte	0x3f
	.zero		1


	//   ....[70]....
        /*0694*/ 	.word	0x0000db50
        /*0698*/ 	.word	0x00000006
        /*069c*/ 	.word	0x00000000
        /*06a0*/ 	.short	0x010a
        /*06a2*/ 	.byte	0x3f
	.zero		1


	//   ....[71]....
        /*06a4*/ 	.word	0x0000dba0
        /*06a8*/ 	.word	0x00000007
        /*06ac*/ 	.word	0x00000000
        /*06b0*/ 	.short	0x010a
        /*06b2*/ 	.byte	0x3f
	.zero		1


	//   ....[72]....
        /*06b4*/ 	.word	0x0000dbf0
        /*06b8*/ 	.word	0x00000010
        /*06bc*/ 	.word	0x00000000
        /*06c0*/ 	.short	0x010a
        /*06c2*/ 	.byte	0x3f
	.zero		1


	//----- nvinfo : EIATTR_NUM_MBARRIERS
	.align		4
.L_171:
        /*06c4*/ 	.byte	0x03, 0x38
        /*06c6*/ 	.short	0x0017


	//----- nvinfo : EIATTR_EXIT_INSTR_OFFSETS
	.align		4
        /*06c8*/ 	.byte	0x04, 0x1c
        /*06ca*/ 	.short	(.L_173 - .L_172)


	//   ....[0]....
.L_172:
        /*06cc*/ 	.word	0x00000a30


	//   ....[1]....
        /*06d0*/ 	.word	0x00009e20


	//   ....[2]....
        /*06d4*/ 	.word	0x00009e80


	//   ....[3]....
        /*06d8*/ 	.word	0x0000d350


	//----- nvinfo : EIATTR_MAX_THREADS
	.align		4
.L_173:
        /*06dc*/ 	.byte	0x04, 0x05
        /*06de*/ 	.short	(.L_175 - .L_174)
.L_174:
        /*06e0*/ 	.word	0x00000180
        /*06e4*/ 	.word	0x00000001
        /*06e8*/ 	.word	0x00000001


	//----- nvinfo : EIATTR_CRS_STACK_SIZE
	.align		4
.L_175:
        /*06ec*/ 	.byte	0x04, 0x1e
        /*06ee*/ 	.short	(.L_177 - .L_176)
.L_176:
        /*06f0*/ 	.word	0x00000000


	//----- nvinfo : EIATTR_CBANK_PARAM_SIZE
	.align		4
.L_177:
        /*06f4*/ 	.byte	0x03, 0x19
        /*06f6*/ 	.short	0x0cf0


	//----- nvinfo : EIATTR_PARAM_CBANK
	.align		4
        /*06f8*/ 	.byte	0x04, 0x0a
        /*06fa*/ 	.short	(.L_179 - .L_178)
	.align		4
.L_178:
        /*06fc*/ 	.word	index@(.nv.constant0._ZN7cutlass13device_kernelIN5flash11enable_sm90INS1_16FlashAttnFwdSm90INS1_25CollectiveMainloopFwdSm90ILi2EN4cute5tupleIJNS5_1CILi1EEES8_S8_EEENS6_IJNS7_ILi64EEESA_SA_EEELi512ENS_10bfloat16_tEfNS_4arch4Sm90ELb0ELb0ELb0ELb0ELb0ELb0ELb1ELb0ELb0ELb0ELb0ELb0EEENS1_21CollectiveEpilogueFwdINS6_IJSA_NS7_ILi512EEESA_EEES9_SC_SE_Li256ELb0ELb0ELb0ELb0EEENS1_29StaticPersistentTileSchedulerILb0EEEEEEEEEvNT_6ParamsE)
        /*0700*/ 	.short	0x0210
        /*0702*/ 	.short	0x0cf0


	//----- nvinfo : EIATTR_SW_WAR
	.align		4
.L_179:
        /*0704*/ 	.byte	0x04, 0x36
        /*0706*/ 	.short	(.L_181 - .L_180)
.L_180:
        /*0708*/ 	.word	0x00000008
.L_181:


//--------------------- .nv.info._ZN7cutlass13device_kernelIN5flash11enable_sm90INS1_16FlashAttnFwdSm90INS1_25CollectiveMainloopFwdSm90ILi2EN4cute5tupleIJNS5_1CILi1EEES8_S8_EEENS6_IJNS7_ILi64EEESA_SA_EEELi512ENS_10bfloat16_tEfNS_4arch4Sm90ELb0ELb0ELb0ELb1ELb0ELb0ELb0ELb0ELb0ELb0ELb0ELb0EEENS1_21CollectiveEpilogueFwdINS6_IJSA_NS7_ILi512EEESA_EEES9_SC_SE_Li256ELb1ELb0ELb0ELb0EEENS1_36VarlenDynamicPersistentTileSchedulerILi64ELi64ELi256ELi32ELb0ELb0ELb1ELb0ELb1ELb1EEEEEEEEEvNT_6ParamsE --------------------------
	.section	.nv.info._ZN7cutlass13device_kernelIN5flash11enable_sm90INS1_16FlashAttnFwdSm90INS1_25CollectiveMainloopFwdSm90ILi2EN4cute5tupleIJNS5_1CILi1EEES8_S8_EEENS6_IJNS7_ILi64EEESA_SA_EEELi512ENS_10bfloat16_tEfNS_4arch4Sm90ELb0ELb0ELb0ELb1ELb0ELb0ELb0ELb0ELb0ELb0ELb0ELb0EEENS1_21CollectiveEpilogueFwdINS6_IJSA_NS7_ILi512EEESA_EEES9_SC_SE_Li256ELb1ELb0ELb0ELb0EEENS1_36VarlenDynamicPersistentTileSchedulerILi64ELi64ELi256ELi32ELb0ELb0ELb1ELb0ELb1ELb1EEEEEEEEEvNT_6ParamsE,"",@"SHT_CUDA_INFO"
	.sectionflags	@""
	.align	4


	//----- nvinfo : EIATTR_CUDA_API_VERSION
	.align		4
        /*0000*/ 	.byte	0x04, 0x37
        /*0002*/ 	.short	(.L_183 - .L_182)
.L_182:
        /*0004*/ 	.word	0x00000082


	//----- nvinfo : EIATTR_KPARAM_INFO
	.align		4
.L_183:
        /*0008*/ 	.byte	0x04, 0x17
        /*000a*/ 	.short	(.L_185 - .L_184)
.L_184:
        /*000c*/ 	.word	0x00000000
        /*0010*/ 	.short	0x0000
        /*0012*/ 	.short	0x0070
        /*0014*/ 	.byte	0x00, 0xf0, 0x01, 0x28


	//----- nvinfo : EIATTR_SPARSE_MMA_MASK
	.align		4
.L_185:
        /*0018*/ 	.byte	0x03, 0x50
        /*001a*/ 	.short	0x0000


	//----- nvinfo : EIATTR_MAXREG_COUNT
	.align		4
        /*001c*/ 	.byte	0x03, 0x1b
        /*001e*/ 	.short	0x00a8


	//----- nvinfo : EIATTR_NUM_BARRIERS
	.align		4
        /*0020*/ 	.byte	0x02, 0x4c
        /*0022*/ 	.byte	0x10
	.zero		1


	//----- nvinfo : EIATTR_EXTERNS
	.align		4
        /*0024*/ 	.byte	0x04, 0x0f
        /*0026*/ 	.short	(.L_187 - .L_186)


	//   ....[0]....
	.align		4
.L_186:
        /*0028*/ 	.word	index@(__assertfail)


	//----- nvinfo : EIATTR_ANNOTATIONS
	.align		4
.L_187:
        /*002c*/ 	.byte	0x04, 0x55
        /*002e*/ 	.short	(.L_189 - .L_188)


	//   ....[0]....
.L_188:
        /* <DEDUP_REMOVED lines=30> */
        /*0204*/ 	.byte	0x90, 0xdc, 0x00, 0x00, 0x01, 0x00, 0x00, 0x00, 0xa0, 0xdd, 0x00, 0x00


	//----- nvinfo : EIATTR_MERCURY_ISA_VERSION
	.align		4
.L_189:
        /*0210*/ 	.byte	0x03, 0x5f
        /*0212*/ 	.short	0x0101


	//----- nvinfo : EIATTR_UNUSED_LOAD_BYTE_OFFSET
	.align		4
        /*0214*/ 	.byte	0x04, 0x44
        /*0216*/ 	.short	(.L_191 - .L_190)


	//   ....[0]....
.L_190:
        /*0218*/ 	.word	0x00000a50
        /*021c*/ 	.word	0x0000fff0


	//   ....[1]....
        /*0220*/ 	.word	0x00006a20
        /*0224*/ 	.word	0x0000fff0


	//----- nvinfo : EIATTR_INT_WARP_WIDE_INSTR_OFFSETS
	.align		4
.L_191:
        /*0228*/ 	.byte	0x04, 0x31
        /*022a*/ 	.short	(.L_193 - .L_192)


	//   ....[0]....
.L_192:
        /*022c*/ 	.word	0x00000160


	//   ....[1]....
        /*0230*/ 	.word	0x000001a0


	//   ....[2]....
        /*0234*/ 	.word	0x00000210


	//   ....[3]....
        /*0238*/ 	.word	0x0000a150


	//   ....[4]....
        /*023c*/ 	.word	0x0000a1e0


	//   ....[5]....
        /*0240*/ 	.word	0x0000a660


	//   ....[6]....
        /*0244*/ 	.word	0x0000a690


	//   ....[7]....
        /*0248*/ 	.word	0x0000cfc0


	//   ....[8]....
        /*024c*/ 	.word	0x0000d050


	//----- nvinfo : EIATTR_COOP_GROUP_MASK_REGIDS
	.align		4
.L_193:
        /*0250*/ 	.byte	0x04, 0x29
        /*0252*/ 	.short	(.L_195 - .L_194)


	//   ....[0]....
.L_194:
        /*0254*/ 	.word	0xffffffff


	//   ....[1]....
        /*0258*/ 	.word	0xffffffff


	//   ....[2]....
        /*025c*/ 	.word	0xffffffff


	//   ....[3]....
        /*0260*/ 	.word	0xffffffff


	//   ....[4]....
        /*0264*/ 	.word	0xffffffff


	//   ....[5]....
        /*0268*/ 	.word	0xffffffff


	//   ....[6]....
        /*026c*/ 	.word	0xffffffff


	//   ....[7]....
        /*0270*/ 	.word	0xffffffff


	//   ....[8]....
        /*0274*/ 	.word	0xffffffff


	//   ....[9]....
        /*0278*/ 	.word	0xffffffff


	//   ....[10]....
        /*027c*/ 	.word	0xffffffff


	//   ....[11]....
        /*0280*/ 	.word	0xffffffff


	//   ....[12]....
        /*0284*/ 	.word	0xffffffff


	//   ....[13]....
        /*0288*/ 	.word	0xffffffff


	//   ....[14]....
        /*028c*/ 	.word	0xffffffff


	//   ....[15]....
        /*0290*/ 	.word	0xffffffff


	//   ....[16]....
        /*0294*/ 	.word	0xffffffff


	//   ....[17]....
        /*0298*/ 	.word	0xffffffff


	//   ....[18]....
        /*029c*/ 	.word	0xffffffff


	//   ....[19]....
        /*02a0*/ 	.word	0xffffffff


	//   ....[20]....
        /*02a4*/ 	.word	0xffffffff


	//   ....[21]....
        /*02a8*/ 	.word	0xffffffff


	//   ....[22]....
        /*02ac*/ 	.word	0xffffffff


	//   ....[23]....
        /*02b0*/ 	.word	0xffffffff


	//   ....[24]....
        /*02b4*/ 	.word	0xffffffff


	//   ....[25]....
        /*02b8*/ 	.word	0xffffffff


	//   ....[26]....
        /*02bc*/ 	.word	0xffffffff


	//   ....[27]....
        /*02c0*/ 	.word	0xffffffff


	//   ....[28]....
        /*02c4*/ 	.word	0xffffffff


	//   ....[29]....
        /*02c8*/ 	.word	0xffffffff


	//   ....[30]....
        /*02cc*/ 	.word	0xffffffff


	//   ....[31]....
        /*02d0*/ 	.word	0xffffffff


	//   ....[32]....
        /*02d4*/ 	.word	0xffffffff


	//   ....[33]....
        /*02d8*/ 	.word	0xffffffff


	//   ....[34]....
        /*02dc*/ 	.word	0xffffffff


	//   ....[35]....
        /*02e0*/ 	.word	0xffffffff


	//   ....[36]....
        /*02e4*/ 	.word	0xffffffff


	//   ....[37]....
        /*02e8*/ 	.word	0xffffffff


	//   ....[38]....
        /*02ec*/ 	.word	0xffffffff


	//   ....[39]....
        /*02f0*/ 	.word	0xffffffff


	//   ....[40]....
        /*02f4*/ 	.word	0xffffffff


	//   ....[41]....
        /*02f8*/ 	.word	0xffffffff


	//   ....[42]....
        /*02fc*/ 	.word	0xffffffff


	//   ....[43]....
        /*0300*/ 	.word	0xffffffff


	//   ....[44]....
        /*0304*/ 	.word	0xffffffff


	//   ....[45]....
        /*0308*/ 	.word	0xffffffff


	//   ....[46]....
        /*030c*/ 	.word	0xffffffff


	//   ....[47]....
        /*0310*/ 	.word	0xffffffff


	//   ....[48]....
        /*0314*/ 	.word	0xffffffff


	//   ....[49]....
        /*0318*/ 	.word	0xffffffff


	//   ....[50]....
        /*031c*/ 	.word	0xffffffff


	//   ....[51]....
        /*0320*/ 	.word	0xffffffff


	//   ....[52]....
        /*0324*/ 	.word	0xffffffff


	//   ....[53]....
        /*0328*/ 	.word	0xffffffff


	//   ....[54]....
        /*032c*/ 	.word	0xffffffff


	//   ....[55]....
        /*0330*/ 	.word	0xffffffff


	//   ....[56]....
        /*0334*/ 	.word	0xffffffff


	//   ....[57]....
        /*0338*/ 	.word	0xffffffff


	//   ....[58]....
        /*033c*/ 	.word	0x0500000f


	//   ....[59]....
        /*0340*/ 	.word	0x0500000f


	//   ....[60]....
        /*0344*/ 	.word	0x0500000f


	//   ....[61]....
        /*0348*/ 	.word	0x0500000f


	//   ....[62]....
        /*034c*/ 	.word	0x0500000f


	//   ....[63]....
        /*0350*/ 	.word	0x0500000f


	//   ....[64]....
        /*0354*/ 	.word	0x0500000f


	//   ....[65]....
        /*0358*/ 	.word	0x0500000f


	//   ....[66]....
        /*035c*/ 	.word	0x0500000f


	//   ....[67]....
        /*0360*/ 	.word	0x0500000f


	//   ....[68]....
        /*0364*/ 	.word	0x0500000f


	//   ....[69]....
        /*0368*/ 	.word	0x0500000f


	//   ....[70]....
        /*036c*/ 	.word	0x0500000f


	//   ....[71]....
        /*0370*/ 	.word	0x0500000f


	//   ....[72]....
        /*0374*/ 	.word	0x0500000f


	//   ....[73]....
        /*0378*/ 	.word	0x0500000f


	//   ....[74]....
        /*037c*/ 	.word	0x0500000f


	//   ....[75]....
        /*0380*/ 	.word	0x0500000f


	//   ....[76]....
        /*0384*/ 	.word	0x0500000f


	//----- nvinfo : EIATTR_COOP_GROUP_INSTR_OFFSETS
	.align		4
.L_195:
        /*0388*/ 	.byte	0x04, 0x28
        /*038a*/ 	.short	(.L_197 - .L_196)


	//   ....[0]....
.L_196:
        /*038c*/ 	.word	0x00000060


	//   ....[1]....
        /*0390*/ 	.word	0x00000170


	//   ....[2]....
        /*0394*/ 	.word	0x000001c0


	//   ....[3]....
        /*0398*/ 	.word	0x000003b0


	//   ....[4]....
        /*039c*/ 	.word	0x00000510


	//   ....[5]....
        /*03a0*/ 	.word	0x00000630


	//   ....[6]....
        /*03a4*/ 	.word	0x00000790


	//   ....[7]....
        /*03a8*/ 	.word	0x000016f0


	//   ....[8]....
        /*03ac*/ 	.word	0x00003030


	//   ....[9]....
        /*03b0*/ 	.word	0x00003a00


	//   ....[10]....
        /*03b4*/ 	.word	0x00003a60


	//   ....[11]....
        /*03b8*/ 	.word	0x00003c30


	//   ....[12]....
        /*03bc*/ 	.word	0x00003d00


	//   ....[13]....
        /*03c0*/ 	.word	0x000045e0


	//   ....[14]....
        /*03c4*/ 	.word	0x00004a40


	//   ....[15]....
        /*03c8*/ 	.word	0x00004a70


	//   ....[16]....
        /*03cc*/ 	.word	0x00004c90


	//   ....[17]....
        /*03d0*/ 	.word	0x00004e60


	//   ....[18]....
        /*03d4*/ 	.word	0x00005ee0


	//   ....[19]....
        /*03d8*/ 	.word	0x00005f20


	//   ....[20]....
        /*03dc*/ 	.word	0x00005f60


	//   ....[21]....
        /*03e0*/ 	.word	0x00005fe0


	//   ....[22]....
        /*03e4*/ 	.word	0x00006010


	//   ....[23]....
        /*03e8*/ 	.word	0x00007930


	//   ....[24]....
        /*03ec*/ 	.word	0x000092c0


	//   ....[25]....
        /*03f0*/ 	.word	0x00009450


	//   ....[26]....
        /*03f4*/ 	.word	0x00009480


	//   ....[27]....
        /*03f8*/ 	.word	0x000094c0


	//   ....[28]....
        /*03fc*/ 	.word	0x00009520


	//   ....[29]....
        /*0400*/ 	.word	0x00009580


	//   ....[30]....
        /*0404*/ 	.word	0x000095c0


	//   ....[31]....
        /*0408*/ 	.word	0x00009770


	//   ....[32]....
        /*040c*/ 	.word	0x000097d0


	//   ....[33]....
        /*0410*/ 	.word	0x00009810


	//   ....[34]....
        /*0414*/ 	.word	0x00009850


	//   ....[35]....
        /*0418*/ 	.word	0x00009880


	//   ....[36]....
        /*041c*/ 	.word	0x000098b0


	//   ....[37]....
        /*0420*/ 	.word	0x00009940


	//   ....[38]....
        /*0424*/ 	.word	0x00009970


	//   ....[39]....
        /*0428*/ 	.word	0x00009a00


	//   ....[40]....
        /*042c*/ 	.word	0x0000d0e0


	//   ....[41]....
        /*0430*/ 	.word	0x0000d0f0


	//   ....[42]....
        /*0434*/ 	.word	0x0000d200


	//   ....[43]....
        /*0438*/ 	.word	0x0000d260


	//   ....[44]....
        /*043c*/ 	.word	0x0000d2a0


	//   ....[45]....
        /*0440*/ 	.word	0x0000d2e0


	//   ....[46]....
        /*0444*/ 	.word	0x0000d310


	//   ....[47]....
        /*0448*/ 	.word	0x0000d340


	//   ....[48]....
        /*044c*/ 	.word	0x0000d4d0


	//   ....[49]....
        /*0450*/ 	.word	0x0000d530


	//   ....[50]....
        /*0454*/ 	.word	0x0000d570


	//   ....[51]....
        /*0458*/ 	.word	0x0000d5b0


	//   ....[52]....
        /*045c*/ 	.word	0x0000d5e0


	//   ....[53]....
        /*0460*/ 	.word	0x0000d610


	//   ....[54]....
        /*0464*/ 	.word	0x0000d6d0


	//   ....[55]....
        /*0468*/ 	.word	0x0000d6f0


	//   ....[56]....
        /*046c*/ 	.word	0x0000d760


	//   ....[57]....
        /*0470*/ 	.word	0x0000dbb0


	//   ....[58]....
        /*0474*/ 	.word	0x0000e160


	//   ....[59]....
        /*0478*/ 	.word	0x0000e580


	//   ....[60]....
        /*047c*/ 	.word	0x0000e610


	//   ....[61]....
        /*0480*/ 	.word	0x0000e6b0


	//   ....[62]....
        /*0484*/ 	.word	0x0000e760


	//   ....[63]....
        /*0488*/ 	.word	0x0000e7e0


	//   ....[64]....
        /*048c*/ 	.word	0x0000e860


	//   ....[65]....
        /*0490*/ 	.word	0x0000e8e0


	//   ....[66]....
        /*0494*/ 	.word	0x0000e960


	//   ....[67]....
        /*0498*/ 	.word	0x0000e9f0


	//   ....[68]....
        /*049c*/ 	.word	0x0000eaa0


	//   ....[69]....
        /*04a0*/ 	.word	0x0000eb20


	//   ....[70]....
        /*04a4*/ 	.word	0x0000eba0


	//   ....[71]....
        /*04a8*/ 	.word	0x0000ec20


	//   ....[72]....
        /*04ac*/ 	.word	0x0000eca0


	//   ....[73]....
        /*04b0*/ 	.word	0x0000ed10


	//   ....[74]....
        /*04b4*/ 	.word	0x0000edb0


	//   ....[75]....
        /*04b8*/ 	.word	0x0000ee40


	//   ....[76]....
        /*04bc*/ 	.word	0x0000ef60


	//----- nvinfo : EIATTR_REG_RECONFIG
	.align		4
.L_197:
        /*04c0*/ 	.byte	0x01, 0x54
	.zero		2


	//----- nvinfo : EIATTR_SYSCALL_OFFSETS
	.align		4
        /*04c4*/ 	.byte	0x04, 0x46
        /*04c6*/ 	.short	(.L_199 - .L_198)


	//   ....[0]....
.L_198:
        /*04c8*/ 	.word	0x000031f0


	//   ....[1]....
        /*04cc*/ 	.word	0x0000a370


	//   ....[2]....
        /*04d0*/ 	.word	0x0000a4b0


	//   ....[3]....
        /*04d4*/ 	.word	0x0000a5b0


	//----- nvinfo : EIATTR_MBARRIER_INSTR_OFFSETS
	.align		4
.L_199:
        /*04d8*/ 	.byte	0x04, 0x39
        /*04da*/ 	.short	(.L_201 - .L_200)


	//   ....[0]....
.L_200:
        /*04dc*/ 	.word	0x000002a0
        /*04e0*/ 	.word	0x000000ff
        /*04e4*/ 	.word	0x00028c00
        /*04e8*/ 	.short	0x0100
        /*04ea*/ 	.byte	0x08
	.zero		1


	//   ....[1]....
        /*04ec*/ 	.word	0x000002b0
        /*04f0*/ 	.word	0x000000ff
        /*04f4*/ 	.word	0x00028c20
        /*04f8*/ 	.short	0x0100
        /*04fa*/ 	.byte	0x08
	.zero		1


	//   ....[2]....
        /*04fc*/ 	.word	0x00000360
        /*0500*/ 	.word	0x000000ff
        /*0504*/ 	.word	0x00028c30
        /*0508*/ 	.short	0x0100
        /*050a*/ 	.byte	0x06
	.zero		1


	//   ....[3]....
        /*050c*/ 	.word	0x00000370
        /*0510*/ 	.word	0x000000ff
        /*0514*/ 	.word	0x00028c40
        /*0518*/ 	.short	0x0100
        /*051a*/ 	.byte	0x06
	.zero		1


	//   ....[4]....
        /*051c*/ 	.word	0x00000380
        /*0520*/ 	.word	0x000000ff
        /*0524*/ 	.word	0x00028c38
        /*0528*/ 	.short	0x0100
        /*052a*/ 	.byte	0x06
	.zero		1


	//   ....[5]....
        /*052c*/ 	.word	0x00000390
        /*0530*/ 	.word	0x000000ff
        /*0534*/ 	.word	0x00028c48
        /*0538*/ 	.short	0x0100
        /*053a*/ 	.byte	0x06
	.zero		1


	//   ....[6]....
        /*053c*/ 	.word	0x000004c0
        /*0540*/ 	.word	0x000000ff
        /*0544*/ 	.word	0x00028c50
        /*0548*/ 	.short	0x0100
        /*054a*/ 	.byte	0x08
	.zero		1


	//   ....[7]....
        /*054c*/ 	.word	0x000004d0
        /*0550*/ 	.word	0x000000ff
        /*0554*/ 	.word	0x00028c60
        /*0558*/ 	.short	0x0100
        /*055a*/ 	.byte	0x08
	.zero		1


	//   ....[8]....
        /*055c*/ 	.word	0x000004e0
        /*0560*/ 	.word	0x000000ff
        /*0564*/ 	.word	0x00028c58
        /*0568*/ 	.short	0x0100
        /*056a*/ 	.byte	0x08
	.zero		1


	//   ....[9]....
        /*056c*/ 	.word	0x000004f0
        /*0570*/ 	.word	0x000000ff
        /*0574*/ 	.word	0x00028c68
        /*0578*/ 	.short	0x0100
        /*057a*/ 	.byte	0x08
	.zero		1


	//   ....[10]....
        /*057c*/ 	.word	0x000005e0
        /*0580*/ 	.word	0x000000ff
        /*0584*/ 	.word	0x00028c70
        /*0588*/ 	.short	0x0100
        /*058a*/ 	.byte	0x06
	.zero		1


	//   ....[11]....
        /*058c*/ 	.word	0x000005f0
        /*0590*/ 	.word	0x000000ff
        /*0594*/ 	.word	0x00028c80
        /*0598*/ 	.short	0x0100
        /*059a*/ 	.byte	0x06
	.zero		1


	//   ....[12]....
        /*059c*/ 	.word	0x00000600
        /*05a0*/ 	.word	0x000000ff
        /*05a4*/ 	.word	0x00028c78
        /*05a8*/ 	.short	0x0100
        /*05aa*/ 	.byte	0x06
	.zero		1


	//   ....[13]....
        /*05ac*/ 	.word	0x00000610
        /*05b0*/ 	.word	0x000000ff
        /*05b4*/ 	.word	0x00028c88
        /*05b8*/ 	.short	0x0100
        /*05ba*/ 	.byte	0x06
	.zero		1


	//   ....[14]....
        /*05bc*/ 	.word	0x00000740
        /*05c0*/ 	.word	0x000000ff
        /*05c4*/ 	.word	0x00028c90
        /*05c8*/ 	.short	0x0100
        /*05ca*/ 	.byte	0x08
	.zero		1


	//   ....[15]....
        /*05cc*/ 	.word	0x00000750
        /*05d0*/ 	.word	0x000000ff
        /*05d4*/ 	.word	0x00028ca0
        /*05d8*/ 	.short	0x0100
        /*05da*/ 	.byte	0x08
	.zero		1


	//   ....[16]....
        /*05dc*/ 	.word	0x00000760
        /*05e0*/ 	.word	0x000000ff
        /*05e4*/ 	.word	0x00028c98
        /*05e8*/ 	.short	0x0100
        /*05ea*/ 	.byte	0x08
	.zero		1


	//   ....[17]....
        /*05ec*/ 	.word	0x00000770
        /*05f0*/ 	.word	0x000000ff
        /*05f4*/ 	.word	0x00028ca8
        /*05f8*/ 	.short	0x0100
        /*05fa*/ 	.byte	0x08
	.zero		1


	//   ....[18]....
        /*05fc*/ 	.word	0x000008a0
        /*0600*/ 	.word	0x000000ff
        /*0604*/ 	.word	0x00028cb0
        /*0608*/ 	.short	0x0100
        /*060a*/ 	.byte	0x08
	.zero		1


	//   ....[19]....
        /*060c*/ 	.word	0x000008b0
        /*0610*/ 	.word	0x000000ff
        /*0614*/ 	.word	0x00028cc0
        /*0618*/ 	.short	0x0100
        /*061a*/ 	.byte	0x08
	.zero		1


	//   ....[20]....
        /*061c*/ 	.word	0x000008c0
        /*0620*/ 	.word	0x000000ff
        /*0624*/ 	.word	0x00028cb8
        /*0628*/ 	.short	0x0100
        /*062a*/ 	.byte	0x08
	.zero		1


	//   ....[21]....
        /*062c*/ 	.word	0x000008d0
        /*0630*/ 	.word	0x000000ff
        /*0634*/ 	.word	0x00028cc8
        /*0638*/ 	.short	0x0100
        /*063a*/ 	.byte	0x08
	.zero		1


	//   ....[22]....
        /*063c*/ 	.word	0x00001800
        /*0640*/ 	.word	0x000000ff
        /*0644*/ 	.word	0x00028c50
        /*0648*/ 	.short	0x010a
        /*064a*/ 	.byte	0x10
	.zero		1


	//   ....[23]....
        /*064c*/ 	.word	0x00001ad0
        /*0650*/ 	.word	0x00000000
        /*0654*/ 	.word	0x00000000
        /*0658*/ 	.short	0x0101
        /*065a*/ 	.byte	0x3f
	.zero		1


	//   ....[24]....
        /*065c*/ 	.word	0x00002450
        /*0660*/ 	.word	0x000000ff
        /*0664*/ 	.word	0x00028c50
        /*0668*/ 	.short	0x010a
        /*066a*/ 	.byte	0x06
	.zero		1


	//   ....[25]....
        /*066c*/ 	.word	0x00002490
        /*0670*/ 	.word	0x000000ff
        /*0674*/ 	.word	0x00028c50
        /*0678*/ 	.short	0x010a
        /*067a*/ 	.byte	0x06
	.zero		1


	//   ....[26]....
        /*067c*/ 	.word	0x000026e0
        /*0680*/ 	.word	0x00000000
        /*0684*/ 	.word	0x00000000
        /*0688*/ 	.short	0x0101
        /*068a*/ 	.byte	0x3f
	.zero		1


	//   ....[27]....
        /*068c*/ 	.word	0x00003270
        /*0690*/ 	.word	0x000000ff
        /*0694*/ 	.word	0x00028c00
        /*0698*/ 	.short	0x010a
        /*069a*/ 	.byte	0x2a
	.zero		1


	//   ....[28]....
        /*069c*/ 	.word	0x000032f0
        /*06a0*/ 	.word	0x00000007
        /*06a4*/ 	.word	0x00028c30
        /*06a8*/ 	.short	0x010a
        /*06aa*/ 	.byte	0x3f
	.zero		1


	//   ....[29]....
        /*06ac*/ 	.word	0x00003330
        /*06b0*/ 	.word	0x00000007
        /*06b4*/ 	.word	0x00028c30
        /*06b8*/ 	.short	0x010a
        /*06ba*/ 	.byte	0x3f
	.zero		1


	//   ....[30]....
        /*06bc*/ 	.word	0x00003f00
        /*06c0*/ 	.word	0x00000005
        /*06c4*/ 	.word	0x00000000
        /*06c8*/ 	.short	0x0101
        /*06ca*/ 	.byte	0x3f
	.zero		1


	//   ....[31]....
        /*06cc*/ 	.word	0x00004370
        /*06d0*/ 	.word	0x00000007
        /*06d4*/ 	.word	0x00028c50
        /*06d8*/ 	.short	0x010a
        /*06da*/ 	.byte	0x3f
	.zero		1


	//   ....[32]....
        /*06dc*/ 	.word	0x000043c0
        /*06e0*/ 	.word	0x00000007
        /*06e4*/ 	.word	0x00028c50
        /*06e8*/ 	.short	0x010a
        /*06ea*/ 	.byte	0x3f
	.zero		1


	//   ....[33]....
        /*06ec*/ 	.word	0x00004600
        /*06f0*/ 	.word	0x00000007
        /*06f4*/ 	.word	0x00000000
        /*06f8*/ 	.short	0x0101
        /*06fa*/ 	.byte	0x3f
	.zero		1


	//   ....[34]....
        /*06fc*/ 	.word	0x00004730
        /*0700*/ 	.word	0x000000ff
        /*0704*/ 	.word	0x00028c30
        /*0708*/ 	.short	0x010a
        /*070a*/ 	.byte	0x16
	.zero		1


	//   ....[35]....
        /*070c*/ 	.word	0x00004770
        /*0710*/ 	.word	0x000000ff
        /*0714*/ 	.word	0x00028c30
        /*0718*/ 	.short	0x010a
        /*071a*/ 	.byte	0x16
	.zero		1


	//   ....[36]....
        /*071c*/ 	.word	0x000051e0
        /*0720*/ 	.word	0x0000009a
        /*0724*/ 	.word	0x00000000
        /*0728*/ 	.short	0x0101
        /*072a*/ 	.byte	0x3f
	.zero		1


	//   ....[37]....
        /*072c*/ 	.word	0x00005c50
        /*0730*/ 	.word	0x000000ff
        /*0734*/ 	.word	0x00028c50
        /*0738*/ 	.short	0x010a
        /*073a*/ 	.byte	0x16
	.zero		1


	//   ....[38]....
        /*073c*/ 	.word	0x00005c90
        /*0740*/ 	.word	0x000000ff
        /*0744*/ 	.word	0x00028c50
        /*0748*/ 	.short	0x010a
        /*074a*/ 	.byte	0x16
	.zero		1


	//   ....[39]....
        /*074c*/ 	.word	0x00005f00
        /*0750*/ 	.word	0x000000ab
        /*0754*/ 	.word	0x00000000
        /*0758*/ 	.short	0x0101
        /*075a*/ 	.byte	0x3f
	.zero		1


	//   ....[40]....
        /*075c*/ 	.word	0x00008390
        /*0760*/ 	.word	0x000000ff
        /*0764*/ 	.word	0x00000000
        /*0768*/ 	.short	0x0101
        /*076a*/ 	.byte	0x04
	.zero		1


	//   ....[41]....
        /*076c*/ 	.word	0x0000ab10
        /*0770*/ 	.word	0x00000008
        /*0774*/ 	.word	0x00028c40
        /*0778*/ 	.short	0x010a
        /*077a*/ 	.byte	0x3f
	.zero		1


	//   ....[42]....
        /*077c*/ 	.word	0x0000af10
        /*0780*/ 	.word	0x0000000a
        /*0784*/ 	.word	0x00028c20
        /*0788*/ 	.short	0x010a
        /*078a*/ 	.byte	0x3f
	.zero		1


	//   ....[43]....
        /*078c*/ 	.word	0x0000afd0
        /*0790*/ 	.word	0x00000008
        /*0794*/ 	.word	0x00028c60
        /*0798*/ 	.short	0x010a
        /*079a*/ 	.byte	0x3f
	.zero		1


	//   ....[44]....
        /*079c*/ 	.word	0x0000b780
        /*07a0*/ 	.word	0x00000003
        /*07a4*/ 	.word	0x00028c40
        /*07a8*/ 	.short	0x010a
        /*07aa*/ 	.byte	0x3f
	.zero		1


	//   ....[45]....
        /*07ac*/ 	.word	0x0000b990
        /*07b0*/ 	.word	0x00000003
        /*07b4*/ 	.word	0x00028c60
        /*07b8*/ 	.short	0x010a
        /*07ba*/ 	.byte	0x3f
	.zero		1


	//   ....[46]....
        /*07bc*/ 	.word	0x0000c050
        /*07c0*/ 	.word	0x00000002
        /*07c4*/ 	.word	0x00028c40
        /*07c8*/ 	.short	0x010a
        /*07ca*/ 	.byte	0x3f
	.zero		1


	//   ....[47]....
        /*07cc*/ 	.word	0x0000c250
        /*07d0*/ 	.word	0x00000002
        /*07d4*/ 	.word	0x00028c60
        /*07d8*/ 	.short	0x010a
        /*07da*/ 	.byte	0x3f
	.zero		1


	//   ....[48]....
        /*07dc*/ 	.word	0x0000c890
        /*07e0*/ 	.word	0x00000002
        /*07e4*/ 	.word	0x00028c40
        /*07e8*/ 	.short	0x010a
        /*07ea*/ 	.byte	0x3f
	.zero		1


	//   ....[49]....
        /*07ec*/ 	.word	0x0000caa0
        /*07f0*/ 	.word	0x00000002
        /*07f4*/ 	.word	0x00028c60
        /*07f8*/ 	.short	0x010a
        /*07fa*/ 	.byte	0x3f
	.zero		1


	//   ....[50]....
        /*07fc*/ 	.word	0x0000db30
        /*0800*/ 	.word	0x00000000
        /*0804*/ 	.word	0x00028c20
        /*0808*/ 	.short	0x010a
        /*080a*/ 	.byte	0x3f
	.zero		1


	//   ....[51]....
        /*080c*/ 	.word	0x0000dcf0
        /*0810*/ 	.word	0x00000006
        /*0814*/ 	.word	0x00000000
        /*0818*/ 	.short	0x010a
        /*081a*/ 	.byte	0x3f
	.zero		1


	//   ....[52]....
        /*081c*/ 	.word	0x0000dd60
        /*0820*/ 	.word	0x00000007
        /*0824*/ 	.word	0x00000000
        /*0828*/ 	.short	0x010a
        /*082a*/ 	.byte	0x3f
	.zero		1


	//   ....[53]....
        /*082c*/ 	.word	0x0000ddd0
        /*0830*/ 	.word	0x00000004
        /*0834*/ 	.word	0x00000000
        /*0838*/ 	.short	0x010a
        /*083a*/ 	.byte	0x3f
	.zero		1


	//   ....[54]....
        /*083c*/ 	.word	0x0000de00
        /*0840*/ 	.word	0x00000003
        /*0844*/ 	.word	0x00000000
        /*0848*/ 	.short	0x010a
        /*084a*/ 	.byte	0x3f
	.zero		1


	//   ....[55]....
        /*084c*/ 	.word	0x0000de70
        /*0850*/ 	.word	0x00000003
        /*0854*/ 	.word	0x00028c50
        /*0858*/ 	.short	0x010a
        /*085a*/ 	.byte	0x3f
	.zero		1


	//   ....[56]....
        /*085c*/ 	.word	0x0000ded0
        /*0860*/ 	.word	0x00000003
        /*0864*/ 	.word	0x00028c50
        /*0868*/ 	.short	0x010a
        /*086a*/ 	.byte	0x3f
	.zero		1


	//   ....[57]....
        /*086c*/ 	.word	0x0000df30
        /*0870*/ 	.word	0x00000003
        /*0874*/ 	.word	0x00028c00
        /*0878*/ 	.short	0x010a
        /*087a*/ 	.byte	0x3f
	.zero		1


	//   ....[58]....
        /*087c*/ 	.word	0x0000df80
        /*0880*/ 	.word	0x00000007
        /*0884*/ 	.word	0x00028c30
        /*0888*/ 	.short	0x010a
        /*088a*/ 	.byte	0x3f
	.zero		1


	//   ....[59]....
        /*088c*/ 	.word	0x0000dfd0
        /*0890*/ 	.word	0x00000007
        /*0894*/ 	.word	0x00028c50
        /*0898*/ 	.short	0x010a
        /*089a*/ 	.byte	0x3f
	.zero		1


	//   ....[60]....
        /*089c*/ 	.word	0x0000e030
        /*08a0*/ 	.word	0x00000003
        /*08a4*/ 	.word	0x00028c30
        /*08a8*/ 	.short	0x010a
        /*08aa*/ 	.byte	0x3f
	.zero		1


	//   ....[61]....
        /*08ac*/ 	.word	0x0000e080
        /*08b0*/ 	.word	0x000000ab
        /*08b4*/ 	.word	0x00028c50
        /*08b8*/ 	.short	0x010a
        /*08ba*/ 	.byte	0x3f
	.zero		1


	//   ....[62]....
        /*08bc*/ 	.word	0x0000e220
        /*08c0*/ 	.word	0x00000008
        /*08c4*/ 	.word	0x00028c40
        /*08c8*/ 	.short	0x010a
        /*08ca*/ 	.byte	0x3f
	.zero		1


	//   ....[63]....
        /*08cc*/ 	.word	0x0000e2a0
        /*08d0*/ 	.word	0x00000008
        /*08d4*/ 	.word	0x00028c20
        /*08d8*/ 	.short	0x010a
        /*08da*/ 	.byte	0x3f
	.zero		1


	//   ....[64]....
        /*08dc*/ 	.word	0x0000e2f0
        /*08e0*/ 	.word	0x00000008
        /*08e4*/ 	.word	0x00028c60
        /*08e8*/ 	.short	0x010a
        /*08ea*/ 	.byte	0x3f
	.zero		1


	//   ....[65]....
        /*08ec*/ 	.word	0x0000e340
        /*08f0*/ 	.word	0x00000003
        /*08f4*/ 	.word	0x00028c40
        /*08f8*/ 	.short	0x010a
        /*08fa*/ 	.byte	0x3f
	.zero		1


	//   ....[66]....
        /*08fc*/ 	.word	0x0000e390
        /*0900*/ 	.word	0x00000003
        /*0904*/ 	.word	0x00028c60
        /*0908*/ 	.short	0x010a
        /*090a*/ 	.byte	0x3f
	.zero		1


	//   ....[67]....
        /*090c*/ 	.word	0x0000e3e0
        /*0910*/ 	.word	0x00000002
        /*0914*/ 	.word	0x00028c40
        /*0918*/ 	.short	0x010a
        /*091a*/ 	.byte	0x3f
	.zero		1


	//   ....[68]....
        /*091c*/ 	.word	0x0000e430
        /*0920*/ 	.word	0x00000002
        /*0924*/ 	.word	0x00028c60
        /*0928*/ 	.short	0x010a
        /*092a*/ 	.byte	0x3f
	.zero		1


	//   ....[69]....
        /*092c*/ 	.word	0x0000e480
        /*0930*/ 	.word	0x00000002
        /*0934*/ 	.word	0x00028c40
        /*0938*/ 	.short	0x010a
        /*093a*/ 	.byte	0x3f
	.zero		1


	//   ....[70]....
        /*093c*/ 	.word	0x0000e4d0
        /*0940*/ 	.word	0x00000002
        /*0944*/ 	.word	0x00028c60
        /*0948*/ 	.short	0x010a
        /*094a*/ 	.byte	0x3f
	.zero		1


	//   ....[71]....
        /*094c*/ 	.word	0x0000ee80
        /*0950*/ 	.word	0x00000000
        /*0954*/ 	.word	0x00028c20
        /*0958*/ 	.short	0x010a
        /*095a*/ 	.byte	0x3f
	.zero		1


	//   ....[72]....
        /*095c*/ 	.word	0x0000f020
        /*0960*/ 	.word	0x00000006
        /*0964*/ 	.word	0x00000000
        /*0968*/ 	.short	0x010a
        /*096a*/ 	.byte	0x3f
	.zero		1


	//   ....[73]....
        /*096c*/ 	.word	0x0000f070
        /*0970*/ 	.word	0x00000007
        /*0974*/ 	.word	0x00000000
        /*0978*/ 	.short	0x010a
        /*097a*/ 	.byte	0x3f
	.zero		1


	//   ....[74]....
        /*097c*/ 	.word	0x0000f0c0
        /*0980*/ 	.word	0x00000004
        /*0984*/ 	.word	0x00000000
        /*0988*/ 	.short	0x010a
        /*098a*/ 	.byte	0x3f
	.zero		1


	//----- nvinfo : EIATTR_NUM_MBARRIERS
	.align		4
.L_201:
        /*098c*/ 	.byte	0x03, 0x38
        /*098e*/ 	.short	0x0016


	//----- nvinfo : EIATTR_EXIT_INSTR_OFFSETS
	.align		4
        /*0990*/ 	.byte	0x04, 0x1c
        /*0992*/ 	.short	(.L_203 - .L_202)


	//   ....[0]....
.L_202:
        /*0994*/ 	.word	0x00000a80


	//   ....[1]....
        /*0998*/ 	.word	0x00009280


	//   ....[2]....
        /*099c*/ 	.word	0x000092e0


	//   ....[3]....
        /*09a0*/ 	.word	0x0000de50


	//----- nvinfo : EIATTR_MAX_THREADS
	.align		4
.L_203:
        /*09a4*/ 	.byte	0x04, 0x05
        /*09a6*/ 	.short	(.L_205 - .L_204)
.L_204:
        /*09a8*/ 	.word	0x00000180
        /*09ac*/ 	.word	0x00000001
        /*09b0*/ 	.word	0x00000001


	//----- nvinfo : EIATTR_CRS_STACK_SIZE
	.align		4
.L_205:
        /*09b4*/ 	.byte	0x04, 0x1e
        /*09b6*/ 	.short	(.L_207 - .L_206)
.L_206:
        /*09b8*/ 	.word	0x00000000


	//----- nvinfo : EIATTR_CBANK_PARAM_SIZE
	.align		4
.L_207:
        /*09bc*/ 	.byte	0x03, 0x19
        /*09be*/ 	.short	0x0a70


	//----- nvinfo : EIATTR_PARAM_CBANK
	.align		4
        /*09c0*/ 	.byte	0x04, 0x0a
        /*09c2*/ 	.short	(.L_209 - .L_208)
	.align		4
.L_208:
        /*09c4*/ 	.word	index@(.nv.constant0._ZN7cutlass13device_kernelIN5flash11enable_sm90INS1_16FlashAttnFwdSm90INS1_25CollectiveMainloopFwdSm90ILi2EN4cute5tupleIJNS5_1CILi1EEES8_S8_EEENS6_IJNS7_ILi64EEESA_SA_EEELi512ENS_10bfloat16_tEfNS_4arch4Sm90ELb0ELb0ELb0ELb1ELb0ELb0ELb0ELb0ELb0ELb0ELb0ELb0EEENS1_21CollectiveEpilogueFwdINS6_IJSA_NS7_ILi512EEESA_EEES9_SC_SE_Li256ELb1ELb0ELb0ELb0EEENS1_36VarlenDynamicPersistentTileSchedulerILi64ELi64ELi256ELi32ELb0ELb0ELb1ELb0ELb1ELb1EEEEEEEEEvNT_6ParamsE)
        /*09c8*/ 	.short	0x0210
        /*09ca*/ 	.short	0x0a70


	//----- nvinfo : EIATTR_SW_WAR
	.align		4
.L_209:
        /*09cc*/ 	.byte	0x04, 0x36
        /*09ce*/ 	.short	(.L_211 - .L_210)
.L_210:
        /*09d0*/ 	.word	0x00000008
.L_211:


//--------------------- .nv.info._ZN7cutlass13device_kernelIN5flash11enable_sm90INS1_16FlashAttnFwdSm90INS1_25CollectiveMainloopFwdSm90ILi2EN4cute5tupleIJNS5_1CILi1EEES8_S8_EEENS6_IJNS7_ILi64EEESA_SA_EEELi512ENS_10bfloat16_tEfNS_4arch4Sm90ELb0ELb0ELb0ELb1ELb0ELb1ELb0ELb0ELb0ELb0ELb0ELb0EEENS1_21CollectiveEpilogueFwdINS6_IJSA_NS7_ILi512EEESA_EEES9_SC_SE_Li256ELb1ELb0ELb0ELb0EEENS1_36VarlenDynamicPersistentTileSchedulerILi64ELi64ELi256ELi32ELb0ELb0ELb1ELb0ELb1ELb1EEEEEEEEEvNT_6ParamsE --------------------------
	.section	.nv.info._ZN7cutlass13device_kernelIN5flash11enable_sm90INS1_16FlashAttnFwdSm90INS1_25CollectiveMainloopFwdSm90ILi2EN4cute5tupleIJNS5_1CILi1EEES8_S8_EEENS6_IJNS7_ILi64EEESA_SA_EEELi512ENS_10bfloat16_tEfNS_4arch4Sm90ELb0ELb0ELb0ELb1ELb0ELb1ELb0ELb0ELb0ELb0ELb0ELb0EEENS1_21CollectiveEpilogueFwdINS6_IJSA_NS7_ILi512EEESA_EEES9_SC_SE_Li256ELb1ELb0ELb0ELb0EEENS1_36VarlenDynamicPersistentTileSchedulerILi64ELi64ELi256ELi32ELb0ELb0ELb1ELb0ELb1ELb1EEEEEEEEEvNT_6ParamsE,"",@"SHT_CUDA_INFO"
	.sectionflags	@""
	.align	4


	//----- nvinfo : EIATTR_CUDA_API_VERSION
	.align		4
        /*0000*/ 	.byte	0x04, 0x37
        /*0002*/ 	.short	(.L_213 - .L_212)
.L_212:
        /*0004*/ 	.word	0x00000082


	//----- nvinfo : EIATTR_KPARAM_INFO
	.align		4
.L_213:
        /*0008*/ 	.byte	0x04, 0x17
        /*000a*/ 	.short	(.L_215 - .L_214)
.L_214:
        /*000c*/ 	.word	0x00000000
        /*0010*/ 	.short	0x0000
        /*0012*/ 	.short	0x0070
        /*0014*/ 	.byte	0x00, 0xf0, 0x01, 0x28


	//----- nvinfo : EIATTR_SPARSE_MMA_MASK
	.align		4
.L_215:
        /*0018*/ 	.byte	0x03, 0x50
        /*001a*/ 	.short	0x0000


	//----- nvinfo : EIATTR_MAXREG_COUNT
	.align		4
        /*001c*/ 	.byte	0x03, 0x1b
        /*001e*/ 	.short	0x00a8


	//----- nvinfo : EIATTR_NUM_BARRIERS
	.align		4
        /*0020*/ 	.byte	0x02, 0x4c
        /*0022*/ 	.byte	0x10
	.zero		1


	//----- nvinfo : EIATTR_EXTERNS
	.align		4
        /*0024*/ 	.byte	0x04, 0x0f
        /*0026*/ 	.short	(.L_217 - .L_216)


	//   ....[0]....
	.align		4
.L_216:
        /*0028*/ 	.word	index@(__assertfail)


	//----- nvinfo : EIATTR_ANNOTATIONS
	.align		4
.L_217:
        /*002c*/ 	.byte	0x04, 0x55
        /*002e*/ 	.short	(.L_219 - .L_218)


	//   ....[0]....
.L_218:
        /* <DEDUP_REMOVED lines=44> */


	//----- nvinfo : EIATTR_MERCURY_ISA_VERSION
	.align		4
.L_219:
        /*02d8*/ 	.byte	0x03, 0x5f
        /*02da*/ 	.short	0x0101


	//----- nvinfo : EIATTR_UNUSED_LOAD_BYTE_OFFSET
	.align		4
        /*02dc*/ 	.byte	0x04, 0x44
        /*02de*/ 	.short	(.L_221 - .L_220)


	//   ....[0]....
.L_220:
        /*02e0*/ 	.word	0x00000ae0
        /*02e4*/ 	.word	0x0000fff0


	//   ....[1]....
        /*02e8*/ 	.word	0x0000c130
        /*02ec*/ 	.word	0x0000fff0


	//----- nvinfo : EIATTR_INT_WARP_WIDE_INSTR_OFFSETS
	.align		4
.L_221:
        /*02f0*/ 	.byte	0x04, 0x31
        /*02f2*/ 	.short	(.L_223 - .L_222)


	//   ....[0]....
.L_222:
        /*02f4*/ 	.word	0x000001c0


	//   ....[1]....
        /*02f8*/ 	.word	0x00000200


	//   ....[2]....
        /*02fc*/ 	.word	0x000002d0


	//   ....[3]....
        /*0300*/ 	.word	0x000108b0


	//   ....[4]....
        /*0304*/ 	.word	0x00010940


	//   ....[5]....
        /*0308*/ 	.word	0x00010dc0


	//   ....[6]....
        /*030c*/ 	.word	0x00010df0


	//   ....[7]....
        /*0310*/ 	.word	0x00013710


	//   ....[8]....
        /*0314*/ 	.word	0x000137a0


	//----- nvinfo : EIATTR_COOP_GROUP_MASK_REGIDS
	.align		4
.L_223:
        /*0318*/ 	.byte	0x04, 0x29
        /*031a*/ 	.short	(.L_225 - .L_224)


	//   ....[0]....
.L_224:
        /*031c*/ 	.word	0xffffffff


	//   ....[1]....
        /*0320*/ 	.word	0xffffffff


	//   ....[2]....
        /*0324*/ 	.word	0xffffffff


	//   ....[3]....
        /*0328*/ 	.word	0xffffffff


	//   ....[4]....
        /*032c*/ 	.word	0xffffffff


	//   ....[5]....
        /*0330*/ 	.word	0xffffffff


	//   ....[6]....
        /*0334*/ 	.word	0xffffffff


	//   ....[7]....
        /*0338*/ 	.word	0xffffffff


	//   ....[8]....
        /*033c*/ 	.word	0xffffffff


	//   ....[9]....
        /*0340*/ 	.word	0xffffffff


	//   ....[10]....
        /*0344*/ 	.word	0xffffffff


	//   ....[11]....
        /*0348*/ 	.word	0xffffffff


	//   ....[12]....
        /*034c*/ 	.word	0xffffffff


	//   ....[13]....
        /*0350*/ 	.word	0xffffffff


	//   ....[14]....
        /*0354*/ 	.word	0xffffffff


	//   ....[15]....
        /*0358*/ 	.word	0xffffffff


	//   ....[16]....
        /*035c*/ 	.word	0xffffffff


	//   ....[17]....
        /*0360*/ 	.word	0xffffffff


	//   ....[18]....
        /*0364*/ 	.word	0xffffffff


	//   ....[19]....
        /*0368*/ 	.word	0xffffffff


	//   ....[20]....
        /*036c*/ 	.word	0xffffffff


	//   ....[21]....
        /*0370*/ 	.word	0xffffffff


	//   ....[22]....
        /*0374*/ 	.word	0xffffffff


	//   ....[23]....
        /*0378*/ 	.word	0xffffffff


	//   ....[24]....
        /*037c*/ 	.word	0xffffffff


	//   ....[25]....
        /*0380*/ 	.word	0xffffffff


	//   ....[26]....
        /*0384*/ 	.word	0xffffffff


	//   ....[27]....
        /*0388*/ 	.word	0xffffffff


	//   ....[28]....
        /*038c*/ 	.word	0xffffffff


	//   ....[29]....
        /*0390*/ 	.word	0xffffffff


	//   ....[30]....
        /*0394*/ 	.word	0xffffffff


	//   ....[31]....
        /*0398*/ 	.word	0xffffffff


	//   ....[32]....
        /*039c*/ 	.word	0xffffffff


	//   ....[33]....
        /*03a0*/ 	.word	0xffffffff


	//   ....[34]....
        /*03a4*/ 	.word	0xffffffff


	//   ....[35]....
        /*03a8*/ 	.word	0xffffffff


	//   ....[36]....
        /*03ac*/ 	.word	0xffffffff


	//   ....[37]....
        /*03b0*/ 	.word	0xffffffff


	//   ....[38]....
        /*03b4*/ 	.word	0xffffffff


	//   ....[39]....
        /*03b8*/ 	.word	0xffffffff


	//   ....[40]....
        /*03bc*/ 	.word	0xffffffff


	//   ....[41]....
        /*03c0*/ 	.word	0xffffffff


	//   ....[42]....
        /*03c4*/ 	.word	0xffffffff


	//   ....[43]....
        /*03c8*/ 	.word	0xffffffff


	//   ....[44]....
        /*03cc*/ 	.word	0xffffffff


	//   ....[45]....
        /*03d0*/ 	.word	0xffffffff


	//   ....[46]....
        /*03d4*/ 	.word	0xffffffff


	//   ....[47]....
        /*03d8*/ 	.word	0xffffffff


	//   ....[48]....
        /*03dc*/ 	.word	0xffffffff


	//   ....[49]....
        /*03e0*/ 	.word	0xffffffff


	//   ....[50]....
        /*03e4*/ 	.word	0xffffffff


	//   ....[51]....
        /*03e8*/ 	.word	0xffffffff


	//   ....[52]....
        /*03ec*/ 	.word	0xffffffff


	//   ....[53]....
        /*03f0*/ 	.word	0xffffffff


	//   ....[54]....
        /*03f4*/ 	.word	0xffffffff


	//   ....[55]....
        /*03f8*/ 	.word	0xffffffff


	//   ....[56]....
        /*03fc*/ 	.word	0xffffffff


	//   ....[57]....
        /*0400*/ 	.word	0xffffffff


	//   ....[58]....
        /*0404*/ 	.word	0x0500000f


	//   ....[59]....
        /*0408*/ 	.word	0x0500000f


	//   ....[60]....
        /*040c*/ 	.word	0x0500000f


	//   ....[61]....
        /*0410*/ 	.word	0x0500000f


	//   ....[62]....
        /*0414*/ 	.word	0x0500000f


	//   ....[63]....
        /*0418*/ 	.word	0x0500000f


	//   ....[64]....
        /*041c*/ 	.word	0x0500000f


	//   ....[65]....
        /*0420*/ 	.word	0x0500000f


	//   ....[66]....
        /*0424*/ 	.word	0x0500000f


	//   ....[67]....
        /*0428*/ 	.word	0x0500000f


	//   ....[68]....
        /*042c*/ 	.word	0x0500000f


	//   ....[69]....
        /*0430*/ 	.word	0x0500000f


	//   ....[70]....
        /*0434*/ 	.word	0x0500000f


	//   ....[71]....
        /*0438*/ 	.word	0x0500000f


	//   ....[72]....
        /*043c*/ 	.word	0x0500000f


	//   ....[73]....
        /*0440*/ 	.word	0x0500000f


	//   ....[74]....
        /*0444*/ 	.word	0x0500000f


	//   ....[75]....
        /*0448*/ 	.word	0x0500000f


	//   ....[76]....
        /*044c*/ 	.word	0x0500000f


	//   ....[77]....
        /*0450*/ 	.word	0x0500000f


	//   ....[78]....
        /*0454*/ 	.word	0x0500000f


	//   ....[79]....
        /*0458*/ 	.word	0x0500000f


	//   ....[80]....
        /*045c*/ 	.word	0x0500000f


	//   ....[81]....
        /*0460*/ 	.word	0x0500000f


	//   ....[82]....
        /*0464*/ 	.word	0x0500000f


	//   ....[83]....
        /*0468*/ 	.word	0x0500000f


	//   ....[84]....
        /*046c*/ 	.word	0x0500000f


	//   ....[85]....
        /*0470*/ 	.word	0x0500000f


	//----- nvinfo : EIATTR_COOP_GROUP_INSTR_OFFSETS
	.align		4
.L_225:
        /*0474*/ 	.byte	0x04, 0x28
        /*0476*/ 	.short	(.L_227 - .L_226)


	//   ....[0]....
.L_226:
        /*0478*/ 	.word	0x00000060


	//   ....[1]....
        /*047c*/ 	.word	0x000001d0


	//   ....[2]....
        /*0480*/ 	.word	0x00000210


	//   ....[3]....
        /*0484*/ 	.word	0x00000400


	//   ....[4]....
        /*0488*/ 	.word	0x00000560


	//   ....[5]....
        /*048c*/ 	.word	0x00000680


	//   ....[6]....
        /*0490*/ 	.word	0x000007e0


	//   ....[7]....
        /*0494*/ 	.word	0x00004710


	//   ....[8]....
        /*0498*/ 	.word	0x000061f0


	//   ....[9]....
        /*049c*/ 	.word	0x00008ed0


	//   ....[10]....
        /*04a0*/ 	.word	0x00008fb0


	//   ....[11]....
        /*04a4*/ 	.word	0x00009140


	//   ....[12]....
        /*04a8*/ 	.word	0x000091e0


	//   ....[13]....
        /*04ac*/ 	.word	0x00009b90


	//   ....[14]....
        /*04b0*/ 	.word	0x0000a0d0


	//   ....[15]....
        /*04b4*/ 	.word	0x0000a100


	//   ....[16]....
        /*04b8*/ 	.word	0x0000a3a0


	//   ....[17]....
        /*04bc*/ 	.word	0x0000a570


	//   ....[18]....
        /*04c0*/ 	.word	0x0000b5f0


	//   ....[19]....
        /*04c4*/ 	.word	0x0000b640


	//   ....[20]....
        /*04c8*/ 	.word	0x0000b670


	//   ....[21]....
        /*04cc*/ 	.word	0x0000b6e0


	//   ....[22]....
        /*04d0*/ 	.word	0x0000b6f0


	//   ....[23]....
        /*04d4*/ 	.word	0x0000d0d0


	//   ....[24]....
        /*04d8*/ 	.word	0x0000e860


	//   ....[25]....
        /*04dc*/ 	.word	0x0000e9f0


	//   ....[26]....
        /*04e0*/ 	.word	0x0000ea20


	//   ....[27]....
        /*04e4*/ 	.word	0x0000ea60


	//   ....[28]....
        /*04e8*/ 	.word	0x0000eac0


	//   ....[29]....
        /*04ec*/ 	.word	0x0000eb20


	//   ....[30]....
        /*04f0*/ 	.word	0x0000eb60


	//   ....[31]....
        /*04f4*/ 	.word	0x0000ed10


	//   ....[32]....
        /*04f8*/ 	.word	0x0000ed70


	//   ....[33]....
        /*04fc*/ 	.word	0x0000edb0


	//   ....[34]....
        /*0500*/ 	.word	0x0000edf0


	//   ....[35]....
        /*0504*/ 	.word	0x0000ee20


	//   ....[36]....
        /*0508*/ 	.word	0x0000ee50


	//   ....[37]....
        /*050c*/ 	.word	0x0000eee0


	//   ....[38]....
        /*0510*/ 	.word	0x0000ef10


	//   ....[39]....
        /*0514*/ 	.word	0x0000efa0


	//   ....[40]....
        /*0518*/ 	.word	0x00013830


	//   ....[41]....
        /*051c*/ 	.word	0x00013840


	//   ....[42]....
        /*0520*/ 	.word	0x00013950


	//   ....[43]....
        /*0524*/ 	.word	0x000139b0


	//   ....[44]....
        /*0528*/ 	.word	0x000139f0


	//   ....[45]....
        /*052c*/ 	.word	0x00013a30


	//   ....[46]....
        /*0530*/ 	.word	0x00013a60


	//   ....[47]....
        /*0534*/ 	.word	0x00013a90


	//   ....[48]....
        /*0538*/ 	.word	0x00013c20


	//   ....[49]....
        /*053c*/ 	.word	0x00013c80


	//   ....[50]....
        /*0540*/ 	.word	0x00013cc0


	//   ....[51]....
        /*0544*/ 	.word	0x00013d00


	//   ....[52]....
        /*0548*/ 	.word	0x00013d30


	//   ....[53]....
        /*054c*/ 	.word	0x00013d60


	//   ....[54]....
        /*0550*/ 	.word	0x00013e20


	//   ....[55]....
        /*0554*/ 	.word	0x00013e40


	//   ....[56]....
        /*0558*/ 	.word	0x00013eb0


	//   ....[57]....
        /*055c*/ 	.word	0x00014300


	//   ....[58]....
        /*0560*/ 	.word	0x000147e0


	//   ....[59]....
        /*0564*/ 	.word	0x00014880


	//   ....[60]....
        /*0568*/ 	.word	0x00014920


	//   ....[61]....
        /*056c*/ 	.word	0x000149c0


	//   ....[62]....
        /*0570*/ 	.word	0x00014ab0


	//   ....[63]....
        /*0574*/ 	.word	0x00014b50


	//   ....[64]....
        /*0578*/ 	.word	0x00014bf0


	//   ....[65]....
        /*057c*/ 	.word	0x00014c90


	//   ....[66]....
        /*0580*/ 	.word	0x00014ef0


	//   ....[67]....
        /*0584*/ 	.word	0x000151d0


	//   ....[68]....
        /*0588*/ 	.word	0x000155f0


	//   ....[69]....
        /*058c*/ 	.word	0x00015680


	//   ....[70]....
        /*0590*/ 	.word	0x00015720


	//   ....[71]....
        /*0594*/ 	.word	0x000157d0


	//   ....[72]....
        /*0598*/ 	.word	0x00015850


	//   ....[73]....
        /*059c*/ 	.word	0x000158d0


	//   ....[74]....
        /*05a0*/ 	.word	0x00015950


	//   ....[75]....
        /*05a4*/ 	.word	0x000159d0


	//   ....[76]....
        /*05a8*/ 	.word	0x00015a60


	//   ....[77]....
        /*05ac*/ 	.word	0x00015b10


	//   ....[78]....
        /*05b0*/ 	.word	0x00015b90


	//   ....[79]....
        /*05b4*/ 	.word	0x00015c10


	//   ....[80]....
        /*05b8*/ 	.word	0x00015c90


	//   ....[81]....
        /*05bc*/ 	.word	0x00015d10


	//   ....[82]....
        /*05c0*/ 	.word	0x00015d80


	//   ....[83]....
        /*05c4*/ 	.word	0x00015e20


	//   ....[84]....
        /*05c8*/ 	.word	0x00015eb0


	//   ....[85]....
        /*05cc*/ 	.word	0x00015fd0


	//----- nvinfo : EIATTR_REG_RECONFIG
	.align		4
.L_227:
        /*05d0*/ 	.byte	0x01, 0x54
	.zero		2


	//----- nvinfo : EIATTR_SYSCALL_OFFSETS
	.align		4
        /*05d4*/ 	.byte	0x04, 0x46
        /*05d6*/ 	.short	(.L_229 - .L_228)


	//   ....[0]....
.L_228:
        /*05d8*/ 	.word	0x00001840


	//   ....[1]....
        /*05dc*/ 	.word	0x00001990


	//   ....[2]....
        /*05e0*/ 	.word	0x000063a0


	//   ....[3]....
        /*05e4*/ 	.word	0x00006850


	//   ....[4]....
        /*05e8*/ 	.word	0x00010ad0


	//   ....[5]....
        /*05ec*/ 	.word	0x00010c10


	//   ....[6]....
        /*05f0*/ 	.word	0x00010d10


	//----- nvinfo : EIATTR_MBARRIER_INSTR_OFFSETS
	.align		4
.L_229:
        /*05f4*/ 	.byte	0x04, 0x39
        /*05f6*/ 	.short	(.L_231 - .L_230)


	//   ....[0]....
.L_230:
        /*05f8*/ 	.word	0x000002f0
        /*05fc*/ 	.word	0x000000ff
        /*0600*/ 	.word	0x00028c00
        /*0604*/ 	.short	0x0100
        /*0606*/ 	.byte	0x08
	.zero		1


	//   ....[1]....
        /*0608*/ 	.word	0x00000300
        /*060c*/ 	.word	0x000000ff
        /*0610*/ 	.word	0x00028c20
        /*0614*/ 	.short	0x0100
        /*0616*/ 	.byte	0x08
	.zero		1


	//   ....[2]....
        /*0618*/ 	.word	0x000003b0
        /*061c*/ 	.word	0x000000ff
        /*0620*/ 	.word	0x00028c30
        /*0624*/ 	.short	0x0100
        /*0626*/ 	.byte	0x06
	.zero		1


	//   ....[3]....
        /*0628*/ 	.word	0x000003c0
        /*062c*/ 	.word	0x000000ff
        /*0630*/ 	.word	0x00028c40
        /*0634*/ 	.short	0x0100
        /*0636*/ 	.byte	0x06
	.zero		1


	//   ....[4]....
        /*0638*/ 	.word	0x000003d0
        /*063c*/ 	.word	0x000000ff
        /*0640*/ 	.word	0x00028c38
        /*0644*/ 	.short	0x0100
        /*0646*/ 	.byte	0x06
	.zero		1


	//   ....[5]....
        /*0648*/ 	.word	0x000003e0
        /*064c*/ 	.word	0x000000ff
        /*0650*/ 	.word	0x00028c48
        /*0654*/ 	.short	0x0100
        /*0656*/ 	.byte	0x06
	.zero		1


	//   ....[6]....
        /*0658*/ 	.word	0x00000510
        /*065c*/ 	.word	0x000000ff
        /*0660*/ 	.word	0x00028c50
        /*0664*/ 	.short	0x0100
        /*0666*/ 	.byte	0x08
	.zero		1


	//   ....[7]....
        /*0668*/ 	.word	0x00000520
        /*066c*/ 	.word	0x000000ff
        /*0670*/ 	.word	0x00028c60
        /*0674*/ 	.short	0x0100
        /*0676*/ 	.byte	0x08
	.zero		1


	//   ....[8]....
        /*0678*/ 	.word	0x00000530
        /*067c*/ 	.word	0x000000ff
        /*0680*/ 	.word	0x00028c58
        /*0684*/ 	.short	0x0100
        /*0686*/ 	.byte	0x08
	.zero		1


	//   ....[9]....
        /*0688*/ 	.word	0x00000540
        /*068c*/ 	.word	0x000000ff
        /*0690*/ 	.word	0x00028c68
        /*0694*/ 	.short	0x0100
        /*0696*/ 	.byte	0x08
	.zero		1


	//   ....[10]....
        /*0698*/ 	.word	0x00000630
        /*069c*/ 	.word	0x000000ff
        /*06a0*/ 	.word	0x00028c70
        /*06a4*/ 	.short	0x0100
        /*06a6*/ 	.byte	0x06
	.zero		1


	//   ....[11]....
        /*06a8*/ 	.word	0x00000640
        /*06ac*/ 	.word	0x000000ff
        /*06b0*/ 	.word	0x00028c80
        /*06b4*/ 	.short	0x0100
        /*06b6*/ 	.byte	0x06
	.zero		1


	//   ....[12]....
        /*06b8*/ 	.word	0x00000650
        /*06bc*/ 	.word	0x000000ff
        /*06c0*/ 	.word	0x00028c78
        /*06c4*/ 	.short	0x0100
        /*06c6*/ 	.byte	0x06
	.zero		1


	//   ....[13]....
        /*06c8*/ 	.word	0x00000660
        /*06cc*/ 	.word	0x000000ff
        /*06d0*/ 	.word	0x00028c88
        /*06d4*/ 	.short	0x0100
        /*06d6*/ 	.byte	0x06
	.zero		1


	//   ....[14]....
        /*06d8*/ 	.word	0x00000790
        /*06dc*/ 	.word	0x000000ff
        /*06e0*/ 	.word	0x00028c90
        /*06e4*/ 	.short	0x0100
        /*06e6*/ 	.byte	0x08
	.zero		1


	//   ....[15]....
        /*06e8*/ 	.word	0x000007a0
        /*06ec*/ 	.word	0x000000ff
        /*06f0*/ 	.word	0x00028ca0
        /*06f4*/ 	.short	0x0100
        /*06f6*/ 	.byte	0x08
	.zero		1


	//   ....[16]....
        /*06f8*/ 	.word	0x000007b0
        /*06fc*/ 	.word	0x000000ff
        /*0700*/ 	.word	0x00028c98
        /*0704*/ 	.short	0x0100
        /*0706*/ 	.byte	0x08
	.zero		1


	//   ....[17]....
        /*0708*/ 	.word	0x000007c0
        /*070c*/ 	.word	0x000000ff
        /*0710*/ 	.word	0x00028ca8
        /*0714*/ 	.short	0x0100
        /*0716*/ 	.byte	0x08
	.zero		1


	//   ....[18]....
        /*0718*/ 	.word	0x000008f0
        /*071c*/ 	.word	0x000000ff
        /*0720*/ 	.word	0x00028cb0
        /*0724*/ 	.short	0x0100
        /*0726*/ 	.byte	0x08
	.zero		1


	//   ....[19]....
        /*0728*/ 	.word	0x00000900
        /*072c*/ 	.word	0x000000ff
        /*0730*/ 	.word	0x00028cc0
        /*0734*/ 	.short	0x0100
        /*0736*/ 	.byte	0x08
	.zero		1


	//   ....[20]....
        /*0738*/ 	.word	0x00000910
        /*073c*/ 	.word	0x000000ff
        /*0740*/ 	.word	0x00028cb8
        /*0744*/ 	.short	0x0100
        /*0746*/ 	.byte	0x08
	.zero		1


	//   ....[21]....
        /*0748*/ 	.word	0x00000920
        /*074c*/ 	.word	0x000000ff
        /*0750*/ 	.word	0x00028cc8
        /*0754*/ 	.short	0x0100
        /*0756*/ 	.byte	0x08
	.zero		1


	//   ....[22]....
        /*0758*/ 	.word	0x00002610
        /*075c*/ 	.word	0x00000048
        /*0760*/ 	.word	0x00028c90
        /*0764*/ 	.short	0x010a
        /*0766*/ 	.byte	0x3f
	.zero		1


	//   ....[23]....
        /*0768*/ 	.word	0x00003040
        /*076c*/ 	.word	0x00000048
        /*0770*/ 	.word	0x00028c90
        /*0774*/ 	.short	0x010a
        /*0776*/ 	.byte	0x3f
	.zero		1


	//   ....[24]....
        /*0778*/ 	.word	0x00003930
        /*077c*/ 	.word	0x00000048
        /*0780*/ 	.word	0x00028c90
        /*0784*/ 	.short	0x010a
        /*0786*/ 	.byte	0x3f
	.zero		1


	//   ....[25]....
        /*0788*/ 	.word	0x00003b30
        /*078c*/ 	.word	0x00000004
        /*0790*/ 	.word	0x00000000
        /*0794*/ 	.short	0x0101
        /*0796*/ 	.byte	0x3f
	.zero		1


	//   ....[26]....
        /*0798*/ 	.word	0x00003b70
        /*079c*/ 	.word	0x00000048
        /*07a0*/ 	.word	0x00028cb0
        /*07a4*/ 	.short	0x010a
        /*07a6*/ 	.byte	0x3f
	.zero		1


	//   ....[27]....
        /*07a8*/ 	.word	0x00004190
        /*07ac*/ 	.word	0x00000048
        /*07b0*/ 	.word	0x00000000
        /*07b4*/ 	.short	0x0101
        /*07b6*/ 	.byte	0x3f
	.zero		1


	//   ....[28]....
        /*07b8*/ 	.word	0x00004820
        /*07bc*/ 	.word	0x00000008
        /*07c0*/ 	.word	0x00028c50
        /*07c4*/ 	.short	0x010a
        /*07c6*/ 	.byte	0x3f
	.zero		1


	//   ....[29]....
        /*07c8*/ 	.word	0x00004bc0
        /*07cc*/ 	.word	0x00000000
        /*07d0*/ 	.word	0x00000000
        /*07d4*/ 	.short	0x0101
        /*07d6*/ 	.byte	0x3f
	.zero		1


	//   ....[30]....
        /*07d8*/ 	.word	0x00005510
        /*07dc*/ 	.word	0x00000000
        /*07e0*/ 	.word	0x00028c50
        /*07e4*/ 	.short	0x010a
        /*07e6*/ 	.byte	0x3f
	.zero		1


	//   ....[31]....
        /*07e8*/ 	.word	0x00005560
        /*07ec*/ 	.word	0x00000000
        /*07f0*/ 	.word	0x00028c50
        /*07f4*/ 	.short	0x010a
        /*07f6*/ 	.byte	0x3f
	.zero		1


	//   ....[32]....
        /*07f8*/ 	.word	0x000058b0
        /*07fc*/ 	.word	0x00000000
        /*0800*/ 	.word	0x00000000
        /*0804*/ 	.short	0x0101
        /*0806*/ 	.byte	0x3f
	.zero		1


	//   ....[33]....
        /*0808*/ 	.word	0x00006430
        /*080c*/ 	.word	0x00000002
        /*0810*/ 	.word	0x00028c00
        /*0814*/ 	.short	0x010a
        /*0816*/ 	.byte	0x3f
	.zero		1


	//   ....[34]....
        /*0818*/ 	.word	0x00006480
        /*081c*/ 	.word	0x00000002
        /*0820*/ 	.word	0x00028c00
        /*0824*/ 	.short	0x010a
        /*0826*/ 	.byte	0x3f
	.zero		1


	//   ....[35]....
        /*0828*/ 	.word	0x00006b60
        /*082c*/ 	.word	0x00000002
        /*0830*/ 	.word	0x00028c00
        /*0834*/ 	.short	0x010a
        /*0836*/ 	.byte	0x3f
	.zero		1


	//   ....[36]....
        /*0838*/ 	.word	0x00007990
        /*083c*/ 	.word	0x00000002
        /*0840*/ 	.word	0x00028c00
        /*0844*/ 	.short	0x010a
        /*0846*/ 	.byte	0x3f
	.zero		1


	//   ....[37]....
        /*0848*/ 	.word	0x00008720
        /*084c*/ 	.word	0x0000000f
        /*0850*/ 	.word	0x00028c30
        /*0854*/ 	.short	0x010a
        /*0856*/ 	.byte	0x3f
	.zero		1


	//   ....[38]....
        /*0858*/ 	.word	0x000087d0
        /*085c*/ 	.word	0x0000000f
        /*0860*/ 	.word	0x00028c30
        /*0864*/ 	.short	0x010a
        /*0866*/ 	.byte	0x3f
	.zero		1


	//   ....[39]....
        /*0868*/ 	.word	0x00009480
        /*086c*/ 	.word	0x0000000c
        /*0870*/ 	.word	0x00000000
        /*0874*/ 	.short	0x0101
        /*0876*/ 	.byte	0x3f
	.zero		1


	//   ....[40]....
        /*0878*/ 	.word	0x00009870
        /*087c*/ 	.word	0x0000000f
        /*0880*/ 	.word	0x00028c50
        /*0884*/ 	.short	0x010a
        /*0886*/ 	.byte	0x3f
	.zero		1


	//   ....[41]....
        /*0888*/ 	.word	0x00009900
        /*088c*/ 	.word	0x0000000f
        /*0890*/ 	.word	0x00028c50
        /*0894*/ 	.short	0x010a
        /*0896*/ 	.byte	0x3f
	.zero		1


	//   ....[42]....
        /*0898*/ 	.word	0x00009bb0
        /*089c*/ 	.word	0x0000000f
        /*08a0*/ 	.word	0x00000000
        /*08a4*/ 	.short	0x0101
        /*08a6*/ 	.byte	0x3f
	.zero		1


	//   ....[43]....
        /*08a8*/ 	.word	0x00009cc0
        /*08ac*/ 	.word	0x0000000f
        /*08b0*/ 	.word	0x00028c30
        /*08b4*/ 	.short	0x010a
        /*08b6*/ 	.byte	0x3f
	.zero		1


	//   ....[44]....
        /*08b8*/ 	.word	0x00009d70
        /*08bc*/ 	.word	0x0000000f
        /*08c0*/ 	.word	0x00028c30
        /*08c4*/ 	.short	0x010a
        /*08c6*/ 	.byte	0x3f
	.zero		1


	//   ....[45]....
        /*08c8*/ 	.word	0x0000a910
        /*08cc*/ 	.word	0x0000009a
        /*08d0*/ 	.word	0x00000000
        /*08d4*/ 	.short	0x0101
        /*08d6*/ 	.byte	0x3f
	.zero		1


	//   ....[46]....
        /*08d8*/ 	.word	0x0000b2e0
        /*08dc*/ 	.word	0x0000000f
        /*08e0*/ 	.word	0x00028c50
        /*08e4*/ 	.short	0x010a
        /*08e6*/ 	.byte	0x3f
	.zero		1


	//   ....[47]....
        /*08e8*/ 	.word	0x0000b330
        /*08ec*/ 	.word	0x0000000f
        /*08f0*/ 	.word	0x00028c50
        /*08f4*/ 	.short	0x010a
        /*08f6*/ 	.byte	0x3f
	.zero		1


	//   ....[48]....
        /*08f8*/ 	.word	0x0000b610
        /*08fc*/ 	.word	0x0000000f
        /*0900*/ 	.word	0x00000000
        /*0904*/ 	.short	0x0101
        /*0906*/ 	.byte	0x3f
	.zero		1


	//   ....[49]....
        /*0908*/ 	.word	0x0000d950
        /*090c*/ 	.word	0x00000000
        /*0910*/ 	.word	0x00000000
        /*0914*/ 	.short	0x0101
        /*0916*/ 	.byte	0x3f
	.zero		1


	//   ....[50]....
        /*0918*/ 	.word	0x0000f9c0
        /*091c*/ 	.word	0x00000005
        /*0920*/ 	.word	0x00028c20
        /*0924*/ 	.short	0x010a
        /*0926*/ 	.byte	0x3f
	.zero		1


	//   ....[51]....
        /*0928*/ 	.word	0x0000fa50
        /*092c*/ 	.word	0x00000006
        /*0930*/ 	.word	0x00028ca0
        /*0934*/ 	.short	0x010a
        /*0936*/ 	.byte	0x3f
	.zero		1


	//   ....[52]....
        /*0938*/ 	.word	0x0000fc30
        /*093c*/ 	.word	0x00000006
        /*0940*/ 	.word	0x00028cc0
        /*0944*/ 	.short	0x010a
        /*0946*/ 	.byte	0x3f
	.zero		1


	//   ....[53]....
        /*0948*/ 	.word	0x00010180
        /*094c*/ 	.word	0x00000007
        /*0950*/ 	.word	0x00028ca0
        /*0954*/ 	.short	0x010a
        /*0956*/ 	.byte	0x3f
	.zero		1


	//   ....[54]....
        /*0958*/ 	.word	0x00010340
        /*095c*/ 	.word	0x00000007
        /*0960*/ 	.word	0x00028cc0
        /*0964*/ 	.short	0x010a
        /*0966*/ 	.byte	0x3f
	.zero		1


	//   ....[55]....
        /*0968*/ 	.word	0x00011270
        /*096c*/ 	.word	0x00000005
        /*0970*/ 	.word	0x00028c40
        /*0974*/ 	.short	0x010a
        /*0976*/ 	.byte	0x3f
	.zero		1


	//   ....[56]....
        /*0978*/ 	.word	0x00011670
        /*097c*/ 	.word	0x00000007
        /*0980*/ 	.word	0x00028c20
        /*0984*/ 	.short	0x010a
        /*0986*/ 	.byte	0x3f
	.zero		1


	//   ....[57]....
        /*0988*/ 	.word	0x00011730
        /*098c*/ 	.word	0x00000002
        /*0990*/ 	.word	0x00028c60
        /*0994*/ 	.short	0x010a
        /*0996*/ 	.byte	0x3f
	.zero		1


	//   ....[58]....
        /*0998*/ 	.word	0x00011ee0
        /*099c*/ 	.word	0x00000002
        /*09a0*/ 	.word	0x00028c40
        /*09a4*/ 	.short	0x010a
        /*09a6*/ 	.byte	0x3f
	.zero		1


	//   ....[59]....
        /*09a8*/ 	.word	0x000120f0
        /*09ac*/ 	.word	0x00000002
        /*09b0*/ 	.word	0x00028c60
        /*09b4*/ 	.short	0x010a
        /*09b6*/ 	.byte	0x3f
	.zero		1


	//   ....[60]....
        /*09b8*/ 	.word	0x000127b0
        /*09bc*/ 	.word	0x00000002
        /*09c0*/ 	.word	0x00028c40
        /*09c4*/ 	.short	0x010a
        /*09c6*/ 	.byte	0x3f
	.zero		1


	//   ....[61]....
        /*09c8*/ 	.word	0x000129b0
        /*09cc*/ 	.word	0x00000002
        /*09d0*/ 	.word	0x00028c60
        /*09d4*/ 	.short	0x010a
        /*09d6*/ 	.byte	0x3f
	.zero		1


	//   ....[62]....
        /*09d8*/ 	.word	0x00012ff0
        /*09dc*/ 	.word	0x00000002
        /*09e0*/ 	.word	0x00028c40
        /*09e4*/ 	.short	0x010a
        /*09e6*/ 	.byte	0x3f
	.zero		1


	//   ....[63]....
        /*09e8*/ 	.word	0x00013200
        /*09ec*/ 	.word	0x00000002
        /*09f0*/ 	.word	0x00028c60
        /*09f4*/ 	.short	0x010a
        /*09f6*/ 	.byte	0x3f
	.zero		1


	//   ....[64]....
        /*09f8*/ 	.word	0x00014280
        /*09fc*/ 	.word	0x00000000
        /*0a00*/ 	.word	0x00028c20
        /*0a04*/ 	.short	0x010a
        /*0a06*/ 	.byte	0x3f
	.zero		1


	//   ....[65]....
        /*0a08*/ 	.word	0x00014430
        /*0a0c*/ 	.word	0x00000006
        /*0a10*/ 	.word	0x00000000
        /*0a14*/ 	.short	0x010a
        /*0a16*/ 	.byte	0x3f
	.zero		1


	//   ....[66]....
        /*0a18*/ 	.word	0x000144a0
        /*0a1c*/ 	.word	0x00000007
        /*0a20*/ 	.word	0x00000000
        /*0a24*/ 	.short	0x010a
        /*0a26*/ 	.byte	0x3f
	.zero		1


	//   ....[67]....
        /*0a28*/ 	.word	0x00014510
        /*0a2c*/ 	.word	0x00000004
        /*0a30*/ 	.word	0x00000000
        /*0a34*/ 	.short	0x010a
        /*0a36*/ 	.byte	0x3f
	.zero		1


	//   ....[68]....
        /*0a38*/ 	.word	0x00014540
        /*0a3c*/ 	.word	0x00000003
        /*0a40*/ 	.word	0x00000000
        /*0a44*/ 	.short	0x010a
        /*0a46*/ 	.byte	0x3f
	.zero		1


	//   ....[69]....
        /*0a48*/ 	.word	0x000145a0
        /*0a4c*/ 	.word	0x00000048
        /*0a50*/ 	.word	0x00028c90
        /*0a54*/ 	.short	0x010a
        /*0a56*/ 	.byte	0x3f
	.zero		1


	//   ....[70]....
        /*0a58*/ 	.word	0x000145f0
        /*0a5c*/ 	.word	0x00000048
        /*0a60*/ 	.word	0x00028c90
        /*0a64*/ 	.short	0x010a
        /*0a66*/ 	.byte	0x3f
	.zero		1


	//   ....[71]....
        /*0a68*/ 	.word	0x00014640
        /*0a6c*/ 	.word	0x00000048
        /*0a70*/ 	.word	0x00028c90
        /*0a74*/ 	.short	0x010a
        /*0a76*/ 	.byte	0x3f
	.zero		1


	//   ....[72]....
        /*0a78*/ 	.word	0x00014690
        /*0a7c*/ 	.word	0x00000048
        /*0a80*/ 	.word	0x00028cb0
        /*0a84*/ 	.short	0x010a
        /*0a86*/ 	.byte	0x3f
	.zero		1


	//   ....[73]....
        /*0a88*/ 	.word	0x000146e0
        /*0a8c*/ 	.word	0x00000008
        /*0a90*/ 	.word	0x00028c50
        /*0a94*/ 	.short	0x010a
        /*0a96*/ 	.byte	0x3f
	.zero		1


	//   ....[74]....
        /*0a98*/ 	.word	0x00014730
        /*0a9c*/ 	.word	0x00000000
        /*0aa0*/ 	.word	0x00028c50
        /*0aa4*/ 	.short	0x010a
        /*0aa6*/ 	.byte	0x3f
	.zero		1


	//   ....[75]....
        /*0aa8*/ 	.word	0x00014a00
        /*0aac*/ 	.word	0x00000002
        /*0ab0*/ 	.word	0x00028c00
        /*0ab4*/ 	.short	0x010a
        /*0ab6*/ 	.byte	0x3f
	.zero		1


	//   ....[76]....
        /*0ab8*/ 	.word	0x00014cd0
        /*0abc*/ 	.word	0x00000002
        /*0ac0*/ 	.word	0x00028c00
        /*0ac4*/ 	.short	0x010a
        /*0ac6*/ 	.byte	0x3f
	.zero		1


	//   ....[77]....
        /*0ac8*/ 	.word	0x00014d20
        /*0acc*/ 	.word	0x0000000f
        /*0ad0*/ 	.word	0x00028c30
        /*0ad4*/ 	.short	0x010a
        /*0ad6*/ 	.byte	0x3f
	.zero		1


	//   ....[78]....
        /*0ad8*/ 	.word	0x00014d70
        /*0adc*/ 	.word	0x0000000f
        /*0ae0*/ 	.word	0x00028c50
        /*0ae4*/ 	.short	0x010a
        /*0ae6*/ 	.byte	0x3f
	.zero		1


	//   ....[79]....
        /*0ae8*/ 	.word	0x00014dc0
        /*0aec*/ 	.word	0x0000000f
        /*0af0*/ 	.word	0x00028c30
        /*0af4*/ 	.short	0x010a
        /*0af6*/ 	.byte	0x3f
	.zero		1


	//   ....[80]....
        /*0af8*/ 	.word	0x00014e10
        /*0afc*/ 	.word	0x0000000f
        /*0b00*/ 	.word	0x00028c50
        /*0b04*/ 	.short	0x010a
        /*0b06*/ 	.byte	0x3f
	.zero		1


	//   ....[81]....
        /*0b08*/ 	.word	0x00014fb0
        /*0b0c*/ 	.word	0x00000005
        /*0b10*/ 	.word	0x00028c20
        /*0b14*/ 	.short	0x010a
        /*0b16*/ 	.byte	0x3f
	.zero		1


	//   ....[82]....
        /*0b18*/ 	.word	0x00015000
        /*0b1c*/ 	.word	0x00000006
        /*0b20*/ 	.word	0x00028ca0
        /*0b24*/ 	.short	0x010a
        /*0b26*/ 	.byte	0x3f
	.zero		1


	//   ....[83]....
        /*0b28*/ 	.word	0x00015050
        /*0b2c*/ 	.word	0x00000006
        /*0b30*/ 	.word	0x00028cc0
        /*0b34*/ 	.short	0x010a
        /*0b36*/ 	.byte	0x3f
	.zero		1


	//   ....[84]....
        /*0b38*/ 	.word	0x000150a0
        /*0b3c*/ 	.word	0x00000007
        /*0b40*/ 	.word	0x00028ca0
        /*0b44*/ 	.short	0x010a
        /*0b46*/ 	.byte	0x3f
	.zero		1


	//   ....[85]....
        /*0b48*/ 	.word	0x000150f0
        /*0b4c*/ 	.word	0x00000007
        /*0b50*/ 	.word	0x00028cc0
        /*0b54*/ 	.short	0x010a
        /*0b56*/ 	.byte	0x3f
	.zero		1


	//   ....[86]....
        /*0b58*/ 	.word	0x00015290
        /*0b5c*/ 	.word	0x00000005
        /*0b60*/ 	.word	0x00028c40
        /*0b64*/ 	.short	0x010a
        /*0b66*/ 	.byte	0x3f
	.zero		1


	//   ....[87]....
        /*0b68*/ 	.word	0x00015310
        /*0b6c*/ 	.word	0x00000005
        /*0b70*/ 	.word	0x00028c20
        /*0b74*/ 	.short	0x010a
        /*0b76*/ 	.byte	0x3f
	.zero		1


	//   ....[88]....
        /*0b78*/ 	.word	0x00015360
        /*0b7c*/ 	.word	0x00000002
        /*0b80*/ 	.word	0x00028c60
        /*0b84*/ 	.short	0x010a
        /*0b86*/ 	.byte	0x3f
	.zero		1


	//   ....[89]....
        /*0b88*/ 	.word	0x000153b0
        /*0b8c*/ 	.word	0x00000002
        /*0b90*/ 	.word	0x00028c40
        /*0b94*/ 	.short	0x010a
        /*0b96*/ 	.byte	0x3f
	.zero		1


	//   ....[90]....
        /*0b98*/ 	.word	0x00015400
        /*0b9c*/ 	.word	0x00000002
        /*0ba0*/ 	.word	0x00028c60
        /*0ba4*/ 	.short	0x010a
        /*0ba6*/ 	.byte	0x3f
	.zero		1


	//   ....[91]....
        /*0ba8*/ 	.word	0x00015450
        /*0bac*/ 	.word	0x00000002
        /*0bb0*/ 	.word	0x00028c40
        /*0bb4*/ 	.short	0x010a
        /*0bb6*/ 	.byte	0x3f
	.zero		1


	//   ....[92]....
        /*0bb8*/ 	.word	0x000154a0
        /*0bbc*/ 	.word	0x00000002
        /*0bc0*/ 	.word	0x00028c60
        /*0bc4*/ 	.short	0x010a
        /*0bc6*/ 	.byte	0x3f
	.zero		1


	//   ....[93]....
        /*0bc8*/ 	.word	0x000154f0
        /*0bcc*/ 	.word	0x00000002
        /*0bd0*/ 	.word	0x00028c40
        /*0bd4*/ 	.short	0x010a
        /*0bd6*/ 	.byte	0x3f
	.zero		1


	//   ....[94]....
        /*0bd8*/ 	.word	0x00015540
        /*0bdc*/ 	.word	0x00000002
        /*0be0*/ 	.word	0x00028c60
        /*0be4*/ 	.short	0x010a
        /*0be6*/ 	.byte	0x3f
	.zero		1


	//   ....[95]....
        /*0be8*/ 	.word	0x00015ef0
        /*0bec*/ 	.word	0x00000000
        /*0bf0*/ 	.word	0x00028c20
        /*0bf4*/ 	.short	0x010a
        /*0bf6*/ 	.byte	0x3f
	.zero		1


	//   ....[96]....
        /*0bf8*/ 	.word	0x00016090
        /*0bfc*/ 	.word	0x00000006
        /*0c00*/ 	.word	0x00000000
        /*0c04*/ 	.short	0x010a
        /*0c06*/ 	.byte	0x3f
	.zero		1


	//   ....[97]....
        /*0c08*/ 	.word	0x000160e0
        /*0c0c*/ 	.word	0x00000007
        /*0c10*/ 	.word	0x00000000
        /*0c14*/ 	.short	0x010a
        /*0c16*/ 	.byte	0x3f
	.zero		1


	//   ....[98]....
        /*0c18*/ 	.word	0x00016130
        /*0c1c*/ 	.word	0x00000004
        /*0c20*/ 	.word	0x00000000
        /*0c24*/ 	.short	0x010a
        /*0c26*/ 	.byte	0x3f
	.zero		1


	//----- nvinfo : EIATTR_NUM_MBARRIERS
	.align		4
.L_231:
        /*0c28*/ 	.byte	0x03, 0x38
        /*0c2a*/ 	.short	0x0016


	//----- nvinfo : EIATTR_EXIT_INSTR_OFFSETS
	.align		4
        /*0c2c*/ 	.byte	0x04, 0x1c
        /*0c2e*/ 	.short	(.L_233 - .L_232)


	//   ....[0]....
.L_232:
        /*0c30*/ 	.word	0x00014590


	//----- nvinfo : EIATTR_MAX_THREADS
	.align		4
.L_233:
        /*0c34*/ 	.byte	0x04, 0x05
        /*0c36*/ 	.short	(.L_235 - .L_234)
.L_234:
        /*0c38*/ 	.word	0x00000180
        /*0c3c*/ 	.word	0x00000001
        /*0c40*/ 	.word	0x00000001


	//----- nvinfo : EIATTR_CRS_STACK_SIZE
	.align		4
.L_235:
        /*0c44*/ 	.byte	0x04, 0x1e
        /*0c46*/ 	.short	(.L_237 - .L_236)
.L_236:
        /*0c48*/ 	.word	0x00000000


	//----- nvinfo : EIATTR_CBANK_PARAM_SIZE
	.align		4
.L_237:
        /*0c4c*/ 	.byte	0x03, 0x19
        /*0c4e*/ 	.short	0x0a70


	//----- nvinfo : EIATTR_PARAM_CBANK
	.align		4
        /*0c50*/ 	.byte	0x04, 0x0a
        /*0c52*/ 	.short	(.L_239 - .L_238)
	.align		4
.L_238:
        /*0c54*/ 	.word	index@(.nv.constant0._ZN7cutlass13device_kernelIN5flash11enable_sm90INS1_16FlashAttnFwdSm90INS1_25CollectiveMainloopFwdSm90ILi2EN4cute5tupleIJNS5_1CILi1EEES8_S8_EEENS6_IJNS7_ILi64EEESA_SA_EEELi512ENS_10bfloat16_tEfNS_4arch4Sm90ELb0ELb0ELb0ELb1ELb0ELb1ELb0ELb0ELb0ELb0ELb0ELb0EEENS1_21CollectiveEpilogueFwdINS6_IJSA_NS7_ILi512EEESA_EEES9_SC_SE_Li256ELb1ELb0ELb0ELb0EEENS1_36VarlenDynamicPersistentTileSchedulerILi64ELi64ELi256ELi32ELb0ELb0ELb1ELb0ELb1ELb1EEEEEEEEEvNT_6ParamsE)
        /*0c58*/ 	.short	0x0210
        /*0c5a*/ 	.short	0x0a70


	//----- nvinfo : EIATTR_SW_WAR
	.align		4
.L_239:
        /*0c5c*/ 	.byte	0x04, 0x36
        /*0c5e*/ 	.short	(.L_241 - .L_240)
.L_240:
        /*0c60*/ 	.word	0x00000008
.L_241:


//--------------------- .nv.info._ZN7cutlass13device_kernelIN5flash11enable_sm90INS1_16FlashAttnFwdSm90INS1_25CollectiveMainloopFwdSm90ILi2EN4cute5tupleIJNS5_1CILi1EEES8_S8_EEENS6_IJNS7_ILi64EEESA_SA_EEELi512ENS_10bfloat16_tEfNS_4arch4Sm90ELb0ELb0ELb0ELb1ELb0ELb0ELb1ELb0ELb0ELb0ELb0ELb0EEENS1_21CollectiveEpilogueFwdINS6_IJSA_NS7_ILi512EEESA_EEES9_SC_SE_Li256ELb1ELb0ELb0ELb0EEENS1_36VarlenDynamicPersistentTileSchedulerILi64ELi64ELi256ELi32ELb0ELb0ELb1ELb0ELb1ELb1EEEEEEEEEvNT_6ParamsE --------------------------
	.section	.nv.info._ZN7cutlass13device_kernelIN5flash11enable_sm90INS1_16FlashAttnFwdSm90INS1_25CollectiveMainloopFwdSm90ILi2EN4cute5tupleIJNS5_1CILi1EEES8_S8_EEENS6_IJNS7_ILi64EEESA_SA_EEELi512ENS_10bfloat16_tEfNS_4arch4Sm90ELb0ELb0ELb0ELb1ELb0ELb0ELb1ELb0ELb0ELb0ELb0ELb0EEENS1_21CollectiveEpilogueFwdINS6_IJSA_NS7_ILi512EEESA_EEES9_SC_SE_Li256ELb1ELb0ELb0ELb0EEENS1_36VarlenDynamicPersistentTileSchedulerILi64ELi64ELi256ELi32ELb0ELb0ELb1ELb0ELb1ELb1EEEEEEEEEvNT_6ParamsE,"",@"SHT_CUDA_INFO"
	.sectionflags	@""
	.align	4


	//----- nvinfo : EIATTR_CUDA_API_VERSION
	.align		4
        /*0000*/ 	.byte	0x04, 0x37
        /*0002*/ 	.short	(.L_243 - .L_242)
.L_242:
        /*0004*/ 	.word	0x00000082


	//----- nvinfo : EIATTR_KPARAM_INFO
	.align		4
.L_243:
        /*0008*/ 	.byte	0x04, 0x17
        /*000a*/ 	.short	(.L_245 - .L_244)
.L_244:
        /*000c*/ 	.word	0x00000000
        /*0010*/ 	.short	0x0000
        /*0012*/ 	.short	0x0070
        /*0014*/ 	.byte	0x00, 0xf0, 0x01, 0x2c


	//----- nvinfo : EIATTR_SPARSE_MMA_MASK
	.align		4
.L_245:
        /*0018*/ 	.byte	0x03, 0x50
        /*001a*/ 	.short	0x0000


	//----- nvinfo : EIATTR_MAXREG_COUNT
	.align		4
        /*001c*/ 	.byte	0x03, 0x1b
        /*001e*/ 	.short	0x00a8


	//----- nvinfo : EIATTR_NUM_BARRIERS
	.align		4
        /*0020*/ 	.byte	0x02, 0x4c
        /*0022*/ 	.byte	0x10
	.zero		1


	//----- nvinfo : EIATTR_EXTERNS
	.align		4
        /*0024*/ 	.byte	0x04, 0x0f
        /*0026*/ 	.short	(.L_247 - .L_246)


	//   ....[0]....
	.align		4
.L_246:
        /*0028*/ 	.word	index@(__assertfail)


	//----- nvinfo : EIATTR_ANNOTATIONS
	.align		4
.L_247:
        /*002c*/ 	.byte	0x04, 0x55
        /*002e*/ 	.short	(.L_249 - .L_248)


	//   ....[0]....
.L_248:
        /* <DEDUP_REMOVED lines=34> */


	//----- nvinfo : EIATTR_MERCURY_ISA_VERSION
	.align		4
.L_249:
        /*0240*/ 	.byte	0x03, 0x5f
        /*0242*/ 	.short	0x0101


	//----- nvinfo : EIATTR_UNUSED_LOAD_BYTE_OFFSET
	.align		4
        /*0244*/ 	.byte	0x04, 0x44
        /*0246*/ 	.short	(.L_251 - .L_250)


	//   ....[0]....
.L_250:
        /*0248*/ 	.word	0x00000a60
        /*024c*/ 	.word	0x0000fff0


	//   ....[1]....
        /*0250*/ 	.word	0x00008b30
        /*0254*/ 	.word	0x0000fff0


	//----- nvinfo : EIATTR_INT_WARP_WIDE_INSTR_OFFSETS
	.align		4
.L_251:
        /*0258*/ 	.byte	0x04, 0x31
        /*025a*/ 	.short	(.L_253 - .L_252)


	//   ....[0]....
.L_252:
        /*025c*/ 	.word	0x00000190


	//   ....[1]....
        /*0260*/ 	.word	0x000001d0


	//   ....[2]....
        /*0264*/ 	.word	0x00000240


	//   ....[3]....
        /*0268*/ 	.word	0x000002b0


	//   ....[4]....
        /*026c*/ 	.word	0x0000c3f0


	//   ....[5]....
        /*0270*/ 	.word	0x0000c4b0


	//   ....[6]....
        /*0274*/ 	.word	0x0000c950


	//   ....[7]....
        /*0278*/ 	.word	0x0000c980


	//   ....[8]....
        /*027c*/ 	.word	0x0000f6c0


	//   ....[9]....
        /*0280*/ 	.word	0x0000f780


	//----- nvinfo : EIATTR_COOP_GROUP_MASK_REGIDS
	.align		4
.L_253:
        /*0284*/ 	.byte	0x04, 0x29
        /*0286*/ 	.short	(.L_255 - .L_254)


	//   ....[0]....
.L_254:
        /*0288*/ 	.word	0xffffffff


	//   ....[1]....
        /*028c*/ 	.word	0xffffffff


	//   ....[2]....
        /*0290*/ 	.word	0xffffffff


	//   ....[3]....
        /*0294*/ 	.word	0xffffffff


	//   ....[4]....
        /*0298*/ 	.word	0xffffffff


	//   ....[5]....
        /*029c*/ 	.word	0xffffffff


	//   ....[6]....
        /*02a0*/ 	.word	0xffffffff


	//   ....[7]....
        /*02a4*/ 	.word	0xffffffff


	//   ....[8]....
        /*02a8*/ 	.word	0xffffffff


	//   ....[9]....
        /*02ac*/ 	.word	0xffffffff


	//   ....[10]....
        /*02b0*/ 	.word	0xffffffff


	//   ....[11]....
        /*02b4*/ 	.word	0xffffffff


	//   ....[12]....
        /*02b8*/ 	.word	0xffffffff


	//   ....[13]....
        /*02bc*/ 	.word	0xffffffff


	//   ....[14]....
        /*02c0*/ 	.word	0xffffffff


	//   ....[15]....
        /*02c4*/ 	.word	0xffffffff


	//   ....[16]....
        /*02c8*/ 	.word	0xffffffff


	//   ....[17]....
        /*02cc*/ 	.word	0xffffffff


	//   ....[18]....
        /*02d0*/ 	.word	0xffffffff


	//   ....[19]....
        /*02d4*/ 	.word	0xffffffff


	//   ....[20]....
        /*02d8*/ 	.word	0xffffffff


	//   ....[21]....
        /*02dc*/ 	.word	0xffffffff


	//   ....[22]....
        /*02e0*/ 	.word	0xffffffff


	//   ....[23]....
        /*02e4*/ 	.word	0xffffffff


	//   ....[24]....
        /*02e8*/ 	.word	0xffffffff


	//   ....[25]....
        /*02ec*/ 	.word	0xffffffff


	//   ....[26]....
        /*02f0*/ 	.word	0xffffffff


	//   ....[27]....
        /*02f4*/ 	.word	0xffffffff


	//   ....[28]....
        /*02f8*/ 	.word	0xffffffff


	//   ....[29]....
        /*02fc*/ 	.word	0xffffffff


	//   ....[30]....
        /*0300*/ 	.word	0xffffffff


	//   ....[31]....
        /*0304*/ 	.word	0xffffffff


	//   ....[32]....
        /*0308*/ 	.word	0xffffffff


	//   ....[33]....
        /*030c*/ 	.word	0xffffffff


	//   ....[34]....
        /*0310*/ 	.word	0xffffffff


	//   ....[35]....
        /*0314*/ 	.word	0xffffffff


	//   ....[36]....
        /*0318*/ 	.word	0xffffffff


	//   ....[37]....
        /*031c*/ 	.word	0xffffffff


	//   ....[38]....
        /*0320*/ 	.word	0xffffffff


	//   ....[39]....
        /*0324*/ 	.word	0xffffffff


	//   ....[40]....
        /*0328*/ 	.word	0xffffffff


	//   ....[41]....
        /*032c*/ 	.word	0xffffffff


	//   ....[42]....
        /*0330*/ 	.word	0xffffffff


	//   ....[43]....
        /*0334*/ 	.word	0xffffffff


	//   ....[44]....
        /*0338*/ 	.word	0xffffffff


	//   ....[45]....
        /*033c*/ 	.word	0xffffffff


	//   ....[46]....
        /*0340*/ 	.word	0xffffffff


	//   ....[47]....
        /*0344*/ 	.word	0xffffffff


	//   ....[48]....
        /*0348*/ 	.word	0xffffffff


	//   ....[49]....
        /*034c*/ 	.word	0xffffffff


	//   ....[50]....
        /*0350*/ 	.word	0xffffffff


	//   ....[51]....
        /*0354*/ 	.word	0xffffffff


	//   ....[52]....
        /*0358*/ 	.word	0xffffffff


	//   ....[53]....
        /*035c*/ 	.word	0xffffffff


	//   ....[54]....
        /*0360*/ 	.word	0xffffffff


	//   ....[55]....
        /*0364*/ 	.word	0xffffffff


	//   ....[56]....
        /*0368*/ 	.word	0xffffffff


	//   ....[57]....
        /*036c*/ 	.word	0xffffffff


	//   ....[58]....
        /*0370*/ 	.word	0xffffffff


	//   ....[59]....
        /*0374*/ 	.word	0xffffffff


	//   ....[60]....
        /*0378*/ 	.word	0x0500000f


	//   ....[61]....
        /*037c*/ 	.word	0x0500000f


	//   ....[62]....
        /*0380*/ 	.word	0x0500000f


	//   ....[63]....
        /*0384*/ 	.word	0x0500000f


	//   ....[64]....
        /*0388*/ 	.word	0x0500000f


	//   ....[65]....
        /*038c*/ 	.word	0x0500000f


	//   ....[66]....
        /*0390*/ 	.word	0x0500000f


	//   ....[67]....
        /*0394*/ 	.word	0x0500000f


	//   ....[68]....
        /*0398*/ 	.word	0x0500000f


	//   ....[69]....
        /*039c*/ 	.word	0x0500000f


	//   ....[70]....
        /*03a0*/ 	.word	0x0500000f


	//   ....[71]....
        /*03a4*/ 	.word	0x0500000f


	//   ....[72]....
        /*03a8*/ 	.word	0x0500000f


	//   ....[73]....
        /*03ac*/ 	.word	0x0500000f


	//   ....[74]....
        /*03b0*/ 	.word	0x0500000f


	//   ....[75]....
        /*03b4*/ 	.word	0x0500000f


	//   ....[76]....
        /*03b8*/ 	.word	0x0500000f


	//   ....[77]....
        /*03bc*/ 	.word	0x0500000f


	//   ....[78]....
        /*03c0*/ 	.word	0x0500000f


	//----- nvinfo : EIATTR_COOP_GROUP_INSTR_OFFSETS
	.align		4
.L_255:
        /*03c4*/ 	.byte	0x04, 0x28
        /*03c6*/ 	.short	(.L_257 - .L_256)


	//   ....[0]....
.L_256:
        /*03c8*/ 	.word	0x00000060


	//   ....[1]....
        /*03cc*/ 	.word	0x000001a0


	//   ....[2]....
        /*03d0*/ 	.word	0x000001e0


	//   ....[3]....
        /*03d4*/ 	.word	0x000003f0


	//   ....[4]....
        /*03d8*/ 	.word	0x00000550


	//   ....[5]....
        /*03dc*/ 	.word	0x00000670


	//   ....[6]....
        /*03e0*/ 	.word	0x000007d0


	//   ....[7]....
        /*03e4*/ 	.word	0x00001720


	//   ....[8]....
        /*03e8*/ 	.word	0x00002e70


	//   ....[9]....
        /*03ec*/ 	.word	0x000036b0


	//   ....[10]....
        /*03f0*/ 	.word	0x00004a40


	//   ....[11]....
        /*03f4*/ 	.word	0x00004ac0


	//   ....[12]....
        /*03f8*/ 	.word	0x00004c90


	//   ....[13]....
        /*03fc*/ 	.word	0x00004d60


	//   ....[14]....
        /*0400*/ 	.word	0x00005550


	//   ....[15]....
        /*0404*/ 	.word	0x00005b20


	//   ....[16]....
        /*0408*/ 	.word	0x00006c40


	//   ....[17]....
        /*040c*/ 	.word	0x00006c70


	//   ....[18]....
        /*0410*/ 	.word	0x00006ed0


	//   ....[19]....
        /*0414*/ 	.word	0x000070a0


	//   ....[20]....
        /*0418*/ 	.word	0x00007fe0


	//   ....[21]....
        /*041c*/ 	.word	0x00008040


	//   ....[22]....
        /*0420*/ 	.word	0x00008070


	//   ....[23]....
        /*0424*/ 	.word	0x000080d0


	//   ....[24]....
        /*0428*/ 	.word	0x000080e0


	//   ....[25]....
        /*042c*/ 	.word	0x00009a60


	//   ....[26]....
        /*0430*/ 	.word	0x0000b4b0


	//   ....[27]....
        /*0434*/ 	.word	0x0000b650


	//   ....[28]....
        /*0438*/ 	.word	0x0000b680


	//   ....[29]....
        /*043c*/ 	.word	0x0000b6c0


	//   ....[30]....
        /*0440*/ 	.word	0x0000b720


	//   ....[31]....
        /*0444*/ 	.word	0x0000b780


	//   ....[32]....
        /*0448*/ 	.word	0x0000b7c0


	//   ....[33]....
        /*044c*/ 	.word	0x0000b980


	//   ....[34]....
        /*0450*/ 	.word	0x0000b9e0


	//   ....[35]....
        /*0454*/ 	.word	0x0000ba20


	//   ....[36]....
        /*0458*/ 	.word	0x0000ba60


	//   ....[37]....
        /*045c*/ 	.word	0x0000ba90


	//   ....[38]....
        /*0460*/ 	.word	0x0000bac0


	//   ....[39]....
        /*0464*/ 	.word	0x0000bb50


	//   ....[40]....
        /*0468*/ 	.word	0x0000bb80


	//   ....[41]....
        /*046c*/ 	.word	0x0000bc10


	//   ....[42]....
        /*0470*/ 	.word	0x0000f810


	//   ....[43]....
        /*0474*/ 	.word	0x0000f820


	//   ....[44]....
        /*0478*/ 	.word	0x0000f940


	//   ....[45]....
        /*047c*/ 	.word	0x0000f9a0


	//   ....[46]....
        /*0480*/ 	.word	0x0000f9e0


	//   ....[47]....
        /*0484*/ 	.word	0x0000fa20


	//   ....[48]....
        /*0488*/ 	.word	0x0000fa50


	//   ....[49]....
        /*048c*/ 	.word	0x0000fa80


	//   ....[50]....
        /*0490*/ 	.word	0x0000fc20


	//   ....[51]....
        /*0494*/ 	.word	0x0000fc80


	//   ....[52]....
        /*0498*/ 	.word	0x0000fcc0


	//   ....[53]....
        /*049c*/ 	.word	0x0000fd00


	//   ....[54]....
        /*04a0*/ 	.word	0x0000fd30


	//   ....[55]....
        /*04a4*/ 	.word	0x0000fd60


	//   ....[56]....
        /*04a8*/ 	.word	0x0000fe20


	//   ....[57]....
        /*04ac*/ 	.word	0x0000fe40


	//   ....[58]....
        /*04b0*/ 	.word	0x0000feb0


	//   ....[59]....
        /*04b4*/ 	.word	0x00010300


	//   ....[60]....
        /*04b8*/ 	.word	0x000107f0


	//   ....[61]....
        /*04bc*/ 	.word	0x00010c10


	//   ....[62]....
        /*04c0*/ 	.word	0x00010ca0


	//   ....[63]....
        /*04c4*/ 	.word	0x00010d40


	//   ....[64]....
        /*04c8*/ 	.word	0x00010df0


	//   ....[65]....
        /*04cc*/ 	.word	0x00010e70


	//   ....[66]....
        /*04d0*/ 	.word	0x00010ef0


	//   ....[67]....
        /*04d4*/ 	.word	0x00010f70


	//   ....[68]....
        /*04d8*/ 	.word	0x00010ff0


	//   ....[69]....
        /*04dc*/ 	.word	0x00011080


	//   ....[70]....
        /*04e0*/ 	.word	0x00011130


	//   ....[71]....
        /*04e4*/ 	.word	0x000111b0


	//   ....[72]....
        /*04e8*/ 	.word	0x00011230


	//   ....[73]....
        /*04ec*/ 	.word	0x000112b0


	//   ....[74]....
        /*04f0*/ 	.word	0x00011330


	//   ....[75]....
        /*04f4*/ 	.word	0x000113a0


	//   ....[76]....
        /*04f8*/ 	.word	0x00011440


	//   ....[77]....
        /*04fc*/ 	.word	0x000114d0


	//   ....[78]....
        /*0500*/ 	.word	0x000115f0


	//----- nvinfo : EIATTR_REG_RECONFIG
	.align		4
.L_257:
        /*0504*/ 	.byte	0x01, 0x54
	.zero		2


	//----- nvinfo : EIATTR_SYSCALL_OFFSETS
	.align		4
        /*0508*/ 	.byte	0x04, 0x46
        /*050a*/ 	.short	(.L_259 - .L_258)


	//   ....[0]....
.L_258:
        /*050c*/ 	.word	0x00003030


	//   ....[1]....
        /*0510*/ 	.word	0x0000c640


	//   ....[2]....
        /*0514*/ 	.word	0x0000c780


	//   ....[3]....
        /*0518*/ 	.word	0x0000c880


	//----- nvinfo : EIATTR_MBARRIER_INSTR_OFFSETS
	.align		4
.L_259:
        /*051c*/ 	.byte	0x04, 0x39
        /*051e*/ 	.short	(.L_261 - .L_260)


	//   ....[0]....
.L_260:
        /*0520*/ 	.word	0x000002d0
        /*0524*/ 	.word	0x000000ff
        /*0528*/ 	.word	0x00038800
        /*052c*/ 	.short	0x0100
        /*052e*/ 	.byte	0x08
	.zero		1


	//   ....[1]....
        /*0530*/ 	.word	0x000002e0
        /*0534*/ 	.word	0x000000ff
        /*0538*/ 	.word	0x00038810
        /*053c*/ 	.short	0x0100
        /*053e*/ 	.byte	0x08
	.zero		1


	//   ....[2]....
        /*0540*/ 	.word	0x000002f0
        /*0544*/ 	.word	0x000000ff
        /*0548*/ 	.word	0x00038820
        /*054c*/ 	.short	0x0100
        /*054e*/ 	.byte	0x08
	.zero		1


	//   ....[3]....
        /*0550*/ 	.word	0x000003a0
        /*0554*/ 	.word	0x000000ff
        /*0558*/ 	.word	0x00038830
        /*055c*/ 	.short	0x0100
        /*055e*/ 	.byte	0x06
	.zero		1


	//   ....[4]....
        /*0560*/ 	.word	0x000003b0
        /*0564*/ 	.word	0x000000ff
        /*0568*/ 	.word	0x00038840
        /*056c*/ 	.short	0x0100
        /*056e*/ 	.byte	0x06
	.zero		1


	//   ....[5]....
        /*0570*/ 	.word	0x000003c0
        /*0574*/ 	.word	0x000000ff
        /*0578*/ 	.word	0x00038838
        /*057c*/ 	.short	0x0100
        /*057e*/ 	.byte	0x06
	.zero		1


	//   ....[6]....
        /*0580*/ 	.word	0x000003d0
        /*0584*/ 	.word	0x000000ff
        /*0588*/ 	.word	0x00038848
        /*058c*/ 	.short	0x0100
        /*058e*/ 	.byte	0x06
	.zero		1


	//   ....[7]....
        /*0590*/ 	.word	0x00000500
        /*0594*/ 	.word	0x000000ff
        /*0598*/ 	.word	0x00038850
        /*059c*/ 	.short	0x0100
        /*059e*/ 	.byte	0x08
	.zero		1


	//   ....[8]....
        /*05a0*/ 	.word	0x00000510
        /*05a4*/ 	.word	0x000000ff
        /*05a8*/ 	.word	0x00038860
        /*05ac*/ 	.short	0x0100
        /*05ae*/ 	.byte	0x08
	.zero		1


	//   ....[9]....
        /*05b0*/ 	.word	0x00000520
        /*05b4*/ 	.word	0x000000ff
        /*05b8*/ 	.word	0x00038858
        /*05bc*/ 	.short	0x0100
        /*05be*/ 	.byte	0x08
	.zero		1


	//   ....[10]....
        /*05c0*/ 	.word	0x00000530
        /*05c4*/ 	.word	0x000000ff
        /*05c8*/ 	.word	0x00038868
        /*05cc*/ 	.short	0x0100
        /*05ce*/ 	.byte	0x08
	.zero		1


	//   ....[11]....
        /*05d0*/ 	.word	0x00000620
        /*05d4*/ 	.word	0x000000ff
        /*05d8*/ 	.word	0x00038870
        /*05dc*/ 	.short	0x0100
        /*05de*/ 	.byte	0x06
	.zero		1


	//   ....[12]....
        /*05e0*/ 	.word	0x00000630
        /*05e4*/ 	.word	0x000000ff
        /*05e8*/ 	.word	0x00038880
        /*05ec*/ 	.short	0x0100
        /*05ee*/ 	.byte	0x06
	.zero		1


	//   ....[13]....
        /*05f0*/ 	.word	0x00000640
        /*05f4*/ 	.word	0x000000ff
        /*05f8*/ 	.word	0x00038878
        /*05fc*/ 	.short	0x0100
        /*05fe*/ 	.byte	0x06
	.zero		1


	//   ....[14]....
        /*0600*/ 	.word	0x00000650
        /*0604*/ 	.word	0x000000ff
        /*0608*/ 	.word	0x00038888
        /*060c*/ 	.short	0x0100
        /*060e*/ 	.byte	0x06
	.zero		1


	//   ....[15]....
        /*0610*/ 	.word	0x00000780
        /*0614*/ 	.word	0x000000ff
        /*0618*/ 	.word	0x00038890
        /*061c*/ 	.short	0x0100
        /*061e*/ 	.byte	0x08
	.zero		1


	//   ....[16]....
        /*0620*/ 	.word	0x00000790
        /*0624*/ 	.word	0x000000ff
        /*0628*/ 	.word	0x000388a0
        /*062c*/ 	.short	0x0100
        /*062e*/ 	.byte	0x08
	.zero		1


	//   ....[17]....
        /*0630*/ 	.word	0x000007a0
        /*0634*/ 	.word	0x000000ff
        /*0638*/ 	.word	0x00038898
        /*063c*/ 	.short	0x0100
        /*063e*/ 	.byte	0x08
	.zero		1


	//   ....[18]....
        /*0640*/ 	.word	0x000007b0
        /*0644*/ 	.word	0x000000ff
        /*0648*/ 	.word	0x000388a8
        /*064c*/ 	.short	0x0100
        /*064e*/ 	.byte	0x08
	.zero		1


	//   ....[19]....
        /*0650*/ 	.word	0x000008e0
        /*0654*/ 	.word	0x000000ff
        /*0658*/ 	.word	0x000388b0
        /*065c*/ 	.short	0x0100
        /*065e*/ 	.byte	0x08
	.zero		1


	//   ....[20]....
        /*0660*/ 	.word	0x000008f0
        /*0664*/ 	.word	0x000000ff
        /*0668*/ 	.word	0x000388c0
        /*066c*/ 	.short	0x0100
        /*066e*/ 	.byte	0x08
	.zero		1


	//   ....[21]....
        /*0670*/ 	.word	0x00000900
        /*0674*/ 	.word	0x000000ff
        /*0678*/ 	.word	0x000388b8
        /*067c*/ 	.short	0x0100
        /*067e*/ 	.byte	0x08
	.zero		1


	//   ....[22]....
        /*0680*/ 	.word	0x00000910
        /*0684*/ 	.word	0x000000ff
        /*0688*/ 	.word	0x000388c8
        /*068c*/ 	.short	0x0100
        /*068e*/ 	.byte	0x08
	.zero		1


	//   ....[23]....
        /*0690*/ 	.word	0x00001a80
        /*0694*/ 	.word	0x00000004
        /*0698*/ 	.word	0x00000000
        /*069c*/ 	.short	0x0101
        /*069e*/ 	.byte	0x3f
	.zero		1


	//   ....[24]....
        /*06a0*/ 	.word	0x00002540
        /*06a4*/ 	.word	0x00000004
        /*06a8*/ 	.word	0x00000000
        /*06ac*/ 	.short	0x0101
        /*06ae*/ 	.byte	0x3f
	.zero		1


	//   ....[25]....
        /*06b0*/ 	.word	0x000030a0
        /*06b4*/ 	.word	0x000000ff
        /*06b8*/ 	.word	0x00038800
        /*06bc*/ 	.short	0x010a
        /*06be*/ 	.byte	0x25
	.zero		1


	//   ....[26]....
        /*06c0*/ 	.word	0x00003120
        /*06c4*/ 	.word	0x00000003
        /*06c8*/ 	.word	0x00038830
        /*06cc*/ 	.short	0x010a
        /*06ce*/ 	.byte	0x3f
	.zero		1


	//   ....[27]....
        /*06d0*/ 	.word	0x00003160
        /*06d4*/ 	.word	0x00000003
        /*06d8*/ 	.word	0x00038830
        /*06dc*/ 	.short	0x010a
        /*06de*/ 	.byte	0x3f
	.zero		1


	//   ....[28]....
        /*06e0*/ 	.word	0x000033e0
        /*06e4*/ 	.word	0x000000ff
        /*06e8*/ 	.word	0x00038810
        /*06ec*/ 	.short	0x010a
        /*06ee*/ 	.byte	0x25
	.zero		1


	//   ....[29]....
        /*06f0*/ 	.word	0x00003420
        /*06f4*/ 	.word	0x00000003
        /*06f8*/ 	.word	0x00038850
        /*06fc*/ 	.short	0x010a
        /*06fe*/ 	.byte	0x3f
	.zero		1


	//   ....[30]....
        /*0700*/ 	.word	0x00003460
        /*0704*/ 	.word	0x00000003
        /*0708*/ 	.word	0x00038850
        /*070c*/ 	.short	0x010a
        /*070e*/ 	.byte	0x3f
	.zero		1


	//   ....[31]....
        /*0710*/ 	.word	0x00004f90
        /*0714*/ 	.word	0x00000018
        /*0718*/ 	.word	0x00000000
        /*071c*/ 	.short	0x0101
        /*071e*/ 	.byte	0x3f
	.zero		1


	//   ....[32]....
        /*0720*/ 	.word	0x00005570
        /*0724*/ 	.word	0x00000003
        /*0728*/ 	.word	0x00000000
        /*072c*/ 	.short	0x0101
        /*072e*/ 	.byte	0x3f
	.zero		1


	//   ....[33]....
        /*0730*/ 	.word	0x000056b0
        /*0734*/ 	.word	0x000000ff
        /*0738*/ 	.word	0x00038830
        /*073c*/ 	.short	0x010a
        /*073e*/ 	.byte	0x06
	.zero		1


	//   ....[34]....
        /*0740*/ 	.word	0x000056f0
        /*0744*/ 	.word	0x000000ff
        /*0748*/ 	.word	0x00038830
        /*074c*/ 	.short	0x010a
        /*074e*/ 	.byte	0x06
	.zero		1


	//   ....[35]....
        /*0750*/ 	.word	0x00005940
        /*0754*/ 	.word	0x000000ff
        /*0758*/ 	.word	0x00038850
        /*075c*/ 	.short	0x010a
        /*075e*/ 	.byte	0x06
	.zero		1


	//   ....[36]....
        /*0760*/ 	.word	0x00005980
        /*0764*/ 	.word	0x000000ff
        /*0768*/ 	.word	0x00038850
        /*076c*/ 	.short	0x010a
        /*076e*/ 	.byte	0x06
	.zero		1


	//   ....[37]....
        /*0770*/ 	.word	0x00007440
        /*0774*/ 	.word	0x00000098
        /*0778*/ 	.word	0x00000000
        /*077c*/ 	.short	0x0101
        /*077e*/ 	.byte	0x3f
	.zero		1


	//   ....[38]....
        /*0780*/ 	.word	0x00008000
        /*0784*/ 	.word	0x00000003
        /*0788*/ 	.word	0x00000000
        /*078c*/ 	.short	0x0101
        /*078e*/ 	.byte	0x3f
	.zero		1


	//   ....[39]....
        /*0790*/ 	.word	0x0000a4d0
        /*0794*/ 	.word	0x000000ff
        /*0798*/ 	.word	0x00000000
        /*079c*/ 	.short	0x0101
        /*079e*/ 	.byte	0x04
	.zero		1


	//   ....[40]....
        /*07a0*/ 	.word	0x0000ce00
        /*07a4*/ 	.word	0x00000008
        /*07a8*/ 	.word	0x00038840
        /*07ac*/ 	.short	0x010a
        /*07ae*/ 	.byte	0x3f
	.zero		1


	//   ....[41]....
        /*07b0*/ 	.word	0x0000d600
        /*07b4*/ 	.word	0x0000000b
        /*07b8*/ 	.word	0x00038820
        /*07bc*/ 	.short	0x010a
        /*07be*/ 	.byte	0x3f
	.zero		1


	//   ....[42]....
        /*07c0*/ 	.word	0x0000d6d0
        /*07c4*/ 	.word	0x00000006
        /*07c8*/ 	.word	0x00038860
        /*07cc*/ 	.short	0x010a
        /*07ce*/ 	.byte	0x3f
	.zero		1


	//   ....[43]....
        /*07d0*/ 	.word	0x0000de90
        /*07d4*/ 	.word	0x00000002
        /*07d8*/ 	.word	0x00038840
        /*07dc*/ 	.short	0x010a
        /*07de*/ 	.byte	0x3f
	.zero		1


	//   ....[44]....
        /*07e0*/ 	.word	0x0000e0a0
        /*07e4*/ 	.word	0x00000002
        /*07e8*/ 	.word	0x00038860
        /*07ec*/ 	.short	0x010a
        /*07ee*/ 	.byte	0x3f
	.zero		1


	//   ....[45]....
        /*07f0*/ 	.word	0x0000e760
        /*07f4*/ 	.word	0x00000002
        /*07f8*/ 	.word	0x00038840
        /*07fc*/ 	.short	0x010a
        /*07fe*/ 	.byte	0x3f
	.zero		1


	//   ....[46]....
        /*0800*/ 	.word	0x0000e960
        /*0804*/ 	.word	0x00000002
        /*0808*/ 	.word	0x00038860
        /*080c*/ 	.short	0x010a
        /*080e*/ 	.byte	0x3f
	.zero		1


	//   ....[47]....
        /*0810*/ 	.word	0x0000ef90
        /*0814*/ 	.word	0x00000002
        /*0818*/ 	.word	0x00038840
        /*081c*/ 	.short	0x010a
        /*081e*/ 	.byte	0x3f
	.zero		1


	//   ....[48]....
        /*0820*/ 	.word	0x0000f1a0
        /*0824*/ 	.word	0x00000002
        /*0828*/ 	.word	0x00038860
        /*082c*/ 	.short	0x010a
        /*082e*/ 	.byte	0x3f
	.zero		1


	//   ....[49]....
        /*0830*/ 	.word	0x00010290
        /*0834*/ 	.word	0x00000000
        /*0838*/ 	.word	0x00038820
        /*083c*/ 	.short	0x010a
        /*083e*/ 	.byte	0x3f
	.zero		1


	//   ....[50]....
        /*0840*/ 	.word	0x000103f0
        /*0844*/ 	.word	0x00000006
        /*0848*/ 	.word	0x00000000
        /*084c*/ 	.short	0x010a
        /*084e*/ 	.byte	0x3f
	.zero		1


	//   ....[51]....
        /*0850*/ 	.word	0x00010470
        /*0854*/ 	.word	0x00000007
        /*0858*/ 	.word	0x00000000
        /*085c*/ 	.short	0x010a
        /*085e*/ 	.byte	0x3f
	.zero		1


	//   ....[52]....
        /*0860*/ 	.word	0x000104b0
        /*0864*/ 	.word	0x00000004
        /*0868*/ 	.word	0x00000000
        /*086c*/ 	.short	0x010a
        /*086e*/ 	.byte	0x3f
	.zero		1


	//   ....[53]....
        /*0870*/ 	.word	0x000104e0
        /*0874*/ 	.word	0x00000003
        /*0878*/ 	.word	0x00000000
        /*087c*/ 	.short	0x010a
        /*087e*/ 	.byte	0x3f
	.zero		1


	//   ....[54]....
        /*0880*/ 	.word	0x00010550
        /*0884*/ 	.word	0x00000003
        /*0888*/ 	.word	0x00038800
        /*088c*/ 	.short	0x010a
        /*088e*/ 	.byte	0x3f
	.zero		1


	//   ....[55]....
        /*0890*/ 	.word	0x000105a0
        /*0894*/ 	.word	0x00000003
        /*0898*/ 	.word	0x00038830
        /*089c*/ 	.short	0x010a
        /*089e*/ 	.byte	0x3f
	.zero		1


	//   ....[56]....
        /*08a0*/ 	.word	0x00010600
        /*08a4*/ 	.word	0x00000005
        /*08a8*/ 	.word	0x00038810
        /*08ac*/ 	.short	0x010a
        /*08ae*/ 	.byte	0x3f
	.zero		1


	//   ....[57]....
        /*08b0*/ 	.word	0x00010650
        /*08b4*/ 	.word	0x00000003
        /*08b8*/ 	.word	0x00038850
        /*08bc*/ 	.short	0x010a
        /*08be*/ 	.byte	0x3f
	.zero		1


	//   ....[58]....
        /*08c0*/ 	.word	0x000106b0
        /*08c4*/ 	.word	0x00000005
        /*08c8*/ 	.word	0x00038830
        /*08cc*/ 	.short	0x010a
        /*08ce*/ 	.byte	0x3f
	.zero		1


	//   ....[59]....
        /*08d0*/ 	.word	0x00010710
        /*08d4*/ 	.word	0x00000005
        /*08d8*/ 	.word	0x00038850
        /*08dc*/ 	.short	0x010a
        /*08de*/ 	.byte	0x3f
	.zero		1


	//   ....[60]....
        /*08e0*/ 	.word	0x000108b0
        /*08e4*/ 	.word	0x00000008
        /*08e8*/ 	.word	0x00038840
        /*08ec*/ 	.short	0x010a
        /*08ee*/ 	.byte	0x3f
	.zero		1


	//   ....[61]....
        /*08f0*/ 	.word	0x00010930
        /*08f4*/ 	.word	0x00000008
        /*08f8*/ 	.word	0x00038820
        /*08fc*/ 	.short	0x010a
        /*08fe*/ 	.byte	0x3f
	.zero		1


	//   ....[62]....
        /*0900*/ 	.word	0x00010980
        /*0904*/ 	.word	0x00000006
        /*0908*/ 	.word	0x00038860
        /*090c*/ 	.short	0x010a
        /*090e*/ 	.byte	0x3f
	.zero		1


	//   ....[63]....
        /*0910*/ 	.word	0x000109d0
        /*0914*/ 	.word	0x00000002
        /*0918*/ 	.word	0x00038840
        /*091c*/ 	.short	0x010a
        /*091e*/ 	.byte	0x3f
	.zero		1


	//   ....[64]....
        /*0920*/ 	.word	0x00010a20
        /*0924*/ 	.word	0x00000002
        /*0928*/ 	.word	0x00038860
        /*092c*/ 	.short	0x010a
        /*092e*/ 	.byte	0x3f
	.zero		1


	//   ....[65]....
        /*0930*/ 	.word	0x00010a70
        /*0934*/ 	.word	0x00000002
        /*0938*/ 	.word	0x00038840
        /*093c*/ 	.short	0x010a
        /*093e*/ 	.byte	0x3f
	.zero		1


	//   ....[66]....
        /*0940*/ 	.word	0x00010ac0
        /*0944*/ 	.word	0x00000002
        /*0948*/ 	.word	0x00038860
        /*094c*/ 	.short	0x010a
        /*094e*/ 	.byte	0x3f
	.zero		1


	//   ....[67]....
        /*0950*/ 	.word	0x00010b10
        /*0954*/ 	.word	0x00000002
        /*0958*/ 	.word	0x00038840
        /*095c*/ 	.short	0x010a
        /*095e*/ 	.byte	0x3f
	.zero		1


	//   ....[68]....
        /*0960*/ 	.word	0x00010b60
        /*0964*/ 	.word	0x00000002
        /*0968*/ 	.word	0x00038860
        /*096c*/ 	.short	0x010a
        /*096e*/ 	.byte	0x3f
	.zero		1


	//   ....[69]....
        /*0970*/ 	.word	0x00011510
        /*0974*/ 	.word	0x00000000
        /*0978*/ 	.word	0x00038820
        /*097c*/ 	.short	0x010a
        /*097e*/ 	.byte	0x3f
	.zero		1


	//   ....[70]....
        /*0980*/ 	.word	0x000116b0
        /*0984*/ 	.word	0x00000006
        /*0988*/ 	.word	0x00000000
        /*098c*/ 	.short	0x010a
        /*098e*/ 	.byte	0x3f
	.zero		1


	//   ....[71]....
        /*0990*/ 	.word	0x00011700
        /*0994*/ 	.word	0x00000007
        /*0998*/ 	.word	0x00000000
        /*099c*/ 	.short	0x010a
        /*099e*/ 	.byte	0x3f
	.zero		1


	//   ....[72]....
        /*09a0*/ 	.word	0x00011750
        /*09a4*/ 	.word	0x00000004
        /*09a8*/ 	.word	0x00000000
        /*09ac*/ 	.short	0x010a
        /*09ae*/ 	.byte	0x3f
	.zero		1


	//----- nvinfo : EIATTR_NUM_MBARRIERS
	.align		4
.L_261:
        /*09b0*/ 	.byte	0x03, 0x38
        /*09b2*/ 	.short	0x0017


	//----- nvinfo : EIATTR_EXIT_INSTR_OFFSETS
	.align		4
        /*09b4*/ 	.byte	0x04, 0x1c
        /*09b6*/ 	.short	(.L_263 - .L_262)


	//   ....[0]....
.L_262:
        /*09b8*/ 	.word	0x00000a90


	//   ....[1]....
        /*09bc*/ 	.word	0x0000b470


	//   ....[2]....
        /*09c0*/ 	.word	0x0000b4d0


	//   ....[3]....
        /*09c4*/ 	.word	0x00010530


	//----- nvinfo : EIATTR_MAX_THREADS
	.align		4
.L_263:
        /*09c8*/ 	.byte	0x04, 0x05
        /*09ca*/ 	.short	(.L_265 - .L_264)
.L_264:
        /*09cc*/ 	.word	0x00000180
        /*09d0*/ 	.word	0x00000001
        /*09d4*/ 	.word	0x00000001


	//----- nvinfo : EIATTR_CRS_STACK_SIZE
	.align		4
.L_265:
        /*09d8*/ 	.byte	0x04, 0x1e
        /*09da*/ 	.short	(.L_267 - .L_266)
.L_266:
        /*09dc*/ 	.word	0x00000000


	//----- nvinfo : EIATTR_CBANK_PARAM_SIZE
	.align		4
.L_267:
        /*09e0*/ 	.byte	0x03, 0x19
        /*09e2*/ 	.short	0x0b70


	//----- nvinfo : EIATTR_PARAM_CBANK
	.align		4
        /*09e4*/ 	.byte	0x04, 0x0a
        /*09e6*/ 	.short	(.L_269 - .L_268)
	.align		4
.L_268:
        /*09e8*/ 	.word	index@(.nv.constant0._ZN7cutlass13device_kernelIN5flash11enable_sm90INS1_16FlashAttnFwdSm90INS1_25CollectiveMainloopFwdSm90ILi2EN4cute5tupleIJNS5_1CILi1EEES8_S8_EEENS6_IJNS7_ILi64EEESA_SA_EEELi512ENS_10bfloat16_tEfNS_4arch4Sm90ELb0ELb0ELb0ELb1ELb0ELb0ELb1ELb0ELb0ELb0ELb0ELb0EEENS1_21CollectiveEpilogueFwdINS6_IJSA_NS7_ILi512EEESA_EEES9_SC_SE_Li256ELb1ELb0ELb0ELb0EEENS1_36VarlenDynamicPersistentTileSchedulerILi64ELi64ELi256ELi32ELb0ELb0ELb1ELb0ELb1ELb1EEEEEEEEEvNT_6ParamsE)
        /*09ec*/ 	.short	0x0210
        /*09ee*/ 	.short	0x0b70


	//----- nvinfo : EIATTR_SW_WAR
	.align		4
.L_269:
        /*09f0*/ 	.byte	0x04, 0x36
        /*09f2*/ 	.short	(.L_271 - .L_270)
.L_270:
        /*09f4*/ 	.word	0x00000008
.L_271:


//--------------------- .nv.info._ZN7cutlass13device_kernelIN5flash11enable_sm90INS1_16FlashAttnFwdSm90INS1_25CollectiveMainloopFwdSm90ILi2EN4cute5tupleIJNS5_1CILi1EEES8_S8_EEENS6_IJNS7_ILi64EEESA_SA_EEELi512ENS_10bfloat16_tEfNS_4arch4Sm90ELb0ELb0ELb0ELb1ELb0ELb1ELb1ELb0ELb0ELb0ELb0ELb0EEENS1_21CollectiveEpilogueFwdINS6_IJSA_NS7_ILi512EEESA_EEES9_SC_SE_Li256ELb1ELb0ELb0ELb0EEENS1_36VarlenDynamicPersistentTileSchedulerILi64ELi64ELi256ELi32ELb0ELb0ELb1ELb0ELb1ELb1EEEEEEEEEvNT_6ParamsE --------------------------
	.section	.nv.info._ZN7cutlass13device_kernelIN5flash11enable_sm90INS1_16FlashAttnFwdSm90INS1_25CollectiveMainloopFwdSm90ILi2EN4cute5tupleIJNS5_1CILi1EEES8_S8_EEENS6_IJNS7_ILi64EEESA_SA_EEELi512ENS_10bfloat16_tEfNS_4arch4Sm90ELb0ELb0ELb0ELb1ELb0ELb1ELb1ELb0ELb0ELb0ELb0ELb0EEENS1_21CollectiveEpilogueFwdINS6_IJSA_NS7_ILi512EEESA_EEES9_SC_SE_Li256ELb1ELb0ELb0ELb0EEENS1_36VarlenDynamicPersistentTileSchedulerILi64ELi64ELi256ELi32ELb0ELb0ELb1ELb0ELb1ELb1EEEEEEEEEvNT_6ParamsE,"",@"SHT_CUDA_INFO"
	.sectionflags	@""
	.align	4


	//----- nvinfo : EIATTR_CUDA_API_VERSION
	.align		4
        /*0000*/ 	.byte	0x04, 0x37
        /*0002*/ 	.short	(.L_273 - .L_272)
.L_272:
        /*0004*/ 	.word	0x00000082


	//----- nvinfo : EIATTR_KPARAM_INFO
	.align		4
.L_273:
        /*0008*/ 	.byte	0x04, 0x17
        /*000a*/ 	.short	(.L_275 - .L_274)
.L_274:
        /*000c*/ 	.word	0x00000000
        /*0010*/ 	.short	0x0000
        /*0012*/ 	.short	0x0070
        /*0014*/ 	.byte	0x00, 0xf0, 0x01, 0x2c


	//----- nvinfo : EIATTR_SPARSE_MMA_MASK
	.align		4
.L_275:
        /*0018*/ 	.byte	0x03, 0x50
        /*001a*/ 	.short	0x0000


	//----- nvinfo : EIATTR_MAXREG_COUNT
	.align		4
        /*001c*/ 	.byte	0x03, 0x1b
        /*001e*/ 	.short	0x00a8


	//----- nvinfo : EIATTR_NUM_BARRIERS
	.align		4
        /*0020*/ 	.byte	0x02, 0x4c
        /*0022*/ 	.byte	0x10
	.zero		1


	//----- nvinfo : EIATTR_EXTERNS
	.align		4
        /*0024*/ 	.byte	0x04, 0x0f
        /*0026*/ 	.short	(.L_277 - .L_276)


	//   ....[0]....
	.align		4
.L_276:
        /*0028*/ 	.word	index@(__assertfail)


	//----- nvinfo : EIATTR_ANNOTATIONS
	.align		4
.L_277:
        /*002c*/ 	.byte	0x04, 0x55
        /*002e*/ 	.short	(.L_279 - .L_278)


	//   ....[0]....
.L_278:
        /* <DEDUP_REMOVED lines=45> */


	//----- nvinfo : EIATTR_MERCURY_ISA_VERSION
	.align		4
.L_279:
        /*02f0*/ 	.byte	0x03, 0x5f
        /*02f2*/ 	.short	0x0101


	//----- nvinfo : EIATTR_UNUSED_LOAD_BYTE_OFFSET
	.align		4
        /*02f4*/ 	.byte	0x04, 0x44
        /*02f6*/ 	.short	(.L_281 - .L_280)


	//   ....[0]....
.L_280:
        /*02f8*/ 	.word	0x00000b30
        /*02fc*/ 	.word	0x0000fff0


	//   ....[1]....
        /*0300*/ 	.word	0x0000f1d0
        /*0304*/ 	.word	0x0000fff0


	//----- nvinfo : EIATTR_INT_WARP_WIDE_INSTR_OFFSETS
	.align		4
.L_281:
        /*0308*/ 	.byte	0x04, 0x31
        /*030a*/ 	.short	(.L_283 - .L_282)


	//   ....[0]....
.L_282:
        /*030c*/ 	.word	0x000001f0


	//   ....[1]....
        /*0310*/ 	.word	0x00000230


	//   ....[2]....
        /*0314*/ 	.word	0x000002a0


	//   ....[3]....
        /*0318*/ 	.word	0x00000310


	//   ....[4]....
        /*031c*/ 	.word	0x00013980


	//   ....[5]....
        /*0320*/ 	.word	0x00013a30


	//   ....[6]....
        /*0324*/ 	.word	0x00013ec0


	//   ....[7]....
        /*0328*/ 	.word	0x00013ef0


	//   ....[8]....
        /*032c*/ 	.word	0x00016c40


	//   ....[9]....
        /*0330*/ 	.word	0x00016cf0


	//----- nvinfo : EIATTR_COOP_GROUP_MASK_REGIDS
	.align		4
.L_283:
        /*0334*/ 	.byte	0x04, 0x29
        /*0336*/ 	.short	(.L_285 - .L_284)


	//   ....[0]....
.L_284:
        /*0338*/ 	.word	0xffffffff


	//   ....[1]....
        /*033c*/ 	.word	0xffffffff


	//   ....[2]....
        /*0340*/ 	.word	0xffffffff


	//   ....[3]....
        /*0344*/ 	.word	0xffffffff


	//   ....[4]....
        /*0348*/ 	.word	0xffffffff


	//   ....[5]....
        /*034c*/ 	.word	0xffffffff


	//   ....[6]....
        /*0350*/ 	.word	0xffffffff


	//   ....[7]....
        /*0354*/ 	.word	0xffffffff


	//   ....[8]....
        /*0358*/ 	.word	0xffffffff


	//   ....[9]....
        /*035c*/ 	.word	0xffffffff


	//   ....[10]....
        /*0360*/ 	.word	0xffffffff


	//   ....[11]....
        /*0364*/ 	.word	0xffffffff


	//   ....[12]....
        /*0368*/ 	.word	0xffffffff


	//   ....[13]....
        /*036c*/ 	.word	0xffffffff


	//   ....[14]....
        /*0370*/ 	.word	0xffffffff


	//   ....[15]....
        /*0374*/ 	.word	0xffffffff


	//   ....[16]....
        /*0378*/ 	.word	0xffffffff


	//   ....[17]....
        /*037c*/ 	.word	0xffffffff


	//   ....[18]....
        /*0380*/ 	.word	0xffffffff


	//   ....[19]....
        /*0384*/ 	.word	0xffffffff


	//   ....[20]....
        /*0388*/ 	.word	0xffffffff


	//   ....[21]....
        /*038c*/ 	.word	0xffffffff


	//   ....[22]....
        /*0390*/ 	.word	0xffffffff


	//   ....[23]....
        /*0394*/ 	.word	0xffffffff


	//   ....[24]....
        /*0398*/ 	.word	0xffffffff


	//   ....[25]....
        /*039c*/ 	.word	0xffffffff


	//   ....[26]....
        /*03a0*/ 	.word	0xffffffff


	//   ....[27]....
        /*03a4*/ 	.word	0xffffffff


	//   ....[28]....
        /*03a8*/ 	.word	0xffffffff


	//   ....[29]....
        /*03ac*/ 	.word	0xffffffff


	//   ....[30]....
        /*03b0*/ 	.word	0xffffffff


	//   ....[31]....
        /*03b4*/ 	.word	0xffffffff


	//   ....[32]....
        /*03b8*/ 	.word	0xffffffff


	//   ....[33]....
        /*03bc*/ 	.word	0xffffffff


	//   ....[34]....
        /*03c0*/ 	.word	0xffffffff


	//   ....[35]....
        /*03c4*/ 	.word	0xffffffff


	//   ....[36]....
        /*03c8*/ 	.word	0xffffffff


	//   ....[37]....
        /*03cc*/ 	.word	0xffffffff


	//   ....[38]....
        /*03d0*/ 	.word	0xffffffff


	//   ....[39]....
        /*03d4*/ 	.word	0xffffffff


	//   ....[40]....
        /*03d8*/ 	.word	0xffffffff


	//   ....[41]....
        /*03dc*/ 	.word	0xffffffff


	//   ....[42]....
        /*03e0*/ 	.word	0xffffffff


	//   ....[43]....
        /*03e4*/ 	.word	0xffffffff


	//   ....[44]....
        /*03e8*/ 	.word	0xffffffff


	//   ....[45]....
        /*03ec*/ 	.word	0xffffffff


	//   ....[46]....
        /*03f0*/ 	.word	0xffffffff


	//   ....[47]....
        /*03f4*/ 	.word	0xffffffff


	//   ....[48]....
        /*03f8*/ 	.word	0xffffffff


	//   ....[49]....
        /*03fc*/ 	.word	0xffffffff


	//   ....[50]....
        /*0400*/ 	.word	0xffffffff


	//   ....[51]....
        /*0404*/ 	.word	0xffffffff


	//   ....[52]....
        /*0408*/ 	.word	0xffffffff


	//   ....[53]....
        /*040c*/ 	.word	0xffffffff


	//   ....[54]....
        /*0410*/ 	.word	0xffffffff


	//   ....[55]....
        /*0414*/ 	.word	0xffffffff


	//   ....[56]....
        /*0418*/ 	.word	0xffffffff


	//   ....[57]....
        /*041c*/ 	.word	0xffffffff


	//   ....[58]....
        /*0420*/ 	.word	0xffffffff


	//   ....[59]....
        /*0424*/ 	.word	0xffffffff


	//   ....[60]....
        /*0428*/ 	.word	0x0500000f


	//   ....[61]....
        /*042c*/ 	.word	0x0500000f


	//   ....[62]....
        /*0430*/ 	.word	0x0500000f


	//   ....[63]....
        /*0434*/ 	.word	0x0500000f


	//   ....[64]....
        /*0438*/ 	.word	0x0500000f


	//   ....[65]....
        /*043c*/ 	.word	0x0500000f


	//   ....[66]....
        /*0440*/ 	.word	0x0500000f


	//   ....[67]....
        /*0444*/ 	.word	0x0500000f


	//   ....[68]....
        /*0448*/ 	.word	0x0500000f


	//   ....[69]....
        /*044c*/ 	.word	0x0500000f


	//   ....[70]....
        /*0450*/ 	.word	0x0500000f


	//   ....[71]....
        /*0454*/ 	.word	0x0500000f


	//   ....[72]....
        /*0458*/ 	.word	0x0500000f


	//   ....[73]....
        /*045c*/ 	.word	0x0500000f


	//   ....[74]....
        /*0460*/ 	.word	0x0500000f


	//   ....[75]....
        /*0464*/ 	.word	0x0500000f


	//   ....[76]....
        /*0468*/ 	.word	0x0500000f


	//   ....[77]....
        /*046c*/ 	.word	0x0500000f


	//   ....[78]....
        /*0470*/ 	.word	0x0500000f


	//   ....[79]....
        /*0474*/ 	.word	0x0500000f


	//   ....[80]....
        /*0478*/ 	.word	0x0500000f


	//   ....[81]....
        /*047c*/ 	.word	0x0500000f


	//   ....[82]....
        /*0480*/ 	.word	0x0500000f


	//   ....[83]....
        /*0484*/ 	.word	0x0500000f


	//   ....[84]....
        /*0488*/ 	.word	0x0500000f


	//   ....[85]....
        /*048c*/ 	.word	0x0500000f


	//   ....[86]....
        /*0490*/ 	.word	0x0500000f


	//   ....[87]....
        /*0494*/ 	.word	0x0500000f


	//----- nvinfo : EIATTR_COOP_GROUP_INSTR_OFFSETS
	.align		4
.L_285:
        /*0498*/ 	.byte	0x04, 0x28
        /*049a*/ 	.short	(.L_287 - .L_286)


	//   ....[0]....
.L_286:
        /*049c*/ 	.word	0x00000060


	//   ....[1]....
        /*04a0*/ 	.word	0x00000200


	//   ....[2]....
        /*04a4*/ 	.word	0x00000240


	//   ....[3]....
        /*04a8*/ 	.word	0x00000450


	//   ....[4]....
        /*04ac*/ 	.word	0x000005b0


	//   ....[5]....
        /*04b0*/ 	.word	0x000006d0


	//   ....[6]....
        /*04b4*/ 	.word	0x00000830


	//   ....[7]....
        /*04b8*/ 	.word	0x00004770


	//   ....[8]....
        /*04bc*/ 	.word	0x00006080


	//   ....[9]....
        /*04c0*/ 	.word	0x00008cc0


	//   ....[10]....
        /*04c4*/ 	.word	0x0000a770


	//   ....[11]....
        /*04c8*/ 	.word	0x0000a860


	//   ....[12]....
        /*04cc*/ 	.word	0x0000aa00


	//   ....[13]....
        /*04d0*/ 	.word	0x0000aa90


	//   ....[14]....
        /*04d4*/ 	.word	0x0000b370


	//   ....[15]....
        /*04d8*/ 	.word	0x0000ba40


	//   ....[16]....
        /*04dc*/ 	.word	0x0000d260


	//   ....[17]....
        /*04e0*/ 	.word	0x0000d290


	//   ....[18]....
        /*04e4*/ 	.word	0x0000d540


	//   ....[19]....
        /*04e8*/ 	.word	0x0000d710


	//   ....[20]....
        /*04ec*/ 	.word	0x0000e690


	//   ....[21]....
        /*04f0*/ 	.word	0x0000e6e0


	//   ....[22]....
        /*04f4*/ 	.word	0x0000e710


	//   ....[23]....
        /*04f8*/ 	.word	0x0000e780


	//   ....[24]....
        /*04fc*/ 	.word	0x0000e790


	//   ....[25]....
        /*0500*/ 	.word	0x00010170


	//   ....[26]....
        /*0504*/ 	.word	0x000118f0


	//   ....[27]....
        /*0508*/ 	.word	0x00011a80


	//   ....[28]....
        /*050c*/ 	.word	0x00011ab0


	//   ....[29]....
        /*0510*/ 	.word	0x00011af0


	//   ....[30]....
        /*0514*/ 	.word	0x00011b50


	//   ....[31]....
        /*0518*/ 	.word	0x00011bb0


	//   ....[32]....
        /*051c*/ 	.word	0x00011bf0


	//   ....[33]....
        /*0520*/ 	.word	0x00011da0


	//   ....[34]....
        /*0524*/ 	.word	0x00011e00


	//   ....[35]....
        /*0528*/ 	.word	0x00011e40


	//   ....[36]....
        /*052c*/ 	.word	0x00011e80


	//   ....[37]....
        /*0530*/ 	.word	0x00011eb0


	//   ....[38]....
        /*0534*/ 	.word	0x00011ee0


	//   ....[39]....
        /*0538*/ 	.word	0x00011f70


	//   ....[40]....
        /*053c*/ 	.word	0x00011fa0


	//   ....[41]....
        /*0540*/ 	.word	0x00012030


	//   ....[42]....
        /*0544*/ 	.word	0x00016d80


	//   ....[43]....
        /*0548*/ 	.word	0x00016d90


	//   ....[44]....
        /*054c*/ 	.word	0x00016ea0


	//   ....[45]....
        /*0550*/ 	.word	0x00016f00


	//   ....[46]....
        /*0554*/ 	.word	0x00016f40


	//   ....[47]....
        /*0558*/ 	.word	0x00016f80


	//   ....[48]....
        /*055c*/ 	.word	0x00016fb0


	//   ....[49]....
        /*0560*/ 	.word	0x00016fe0


	//   ....[50]....
        /*0564*/ 	.word	0x00017170


	//   ....[51]....
        /*0568*/ 	.word	0x000171d0


	//   ....[52]....
        /*056c*/ 	.word	0x00017210


	//   ....[53]....
        /*0570*/ 	.word	0x00017250


	//   ....[54]....
        /*0574*/ 	.word	0x00017280


	//   ....[55]....
        /*0578*/ 	.word	0x000172b0


	//   ....[56]....
        /*057c*/ 	.word	0x00017370


	//   ....[57]....
        /*0580*/ 	.word	0x00017390


	//   ....[58]....
        /*0584*/ 	.word	0x00017400


	//   ....[59]....
        /*0588*/ 	.word	0x00017830


	//   ....[60]....
        /*058c*/ 	.word	0x00017c70


	//   ....[61]....
        /*0590*/ 	.word	0x00017d10


	//   ....[62]....
        /*0594*/ 	.word	0x00017db0


	//   ....[63]....
        /*0598*/ 	.word	0x00017e50


	//   ....[64]....
        /*059c*/ 	.word	0x00017f40


	//   ....[65]....
        /*05a0*/ 	.word	0x00017fe0


	//   ....[66]....
        /*05a4*/ 	.word	0x00018080


	//   ....[67]....
        /*05a8*/ 	.word	0x00018120


	//   ....[68]....
        /*05ac*/ 	.word	0x000183d0


	//   ....[69]....
        /*05b0*/ 	.word	0x000186b0


	//   ....[70]....
        /*05b4*/ 	.word	0x00018ad0


	//   ....[71]....
        /*05b8*/ 	.word	0x00018b60


	//   ....[72]....
        /*05bc*/ 	.word	0x00018c00


	//   ....[73]....
        /*05c0*/ 	.word	0x00018cb0


	//   ....[74]....
        /*05c4*/ 	.word	0x00018d30


	//   ....[75]....
        /*05c8*/ 	.word	0x00018db0


	//   ....[76]....
        /*05cc*/ 	.word	0x00018e30


	//   ....[77]....
        /*05d0*/ 	.word	0x00018eb0


	//   ....[78]....
        /*05d4*/ 	.word	0x00018f40


	//   ....[79]....
        /*05d8*/ 	.word	0x00019000


	//   ....[80]....
        /*05dc*/ 	.word	0x00019080


	//   ....[81]....
        /*05e0*/ 	.word	0x00019100


	//   ....[82]....
        /*05e4*/ 	.word	0x00019180


	//   ....[83]....
        /*05e8*/ 	.word	0x00019200


	//   ....[84]....
        /*05ec*/ 	.word	0x00019270


	//   ....[85]....
        /*05f0*/ 	.word	0x00019310


	//   ....[86]....
        /*05f4*/ 	.word	0x000193a0


	//   ....[87]....
        /*05f8*/ 	.word	0x000194c0


	//----- nvinfo : EIATTR_REG_RECONFIG
	.align		4
.L_287:
        /*05fc*/ 	.byte	0x01, 0x54
	.zero		2


	//----- nvinfo : EIATTR_SYSCALL_OFFSETS
	.align		4
        /*0600*/ 	.byte	0x04, 0x46
        /*0602*/ 	.short	(.L_289 - .L_288)


	//   ....[0]....
.L_288:
        /*0604*/ 	.word	0x00001890


	//   ....[1]....
        /*0608*/ 	.word	0x000019e0


	//   ....[2]....
        /*060c*/ 	.word	0x00006230


	//   ....[3]....
        /*0610*/ 	.word	0x000066e0


	//   ....[4]....
        /*0614*/ 	.word	0x00013bc0


	//   ....[5]....
        /*0618*/ 	.word	0x00013d00


	//   ....[6]....
        /*061c*/ 	.word	0x00013e00


	//----- nvinfo : EIATTR_MBARRIER_INSTR_OFFSETS
	.align		4
.L_289:
        /*0620*/ 	.byte	0x04, 0x39
        /*0622*/ 	.short	(.L_291 - .L_290)


	//   ....[0]....
.L_290:
        /*0624*/ 	.word	0x00000330
        /*0628*/ 	.word	0x000000ff
        /*062c*/ 	.word	0x00038800
        /*0630*/ 	.short	0x0100
        /*0632*/ 	.byte	0x08
	.zero		1


	//   ....[1]....
        /*0634*/ 	.word	0x00000340
        /*0638*/ 	.word	0x000000ff
        /*063c*/ 	.word	0x00038810
        /*0640*/ 	.short	0x0100
        /*0642*/ 	.byte	0x08
	.zero		1


	//   ....[2]....
        /*0644*/ 	.word	0x00000350
        /*0648*/ 	.word	0x000000ff
        /*064c*/ 	.word	0x00038820
        /*0650*/ 	.short	0x0100
        /*0652*/ 	.byte	0x08
	.zero		1


	//   ....[3]....
        /*0654*/ 	.word	0x00000400
        /*0658*/ 	.word	0x000000ff
        /*065c*/ 	.word	0x00038830
        /*0660*/ 	.short	0x0100
        /*0662*/ 	.byte	0x06
	.zero		1


	//   ....[4]....
        /*0664*/ 	.word	0x00000410
        /*0668*/ 	.word	0x000000ff
        /*066c*/ 	.word	0x00038840
        /*0670*/ 	.short	0x0100
        /*0672*/ 	.byte	0x06
	.zero		1


	//   ....[5]....
        /*0674*/ 	.word	0x00000420
        /*0678*/ 	.word	0x000000ff
        /*067c*/ 	.word	0x00038838
        /*0680*/ 	.short	0x0100
        /*0682*/ 	.byte	0x06
	.zero		1


	//   ....[6]....
        /*0684*/ 	.word	0x00000430
        /*0688*/ 	.word	0x000000ff
        /*068c*/ 	.word	0x00038848
        /*0690*/ 	.short	0x0100
        /*0692*/ 	.byte	0x06
	.zero		1


	//   ....[7]....
        /*0694*/ 	.word	0x00000560
        /*0698*/ 	.word	0x000000ff
        /*069c*/ 	.word	0x00038850
        /*06a0*/ 	.short	0x0100
        /*06a2*/ 	.byte	0x08
	.zero		1


	//   ....[8]....
        /*06a4*/ 	.word	0x00000570
        /*06a8*/ 	.word	0x000000ff
        /*06ac*/ 	.word	0x00038860
        /*06b0*/ 	.short	0x0100
        /*06b2*/ 	.byte	0x08
	.zero		1


	//   ....[9]....
        /*06b4*/ 	.word	0x00000580
        /*06b8*/ 	.word	0x000000ff
        /*06bc*/ 	.word	0x00038858
        /*06c0*/ 	.short	0x0100
        /*06c2*/ 	.byte	0x08
	.zero		1


	//   ....[10]....
        /*06c4*/ 	.word	0x00000590
        /*06c8*/ 	.word	0x000000ff
        /*06cc*/ 	.word	0x00038868
        /*06d0*/ 	.short	0x0100
        /*06d2*/ 	.byte	0x08
	.zero		1


	//   ....[11]....
        /*06d4*/ 	.word	0x00000680
        /*06d8*/ 	.word	0x000000ff
        /*06dc*/ 	.word	0x00038870
        /*06e0*/ 	.short	0x0100
        /*06e2*/ 	.byte	0x06
	.zero		1


	//   ....[12]....
        /*06e4*/ 	.word	0x00000690
        /*06e8*/ 	.word	0x000000ff
        /*06ec*/ 	.word	0x00038880
        /*06f0*/ 	.short	0x0100
        /*06f2*/ 	.byte	0x06
	.zero		1


	//   ....[13]....
        /*06f4*/ 	.word	0x000006a0
        /*06f8*/ 	.word	0x000000ff
        /*06fc*/ 	.word	0x00038878
        /*0700*/ 	.short	0x0100
        /*0702*/ 	.byte	0x06
	.zero		1


	//   ....[14]....
        /*0704*/ 	.word	0x000006b0
        /*0708*/ 	.word	0x000000ff
        /*070c*/ 	.word	0x00038888
        /*0710*/ 	.short	0x0100
        /*0712*/ 	.byte	0x06
	.zero		1


	//   ....[15]....
        /*0714*/ 	.word	0x000007e0
        /*0718*/ 	.word	0x000000ff
        /*071c*/ 	.word	0x00038890
        /*0720*/ 	.short	0x0100
        /*0722*/ 	.byte	0x08
	.zero		1


	//   ....[16]....
        /*0724*/ 	.word	0x000007f0
        /*0728*/ 	.word	0x000000ff
        /*072c*/ 	.word	0x000388a0
        /*0730*/ 	.short	0x0100
        /*0732*/ 	.byte	0x08
	.zero		1


	//   ....[17]....
        /*0734*/ 	.word	0x00000800
        /*0738*/ 	.word	0x000000ff
        /*073c*/ 	.word	0x00038898
        /*0740*/ 	.short	0x0100
        /*0742*/ 	.byte	0x08
	.zero		1


	//   ....[18]....
        /*0744*/ 	.word	0x00000810
        /*0748*/ 	.word	0x000000ff
        /*074c*/ 	.word	0x000388a8
        /*0750*/ 	.short	0x0100
        /*0752*/ 	.byte	0x08
	.zero		1


	//   ....[19]....
        /*0754*/ 	.word	0x00000940
        /*0758*/ 	.word	0x000000ff
        /*075c*/ 	.word	0x000388b0
        /*0760*/ 	.short	0x0100
        /*0762*/ 	.byte	0x08
	.zero		1


	//   ....[20]....
        /*0764*/ 	.word	0x00000950
        /*0768*/ 	.word	0x000000ff
        /*076c*/ 	.word	0x000388c0
        /*0770*/ 	.short	0x0100
        /*0772*/ 	.byte	0x08
	.zero		1


	//   ....[21]....
        /*0774*/ 	.word	0x00000960
        /*0778*/ 	.word	0x000000ff
        /*077c*/ 	.word	0x000388b8
        /*0780*/ 	.short	0x0100
        /*0782*/ 	.byte	0x08
	.zero		1


	//   ....[22]....
        /*0784*/ 	.word	0x00000970
        /*0788*/ 	.word	0x000000ff
        /*078c*/ 	.word	0x000388c8
        /*0790*/ 	.short	0x0100
        /*0792*/ 	.byte	0x08
	.zero		1


	//   ....[23]....
        /*0794*/ 	.word	0x00002660
        /*0798*/ 	.word	0x00000048
        /*079c*/ 	.word	0x00038890
        /*07a0*/ 	.short	0x010a
        /*07a2*/ 	.byte	0x3f
	.zero		1


	//   ....[24]....
        /*07a4*/ 	.word	0x00003090
        /*07a8*/ 	.word	0x00000048
        /*07ac*/ 	.word	0x00038890
        /*07b0*/ 	.short	0x010a
        /*07b2*/ 	.byte	0x3f
	.zero		1


	//   ....[25]....
        /*07b4*/ 	.word	0x00003980
        /*07b8*/ 	.word	0x00000048
        /*07bc*/ 	.word	0x00038890
        /*07c0*/ 	.short	0x010a
        /*07c2*/ 	.byte	0x3f
	.zero		1


	//   ....[26]....
        /*07c4*/ 	.word	0x00003b80
        /*07c8*/ 	.word	0x00000004
        /*07cc*/ 	.word	0x00000000
        /*07d0*/ 	.short	0x0101
        /*07d2*/ 	.byte	0x3f
	.zero		1


	//   ....[27]....
        /*07d4*/ 	.word	0x00003bc0
        /*07d8*/ 	.word	0x00000048
        /*07dc*/ 	.word	0x000388b0
        /*07e0*/ 	.short	0x010a
        /*07e2*/ 	.byte	0x3f
	.zero		1


	//   ....[28]....
        /*07e4*/ 	.word	0x000041e0
        /*07e8*/ 	.word	0x00000048
        /*07ec*/ 	.word	0x00000000
        /*07f0*/ 	.short	0x0101
        /*07f2*/ 	.byte	0x3f
	.zero		1


	//   ....[29]....
        /*07f4*/ 	.word	0x00004bc0
        /*07f8*/ 	.word	0x00000000
        /*07fc*/ 	.word	0x00000000
        /*0800*/ 	.short	0x0101
        /*0802*/ 	.byte	0x3f
	.zero		1


	//   ....[30]....
        /*0804*/ 	.word	0x00005730
        /*0808*/ 	.word	0x00000000
        /*080c*/ 	.word	0x00000000
        /*0810*/ 	.short	0x0101
        /*0812*/ 	.byte	0x3f
	.zero		1


	//   ....[31]....
        /*0814*/ 	.word	0x000062c0
        /*0818*/ 	.word	0x00000002
        /*081c*/ 	.word	0x00038800
        /*0820*/ 	.short	0x010a
        /*0822*/ 	.byte	0x3f
	.zero		1


	//   ....[32]....
        /*0824*/ 	.word	0x00006310
        /*0828*/ 	.word	0x00000002
        /*082c*/ 	.word	0x00038800
        /*0830*/ 	.short	0x010a
        /*0832*/ 	.byte	0x3f
	.zero		1


	//   ....[33]....
        /*0834*/ 	.word	0x000069f0
        /*0838*/ 	.word	0x00000002
        /*083c*/ 	.word	0x00038800
        /*0840*/ 	.short	0x010a
        /*0842*/ 	.byte	0x3f
	.zero		1


	//   ....[34]....
        /*0844*/ 	.word	0x00007820
        /*0848*/ 	.word	0x00000002
        /*084c*/ 	.word	0x00038800
        /*0850*/ 	.short	0x010a
        /*0852*/ 	.byte	0x3f
	.zero		1


	//   ....[35]....
        /*0854*/ 	.word	0x000085b0
        /*0858*/ 	.word	0x00000014
        /*085c*/ 	.word	0x00038830
        /*0860*/ 	.short	0x010a
        /*0862*/ 	.byte	0x3f
	.zero		1


	//   ....[36]....
        /*0864*/ 	.word	0x00008660
        /*0868*/ 	.word	0x00000014
        /*086c*/ 	.word	0x00038830
        /*0870*/ 	.short	0x010a
        /*0872*/ 	.byte	0x3f
	.zero		1


	//   ....[37]....
        /*0874*/ 	.word	0x00008970
        /*0878*/ 	.word	0x00000002
        /*087c*/ 	.word	0x00038810
        /*0880*/ 	.short	0x010a
        /*0882*/ 	.byte	0x3f
	.zero		1


	//   ....[38]....
        /*0884*/ 	.word	0x000089c0
        /*0888*/ 	.word	0x00000014
        /*088c*/ 	.word	0x00038850
        /*0890*/ 	.short	0x010a
        /*0892*/ 	.byte	0x3f
	.zero		1


	//   ....[39]....
        /*0894*/ 	.word	0x00008a80
        /*0898*/ 	.word	0x00000014
        /*089c*/ 	.word	0x00038850
        /*08a0*/ 	.short	0x010a
        /*08a2*/ 	.byte	0x3f
	.zero		1


	//   ....[40]....
        /*08a4*/ 	.word	0x0000ace0
        /*08a8*/ 	.word	0x0000000f
        /*08ac*/ 	.word	0x00000000
        /*08b0*/ 	.short	0x0101
        /*08b2*/ 	.byte	0x3f
	.zero		1


	//   ....[41]....
        /*08b4*/ 	.word	0x0000b390
        /*08b8*/ 	.word	0x00000014
        /*08bc*/ 	.word	0x00000000
        /*08c0*/ 	.short	0x0101
        /*08c2*/ 	.byte	0x3f
	.zero		1


	//   ....[42]....
        /*08c4*/ 	.word	0x0000b4a0
        /*08c8*/ 	.word	0x0000000e
        /*08cc*/ 	.word	0x00038830
        /*08d0*/ 	.short	0x010a
        /*08d2*/ 	.byte	0x3f
	.zero		1


	//   ....[43]....
        /*08d4*/ 	.word	0x0000b550
        /*08d8*/ 	.word	0x0000000e
        /*08dc*/ 	.word	0x00038830
        /*08e0*/ 	.short	0x010a
        /*08e2*/ 	.byte	0x3f
	.zero		1


	//   ....[44]....
        /*08e4*/ 	.word	0x0000b7d0
        /*08e8*/ 	.word	0x0000000e
        /*08ec*/ 	.word	0x00038850
        /*08f0*/ 	.short	0x010a
        /*08f2*/ 	.byte	0x3f
	.zero		1


	//   ....[45]....
        /*08f4*/ 	.word	0x0000b820
        /*08f8*/ 	.word	0x0000000e
        /*08fc*/ 	.word	0x00038850
        /*0900*/ 	.short	0x010a
        /*0902*/ 	.byte	0x3f
	.zero		1


	//   ....[46]....
        /*0904*/ 	.word	0x0000da60
        /*0908*/ 	.word	0x0000009a
        /*090c*/ 	.word	0x00000000
        /*0910*/ 	.short	0x0101
        /*0912*/ 	.byte	0x3f
	.zero		1


	//   ....[47]....
        /*0914*/ 	.word	0x0000e6b0
        /*0918*/ 	.word	0x0000000e
        /*091c*/ 	.word	0x00000000
        /*0920*/ 	.short	0x0101
        /*0922*/ 	.byte	0x3f
	.zero		1


	//   ....[48]....
        /*0924*/ 	.word	0x000109e0
        /*0928*/ 	.word	0x00000000
        /*092c*/ 	.word	0x00000000
        /*0930*/ 	.short	0x0101
        /*0932*/ 	.byte	0x3f
	.zero		1


	//   ....[49]....
        /*0934*/ 	.word	0x00012a60
        /*0938*/ 	.word	0x00000005
        /*093c*/ 	.word	0x00038820
        /*0940*/ 	.short	0x010a
        /*0942*/ 	.byte	0x3f
	.zero		1


	//   ....[50]....
        /*0944*/ 	.word	0x00012ae0
        /*0948*/ 	.word	0x00000006
        /*094c*/ 	.word	0x000388a0
        /*0950*/ 	.short	0x010a
        /*0952*/ 	.byte	0x3f
	.zero		1


	//   ....[51]....
        /*0954*/ 	.word	0x00012cd0
        /*0958*/ 	.word	0x00000006
        /*095c*/ 	.word	0x000388c0
        /*0960*/ 	.short	0x010a
        /*0962*/ 	.byte	0x3f
	.zero		1


	//   ....[52]....
        /*0964*/ 	.word	0x00013230
        /*0968*/ 	.word	0x00000007
        /*096c*/ 	.word	0x000388a0
        /*0970*/ 	.short	0x010a
        /*0972*/ 	.byte	0x3f
	.zero		1


	//   ....[53]....
        /*0974*/ 	.word	0x00013400
        /*0978*/ 	.word	0x00000007
        /*097c*/ 	.word	0x000388c0
        /*0980*/ 	.short	0x010a
        /*0982*/ 	.byte	0x3f
	.zero		1


	//   ....[54]....
        /*0984*/ 	.word	0x00014370
        /*0988*/ 	.word	0x00000009
        /*098c*/ 	.word	0x00038840
        /*0990*/ 	.short	0x010a
        /*0992*/ 	.byte	0x3f
	.zero		1


	//   ....[55]....
        /*0994*/ 	.word	0x00014b60
        /*0998*/ 	.word	0x0000000b
        /*099c*/ 	.word	0x00038820
        /*09a0*/ 	.short	0x010a
        /*09a2*/ 	.byte	0x3f
	.zero		1


	//   ....[56]....
        /*09a4*/ 	.word	0x00014c30
        /*09a8*/ 	.word	0x00000005
        /*09ac*/ 	.word	0x00038860
        /*09b0*/ 	.short	0x010a
        /*09b2*/ 	.byte	0x3f
	.zero		1


	//   ....[57]....
        /*09b4*/ 	.word	0x000153f0
        /*09b8*/ 	.word	0x00000002
        /*09bc*/ 	.word	0x00038840
        /*09c0*/ 	.short	0x010a
        /*09c2*/ 	.byte	0x3f
	.zero		1


	//   ....[58]....
        /*09c4*/ 	.word	0x00015610
        /*09c8*/ 	.word	0x00000002
        /*09cc*/ 	.word	0x00038860
        /*09d0*/ 	.short	0x010a
        /*09d2*/ 	.byte	0x3f
	.zero		1


	//   ....[59]....
        /*09d4*/ 	.word	0x00015cc0
        /*09d8*/ 	.word	0x00000002
        /*09dc*/ 	.word	0x00038840
        /*09e0*/ 	.short	0x010a
        /*09e2*/ 	.byte	0x3f
	.zero		1


	//   ....[60]....
        /*09e4*/ 	.word	0x00015ed0
        /*09e8*/ 	.word	0x00000002
        /*09ec*/ 	.word	0x00038860
        /*09f0*/ 	.short	0x010a
        /*09f2*/ 	.byte	0x3f
	.zero		1


	//   ....[61]....
        /*09f4*/ 	.word	0x00016500
        /*09f8*/ 	.word	0x00000002
        /*09fc*/ 	.word	0x00038840
        /*0a00*/ 	.short	0x010a
        /*0a02*/ 	.byte	0x3f
	.zero		1


	//   ....[62]....
        /*0a04*/ 	.word	0x00016720
        /*0a08*/ 	.word	0x00000002
        /*0a0c*/ 	.word	0x00038860
        /*0a10*/ 	.short	0x010a
        /*0a12*/ 	.byte	0x3f
	.zero		1


	//   ....[63]....
        /*0a14*/ 	.word	0x000177c0
        /*0a18*/ 	.word	0x00000000
        /*0a1c*/ 	.word	0x00038820
        /*0a20*/ 	.short	0x010a
        /*0a22*/ 	.byte	0x3f
	.zero		1


	//   ....[64]....
        /*0a24*/ 	.word	0x00017960
        /*0a28*/ 	.word	0x00000006
        /*0a2c*/ 	.word	0x00000000
        /*0a30*/ 	.short	0x010a
        /*0a32*/ 	.byte	0x3f
	.zero		1


	//   ....[65]....
        /*0a34*/ 	.word	0x000179d0
        /*0a38*/ 	.word	0x00000007
        /*0a3c*/ 	.word	0x00000000
        /*0a40*/ 	.short	0x010a
        /*0a42*/ 	.byte	0x3f
	.zero		1


	//   ....[66]....
        /*0a44*/ 	.word	0x00017a40
        /*0a48*/ 	.word	0x00000004
        /*0a4c*/ 	.word	0x00000000
        /*0a50*/ 	.short	0x010a
        /*0a52*/ 	.byte	0x3f
	.zero		1


	//   ....[67]....
        /*0a54*/ 	.word	0x00017a70
        /*0a58*/ 	.word	0x00000003
        /*0a5c*/ 	.word	0x00000000
        /*0a60*/ 	.short	0x010a
        /*0a62*/ 	.byte	0x3f
	.zero		1


	//   ....[68]....
        /*0a64*/ 	.word	0x00017ad0
        /*0a68*/ 	.word	0x00000048
        /*0a6c*/ 	.word	0x00038890
        /*0a70*/ 	.short	0x010a
        /*0a72*/ 	.byte	0x3f
	.zero		1


	//   ....[69]....
        /*0a74*/ 	.word	0x00017b20
        /*0a78*/ 	.word	0x00000048
        /*0a7c*/ 	.word	0x00038890
        /*0a80*/ 	.short	0x010a
        /*0a82*/ 	.byte	0x3f
	.zero		1


	//   ....[70]....
        /*0a84*/ 	.word	0x00017b70
        /*0a88*/ 	.word	0x00000048
        /*0a8c*/ 	.word	0x00038890
        /*0a90*/ 	.short	0x010a
        /*0a92*/ 	.byte	0x3f
	.zero		1


	//   ....[71]....
        /*0a94*/ 	.word	0x00017bc0
        /*0a98*/ 	.word	0x00000048
        /*0a9c*/ 	.word	0x000388b0
        /*0aa0*/ 	.short	0x010a
        /*0aa2*/ 	.byte	0x3f
	.zero		1


	//   ....[72]....
        /*0aa4*/ 	.word	0x00017e90
        /*0aa8*/ 	.word	0x00000002
        /*0aac*/ 	.word	0x00038800
        /*0ab0*/ 	.short	0x010a
        /*0ab2*/ 	.byte	0x3f
	.zero		1


	//   ....[73]....
        /*0ab4*/ 	.word	0x00018160
        /*0ab8*/ 	.word	0x00000002
        /*0abc*/ 	.word	0x00038800
        /*0ac0*/ 	.short	0x010a
        /*0ac2*/ 	.byte	0x3f
	.zero		1


	//   ....[74]....
        /*0ac4*/ 	.word	0x000181b0
        /*0ac8*/ 	.word	0x00000014
        /*0acc*/ 	.word	0x00038830
        /*0ad0*/ 	.short	0x010a
        /*0ad2*/ 	.byte	0x3f
	.zero		1


	//   ....[75]....
        /*0ad4*/ 	.word	0x00018200
        /*0ad8*/ 	.word	0x00000002
        /*0adc*/ 	.word	0x00038810
        /*0ae0*/ 	.short	0x010a
        /*0ae2*/ 	.byte	0x3f
	.zero		1


	//   ....[76]....
        /*0ae4*/ 	.word	0x00018250
        /*0ae8*/ 	.word	0x00000014
        /*0aec*/ 	.word	0x00038850
        /*0af0*/ 	.short	0x010a
        /*0af2*/ 	.byte	0x3f
	.zero		1


	//   ....[77]....
        /*0af4*/ 	.word	0x000182a0
        /*0af8*/ 	.word	0x0000000e
        /*0afc*/ 	.word	0x00038830
        /*0b00*/ 	.short	0x010a
        /*0b02*/ 	.byte	0x3f
	.zero		1


	//   ....[78]....
        /*0b04*/ 	.word	0x000182f0
        /*0b08*/ 	.word	0x0000000e
        /*0b0c*/ 	.word	0x00038850
        /*0b10*/ 	.short	0x010a
        /*0b12*/ 	.byte	0x3f
	.zero		1


	//   ....[79]....
        /*0b14*/ 	.word	0x00018490
        /*0b18*/ 	.word	0x00000005
        /*0b1c*/ 	.word	0x00038820
        /*0b20*/ 	.short	0x010a
        /*0b22*/ 	.byte	0x3f
	.zero		1


	//   ....[80]....
        /*0b24*/ 	.word	0x000184e0
        /*0b28*/ 	.word	0x00000006
        /*0b2c*/ 	.word	0x000388a0
        /*0b30*/ 	.short	0x010a
        /*0b32*/ 	.byte	0x3f
	.zero		1


	//   ....[81]....
        /*0b34*/ 	.word	0x00018530
        /*0b38*/ 	.word	0x00000006
        /*0b3c*/ 	.word	0x000388c0
        /*0b40*/ 	.short	0x010a
        /*0b42*/ 	.byte	0x3f
	.zero		1


	//   ....[82]....
        /*0b44*/ 	.word	0x00018580
        /*0b48*/ 	.word	0x00000007
        /*0b4c*/ 	.word	0x000388a0
        /*0b50*/ 	.short	0x010a
        /*0b52*/ 	.byte	0x3f
	.zero		1


	//   ....[83]....
        /*0b54*/ 	.word	0x000185d0
        /*0b58*/ 	.word	0x00000007
        /*0b5c*/ 	.word	0x000388c0
        /*0b60*/ 	.short	0x010a
        /*0b62*/ 	.byte	0x3f
	.zero		1


	//   ....[84]....
        /*0b64*/ 	.word	0x00018770
        /*0b68*/ 	.word	0x00000009
        /*0b6c*/ 	.word	0x00038840
        /*0b70*/ 	.short	0x010a
        /*0b72*/ 	.byte	0x3f
	.zero		1


	//   ....[85]....
        /*0b74*/ 	.word	0x000187f0
        /*0b78*/ 	.word	0x00000009
        /*0b7c*/ 	.word	0x00038820
        /*0b80*/ 	.short	0x010a
        /*0b82*/ 	.byte	0x3f
	.zero		1


	//   ....[86]....
        /*0b84*/ 	.word	0x00018840
        /*0b88*/ 	.word	0x00000005
        /*0b8c*/ 	.word	0x00038860
        /*0b90*/ 	.short	0x010a
        /*0b92*/ 	.byte	0x3f
	.zero		1


	//   ....[87]....
        /*0b94*/ 	.word	0x00018890
        /*0b98*/ 	.word	0x00000002
        /*0b9c*/ 	.word	0x00038840
        /*0ba0*/ 	.short	0x010a
        /*0ba2*/ 	.byte	0x3f
	.zero		1


	//   ....[88]....
        /*0ba4*/ 	.word	0x000188e0
        /*0ba8*/ 	.word	0x00000002
        /*0bac*/ 	.word	0x00038860
        /*0bb0*/ 	.short	0x010a
        /*0bb2*/ 	.byte	0x3f
	.zero		1


	//   ....[89]....
        /*0bb4*/ 	.word	0x00018930
        /*0bb8*/ 	.word	0x00000002
        /*0bbc*/ 	.word	0x00038840
        /*0bc0*/ 	.short	0x010a
        /*0bc2*/ 	.byte	0x3f
	.zero		1


	//   ....[90]....
        /*0bc4*/ 	.word	0x00018980
        /*0bc8*/ 	.word	0x00000002
        /*0bcc*/ 	.word	0x00038860
        /*0bd0*/ 	.short	0x010a
        /*0bd2*/ 	.byte	0x3f
	.zero		1


	//   ....[91]....
        /*0bd4*/ 	.word	0x000189d0
        /*0bd8*/ 	.word	0x00000002
        /*0bdc*/ 	.word	0x00038840
        /*0be0*/ 	.short	0x010a
        /*0be2*/ 	.byte	0x3f
	.zero		1


	//   ....[92]....
        /*0be4*/ 	.word	0x00018a20
        /*0be8*/ 	.word	0x00000002
        /*0bec*/ 	.word	0x00038860
        /*0bf0*/ 	.short	0x010a
        /*0bf2*/ 	.byte	0x3f
	.zero		1


	//   ....[93]....
        /*0bf4*/ 	.word	0x000193e0
        /*0bf8*/ 	.word	0x00000000
        /*0bfc*/ 	.word	0x00038820
        /*0c00*/ 	.short	0x010a
        /*0c02*/ 	.byte	0x3f
	.zero		1


	//   ....[94]....
        /*0c04*/ 	.word	0x00019580
        /*0c08*/ 	.word	0x00000006
        /*0c0c*/ 	.word	0x00000000
        /*0c10*/ 	.short	0x010a
        /*0c12*/ 	.byte	0x3f
	.zero		1


	//   ....[95]....
        /*0c14*/ 	.word	0x000195d0
        /*0c18*/ 	.word	0x00000007
        /*0c1c*/ 	.word	0x00000000
        /*0c20*/ 	.short	0x010a
        /*0c22*/ 	.byte	0x3f
	.zero		1


	//   ....[96]....
        /*0c24*/ 	.word	0x00019620
        /*0c28*/ 	.word	0x00000004
        /*0c2c*/ 	.word	0x00000000
        /*0c30*/ 	.short	0x010a
        /*0c32*/ 	.byte	0x3f
	.zero		1


	//----- nvinfo : EIATTR_NUM_MBARRIERS
	.align		4
.L_291:
        /*0c34*/ 	.byte	0x03, 0x38
        /*0c36*/ 	.short	0x0017


	//----- nvinfo : EIATTR_EXIT_INSTR_OFFSETS
	.align		4
        /*0c38*/ 	.byte	0x04, 0x1c
        /*0c3a*/ 	.short	(.L_293 - .L_292)


	//   ....[0]....
.L_292:
        /*0c3c*/ 	.word	0x00017ac0


	//----- nvinfo : EIATTR_MAX_THREADS
	.align		4
.L_293:
        /*0c40*/ 	.byte	0x04, 0x05
        /*0c42*/ 	.short	(.L_295 - .L_294)
.L_294:
        /*0c44*/ 	.word	0x00000180
        /*0c48*/ 	.word	0x00000001
        /*0c4c*/ 	.word	0x00000001


	//----- nvinfo : EIATTR_CRS_STACK_SIZE
	.align		4
.L_295:
        /*0c50*/ 	.byte	0x04, 0x1e
        /*0c52*/ 	.short	(.L_297 - .L_296)
.L_296:
        /*0c54*/ 	.word	0x00000000


	//----- nvinfo : EIATTR_CBANK_PARAM_SIZE
	.align		4
.L_297:
        /*0c58*/ 	.byte	0x03, 0x19
        /*0c5a*/ 	.short	0x0b70


	//----- nvinfo : EIATTR_PARAM_CBANK
	.align		4
        /*0c5c*/ 	.byte	0x04, 0x0a
        /*0c5e*/ 	.short	(.L_299 - .L_298)
	.align		4
.L_298:
        /*0c60*/ 	.word	index@(.nv.constant0._ZN7cutlass13device_kernelIN5flash11enable_sm90INS1_16FlashAttnFwdSm90INS1_25CollectiveMainloopFwdSm90ILi2EN4cute5tupleIJNS5_1CILi1EEES8_S8_EEENS6_IJNS7_ILi64EEESA_SA_EEELi512ENS_10bfloat16_tEfNS_4arch4Sm90ELb0ELb0ELb0ELb1ELb0ELb1ELb1ELb0ELb0ELb0ELb0ELb0EEENS1_21CollectiveEpilogueFwdINS6_IJSA_NS7_ILi512EEESA_EEES9_SC_SE_Li256ELb1ELb0ELb0ELb0EEENS1_36VarlenDynamicPersistentTileSchedulerILi64ELi64ELi256ELi32ELb0ELb0ELb1ELb0ELb1ELb1EEEEEEEEEvNT_6ParamsE)
        /*0c64*/ 	.short	0x0210
        /*0c66*/ 	.short	0x0b70


	//----- nvinfo : EIATTR_SW_WAR
	.align		4
.L_299:
        /*0c68*/ 	.byte	0x04, 0x36
        /*0c6a*/ 	.short	(.L_301 - .L_300)
.L_300:
        /*0c6c*/ 	.word	0x00000008
.L_301:


//--------------------- .nv.info._ZN7cutlass13device_kernelIN5flash11enable_sm90INS1_16FlashAttnFwdSm90INS1_25CollectiveMainloopFwdSm90ILi2EN4cute5tupleIJNS5_1CILi1EEES8_S8_EEENS6_IJNS7_ILi64EEESA_SA_EEELi512ENS_10bfloat16_tEfNS_4arch4Sm90ELb0ELb1ELb0ELb0ELb0ELb0ELb0ELb0ELb0ELb0ELb0ELb0EEENS1_21CollectiveEpilogueFwdINS6_IJSA_NS7_ILi512EEESA_EEES9_SC_SE_Li256ELb0ELb0ELb0ELb0EEENS1_30DynamicPersistentTileSchedulerILi256ELi32ELb0ELb0ELb1EEEEEEEEEvNT_6ParamsE --------------------------
	.section	.nv.info._ZN7cutlass13device_kernelIN5flash11enable_sm90INS1_16FlashAttnFwdSm90INS1_25CollectiveMainloopFwdSm90ILi2EN4cute5tupleIJNS5_1CILi1EEES8_S8_EEENS6_IJNS7_ILi64EEESA_SA_EEELi512ENS_10bfloat16_tEfNS_4arch4Sm90ELb0ELb1ELb0ELb0ELb0ELb0ELb0ELb0ELb0ELb0ELb0ELb0EEENS1_21CollectiveEpilogueFwdINS6_IJSA_NS7_ILi512EEESA_EEES9_SC_SE_Li256ELb0ELb0ELb0ELb0EEENS1_30DynamicPersistentTileSchedulerILi256ELi32ELb0ELb0ELb1EEEEEEEEEvNT_6ParamsE,"",@"SHT_CUDA_INFO"
	.sectionflags	@""
	.align	4


	//----- nvinfo : EIATTR_CUDA_API_VERSION
	.align		4
        /*0000*/ 	.byte	0x04, 0x37
        /*0002*/ 	.short	(.L_303 - .L_302)
.L_302:
        /*0004*/ 	.word	0x00000082


	//----- nvinfo : EIATTR_KPARAM_INFO
	.align		4
.L_303:
        /*0008*/ 	.byte	0x04, 0x17
        /*000a*/ 	.short	(.L_305 - .L_304)
.L_304:
        /*000c*/ 	.word	0x00000000
        /*0010*/ 	.short	0x0000
        /*0012*/ 	.short	0x0070
        /*0014*/ 	.byte	0x00, 0xf0, 0x01, 0x2e


	//----- nvinfo : EIATTR_SPARSE_MMA_MASK
	.align		4
.L_305:
        /*0018*/ 	.byte	0x03, 0x50
        /*001a*/ 	.short	0x0000


	//----- nvinfo : EIATTR_MAXREG_COUNT
	.align		4
        /*001c*/ 	.byte	0x03, 0x1b
        /*001e*/ 	.short	0x00a8


	//----- nvinfo : EIATTR_NUM_BARRIERS
	.align		4
        /*0020*/ 	.byte	0x02, 0x4c
        /*0022*/ 	.byte	0x10
	.zero		1


	//----- nvinfo : EIATTR_EXTERNS
	.align		4
        /*0024*/ 	.byte	0x04, 0x0f
        /*0026*/ 	.short	(.L_307 - .L_306)


	//   ....[0]....
	.align		4
.L_306:
        /*0028*/ 	.word	index@(__assertfail)


	//----- nvinfo : EIATTR_MERCURY_ISA_VERSION
	.align		4
.L_307:
        /*002c*/ 	.byte	0x03, 0x5f
        /*002e*/ 	.short	0x0101


	//----- nvinfo : EIATTR_INT_WARP_WIDE_INSTR_OFFSETS
	.align		4
        /*0030*/ 	.byte	0x04, 0x31
        /*0032*/ 	.short	(.L_309 - .L_308)


	//   ....[0]....
.L_308:
        /*0034*/ 	.word	0x00000180


	//   ....[1]....
        /*0038*/ 	.word	0x000001b0


	//   ....[2]....
        /*003c*/ 	.word	0x000001c0


	//   ....[3]....
        /*0040*/ 	.word	0x0000ea40


	//   ....[4]....
        /*0044*/ 	.word	0x0000ead0


	//   ....[5]....
        /*0048*/ 	.word	0x0000efc0


	//   ....[6]....
        /*004c*/ 	.word	0x000110e0


	//   ....[7]....
        /*0050*/ 	.word	0x00011170


	//----- nvinfo : EIATTR_COOP_GROUP_MASK_REGIDS
	.align		4
.L_309:
        /*0054*/ 	.byte	0x04, 0x29
        /*0056*/ 	.short	(.L_311 - .L_310)


	//   ....[0]....
.L_310:
        /*0058*/ 	.word	0xffffffff


	//   ....[1]....
        /*005c*/ 	.word	0xffffffff


	//   ....[2]....
        /*0060*/ 	.word	0xffffffff


	//   ....[3]....
        /*0064*/ 	.word	0xffffffff


	//   ....[4]....
        /*0068*/ 	.word	0xffffffff


	//   ....[5]....
        /*006c*/ 	.word	0xffffffff


	//   ....[6]....
        /*0070*/ 	.word	0xffffffff


	//   ....[7]....
        /*0074*/ 	.word	0xffffffff


	//   ....[8]....
        /*0078*/ 	.word	0xffffffff


	//   ....[9]....
        /*007c*/ 	.word	0xffffffff


	//   ....[10]....
        /*0080*/ 	.word	0xffffffff


	//   ....[11]....
        /*0084*/ 	.word	0xffffffff


	//   ....[12]....
        /*0088*/ 	.word	0xffffffff


	//   ....[13]....
        /*008c*/ 	.word	0xffffffff


	//   ....[14]....
        /*0090*/ 	.word	0xffffffff


	//   ....[15]....
        /*0094*/ 	.word	0xffffffff


	//   ....[16]....
        /*0098*/ 	.word	0xffffffff


	//   ....[17]....
        /*009c*/ 	.word	0xffffffff


	//   ....[18]....
        /*00a0*/ 	.word	0xffffffff


	//   ....[19]....
        /*00a4*/ 	.word	0xffffffff


	//   ....[20]....
        /*00a8*/ 	.word	0xffffffff


	//   ....[21]....
        /*00ac*/ 	.word	0xffffffff


	//   ....[22]....
        /*00b0*/ 	.word	0xffffffff


	//   ....[23]....
        /*00b4*/ 	.word	0xffffffff


	//   ....[24]....
        /*00b8*/ 	.word	0xffffffff


	//   ....[25]....
        /*00bc*/ 	.word	0xffffffff


	//   ....[26]....
        /*00c0*/ 	.word	0xffffffff


	//   ....[27]....
        /*00c4*/ 	.word	0xffffffff


	//   ....[28]....
        /*00c8*/ 	.word	0xffffffff


	//   ....[29]....
        /*00cc*/ 	.word	0xffffffff


	//   ....[30]....
        /*00d0*/ 	.word	0xffffffff


	//   ....[31]....
        /*00d4*/ 	.word	0xffffffff


	//   ....[32]....
        /*00d8*/ 	.word	0xffffffff


	//   ....[33]....
        /*00dc*/ 	.word	0xffffffff


	//   ....[34]....
        /*00e0*/ 	.word	0xffffffff


	//   ....[35]....
        /*00e4*/ 	.word	0xffffffff


	//   ....[36]....
        /*00e8*/ 	.word	0xffffffff


	//   ....[37]....
        /*00ec*/ 	.word	0xffffffff


	//   ....[38]....
        /*00f0*/ 	.word	0x0500000f


	//   ....[39]....
        /*00f4*/ 	.word	0x0500000f


	//----- nvinfo : EIATTR_COOP_GROUP_INSTR_OFFSETS
	.align		4
.L_311:
        /*00f8*/ 	.byte	0x04, 0x28
        /*00fa*/ 	.short	(.L_313 - .L_312)


	//   ....[0]....
.L_312:
        /*00fc*/ 	.word	0x00000050


	//   ....[1]....
        /*0100*/ 	.word	0x00000190


	//   ....[2]....
        /*0104*/ 	.word	0x000001e0


	//   ....[3]....
        /*0108*/ 	.word	0x00000390


	//   ....[4]....
        /*010c*/ 	.word	0x000004f0


	//   ....[5]....
        /*0110*/ 	.word	0x00000610


	//   ....[6]....
        /*0114*/ 	.word	0x00000770


	//   ....[7]....
        /*0118*/ 	.word	0x00001a40


	//   ....[8]....
        /*011c*/ 	.word	0x00003a30


	//   ....[9]....
        /*0120*/ 	.word	0x00004b80


	//   ....[10]....
        /*0124*/ 	.word	0x00004c90


	//   ....[11]....
        /*0128*/ 	.word	0x00005070


	//   ....[12]....
        /*012c*/ 	.word	0x00005110


	//   ....[13]....
        /*0130*/ 	.word	0x00005960


	//   ....[14]....
        /*0134*/ 	.word	0x00006710


	//   ....[15]....
        /*0138*/ 	.word	0x000067d0


	//   ....[16]....
        /*013c*/ 	.word	0x00006b70


	//   ....[17]....
        /*0140*/ 	.word	0x00006c50


	//   ....[18]....
        /*0144*/ 	.word	0x00007df0


	//   ....[19]....
        /*0148*/ 	.word	0x00008420


	//   ....[20]....
        /*014c*/ 	.word	0x00008450


	//   ....[21]....
        /*0150*/ 	.word	0x000086a0


	//   ....[22]....
        /*0154*/ 	.word	0x00008870


	//   ....[23]....
        /*0158*/ 	.word	0x000098c0


	//   ....[24]....
        /*015c*/ 	.word	0x0000a520


	//   ....[25]....
        /*0160*/ 	.word	0x0000a5e0


	//   ....[26]....
        /*0164*/ 	.word	0x0000a9a0


	//   ....[27]....
        /*0168*/ 	.word	0x0000aa80


	//   ....[28]....
        /*016c*/ 	.word	0x0000bc00


	//   ....[29]....
        /*0170*/ 	.word	0x0000bc40


	//   ....[30]....
        /*0174*/ 	.word	0x0000bc80


	//   ....[31]....
        /*0178*/ 	.word	0x0000bcd0


	//   ....[32]....
        /*017c*/ 	.word	0x0000bcf0


	//   ....[33]....
        /*0180*/ 	.word	0x0000c780


	//   ....[34]....
        /*0184*/ 	.word	0x0000d530


	//   ....[35]....
        /*0188*/ 	.word	0x0000e1b0


	//   ....[36]....
        /*018c*/ 	.word	0x000111f0


	//   ....[37]....
        /*0190*/ 	.word	0x000113a0


	//   ....[38]....
        /*0194*/ 	.word	0x00011a50


	//   ....[39]....
        /*0198*/ 	.word	0x00011e30


	//----- nvinfo : EIATTR_REG_RECONFIG
	.align		4
.L_313:
        /*019c*/ 	.byte	0x01, 0x54
	.zero		2


	//----- nvinfo : EIATTR_SYSCALL_OFFSETS
	.align		4
        /*01a0*/ 	.byte	0x04, 0x46
        /*01a2*/ 	.short	(.L_315 - .L_314)


	//   ....[0]....
.L_314:
        /*01a4*/ 	.word	0x00003c00


	//   ....[1]....
        /*01a8*/ 	.word	0x0000ec60


	//   ....[2]....
        /*01ac*/ 	.word	0x0000eda0


	//   ....[3]....
        /*01b0*/ 	.word	0x0000eea0


	//----- nvinfo : EIATTR_MBARRIER_INSTR_OFFSETS
	.align		4
.L_315:
        /*01b4*/ 	.byte	0x04, 0x39
        /*01b6*/ 	.short	(.L_317 - .L_316)


	//   ....[0]....
.L_316:
        /*01b8*/ 	.word	0x00000280
        /*01bc*/ 	.word	0x000000ff
        /*01c0*/ 	.word	0x00028c00
        /*01c4*/ 	.short	0x0100
        /*01c6*/ 	.byte	0x06
	.zero		1


	//   ....[1]....
        /*01c8*/ 	.word	0x00000290
        /*01cc*/ 	.word	0x000000ff
        /*01d0*/ 	.word	0x00028c20
        /*01d4*/ 	.short	0x0100
        /*01d6*/ 	.byte	0x06
	.zero		1


	//   ....[2]....
        /*01d8*/ 	.word	0x00000340
        /*01dc*/ 	.word	0x000000ff
        /*01e0*/ 	.word	0x00028c30
        /*01e4*/ 	.short	0x0100
        /*01e6*/ 	.byte	0x06
	.zero		1


	//   ....[3]....
        /*01e8*/ 	.word	0x00000350
        /*01ec*/ 	.word	0x000000ff
        /*01f0*/ 	.word	0x00028c40
        /*01f4*/ 	.short	0x0100
        /*01f6*/ 	.byte	0x06
	.zero		1


	//   ....[4]....
        /*01f8*/ 	.word	0x00000360
        /*01fc*/ 	.word	0x000000ff
        /*0200*/ 	.word	0x00028c38
        /*0204*/ 	.short	0x0100
        /*0206*/ 	.byte	0x06
	.zero		1


	//   ....[5]....
        /*0208*/ 	.word	0x00000370
        /*020c*/ 	.word	0x000000ff
        /*0210*/ 	.word	0x00028c48
        /*0214*/ 	.short	0x0100
        /*0216*/ 	.byte	0x06
	.zero		1


	//   ....[6]....
        /*0218*/ 	.word	0x000004a0
        /*021c*/ 	.word	0x000000ff
        /*0220*/ 	.word	0x00028c50
        /*0224*/ 	.short	0x0100
        /*0226*/ 	.byte	0x08
	.zero		1


	//   ....[7]....
        /*0228*/ 	.word	0x000004b0
        /*022c*/ 	.word	0x000000ff
        /*0230*/ 	.word	0x00028c60
        /*0234*/ 	.short	0x0100
        /*0236*/ 	.byte	0x08
	.zero		1


	//   ....[8]....
        /*0238*/ 	.word	0x000004c0
        /*023c*/ 	.word	0x000000ff
        /*0240*/ 	.word	0x00028c58
        /*0244*/ 	.short	0x0100
        /*0246*/ 	.byte	0x08
	.zero		1


	//   ....[9]....
        /*0248*/ 	.word	0x000004d0
        /*024c*/ 	.word	0x000000ff
        /*0250*/ 	.word	0x00028c68
        /*0254*/ 	.short	0x0100
        /*0256*/ 	.byte	0x08
	.zero		1


	//   ....[10]....
        /*0258*/ 	.word	0x000005c0
        /*025c*/ 	.word	0x000000ff
        /*0260*/ 	.word	0x00028c70
        /*0264*/ 	.short	0x0100
        /*0266*/ 	.byte	0x06
	.zero		1


	//   ....[11]....
        /*0268*/ 	.word	0x000005d0
        /*026c*/ 	.word	0x000000ff
        /*0270*/ 	.word	0x00028c80
        /*0274*/ 	.short	0x0100
        /*0276*/ 	.byte	0x06
	.zero		1


	//   ....[12]....
        /*0278*/ 	.word	0x000005e0
        /*027c*/ 	.word	0x000000ff
        /*0280*/ 	.word	0x00028c78
        /*0284*/ 	.short	0x0100
        /*0286*/ 	.byte	0x06
	.zero		1


	//   ....[13]....
        /*0288*/ 	.word	0x000005f0
        /*028c*/ 	.word	0x000000ff
        /*0290*/ 	.word	0x00028c88
        /*0294*/ 	.short	0x0100
        /*0296*/ 	.byte	0x06
	.zero		1


	//   ....[14]....
        /*0298*/ 	.word	0x00000720
        /*029c*/ 	.word	0x000000ff
        /*02a0*/ 	.word	0x00028c90
        /*02a4*/ 	.short	0x0100
        /*02a6*/ 	.byte	0x08
	.zero		1


	//   ....[15]....
        /*02a8*/ 	.word	0x00000730
        /*02ac*/ 	.word	0x000000ff
        /*02b0*/ 	.word	0x00028ca0
        /*02b4*/ 	.short	0x0100
        /*02b6*/ 	.byte	0x08
	.zero		1


	//   ....[16]....
        /*02b8*/ 	.word	0x00000740
        /*02bc*/ 	.word	0x000000ff
        /*02c0*/ 	.word	0x00028c98
        /*02c4*/ 	.short	0x0100
        /*02c6*/ 	.byte	0x08
	.zero		1


	//   ....[17]....
        /*02c8*/ 	.word	0x00000750
        /*02cc*/ 	.word	0x000000ff
        /*02d0*/ 	.word	0x00028ca8
        /*02d4*/ 	.short	0x0100
        /*02d6*/ 	.byte	0x08
	.zero		1


	//   ....[18]....
        /*02d8*/ 	.word	0x00000880
        /*02dc*/ 	.word	0x000000ff
        /*02e0*/ 	.word	0x00028cb0
        /*02e4*/ 	.short	0x0100
        /*02e6*/ 	.byte	0x08
	.zero		1


	//   ....[19]....
        /*02e8*/ 	.word	0x00000890
        /*02ec*/ 	.word	0x000000ff
        /*02f0*/ 	.word	0x00028cc0
        /*02f4*/ 	.short	0x0100
        /*02f6*/ 	.byte	0x08
	.zero		1


	//   ....[20]....
        /*02f8*/ 	.word	0x000008a0
        /*02fc*/ 	.word	0x000000ff
        /*0300*/ 	.word	0x00028cb8
        /*0304*/ 	.short	0x0100
        /*0306*/ 	.byte	0x08
	.zero		1


	//   ....[21]....
        /*0308*/ 	.word	0x000008b0
        /*030c*/ 	.word	0x000000ff
        /*0310*/ 	.word	0x00028cc8
        /*0314*/ 	.short	0x0100
        /*0316*/ 	.byte	0x08
	.zero		1


	//   ....[22]....
        /*0318*/ 	.word	0x00001b50
        /*031c*/ 	.word	0x000000ff
        /*0320*/ 	.word	0x00028c50
        /*0324*/ 	.short	0x010a
        /*0326*/ 	.byte	0x15
	.zero		1


	//   ....[23]....
        /*0328*/ 	.word	0x00001e00
        /*032c*/ 	.word	0x00000003
        /*0330*/ 	.word	0x00000000
        /*0334*/ 	.short	0x0101
        /*0336*/ 	.byte	0x3f
	.zero		1


	//   ....[24]....
        /*0338*/ 	.word	0x00002760
        /*033c*/ 	.word	0x000000ff
        /*0340*/ 	.word	0x00028c50
        /*0344*/ 	.short	0x010a
        /*0346*/ 	.byte	0x15
	.zero		1


	//   ....[25]....
        /*0348*/ 	.word	0x000027a0
        /*034c*/ 	.word	0x000000ff
        /*0350*/ 	.word	0x00028c50
        /*0354*/ 	.short	0x010a
        /*0356*/ 	.byte	0x15
	.zero		1


	//   ....[26]....
        /*0358*/ 	.word	0x00002970
        /*035c*/ 	.word	0x00000004
        /*0360*/ 	.word	0x00000000
        /*0364*/ 	.short	0x0101
        /*0366*/ 	.byte	0x3f
	.zero		1


	//   ....[27]....
        /*0368*/ 	.word	0x00003c80
        /*036c*/ 	.word	0x000000ff
        /*0370*/ 	.word	0x00028c00
        /*0374*/ 	.short	0x010a
        /*0376*/ 	.byte	0x30
	.zero		1


	//   ....[28]....
        /*0378*/ 	.word	0x00003d00
        /*037c*/ 	.word	0x00000006
        /*0380*/ 	.word	0x00028c30
        /*0384*/ 	.short	0x010a
        /*0386*/ 	.byte	0x3f
	.zero		1


	//   ....[29]....
        /*0388*/ 	.word	0x00003d40
        /*038c*/ 	.word	0x00000006
        /*0390*/ 	.word	0x00028c30
        /*0394*/ 	.short	0x010a
        /*0396*/ 	.byte	0x3f
	.zero		1


	//   ....[30]....
        /*0398*/ 	.word	0x00004110
        /*039c*/ 	.word	0x00000000
        /*03a0*/ 	.word	0x00000000
        /*03a4*/ 	.short	0x0101
        /*03a6*/ 	.byte	0x3f
	.zero		1


	//   ....[31]....
        /*03a8*/ 	.word	0x00005700
        /*03ac*/ 	.word	0x00000006
        /*03b0*/ 	.word	0x00028c50
        /*03b4*/ 	.short	0x010a
        /*03b6*/ 	.byte	0x3f
	.zero		1


	//   ....[32]....
        /*03b8*/ 	.word	0x00005740
        /*03bc*/ 	.word	0x00000006
        /*03c0*/ 	.word	0x00028c50
        /*03c4*/ 	.short	0x010a
        /*03c6*/ 	.byte	0x3f
	.zero		1


	//   ....[33]....
        /*03c8*/ 	.word	0x00005980
        /*03cc*/ 	.word	0x00000006
        /*03d0*/ 	.word	0x00000000
        /*03d4*/ 	.short	0x0101
        /*03d6*/ 	.byte	0x3f
	.zero		1


	//   ....[34]....
        /*03d8*/ 	.word	0x00005c30
        /*03dc*/ 	.word	0x000000ff
        /*03e0*/ 	.word	0x00028c30
        /*03e4*/ 	.short	0x010a
        /*03e6*/ 	.byte	0x1a
	.zero		1


	//   ....[35]....
        /*03e8*/ 	.word	0x00005c70
        /*03ec*/ 	.word	0x000000ff
        /*03f0*/ 	.word	0x00028c30
        /*03f4*/ 	.short	0x010a
        /*03f6*/ 	.byte	0x1a
	.zero		1


	//   ....[36]....
        /*03f8*/ 	.word	0x00005e50
        /*03fc*/ 	.word	0x0000000e
        /*0400*/ 	.word	0x00000000
        /*0404*/ 	.short	0x0101
        /*0406*/ 	.byte	0x3f
	.zero		1


	//   ....[37]....
        /*0408*/ 	.word	0x00007b40
        /*040c*/ 	.word	0x000000ff
        /*0410*/ 	.word	0x00028c50
        /*0414*/ 	.short	0x010a
        /*0416*/ 	.byte	0x1a
	.zero		1


	//   ....[38]....
        /*0418*/ 	.word	0x00007b80
        /*041c*/ 	.word	0x000000ff
        /*0420*/ 	.word	0x00028c50
        /*0424*/ 	.short	0x010a
        /*0426*/ 	.byte	0x1a
	.zero		1


	//   ....[39]....
        /*0428*/ 	.word	0x00007e10
        /*042c*/ 	.word	0x0000000c
        /*0430*/ 	.word	0x00000000
        /*0434*/ 	.short	0x0101
        /*0436*/ 	.byte	0x3f
	.zero		1


	//   ....[40]....
        /*0438*/ 	.word	0x00008150
        /*043c*/ 	.word	0x000000ff
        /*0440*/ 	.word	0x00028c30
        /*0444*/ 	.short	0x010a
        /*0446*/ 	.byte	0x17
	.zero		1


	//   ....[41]....
        /*0448*/ 	.word	0x00008190
        /*044c*/ 	.word	0x000000ff
        /*0450*/ 	.word	0x00028c30
        /*0454*/ 	.short	0x010a
        /*0456*/ 	.byte	0x17
	.zero		1


	//   ....[42]....
        /*0458*/ 	.word	0x00008bc0
        /*045c*/ 	.word	0x0000009a
        /*0460*/ 	.word	0x00000000
        /*0464*/ 	.short	0x0101
        /*0466*/ 	.byte	0x3f
	.zero		1


	//   ....[43]....
        /*0468*/ 	.word	0x00009630
        /*046c*/ 	.word	0x000000ff
        /*0470*/ 	.word	0x00028c50
        /*0474*/ 	.short	0x010a
        /*0476*/ 	.byte	0x17
	.zero		1


	//   ....[44]....
        /*0478*/ 	.word	0x00009670
        /*047c*/ 	.word	0x000000ff
        /*0480*/ 	.word	0x00028c50
        /*0484*/ 	.short	0x010a
        /*0486*/ 	.byte	0x17
	.zero		1


	//   ....[45]....
        /*0488*/ 	.word	0x000098e0
        /*048c*/ 	.word	0x000000aa
        /*0490*/ 	.word	0x00000000
        /*0494*/ 	.short	0x0101
        /*0496*/ 	.byte	0x3f
	.zero		1


	//   ....[46]....
        /*0498*/ 	.word	0x00009a50
        /*049c*/ 	.word	0x000000ff
        /*04a0*/ 	.word	0x00028c30
        /*04a4*/ 	.short	0x010a
        /*04a6*/ 	.byte	0x1a
	.zero		1


	//   ....[47]....
        /*04a8*/ 	.word	0x00009a90
        /*04ac*/ 	.word	0x000000ff
        /*04b0*/ 	.word	0x00028c30
        /*04b4*/ 	.short	0x010a
        /*04b6*/ 	.byte	0x1a
	.zero		1


	//   ....[48]....
        /*04b8*/ 	.word	0x00009c60
        /*04bc*/ 	.word	0x00000008
        /*04c0*/ 	.word	0x00000000
        /*04c4*/ 	.short	0x0101
        /*04c6*/ 	.byte	0x3f
	.zero		1


	//   ....[49]....
        /*04c8*/ 	.word	0x0000b950
        /*04cc*/ 	.word	0x000000ff
        /*04d0*/ 	.word	0x00028c50
        /*04d4*/ 	.short	0x010a
        /*04d6*/ 	.byte	0x1a
	.zero		1


	//   ....[50]....
        /*04d8*/ 	.word	0x0000b990
        /*04dc*/ 	.word	0x000000ff
        /*04e0*/ 	.word	0x00028c50
        /*04e4*/ 	.short	0x010a
        /*04e6*/ 	.byte	0x1a
	.zero		1


	//   ....[51]....
        /*04e8*/ 	.word	0x0000bc20
        /*04ec*/ 	.word	0x0000000b
        /*04f0*/ 	.word	0x00000000
        /*04f4*/ 	.short	0x0101
        /*04f6*/ 	.byte	0x3f
	.zero		1


	//   ....[52]....
        /*04f8*/ 	.word	0x0000d870
        /*04fc*/ 	.word	0x000000ff
        /*0500*/ 	.word	0x00000000
        /*0504*/ 	.short	0x0101
        /*0506*/ 	.byte	0x05
	.zero		1


	//   ....[53]....
        /*0508*/ 	.word	0x0000f240
        /*050c*/ 	.word	0x00000008
        /*0510*/ 	.word	0x00028c40
        /*0514*/ 	.short	0x010a
        /*0516*/ 	.byte	0x3f
	.zero		1


	//   ....[54]....
        /*0518*/ 	.word	0x0000f540
        /*051c*/ 	.word	0x000000ff
        /*0520*/ 	.word	0x00028c20
        /*0524*/ 	.short	0x010a
        /*0526*/ 	.byte	0x25
	.zero		1


	//   ....[55]....
        /*0528*/ 	.word	0x0000f5c0
        /*052c*/ 	.word	0x00000008
        /*0530*/ 	.word	0x00028c60
        /*0534*/ 	.short	0x010a
        /*0536*/ 	.byte	0x3f
	.zero		1


	//   ....[56]....
        /*0538*/ 	.word	0x0000fc30
        /*053c*/ 	.word	0x00000002
        /*0540*/ 	.word	0x00028c40
        /*0544*/ 	.short	0x010a
        /*0546*/ 	.byte	0x3f
	.zero		1


	//   ....[57]....
        /*0548*/ 	.word	0x0000fdc0
        /*054c*/ 	.word	0x00000002
        /*0550*/ 	.word	0x00028c60
        /*0554*/ 	.short	0x010a
        /*0556*/ 	.byte	0x3f
	.zero		1


	//   ....[58]....
        /*0558*/ 	.word	0x000103d0
        /*055c*/ 	.word	0x00000003
        /*0560*/ 	.word	0x00028c40
        /*0564*/ 	.short	0x010a
        /*0566*/ 	.byte	0x3f
	.zero		1


	//   ....[59]....
        /*0568*/ 	.word	0x00010560
        /*056c*/ 	.word	0x00000003
        /*0570*/ 	.word	0x00028c60
        /*0574*/ 	.short	0x010a
        /*0576*/ 	.byte	0x3f
	.zero		1


	//   ....[60]....
        /*0578*/ 	.word	0x00010af0
        /*057c*/ 	.word	0x00000002
        /*0580*/ 	.word	0x00028c40
        /*0584*/ 	.short	0x010a
        /*0586*/ 	.byte	0x3f
	.zero		1


	//   ....[61]....
        /*0588*/ 	.word	0x00010c80
        /*058c*/ 	.word	0x00000002
        /*0590*/ 	.word	0x00028c60
        /*0594*/ 	.short	0x010a
        /*0596*/ 	.byte	0x3f
	.zero		1


	//   ....[62]....
        /*0598*/ 	.word	0x00011350
        /*059c*/ 	.word	0x00000007
        /*05a0*/ 	.word	0x00028c20
        /*05a4*/ 	.short	0x010a
        /*05a6*/ 	.byte	0x3f
	.zero		1


	//   ....[63]....
        /*05a8*/ 	.word	0x000114a0
        /*05ac*/ 	.word	0x00000005
        /*05b0*/ 	.word	0x00000000
        /*05b4*/ 	.short	0x010a
        /*05b6*/ 	.byte	0x3f
	.zero		1


	//   ....[64]....
        /*05b8*/ 	.word	0x00011510
        /*05bc*/ 	.word	0x00000003
        /*05c0*/ 	.word	0x00000000
        /*05c4*/ 	.short	0x010a
        /*05c6*/ 	.byte	0x3f
	.zero		1


	//   ....[65]....
        /*05c8*/ 	.word	0x00011570
        /*05cc*/ 	.word	0x00000005
        /*05d0*/ 	.word	0x00000000
        /*05d4*/ 	.short	0x010a
        /*05d6*/ 	.byte	0x3f
	.zero		1


	//   ....[66]....
        /*05d8*/ 	.word	0x000115a0
        /*05dc*/ 	.word	0x00000003
        /*05e0*/ 	.word	0x00000000
        /*05e4*/ 	.short	0x010a
        /*05e6*/ 	.byte	0x3f
	.zero		1


	//   ....[67]....
        /*05e8*/ 	.word	0x00011610
        /*05ec*/ 	.word	0x00000006
        /*05f0*/ 	.word	0x00028c50
        /*05f4*/ 	.short	0x010a
        /*05f6*/ 	.byte	0x3f
	.zero		1


	//   ....[68]....
        /*05f8*/ 	.word	0x00011670
        /*05fc*/ 	.word	0x00000005
        /*0600*/ 	.word	0x00028c50
        /*0604*/ 	.short	0x010a
        /*0606*/ 	.byte	0x3f
	.zero		1


	//   ....[69]....
        /*0608*/ 	.word	0x000116d0
        /*060c*/ 	.word	0x00000003
        /*0610*/ 	.word	0x00028c00
        /*0614*/ 	.short	0x010a
        /*0616*/ 	.byte	0x3f
	.zero		1


	//   ....[70]....
        /*0618*/ 	.word	0x00011720
        /*061c*/ 	.word	0x00000006
        /*0620*/ 	.word	0x00028c30
        /*0624*/ 	.short	0x010a
        /*0626*/ 	.byte	0x3f
	.zero		1


	//   ....[71]....
        /*0628*/ 	.word	0x00011770
        /*062c*/ 	.word	0x00000006
        /*0630*/ 	.word	0x00028c50
        /*0634*/ 	.short	0x010a
        /*0636*/ 	.byte	0x3f
	.zero		1


	//   ....[72]....
        /*0638*/ 	.word	0x000117d0
        /*063c*/ 	.word	0x0000000c
        /*0640*/ 	.word	0x00028c30
        /*0644*/ 	.short	0x010a
        /*0646*/ 	.byte	0x3f
	.zero		1


	//   ....[73]....
        /*0648*/ 	.word	0x00011820
        /*064c*/ 	.word	0x0000000c
        /*0650*/ 	.word	0x00028c50
        /*0654*/ 	.short	0x010a
        /*0656*/ 	.byte	0x3f
	.zero		1


	//   ....[74]....
        /*0658*/ 	.word	0x00011880
        /*065c*/ 	.word	0x00000008
        /*0660*/ 	.word	0x00028c30
        /*0664*/ 	.short	0x010a
        /*0666*/ 	.byte	0x3f
	.zero		1


	//   ....[75]....
        /*0668*/ 	.word	0x000118d0
        /*066c*/ 	.word	0x000000aa
        /*0670*/ 	.word	0x00028c50
        /*0674*/ 	.short	0x010a
        /*0676*/ 	.byte	0x3f
	.zero		1


	//   ....[76]....
        /*0678*/ 	.word	0x00011930
        /*067c*/ 	.word	0x00000007
        /*0680*/ 	.word	0x00028c30
        /*0684*/ 	.short	0x010a
        /*0686*/ 	.byte	0x3f
	.zero		1


	//   ....[77]....
        /*0688*/ 	.word	0x00011980
        /*068c*/ 	.word	0x0000000b
        /*0690*/ 	.word	0x00028c50
        /*0694*/ 	.short	0x010a
        /*0696*/ 	.byte	0x3f
	.zero		1


	//   ....[78]....
        /*0698*/ 	.word	0x00011b00
        /*069c*/ 	.word	0x00000008
        /*06a0*/ 	.word	0x00028c40
        /*06a4*/ 	.short	0x010a
        /*06a6*/ 	.byte	0x3f
	.zero		1


	//   ....[79]....
        /*06a8*/ 	.word	0x00011b60
        /*06ac*/ 	.word	0x00000008
        /*06b0*/ 	.word	0x00028c20
        /*06b4*/ 	.short	0x010a
        /*06b6*/ 	.byte	0x3f
	.zero		1


	//   ....[80]....
        /*06b8*/ 	.word	0x00011bb0
        /*06bc*/ 	.word	0x00000008
        /*06c0*/ 	.word	0x00028c60
        /*06c4*/ 	.short	0x010a
        /*06c6*/ 	.byte	0x3f
	.zero		1


	//   ....[81]....
        /*06c8*/ 	.word	0x00011c00
        /*06cc*/ 	.word	0x00000002
        /*06d0*/ 	.word	0x00028c40
        /*06d4*/ 	.short	0x010a
        /*06d6*/ 	.byte	0x3f
	.zero		1


	//   ....[82]....
        /*06d8*/ 	.word	0x00011c50
        /*06dc*/ 	.word	0x00000002
        /*06e0*/ 	.word	0x00028c60
        /*06e4*/ 	.short	0x010a
        /*06e6*/ 	.byte	0x3f
	.zero		1


	//   ....[83]....
        /*06e8*/ 	.word	0x00011ca0
        /*06ec*/ 	.word	0x00000003
        /*06f0*/ 	.word	0x00028c40
        /*06f4*/ 	.short	0x010a
        /*06f6*/ 	.byte	0x3f
	.zero		1


	//   ....[84]....
        /*06f8*/ 	.word	0x00011cf0
        /*06fc*/ 	.word	0x00000003
        /*0700*/ 	.word	0x00028c60
        /*0704*/ 	.short	0x010a
        /*0706*/ 	.byte	0x3f
	.zero		1


	//   ....[85]....
        /*0708*/ 	.word	0x00011d40
        /*070c*/ 	.word	0x00000002
        /*0710*/ 	.word	0x00028c40
        /*0714*/ 	.short	0x010a
        /*0716*/ 	.byte	0x3f
	.zero		1


	//   ....[86]....
        /*0718*/ 	.word	0x00011d90
        /*071c*/ 	.word	0x00000002
        /*0720*/ 	.word	0x00028c60
        /*0724*/ 	.short	0x010a
        /*0726*/ 	.byte	0x3f
	.zero		1


	//   ....[87]....
        /*0728*/ 	.word	0x00011e70
        /*072c*/ 	.word	0x00000007
        /*0730*/ 	.word	0x00028c20
        /*0734*/ 	.short	0x010a
        /*0736*/ 	.byte	0x3f
	.zero		1


	//   ....[88]....
        /*0738*/ 	.word	0x00011ec0
        /*073c*/ 	.word	0x00000005
        /*0740*/ 	.word	0x00000000
        /*0744*/ 	.short	0x010a
        /*0746*/ 	.byte	0x3f
	.zero		1


	//   ....[89]....
        /*0748*/ 	.word	0x00011f10
        /*074c*/ 	.word	0x00000003
        /*0750*/ 	.word	0x00000000
        /*0754*/ 	.short	0x010a
        /*0756*/ 	.byte	0x3f
	.zero		1


	//   ....[90]....
        /*0758*/ 	.word	0x00011f60
        /*075c*/ 	.word	0x00000005
        /*0760*/ 	.word	0x00000000
        /*0764*/ 	.short	0x010a
        /*0766*/ 	.byte	0x3f
	.zero		1


	//----- nvinfo : EIATTR_NUM_MBARRIERS
	.align		4
.L_317:
        /*0768*/ 	.byte	0x03, 0x38
        /*076a*/ 	.short	0x0016


	//----- nvinfo : EIATTR_EXIT_INSTR_OFFSETS
	.align		4
        /*076c*/ 	.byte	0x04, 0x1c
        /*076e*/ 	.short	(.L_319 - .L_318)


	//   ....[0]....
.L_318:
        /*0770*/ 	.word	0x00000a10


	//   ....[1]....
        /*0774*/ 	.word	0x0000e170


	//   ....[2]....
        /*0778*/ 	.word	0x0000e1d0


	//   ....[3]....
        /*077c*/ 	.word	0x000113c0


	//   ....[4]....
        /*0780*/ 	.word	0x000115f0


	//----- nvinfo : EIATTR_MAX_THREADS
	.align		4
.L_319:
        /*0784*/ 	.byte	0x04, 0x05
        /*0786*/ 	.short	(.L_321 - .L_320)
.L_320:
        /*0788*/ 	.word	0x00000180
        /*078c*/ 	.word	0x00000001
        /*0790*/ 	.word	0x00000001


	//----- nvinfo : EIATTR_CRS_STACK_SIZE
	.align		4
.L_321:
        /*0794*/ 	.byte	0x04, 0x1e
        /*0796*/ 	.short	(.L_323 - .L_322)
.L_322:
        /*0798*/ 	.word	0x00000000


	//----- nvinfo : EIATTR_CBANK_PARAM_SIZE
	.align		4
.L_323:
        /*079c*/ 	.byte	0x03, 0x19
        /*079e*/ 	.short	0x0bf0


	//----- nvinfo : EIATTR_PARAM_CBANK
	.align		4
        /*07a0*/ 	.byte	0x04, 0x0a
        /*07a2*/ 	.short	(.L_325 - .L_324)
	.align		4
.L_324:
        /*07a4*/ 	.word	index@(.nv.constant0._ZN7cutlass13device_kernelIN5flash11enable_sm90INS1_16FlashAttnFwdSm90INS1_25CollectiveMainloopFwdSm90ILi2EN4cute5tupleIJNS5_1CILi1EEES8_S8_EEENS6_IJNS7_ILi64EEESA_SA_EEELi512ENS_10bfloat16_tEfNS_4arch4Sm90ELb0ELb1ELb0ELb0ELb0ELb0ELb0ELb0ELb0ELb0ELb0ELb0EEENS1_21CollectiveEpilogueFwdINS6_IJSA_NS7_ILi512EEESA_EEES9_SC_SE_Li256ELb0ELb0ELb0ELb0EEENS1_30DynamicPersistentTileSchedulerILi256ELi32ELb0ELb0ELb1EEEEEEEEEvNT_6ParamsE)
        /*07a8*/ 	.short	0x0210
        /*07aa*/ 	.short	0x0bf0


	//----- nvinfo : EIATTR_SW_WAR
	.align		4
.L_325:
        /*07ac*/ 	.byte	0x04, 0x36
        /*07ae*/ 	.short	(.L_327 - .L_326)
.L_326:
        /*07b0*/ 	.word	0x00000008
.L_327:


//--------------------- .nv.info._ZN7cutlass13device_kernelIN5flash11enable_sm90INS1_16FlashAttnFwdSm90INS1_25CollectiveMainloopFwdSm90ILi2EN4cute5tupleIJNS5_1CILi1EEES8_S8_EEENS6_IJNS7_ILi64EEESA_SA_EEELi512ENS_10bfloat16_tEfNS_4arch4Sm90ELb0ELb1ELb0ELb0ELb0ELb0ELb1ELb0ELb0ELb0ELb0ELb0EEENS1_21CollectiveEpilogueFwdINS6_IJSA_NS7_ILi512EEESA_EEES9_SC_SE_Li256ELb0ELb0ELb0ELb0EEENS1_30DynamicPersistentTileSchedulerILi256ELi32ELb0ELb0ELb1EEEEEEEEEvNT_6ParamsE --------------------------
	.section	.nv.info._ZN7cutlass13device_kernelIN5flash11enable_sm90INS1_16FlashAttnFwdSm90INS1_25CollectiveMainloopFwdSm90ILi2EN4cute5tupleIJNS5_1CILi1EEES8_S8_EEENS6_IJNS7_ILi64EEESA_SA_EEELi512ENS_10bfloat16_tEfNS_4arch4Sm90ELb0ELb1ELb0ELb0ELb0ELb0ELb1ELb0ELb0ELb0ELb0ELb0EEENS1_21CollectiveEpilogueFwdINS6_IJSA_NS7_ILi512EEESA_EEES9_SC_SE_Li256ELb0ELb0ELb0ELb0EEENS1_30DynamicPersistentTileSchedulerILi256ELi32ELb0ELb0ELb1EEEEEEEEEvNT_6ParamsE,"",@"SHT_CUDA_INFO"
	.sectionflags	@""
	.align	4


	//----- nvinfo : EIATTR_CUDA_API_VERSION
	.align		4
        /*0000*/ 	.byte	0x04, 0x37
        /*0002*/ 	.short	(.L_329 - .L_328)
.L_328:
        /*0004*/ 	.word	0x00000082


	//----- nvinfo : EIATTR_KPARAM_INFO
	.align		4
.L_329:
        /*0008*/ 	.byte	0x04, 0x17
        /*000a*/ 	.short	(.L_331 - .L_330)
.L_330:
        /*000c*/ 	.word	0x00000000
        /*0010*/ 	.short	0x0000
        /*0012*/ 	.short	0x0070
        /*0014*/ 	.byte	0x00, 0xf0, 0x01, 0x32


	//----- nvinfo : EIATTR_SPARSE_MMA_MASK
	.align		4
.L_331:
        /*0018*/ 	.byte	0x03, 0x50
        /*001a*/ 	.short	0x0000


	//----- nvinfo : EIATTR_MAXREG_COUNT
	.align		4
        /*001c*/ 	.byte	0x03, 0x1b
        /*001e*/ 	.short	0x00a8


	//----- nvinfo : EIATTR_NUM_BARRIERS
	.align		4
        /*0020*/ 	.byte	0x02, 0x4c
        /*0022*/ 	.byte	0x10
	.zero		1


	//----- nvinfo : EIATTR_EXTERNS
	.align		4
        /*0024*/ 	.byte	0x04, 0x0f
        /*0026*/ 	.short	(.L_333 - .L_332)


	//   ....[0]....
	.align		4
.L_332:
        /*0028*/ 	.word	index@(__assertfail)


	//----- nvinfo : EIATTR_ANNOTATIONS
	.align		4
.L_333:
        /*002c*/ 	.byte	0x04, 0x55
        /*002e*/ 	.short	(.L_335 - .L_334)


	//   ....[0]....
.L_334:
        /*0030*/ 	.word	0x00000001
        /*0034*/ 	.byte	0x90, 0x09, 0x00, 0x00, 0x01, 0x00, 0x00, 0x00, 0xa0, 0x0a, 0x00, 0x00, 0x01, 0x00, 0x00, 0x00
        /*0044*/ 	.byte	0x20, 0x35, 0x01, 0x00, 0x01, 0x00, 0x00, 0x00, 0xb0, 0x3c, 0x01, 0x00, 0x01, 0x00, 0x00, 0x00
        /*0054*/ 	.byte	0xc0, 0x66, 0x01, 0x00, 0x01, 0x00, 0x00, 0x00, 0x10, 0x6a, 0x01, 0x00


	//----- nvinfo : EIATTR_MERCURY_ISA_VERSION
	.align		4
.L_335:
        /*0060*/ 	.byte	0x03, 0x5f
        /*0062*/ 	.short	0x0101


	//----- nvinfo : EIATTR_INT_WARP_WIDE_INSTR_OFFSETS
	.align		4
        /*0064*/ 	.byte	0x04, 0x31
        /*0066*/ 	.short	(.L_337 - .L_336)


	//   ....[0]....
.L_336:
        /*0068*/ 	.word	0x000001c0


	//   ....[1]....
        /*006c*/ 	.word	0x000001f0


	//   ....[2]....
        /*0070*/ 	.word	0x00000200


	//   ....[3]....
        /*0074*/ 	.word	0x00000270


	//   ....[4]....
        /*0078*/ 	.word	0x00013cc0


	//   ....[5]....
        /*007c*/ 	.word	0x00013d70


	//   ....[6]....
        /*0080*/ 	.word	0x00014260


	//   ....[7]....
        /*0084*/ 	.word	0x000166d0


	//   ....[8]....
        /*0088*/ 	.word	0x00016780


	//----- nvinfo : EIATTR_COOP_GROUP_MASK_REGIDS
	.align		4
.L_337:
        /*008c*/ 	.byte	0x04, 0x29
        /*008e*/ 	.short	(.L_339 - .L_338)


	//   ....[0]....
.L_338:
        /*0090*/ 	.word	0xffffffff


	//   ....[1]....
        /*0094*/ 	.word	0xffffffff


	//   ....[2]....
        /*0098*/ 	.word	0xffffffff


	//   ....[3]....
        /*009c*/ 	.word	0xffffffff


	//   ....[4]....
        /*00a0*/ 	.word	0xffffffff


	//   ....[5]....
        /*00a4*/ 	.word	0xffffffff


	//   ....[6]....
        /*00a8*/ 	.word	0xffffffff


	//   ....[7]....
        /*00ac*/ 	.word	0xffffffff


	//   ....[8]....
        /*00b0*/ 	.word	0xffffffff


	//   ....[9]....
        /*00b4*/ 	.word	0xffffffff


	//   ....[10]....
        /*00b8*/ 	.word	0xffffffff


	//   ....[11]....
        /*00bc*/ 	.word	0xffffffff


	//   ....[12]....
        /*00c0*/ 	.word	0xffffffff


	//   ....[13]....
        /*00c4*/ 	.word	0xffffffff


	//   ....[14]....
        /*00c8*/ 	.word	0xffffffff


	//   ....[15]....
        /*00cc*/ 	.word	0xffffffff


	//   ....[16]....
        /*00d0*/ 	.word	0xffffffff


	//   ....[17]....
        /*00d4*/ 	.word	0xffffffff


	//   ....[18]....
        /*00d8*/ 	.word	0xffffffff


	//   ....[19]....
        /*00dc*/ 	.word	0xffffffff


	//   ....[20]....
        /*00e0*/ 	.word	0xffffffff


	//   ....[21]....
        /*00e4*/ 	.word	0xffffffff


	//   ....[22]....
        /*00e8*/ 	.word	0xffffffff


	//   ....[23]....
        /*00ec*/ 	.word	0xffffffff


	//   ....[24]....
        /*00f0*/ 	.word	0xffffffff


	//   ....[25]....
        /*00f4*/ 	.word	0xffffffff


	//   ....[26]....
        /*00f8*/ 	.word	0xffffffff


	//   ....[27]....
        /*00fc*/ 	.word	0xffffffff


	//   ....[28]....
        /*0100*/ 	.word	0xffffffff


	//   ....[29]....
        /*0104*/ 	.word	0xffffffff


	//   ....[30]....
        /*0108*/ 	.word	0xffffffff


	//   ....[31]....
        /*010c*/ 	.word	0xffffffff


	//   ....[32]....
        /*0110*/ 	.word	0xffffffff


	//   ....[33]....
        /*0114*/ 	.word	0xffffffff


	//   ....[34]....
        /*0118*/ 	.word	0xffffffff


	//   ....[35]....
        /*011c*/ 	.word	0xffffffff


	//   ....[36]....
        /*0120*/ 	.word	0xffffffff


	//   ....[37]....
        /*0124*/ 	.word	0xffffffff


	//   ....[38]....
        /*0128*/ 	.word	0xffffffff


	//   ....[39]....
        /*012c*/ 	.word	0xffffffff


	//   ....[40]....
        /*0130*/ 	.word	0xffffffff


	//   ....[41]....
        /*0134*/ 	.word	0xffffffff


	//   ....[42]....
        /*0138*/ 	.word	0x0500000f


	//   ....[43]....
        /*013c*/ 	.word	0x0500000f


	//----- nvinfo : EIATTR_COOP_GROUP_INSTR_OFFSETS
	.align		4
.L_339:
        /*0140*/ 	.byte	0x04, 0x28
        /*0142*/ 	.short	(.L_341 - .L_340)


	//   ....[0]....
.L_340:
        /*0144*/ 	.word	0x00000070


	//   ....[1]....
        /*0148*/ 	.word	0x000001d0


	//   ....[2]....
        /*014c*/ 	.word	0x00000220


	//   ....[3]....
        /*0150*/ 	.word	0x000003f0


	//   ....[4]....
        /*0154*/ 	.word	0x00000550


	//   ....[5]....
        /*0158*/ 	.word	0x00000670


	//   ....[6]....
        /*015c*/ 	.word	0x000007d0


	//   ....[7]....
        /*0160*/ 	.word	0x00001ac0


	//   ....[8]....
        /*0164*/ 	.word	0x000039a0


	//   ....[9]....
        /*0168*/ 	.word	0x00004940


	//   ....[10]....
        /*016c*/ 	.word	0x000060c0


	//   ....[11]....
        /*0170*/ 	.word	0x000061d0


	//   ....[12]....
        /*0174*/ 	.word	0x000065f0


	//   ....[13]....
        /*0178*/ 	.word	0x000066b0


	//   ....[14]....
        /*017c*/ 	.word	0x00006dd0


	//   ....[15]....
        /*0180*/ 	.word	0x00007bd0


	//   ....[16]....
        /*0184*/ 	.word	0x000090e0


	//   ....[17]....
        /*0188*/ 	.word	0x000091e0


	//   ....[18]....
        /*018c*/ 	.word	0x000095c0


	//   ....[19]....
        /*0190*/ 	.word	0x00009690


	//   ....[20]....
        /*0194*/ 	.word	0x0000a730


	//   ....[21]....
        /*0198*/ 	.word	0x0000b5f0


	//   ....[22]....
        /*019c*/ 	.word	0x0000c280


	//   ....[23]....
        /*01a0*/ 	.word	0x0000c2b0


	//   ....[24]....
        /*01a4*/ 	.word	0x0000c500


	//   ....[25]....
        /*01a8*/ 	.word	0x0000c6d0


	//   ....[26]....
        /*01ac*/ 	.word	0x0000d6b0


	//   ....[27]....
        /*01b0*/ 	.word	0x0000e320


	//   ....[28]....
        /*01b4*/ 	.word	0x0000f7f0


	//   ....[29]....
        /*01b8*/ 	.word	0x0000f8f0


	//   ....[30]....
        /*01bc*/ 	.word	0x0000fcd0


	//   ....[31]....
        /*01c0*/ 	.word	0x0000fd60


	//   ....[32]....
        /*01c4*/ 	.word	0x00010e50


	//   ....[33]....
        /*01c8*/ 	.word	0x00010eb0


	//   ....[34]....
        /*01cc*/ 	.word	0x00010ef0


	//   ....[35]....
        /*01d0*/ 	.word	0x00010f60


	//   ....[36]....
        /*01d4*/ 	.word	0x00010f80


	//   ....[37]....
        /*01d8*/ 	.word	0x000119e0


	//   ....[38]....
        /*01dc*/ 	.word	0x00012790


	//   ....[39]....
        /*01e0*/ 	.word	0x00013410


	//   ....[40]....
        /*01e4*/ 	.word	0x00016800


	//   ....[41]....
        /*01e8*/ 	.word	0x000169b0


	//   ....[42]....
        /*01ec*/ 	.word	0x00016ff0


	//   ....[43]....
        /*01f0*/ 	.word	0x000173d0


	//----- nvinfo : EIATTR_REG_RECONFIG
	.align		4
.L_341:
        /*01f4*/ 	.byte	0x01, 0x54
	.zero		2


	//----- nvinfo : EIATTR_SYSCALL_OFFSETS
	.align		4
        /*01f8*/ 	.byte	0x04, 0x46
        /*01fa*/ 	.short	(.L_343 - .L_342)


	//   ....[0]....
.L_342:
        /*01fc*/ 	.word	0x00003b60


	//   ....[1]....
        /*0200*/ 	.word	0x00013f00


	//   ....[2]....
        /*0204*/ 	.word	0x00014040


	//   ....[3]....
        /*0208*/ 	.word	0x00014140


	//----- nvinfo : EIATTR_MBARRIER_INSTR_OFFSETS
	.align		4
.L_343:
        /*020c*/ 	.byte	0x04, 0x39
        /*020e*/ 	.short	(.L_345 - .L_344)


	//   ....[0]....
.L_344:
        /*0210*/ 	.word	0x000002d0
        /*0214*/ 	.word	0x000000ff
        /*0218*/ 	.word	0x00038800
        /*021c*/ 	.short	0x0100
        /*021e*/ 	.byte	0x06
	.zero		1


	//   ....[1]....
        /*0220*/ 	.word	0x000002e0
        /*0224*/ 	.word	0x000000ff
        /*0228*/ 	.word	0x00038810
        /*022c*/ 	.short	0x0100
        /*022e*/ 	.byte	0x06
	.zero		1


	//   ....[2]....
        /*0230*/ 	.word	0x000002f0
        /*0234*/ 	.word	0x000000ff
        /*0238*/ 	.word	0x00038820
        /*023c*/ 	.short	0x0100
        /*023e*/ 	.byte	0x06
	.zero		1


	//   ....[3]....
        /*0240*/ 	.word	0x000003a0
        /*0244*/ 	.word	0x000000ff
        /*0248*/ 	.word	0x00038830
        /*024c*/ 	.short	0x0100
        /*024e*/ 	.byte	0x06
	.zero		1


	//   ....[4]....
        /*0250*/ 	.word	0x000003b0
        /*0254*/ 	.word	0x000000ff
        /*0258*/ 	.word	0x00038840
        /*025c*/ 	.short	0x0100
        /*025e*/ 	.byte	0x06
	.zero		1


	//   ....[5]....
        /*0260*/ 	.word	0x000003c0
        /*0264*/ 	.word	0x000000ff
        /*0268*/ 	.word	0x00038838
        /*026c*/ 	.short	0x0100
        /*026e*/ 	.byte	0x06
	.zero		1


	//   ....[6]....
        /*0270*/ 	.word	0x000003d0
        /*0274*/ 	.word	0x000000ff
        /*0278*/ 	.word	0x00038848
        /*027c*/ 	.short	0x0100
        /*027e*/ 	.byte	0x06
	.zero		1


	//   ....[7]....
        /*0280*/ 	.word	0x00000500
        /*0284*/ 	.word	0x000000ff
        /*0288*/ 	.word	0x00038850
        /*028c*/ 	.short	0x0100
        /*028e*/ 	.byte	0x08
	.zero		1


	//   ....[8]....
        /*0290*/ 	.word	0x00000510
        /*0294*/ 	.word	0x000000ff
        /*0298*/ 	.word	0x00038860
        /*029c*/ 	.short	0x0100
        /*029e*/ 	.byte	0x08
	.zero		1


	//   ....[9]....
        /*02a0*/ 	.word	0x00000520
        /*02a4*/ 	.word	0x000000ff
        /*02a8*/ 	.word	0x00038858
        /*02ac*/ 	.short	0x0100
        /*02ae*/ 	.byte	0x08
	.zero		1


	//   ....[10]....
        /*02b0*/ 	.word	0x00000530
        /*02b4*/ 	.word	0x000000ff
        /*02b8*/ 	.word	0x00038868
        /*02bc*/ 	.short	0x0100
        /*02be*/ 	.byte	0x08
	.zero		1


	//   ....[11]....
        /*02c0*/ 	.word	0x00000620
        /*02c4*/ 	.word	0x000000ff
        /*02c8*/ 	.word	0x00038870
        /*02cc*/ 	.short	0x0100
        /*02ce*/ 	.byte	0x06
	.zero		1


	//   ....[12]....
        /*02d0*/ 	.word	0x00000630
        /*02d4*/ 	.word	0x000000ff
        /*02d8*/ 	.word	0x00038880
        /*02dc*/ 	.short	0x0100
        /*02de*/ 	.byte	0x06
	.zero		1


	//   ....[13]....
        /*02e0*/ 	.word	0x00000640
        /*02e4*/ 	.word	0x000000ff
        /*02e8*/ 	.word	0x00038878
        /*02ec*/ 	.short	0x0100
        /*02ee*/ 	.byte	0x06
	.zero		1


	//   ....[14]....
        /*02f0*/ 	.word	0x00000650
        /*02f4*/ 	.word	0x000000ff
        /*02f8*/ 	.word	0x00038888
        /*02fc*/ 	.short	0x0100
        /*02fe*/ 	.byte	0x06
	.zero		1


	//   ....[15]....
        /*0300*/ 	.word	0x00000780
        /*0304*/ 	.word	0x000000ff
        /*0308*/ 	.word	0x00038890
        /*030c*/ 	.short	0x0100
        /*030e*/ 	.byte	0x08
	.zero		1


	//   ....[16]....
        /*0310*/ 	.word	0x00000790
        /*0314*/ 	.word	0x000000ff
        /*0318*/ 	.word	0x000388a0
        /*031c*/ 	.short	0x0100
        /*031e*/ 	.byte	0x08
	.zero		1


	//   ....[17]....
        /*0320*/ 	.word	0x000007a0
        /*0324*/ 	.word	0x000000ff
        /*0328*/ 	.word	0x00038898
        /*032c*/ 	.short	0x0100
        /*032e*/ 	.byte	0x08
	.zero		1


	//   ....[18]....
        /*0330*/ 	.word	0x000007b0
        /*0334*/ 	.word	0x000000ff
        /*0338*/ 	.word	0x000388a8
        /*033c*/ 	.short	0x0100
        /*033e*/ 	.byte	0x08
	.zero		1


	//   ....[19]....
        /*0340*/ 	.word	0x000008e0
        /*0344*/ 	.word	0x000000ff
        /*0348*/ 	.word	0x000388b0
        /*034c*/ 	.short	0x0100
        /*034e*/ 	.byte	0x08
	.zero		1


	//   ....[20]....
        /*0350*/ 	.word	0x000008f0
        /*0354*/ 	.word	0x000000ff
        /*0358*/ 	.word	0x000388c0
        /*035c*/ 	.short	0x0100
        /*035e*/ 	.byte	0x08
	.zero		1


	//   ....[21]....
        /*0360*/ 	.word	0x00000900
        /*0364*/ 	.word	0x000000ff
        /*0368*/ 	.word	0x000388b8
        /*036c*/ 	.short	0x0100
        /*036e*/ 	.byte	0x08
	.zero		1


	//   ....[22]....
        /*0370*/ 	.word	0x00000910
        /*0374*/ 	.word	0x000000ff
        /*0378*/ 	.word	0x000388c8
        /*037c*/ 	.short	0x0100
        /*037e*/ 	.byte	0x08
	.zero		1


	//   ....[23]....
        /*0380*/ 	.word	0x00001e40
        /*0384*/ 	.word	0x00000003
        /*0388*/ 	.word	0x00000000
        /*038c*/ 	.short	0x0101
        /*038e*/ 	.byte	0x3f
	.zero		1


	//   ....[24]....
        /*0390*/ 	.word	0x000028e0
        /*0394*/ 	.word	0x00000000
        /*0398*/ 	.word	0x00000000
        /*039c*/ 	.short	0x0101
        /*039e*/ 	.byte	0x3f
	.zero		1


	//   ....[25]....
        /*03a0*/ 	.word	0x00003be0
        /*03a4*/ 	.word	0x000000ff
        /*03a8*/ 	.word	0x00038800
        /*03ac*/ 	.short	0x010a
        /*03ae*/ 	.byte	0x24
	.zero		1


	//   ....[26]....
        /*03b0*/ 	.word	0x00003c40
        /*03b4*/ 	.word	0x00000005
        /*03b8*/ 	.word	0x00038830
        /*03bc*/ 	.short	0x010a
        /*03be*/ 	.byte	0x3f
	.zero		1


	//   ....[27]....
        /*03c0*/ 	.word	0x00003c80
        /*03c4*/ 	.word	0x00000005
        /*03c8*/ 	.word	0x00038830
        /*03cc*/ 	.short	0x010a
        /*03ce*/ 	.byte	0x3f
	.zero		1


	//   ....[28]....
        /*03d0*/ 	.word	0x00003f00
        /*03d4*/ 	.word	0x000000ff
        /*03d8*/ 	.word	0x00038810
        /*03dc*/ 	.short	0x010a
        /*03de*/ 	.byte	0x24
	.zero		1


	//   ....[29]....
        /*03e0*/ 	.word	0x00003f40
        /*03e4*/ 	.word	0x00000005
        /*03e8*/ 	.word	0x00038850
        /*03ec*/ 	.short	0x010a
        /*03ee*/ 	.byte	0x3f
	.zero		1


	//   ....[30]....
        /*03f0*/ 	.word	0x00004020
        /*03f4*/ 	.word	0x00000005
        /*03f8*/ 	.word	0x00038850
        /*03fc*/ 	.short	0x010a
        /*03fe*/ 	.byte	0x3f
	.zero		1


	//   ....[31]....
        /*0400*/ 	.word	0x000055b0
        /*0404*/ 	.word	0x00000002
        /*0408*/ 	.word	0x00000000
        /*040c*/ 	.short	0x0101
        /*040e*/ 	.byte	0x3f
	.zero		1


	//   ....[32]....
        /*0410*/ 	.word	0x00006df0
        /*0414*/ 	.word	0x00000005
        /*0418*/ 	.word	0x00000000
        /*041c*/ 	.short	0x0101
        /*041e*/ 	.byte	0x3f
	.zero		1


	//   ....[33]....
        /*0420*/ 	.word	0x00007020
        /*0424*/ 	.word	0x0000000b
        /*0428*/ 	.word	0x00038830
        /*042c*/ 	.short	0x010a
        /*042e*/ 	.byte	0x3f
	.zero		1


	//   ....[34]....
        /*0430*/ 	.word	0x00007070
        /*0434*/ 	.word	0x0000000b
        /*0438*/ 	.word	0x00038830
        /*043c*/ 	.short	0x010a
        /*043e*/ 	.byte	0x3f
	.zero		1


	//   ....[35]....
        /*0440*/ 	.word	0x00007280
        /*0444*/ 	.word	0x0000000b
        /*0448*/ 	.word	0x00038850
        /*044c*/ 	.short	0x010a
        /*044e*/ 	.byte	0x3f
	.zero		1


	//   ....[36]....
        /*0450*/ 	.word	0x000072d0
        /*0454*/ 	.word	0x0000000b
        /*0458*/ 	.word	0x00038850
        /*045c*/ 	.short	0x010a
        /*045e*/ 	.byte	0x3f
	.zero		1


	//   ....[37]....
        /*0460*/ 	.word	0x000087d0
        /*0464*/ 	.word	0x0000000f
        /*0468*/ 	.word	0x00000000
        /*046c*/ 	.short	0x0101
        /*046e*/ 	.byte	0x3f
	.zero		1


	//   ....[38]....
        /*0470*/ 	.word	0x0000a750
        /*0474*/ 	.word	0x0000000b
        /*0478*/ 	.word	0x00000000
        /*047c*/ 	.short	0x0101
        /*047e*/ 	.byte	0x3f
	.zero		1


	//   ....[39]....
        /*0480*/ 	.word	0x0000aaa0
        /*0484*/ 	.word	0x00000009
        /*0488*/ 	.word	0x00038830
        /*048c*/ 	.short	0x010a
        /*048e*/ 	.byte	0x3f
	.zero		1


	//   ....[40]....
        /*0490*/ 	.word	0x0000aaf0
        /*0494*/ 	.word	0x00000009
        /*0498*/ 	.word	0x00038830
        /*049c*/ 	.short	0x010a
        /*049e*/ 	.byte	0x3f
	.zero		1


	//   ....[41]....
        /*04a0*/ 	.word	0x0000ac70
        /*04a4*/ 	.word	0x00000009
        /*04a8*/ 	.word	0x00038850
        /*04ac*/ 	.short	0x010a
        /*04ae*/ 	.byte	0x3f
	.zero		1


	//   ....[42]....
        /*04b0*/ 	.word	0x0000acb0
        /*04b4*/ 	.word	0x00000009
        /*04b8*/ 	.word	0x00038850
        /*04bc*/ 	.short	0x010a
        /*04be*/ 	.byte	0x3f
	.zero		1


	//   ....[43]....
        /*04c0*/ 	.word	0x0000ca90
        /*04c4*/ 	.word	0x00000098
        /*04c8*/ 	.word	0x00000000
        /*04cc*/ 	.short	0x0101
        /*04ce*/ 	.byte	0x3f
	.zero		1


	//   ....[44]....
        /*04d0*/ 	.word	0x0000d6d0
        /*04d4*/ 	.word	0x00000009
        /*04d8*/ 	.word	0x00000000
        /*04dc*/ 	.short	0x0101
        /*04de*/ 	.byte	0x3f
	.zero		1


	//   ....[45]....
        /*04e0*/ 	.word	0x0000d7f0
        /*04e4*/ 	.word	0x0000000b
        /*04e8*/ 	.word	0x00038830
        /*04ec*/ 	.short	0x010a
        /*04ee*/ 	.byte	0x3f
	.zero		1


	//   ....[46]....
        /*04f0*/ 	.word	0x0000d840
        /*04f4*/ 	.word	0x0000000b
        /*04f8*/ 	.word	0x00038830
        /*04fc*/ 	.short	0x010a
        /*04fe*/ 	.byte	0x3f
	.zero		1


	//   ....[47]....
        /*0500*/ 	.word	0x0000d9c0
        /*0504*/ 	.word	0x0000000b
        /*0508*/ 	.word	0x00038850
        /*050c*/ 	.short	0x010a
        /*050e*/ 	.byte	0x3f
	.zero		1


	//   ....[48]....
        /*0510*/ 	.word	0x0000da10
        /*0514*/ 	.word	0x0000000b
        /*0518*/ 	.word	0x00038850
        /*051c*/ 	.short	0x010a
        /*051e*/ 	.byte	0x3f
	.zero		1


	//   ....[49]....
        /*0520*/ 	.word	0x0000ef60
        /*0524*/ 	.word	0x00000008
        /*0528*/ 	.word	0x00000000
        /*052c*/ 	.short	0x0101
        /*052e*/ 	.byte	0x3f
	.zero		1


	//   ....[50]....
        /*0530*/ 	.word	0x00010e70
        /*0534*/ 	.word	0x0000000b
        /*0538*/ 	.word	0x00000000
        /*053c*/ 	.short	0x0101
        /*053e*/ 	.byte	0x3f
	.zero		1


	//   ....[51]....
        /*0540*/ 	.word	0x00012ad0
        /*0544*/ 	.word	0x000000ff
        /*0548*/ 	.word	0x00000000
        /*054c*/ 	.short	0x0101
        /*054e*/ 	.byte	0x05
	.zero		1


	//   ....[52]....
        /*0550*/ 	.word	0x000144e0
        /*0554*/ 	.word	0x00000008
        /*0558*/ 	.word	0x00038840
        /*055c*/ 	.short	0x010a
        /*055e*/ 	.byte	0x3f
	.zero		1


	//   ....[53]....
        /*0560*/ 	.word	0x00014b30
        /*0564*/ 	.word	0x000000ff
        /*0568*/ 	.word	0x00038820
        /*056c*/ 	.short	0x010a
        /*056e*/ 	.byte	0x26
	.zero		1


	//   ....[54]....
        /*0570*/ 	.word	0x00014bb0
        /*0574*/ 	.word	0x00000005
        /*0578*/ 	.word	0x00038860
        /*057c*/ 	.short	0x010a
        /*057e*/ 	.byte	0x3f
	.zero		1


	//   ....[55]....
        /*0580*/ 	.word	0x00015220
        /*0584*/ 	.word	0x00000002
        /*0588*/ 	.word	0x00038840
        /*058c*/ 	.short	0x010a
        /*058e*/ 	.byte	0x3f
	.zero		1


	//   ....[56]....
        /*0590*/ 	.word	0x000153b0
        /*0594*/ 	.word	0x00000002
        /*0598*/ 	.word	0x00038860
        /*059c*/ 	.short	0x010a
        /*059e*/ 	.byte	0x3f
	.zero		1


	//   ....[57]....
        /*05a0*/ 	.word	0x000159c0
        /*05a4*/ 	.word	0x00000003
        /*05a8*/ 	.word	0x00038840
        /*05ac*/ 	.short	0x010a
        /*05ae*/ 	.byte	0x3f
	.zero		1


	//   ....[58]....
        /*05b0*/ 	.word	0x00015b50
        /*05b4*/ 	.word	0x00000003
        /*05b8*/ 	.word	0x00038860
        /*05bc*/ 	.short	0x010a
        /*05be*/ 	.byte	0x3f
	.zero		1


	//   ....[59]....
        /*05c0*/ 	.word	0x000160e0
        /*05c4*/ 	.word	0x00000002
        /*05c8*/ 	.word	0x00038840
        /*05cc*/ 	.short	0x010a
        /*05ce*/ 	.byte	0x3f
	.zero		1


	//   ....[60]....
        /*05d0*/ 	.word	0x00016270
        /*05d4*/ 	.word	0x00000002
        /*05d8*/ 	.word	0x00038860
        /*05dc*/ 	.short	0x010a
        /*05de*/ 	.byte	0x3f
	.zero		1


	//   ....[61]....
        /*05e0*/ 	.word	0x00016960
        /*05e4*/ 	.word	0x00000007
        /*05e8*/ 	.word	0x00038820
        /*05ec*/ 	.short	0x010a
        /*05ee*/ 	.byte	0x3f
	.zero		1


	//   ....[62]....
        /*05f0*/ 	.word	0x00016ad0
        /*05f4*/ 	.word	0x00000005
        /*05f8*/ 	.word	0x00000000
        /*05fc*/ 	.short	0x010a
        /*05fe*/ 	.byte	0x3f
	.zero		1


	//   ....[63]....
        /*0600*/ 	.word	0x00016b40
        /*0604*/ 	.word	0x00000003
        /*0608*/ 	.word	0x00000000
        /*060c*/ 	.short	0x010a
        /*060e*/ 	.byte	0x3f
	.zero		1


	//   ....[64]....
        /*0610*/ 	.word	0x00016ba0
        /*0614*/ 	.word	0x00000005
        /*0618*/ 	.word	0x00000000
        /*061c*/ 	.short	0x010a
        /*061e*/ 	.byte	0x3f
	.zero		1


	//   ....[65]....
        /*0620*/ 	.word	0x00016bd0
        /*0624*/ 	.word	0x00000003
        /*0628*/ 	.word	0x00000000
        /*062c*/ 	.short	0x010a
        /*062e*/ 	.byte	0x3f
	.zero		1


	//   ....[66]....
        /*0630*/ 	.word	0x00016c40
        /*0634*/ 	.word	0x00000003
        /*0638*/ 	.word	0x00038800
        /*063c*/ 	.short	0x010a
        /*063e*/ 	.byte	0x3f
	.zero		1


	//   ....[67]....
        /*0640*/ 	.word	0x00016c90
        /*0644*/ 	.word	0x00000005
        /*0648*/ 	.word	0x00038830
        /*064c*/ 	.short	0x010a
        /*064e*/ 	.byte	0x3f
	.zero		1


	//   ....[68]....
        /*0650*/ 	.word	0x00016cf0
        /*0654*/ 	.word	0x00000003
        /*0658*/ 	.word	0x00038810
        /*065c*/ 	.short	0x010a
        /*065e*/ 	.byte	0x3f
	.zero		1


	//   ....[69]....
        /*0660*/ 	.word	0x00016d40
        /*0664*/ 	.word	0x00000005
        /*0668*/ 	.word	0x00038850
        /*066c*/ 	.short	0x010a
        /*066e*/ 	.byte	0x3f
	.zero		1


	//   ....[70]....
        /*0670*/ 	.word	0x00016d90
        /*0674*/ 	.word	0x0000000b
        /*0678*/ 	.word	0x00038830
        /*067c*/ 	.short	0x010a
        /*067e*/ 	.byte	0x3f
	.zero		1


	//   ....[71]....
        /*0680*/ 	.word	0x00016de0
        /*0684*/ 	.word	0x0000000b
        /*0688*/ 	.word	0x00038850
        /*068c*/ 	.short	0x010a
        /*068e*/ 	.byte	0x3f
	.zero		1


	//   ....[72]....
        /*0690*/ 	.word	0x00016e30
        /*0694*/ 	.word	0x00000009
        /*0698*/ 	.word	0x00038830
        /*069c*/ 	.short	0x010a
        /*069e*/ 	.byte	0x3f
	.zero		1


	//   ....[73]....
        /*06a0*/ 	.word	0x00016e80
        /*06a4*/ 	.word	0x00000009
        /*06a8*/ 	.word	0x00038850
        /*06ac*/ 	.short	0x010a
        /*06ae*/ 	.byte	0x3f
	.zero		1


	//   ....[74]....
        /*06b0*/ 	.word	0x00016ed0
        /*06b4*/ 	.word	0x0000000b
        /*06b8*/ 	.word	0x00038830
        /*06bc*/ 	.short	0x010a
        /*06be*/ 	.byte	0x3f
	.zero		1


	//   ....[75]....
        /*06c0*/ 	.word	0x00016f20
        /*06c4*/ 	.word	0x0000000b
        /*06c8*/ 	.word	0x00038850
        /*06cc*/ 	.short	0x010a
        /*06ce*/ 	.byte	0x3f
	.zero		1


	//   ....[76]....
        /*06d0*/ 	.word	0x000170a0
        /*06d4*/ 	.word	0x00000008
        /*06d8*/ 	.word	0x00038840
        /*06dc*/ 	.short	0x010a
        /*06de*/ 	.byte	0x3f
	.zero		1


	//   ....[77]....
        /*06e0*/ 	.word	0x00017100
        /*06e4*/ 	.word	0x00000008
        /*06e8*/ 	.word	0x00038820
        /*06ec*/ 	.short	0x010a
        /*06ee*/ 	.byte	0x3f
	.zero		1


	//   ....[78]....
        /*06f0*/ 	.word	0x00017150
        /*06f4*/ 	.word	0x00000005
        /*06f8*/ 	.word	0x00038860
        /*06fc*/ 	.short	0x010a
        /*06fe*/ 	.byte	0x3f
	.zero		1


	//   ....[79]....
        /*0700*/ 	.word	0x000171a0
        /*0704*/ 	.word	0x00000002
        /*0708*/ 	.word	0x00038840
        /*070c*/ 	.short	0x010a
        /*070e*/ 	.byte	0x3f
	.zero		1


	//   ....[80]....
        /*0710*/ 	.word	0x000171f0
        /*0714*/ 	.word	0x00000002
        /*0718*/ 	.word	0x00038860
        /*071c*/ 	.short	0x010a
        /*071e*/ 	.byte	0x3f
	.zero		1


	//   ....[81]....
        /*0720*/ 	.word	0x00017240
        /*0724*/ 	.word	0x00000003
        /*0728*/ 	.word	0x00038840
        /*072c*/ 	.short	0x010a
        /*072e*/ 	.byte	0x3f
	.zero		1


	//   ....[82]....
        /*0730*/ 	.word	0x00017290
        /*0734*/ 	.word	0x00000003
        /*0738*/ 	.word	0x00038860
        /*073c*/ 	.short	0x010a
        /*073e*/ 	.byte	0x3f
	.zero		1


	//   ....[83]....
        /*0740*/ 	.word	0x000172e0
        /*0744*/ 	.word	0x00000002
        /*0748*/ 	.word	0x00038840
        /*074c*/ 	.short	0x010a
        /*074e*/ 	.byte	0x3f
	.zero		1


	//   ....[84]....
        /*0750*/ 	.word	0x00017330
        /*0754*/ 	.word	0x00000002
        /*0758*/ 	.word	0x00038860
        /*075c*/ 	.short	0x010a
        /*075e*/ 	.byte	0x3f
	.zero		1


	//   ....[85]....
        /*0760*/ 	.word	0x00017410
        /*0764*/ 	.word	0x00000007
        /*0768*/ 	.word	0x00038820
        /*076c*/ 	.short	0x010a
        /*076e*/ 	.byte	0x3f
	.zero		1


	//   ....[86]....
        /*0770*/ 	.word	0x00017460
        /*0774*/ 	.word	0x00000005
        /*0778*/ 	.word	0x00000000
        /*077c*/ 	.short	0x010a
        /*077e*/ 	.byte	0x3f
	.zero		1


	//   ....[87]....
        /*0780*/ 	.word	0x000174b0
        /*0784*/ 	.word	0x00000003
        /*0788*/ 	.word	0x00000000
        /*078c*/ 	.short	0x010a
        /*078e*/ 	.byte	0x3f
	.zero		1


	//   ....[88]....
        /*0790*/ 	.word	0x00017500
        /*0794*/ 	.word	0x00000005
        /*0798*/ 	.word	0x00000000
        /*079c*/ 	.short	0x010a
        /*079e*/ 	.byte	0x3f
	.zero		1


	//----- nvinfo : EIATTR_NUM_MBARRIERS
	.align		4
.L_345:
        /*07a0*/ 	.byte	0x03, 0x38
        /*07a2*/ 	.short	0x0017


	//----- nvinfo : EIATTR_EXIT_INSTR_OFFSETS
	.align		4
        /*07a4*/ 	.byte	0x04, 0x1c
        /*07a6*/ 	.short	(.L_347 - .L_346)


	//   ....[0]....
.L_346:
        /*07a8*/ 	.word	0x00000a90


	//   ....[1]....
        /*07ac*/ 	.word	0x000133d0


	//   ....[2]....
        /*07b0*/ 	.word	0x00013430


	//   ....[3]....
        /*07b4*/ 	.word	0x000169d0


	//   ....[4]....
        /*07b8*/ 	.word	0x00016c20


	//----- nvinfo : EIATTR_MAX_THREADS
	.align		4
.L_347:
        /*07bc*/ 	.byte	0x04, 0x05
        /*07be*/ 	.short	(.L_349 - .L_348)
.L_348:
        /*07c0*/ 	.word	0x00000180
        /*07c4*/ 	.word	0x00000001
        /*07c8*/ 	.word	0x00000001


	//----- nvinfo : EIATTR_CRS_STACK_SIZE
	.align		4
.L_349:
        /*07cc*/ 	.byte	0x04, 0x1e
        /*07ce*/ 	.short	(.L_351 - .L_350)
.L_350:
        /*07d0*/ 	.word	0x00000000


	//----- nvinfo : EIATTR_CBANK_PARAM_SIZE
	.align		4
.L_351:
        /*07d4*/ 	.byte	0x03, 0x19
        /*07d6*/ 	.short	0x0cf0


	//----- nvinfo : EIATTR_PARAM_CBANK
	.align		4
        /*07d8*/ 	.byte	0x04, 0x0a
        /*07da*/ 	.short	(.L_353 - .L_352)
	.align		4
.L_352:
        /*07dc*/ 	.word	index@(.nv.constant0._ZN7cutlass13device_kernelIN5flash11enable_sm90INS1_16FlashAttnFwdSm90INS1_25CollectiveMainloopFwdSm90ILi2EN4cute5tupleIJNS5_1CILi1EEES8_S8_EEENS6_IJNS7_ILi64EEESA_SA_EEELi512ENS_10bfloat16_tEfNS_4arch4Sm90ELb0ELb1ELb0ELb0ELb0ELb0ELb1ELb0ELb0ELb0ELb0ELb0EEENS1_21CollectiveEpilogueFwdINS6_IJSA_NS7_ILi512EEESA_EEES9_SC_SE_Li256ELb0ELb0ELb0ELb0EEENS1_30DynamicPersistentTileSchedulerILi256ELi32ELb0ELb0ELb1EEEEEEEEEvNT_6ParamsE)
        /*07e0*/ 	.short	0x0210
        /*07e2*/ 	.short	0x0cf0


	//----- nvinfo : EIATTR_SW_WAR
	.align		4
.L_353:
        /*07e4*/ 	.byte	0x04, 0x36
        /*07e6*/ 	.short	(.L_355 - .L_354)
.L_354:
        /*07e8*/ 	.word	0x00000008
.L_355:


//--------------------- .nv.info._ZN7cutlass13device_kernelIN5flash11enable_sm90INS1_16FlashAttnFwdSm90INS1_25CollectiveMainloopFwdSm90ILi2EN4cute5tupleIJNS5_1CILi1EEES8_S8_EEENS6_IJNS7_ILi64EEESA_SA_EEELi512ENS_10bfloat16_tEfNS_4arch4Sm90ELb0ELb1ELb0ELb1ELb0ELb0ELb0ELb0ELb0ELb0ELb0ELb0EEENS1_21CollectiveEpilogueFwdINS6_IJSA_NS7_ILi512EEESA_EEES9_SC_SE_Li256ELb1ELb0ELb0ELb0EEENS1_36VarlenDynamicPersistentTileSchedulerILi64ELi64ELi256ELi32ELb0ELb0ELb1ELb1ELb0ELb1EEEEEEEEEvNT_6ParamsE --------------------------
	.section	.nv.info._ZN7cutlass13device_kernelIN5flash11enable_sm90INS1_16FlashAttnFwdSm90INS1_25CollectiveMainloopFwdSm90ILi2EN4cute5tupleIJNS5_1CILi1EEES8_S8_EEENS6_IJNS7_ILi64EEESA_SA_EEELi512ENS_10bfloat16_tEfNS_4arch4Sm90ELb0ELb1ELb0ELb1ELb0ELb0ELb0ELb0ELb0ELb0ELb0ELb0EEENS1_21CollectiveEpilogueFwdINS6_IJSA_NS7_ILi512EEESA_EEES9_SC_SE_Li256ELb1ELb0ELb0ELb0EEENS1_36VarlenDynamicPersistentTileSchedulerILi64ELi64ELi256ELi32ELb0ELb0ELb1ELb1ELb0ELb1EEEEEEEEEvNT_6ParamsE,"",@"SHT_CUDA_INFO"
	.sectionflags	@""
	.align	4


	//----- nvinfo : EIATTR_CUDA_API_VERSION
	.align		4
        /*0000*/ 	.byte	0x04, 0x37
        /*0002*/ 	.short	(.L_357 - .L_356)
.L_356:
        /*0004*/ 	.word	0x00000082


	//----- nvinfo : EIATTR_KPARAM_INFO
	.align		4
.L_357:
        /*0008*/ 	.byte	0x04, 0x17
        /*000a*/ 	.short	(.L_359 - .L_358)
.L_358:
        /*000c*/ 	.word	0x00000000
        /*0010*/ 	.short	0x0000
        /*0012*/ 	.short	0x0070
        /*0014*/ 	.byte	0x00, 0xf0, 0x01, 0x28


	//----- nvinfo : EIATTR_SPARSE_MMA_MASK
	.align		4
.L_359:
        /*0018*/ 	.byte	0x03, 0x50
        /*001a*/ 	.short	0x0000


	//----- nvinfo : EIATTR_MAXREG_COUNT
	.align		4
        /*001c*/ 	.byte	0x03, 0x1b
        /*001e*/ 	.short	0x00a8


	//----- nvinfo : EIATTR_NUM_BARRIERS
	.align		4
        /*0020*/ 	.byte	0x02, 0x4c
        /*0022*/ 	.byte	0x10
	.zero		1


	//----- nvinfo : EIATTR_EXTERNS
	.align		4
        /*0024*/ 	.byte	0x04, 0x0f
        /*0026*/ 	.short	(.L_361 - .L_360)


	//   ....[0]....
	.align		4
.L_360:
        /*0028*/ 	.word	index@(__assertfail)


	//----- nvinfo : EIATTR_ANNOTATIONS
	.align		4
.L_361:
        /*002c*/ 	.byte	0x04, 0x55
        /*002e*/ 	.short	(.L_363 - .L_362)


	//   ....[0]....
.L_362:
        /* <DEDUP_REMOVED lines=27> */


	//----- nvinfo : EIATTR_MERCURY_ISA_VERSION
	.align		4
.L_363:
        /*01d0*/ 	.byte	0x03, 0x5f
        /*01d2*/ 	.short	0x0101


	//----- nvinfo : EIATTR_UNUSED_LOAD_BYTE_OFFSET
	.align		4
        /*01d4*/ 	.byte	0x04, 0x44
        /*01d6*/ 	.short	(.L_365 - .L_364)


	//   ....[0]....
.L_364:
        /*01d8*/ 	.word	0x00000a40
        /*01dc*/ 	.word	0x0000fff0


	//   ....[1]....
        /*01e0*/ 	.word	0x0000cb20
        /*01e4*/ 	.word	0x0000fff0


	//----- nvinfo : EIATTR_INT_WARP_WIDE_INSTR_OFFSETS
	.align		4
.L_365:
        /*01e8*/ 	.byte	0x04, 0x31
        /*01ea*/ 	.short	(.L_367 - .L_366)


	//   ....[0]....
.L_366:
        /*01ec*/ 	.word	0x00000160


	//   ....[1]....
        /*01f0*/ 	.word	0x000001a0


	//   ....[2]....
        /*01f4*/ 	.word	0x00000210


	//   ....[3]....
        /*01f8*/ 	.word	0x000108e0


	//   ....[4]....
        /*01fc*/ 	.word	0x00010970


	//   ....[5]....
        /*0200*/ 	.word	0x00010e70


	//   ....[6]....
        /*0204*/ 	.word	0x00010ef0


	//   ....[7]....
        /*0208*/ 	.word	0x00013710


	//   ....[8]....
        /*020c*/ 	.word	0x000137a0


	//----- nvinfo : EIATTR_COOP_GROUP_MASK_REGIDS
	.align		4
.L_367:
        /*0210*/ 	.byte	0x04, 0x29
        /*0212*/ 	.short	(.L_369 - .L_368)


	//   ....[0]....
.L_368:
        /*0214*/ 	.word	0xffffffff


	//   ....[1]....
        /*0218*/ 	.word	0xffffffff


	//   ....[2]....
        /*021c*/ 	.word	0xffffffff


	//   ....[3]....
        /*0220*/ 	.word	0xffffffff


	//   ....[4]....
        /*0224*/ 	.word	0xffffffff


	//   ....[5]....
        /*0228*/ 	.word	0xffffffff


	//   ....[6]....
        /*022c*/ 	.word	0xffffffff


	//   ....[7]....
        /*0230*/ 	.word	0xffffffff


	//   ....[8]....
        /*0234*/ 	.word	0xffffffff


	//   ....[9]....
        /*0238*/ 	.word	0xffffffff


	//   ....[10]....
        /*023c*/ 	.word	0xffffffff


	//   ....[11]....
        /*0240*/ 	.word	0xffffffff


	//   ....[12]....
        /*0244*/ 	.word	0xffffffff


	//   ....[13]....
        /*0248*/ 	.word	0xffffffff


	//   ....[14]....
        /*024c*/ 	.word	0xffffffff


	//   ....[15]....
        /*0250*/ 	.word	0xffffffff


	//   ....[16]....
        /*0254*/ 	.word	0xffffffff


	//   ....[17]....
        /*0258*/ 	.word	0xffffffff


	//   ....[18]....
        /*025c*/ 	.word	0xffffffff


	//   ....[19]....
        /*0260*/ 	.word	0xffffffff


	//   ....[20]....
        /*0264*/ 	.word	0xffffffff


	//   ....[21]....
        /*0268*/ 	.word	0xffffffff


	//   ....[22]....
        /*026c*/ 	.word	0xffffffff


	//   ....[23]....
        /*0270*/ 	.word	0xffffffff


	//   ....[24]....
        /*0274*/ 	.word	0xffffffff


	//   ....[25]....
        /*0278*/ 	.word	0xffffffff


	//   ....[26]....
        /*027c*/ 	.word	0xffffffff


	//   ....[27]....
        /*0280*/ 	.word	0xffffffff


	//   ....[28]....
        /*0284*/ 	.word	0xffffffff


	//   ....[29]....
        /*0288*/ 	.word	0xffffffff


	//   ....[30]....
        /*028c*/ 	.word	0xffffffff


	//   ....[31]....
        /*0290*/ 	.word	0xffffffff


	//   ....[32]....
        /*0294*/ 	.word	0xffffffff


	//   ....[33]....
        /*0298*/ 	.word	0xffffffff


	//   ....[34]....
        /*029c*/ 	.word	0xffffffff


	//   ....[35]....
        /*02a0*/ 	.word	0xffffffff


	//   ....[36]....
        /*02a4*/ 	.word	0xffffffff


	//   ....[37]....
        /*02a8*/ 	.word	0xffffffff


	//   ....[38]....
        /*02ac*/ 	.word	0xffffffff


	//   ....[39]....
        /*02b0*/ 	.word	0xffffffff


	//   ....[40]....
        /*02b4*/ 	.word	0xffffffff


	//   ....[41]....
        /*02b8*/ 	.word	0xffffffff


	//   ....[42]....
        /*02bc*/ 	.word	0xffffffff


	//   ....[43]....
        /*02c0*/ 	.word	0xffffffff


	//   ....[44]....
        /*02c4*/ 	.word	0xffffffff


	//   ....[45]....
        /*02c8*/ 	.word	0xffffffff


	//   ....[46]....
        /*02cc*/ 	.word	0xffffffff


	//   ....[47]....
        /*02d0*/ 	.word	0xffffffff


	//   ....[48]....
        /*02d4*/ 	.word	0xffffffff


	//   ....[49]....
        /*02d8*/ 	.word	0xffffffff


	//   ....[50]....
        /*02dc*/ 	.word	0xffffffff


	//   ....[51]....
        /*02e0*/ 	.word	0xffffffff


	//   ....[52]....
        /*02e4*/ 	.word	0xffffffff


	//   ....[53]....
        /*02e8*/ 	.word	0xffffffff


	//   ....[54]....
        /*02ec*/ 	.word	0xffffffff


	//   ....[55]....
        /*02f0*/ 	.word	0xffffffff


	//   ....[56]....
        /*02f4*/ 	.word	0xffffffff


	//   ....[57]....
        /*02f8*/ 	.word	0xffffffff


	//   ....[58]....
        /*02fc*/ 	.word	0xffffffff


	//   ....[59]....
        /*0300*/ 	.word	0xffffffff


	//   ....[60]....
        /*0304*/ 	.word	0xffffffff


	//   ....[61]....
        /*0308*/ 	.word	0xffffffff


	//   ....[62]....
        /*030c*/ 	.word	0xffffffff


	//   ....[63]....
        /*0310*/ 	.word	0xffffffff


	//   ....[64]....
        /*0314*/ 	.word	0xffffffff


	//   ....[65]....
        /*0318*/ 	.word	0xffffffff


	//   ....[66]....
        /*031c*/ 	.word	0xffffffff


	//   ....[67]....
        /*0320*/ 	.word	0xffffffff


	//   ....[68]....
        /*0324*/ 	.word	0x0500000f


	//   ....[69]....
        /*0328*/ 	.word	0x0500000f


	//   ....[70]....
        /*032c*/ 	.word	0x0500000f


	//   ....[71]....
        /*0330*/ 	.word	0x0500000f


	//   ....[72]....
        /*0334*/ 	.word	0x0500000f


	//   ....[73]....
        /*0338*/ 	.word	0x0500000f


	//   ....[74]....
        /*033c*/ 	.word	0x0500000f


	//   ....[75]....
        /*0340*/ 	.word	0x0500000f


	//   ....[76]....
        /*0344*/ 	.word	0x0500000f


	//   ....[77]....
        /*0348*/ 	.word	0x0500000f


	//   ....[78]....
        /*034c*/ 	.word	0x0500000f


	//   ....[79]....
        /*0350*/ 	.word	0x0500000f


	//   ....[80]....
        /*0354*/ 	.word	0x0500000f


	//   ....[81]....
        /*0358*/ 	.word	0x0500000f


	//   ....[82]....
        /*035c*/ 	.word	0x0500000f


	//   ....[83]....
        /*0360*/ 	.word	0x0500000f


	//   ....[84]....
        /*0364*/ 	.word	0x0500000f


	//   ....[85]....
        /*0368*/ 	.word	0x0500000f


	//   ....[86]....
        /*036c*/ 	.word	0x0500000f


	//----- nvinfo : EIATTR_COOP_GROUP_INSTR_OFFSETS
	.align		4
.L_369:
        /*0370*/ 	.byte	0x04, 0x28
        /*0372*/ 	.short	(.L_371 - .L_370)


	//   ....[0]....
.L_370:
        /*0374*/ 	.word	0x00000060


	//   ....[1]....
        /*0378*/ 	.word	0x00000170


	//   ....[2]....
        /*037c*/ 	.word	0x000001c0


	//   ....[3]....
        /*0380*/ 	.word	0x000003b0


	//   ....[4]....
        /*0384*/ 	.word	0x00000510


	//   ....[5]....
        /*0388*/ 	.word	0x00000630


	//   ....[6]....
        /*038c*/ 	.word	0x00000790


	//   ....[7]....
        /*0390*/ 	.word	0x00001bf0


	//   ....[8]....
        /*0394*/ 	.word	0x00003be0


	//   ....[9]....
        /*0398*/ 	.word	0x00004e40


	//   ....[10]....
        /*039c*/ 	.word	0x00004f60


	//   ....[11]....
        /*03a0*/ 	.word	0x00005470


	//   ....[12]....
        /*03a4*/ 	.word	0x00005500


	//   ....[13]....
        /*03a8*/ 	.word	0x00005d50


	//   ....[14]....
        /*03ac*/ 	.word	0x00006ad0


	//   ....[15]....
        /*03b0*/ 	.word	0x00006bd0


	//   ....[16]....
        /*03b4*/ 	.word	0x00006f80


	//   ....[17]....
        /*03b8*/ 	.word	0x00007030


	//   ....[18]....
        /*03bc*/ 	.word	0x000081b0


	//   ....[19]....
        /*03c0*/ 	.word	0x000087c0


	//   ....[20]....
        /*03c4*/ 	.word	0x000087f0


	//   ....[21]....
        /*03c8*/ 	.word	0x00008a50


	//   ....[22]....
        /*03cc*/ 	.word	0x00008c20


	//   ....[23]....
        /*03d0*/ 	.word	0x00009c70


	//   ....[24]....
        /*03d4*/ 	.word	0x0000a910


	//   ....[25]....
        /*03d8*/ 	.word	0x0000a9d0


	//   ....[26]....
        /*03dc*/ 	.word	0x0000adb0


	//   ....[27]....
        /*03e0*/ 	.word	0x0000ae60


	//   ....[28]....
        /*03e4*/ 	.word	0x0000bfe0


	//   ....[29]....
        /*03e8*/ 	.word	0x0000c020


	//   ....[30]....
        /*03ec*/ 	.word	0x0000c050


	//   ....[31]....
        /*03f0*/ 	.word	0x0000c0c0


	//   ....[32]....
        /*03f4*/ 	.word	0x0000c0d0


	//   ....[33]....
        /*03f8*/ 	.word	0x0000da60


	//   ....[34]....
        /*03fc*/ 	.word	0x0000f490


	//   ....[35]....
        /*0400*/ 	.word	0x0000f600


	//   ....[36]....
        /*0404*/ 	.word	0x0000f630


	//   ....[37]....
        /*0408*/ 	.word	0x0000f670


	//   ....[38]....
        /*040c*/ 	.word	0x0000f6e0


	//   ....[39]....
        /*0410*/ 	.word	0x0000f740


	//   ....[40]....
        /*0414*/ 	.word	0x0000f780


	//   ....[41]....
        /*0418*/ 	.word	0x0000f920


	//   ....[42]....
        /*041c*/ 	.word	0x0000f980


	//   ....[43]....
        /*0420*/ 	.word	0x0000f9c0


	//   ....[44]....
        /*0424*/ 	.word	0x0000fa00


	//   ....[45]....
        /*0428*/ 	.word	0x0000fa30


	//   ....[46]....
        /*042c*/ 	.word	0x0000fa60


	//   ....[47]....
        /*0430*/ 	.word	0x0000faf0


	//   ....[48]....
        /*0434*/ 	.word	0x0000fb50


	//   ....[49]....
        /*0438*/ 	.word	0x0000fbe0


	//   ....[50]....
        /*043c*/ 	.word	0x00013830


	//   ....[51]....
        /*0440*/ 	.word	0x00013840


	//   ....[52]....
        /*0444*/ 	.word	0x00013950


	//   ....[53]....
        /*0448*/ 	.word	0x000139b0


	//   ....[54]....
        /*044c*/ 	.word	0x000139f0


	//   ....[55]....
        /*0450*/ 	.word	0x00013a30


	//   ....[56]....
        /*0454*/ 	.word	0x00013a60


	//   ....[57]....
        /*0458*/ 	.word	0x00013a90


	//   ....[58]....
        /*045c*/ 	.word	0x00013c20


	//   ....[59]....
        /*0460*/ 	.word	0x00013c80


	//   ....[60]....
        /*0464*/ 	.word	0x00013cc0


	//   ....[61]....
        /*0468*/ 	.word	0x00013d00


	//   ....[62]....
        /*046c*/ 	.word	0x00013d30


	//   ....[63]....
        /*0470*/ 	.word	0x00013d60


	//   ....[64]....
        /*0474*/ 	.word	0x00013e20


	//   ....[65]....
        /*0478*/ 	.word	0x00013e40


	//   ....[66]....
        /*047c*/ 	.word	0x00013eb0


	//   ....[67]....
        /*0480*/ 	.word	0x00014540


	//   ....[68]....
        /*0484*/ 	.word	0x00014c50


	//   ....[69]....
        /*0488*/ 	.word	0x00015070


	//   ....[70]....
        /*048c*/ 	.word	0x00015100


	//   ....[71]....
        /*0490*/ 	.word	0x000151a0


	//   ....[72]....
        /*0494*/ 	.word	0x00015250


	//   ....[73]....
        /*0498*/ 	.word	0x000152d0


	//   ....[74]....
        /*049c*/ 	.word	0x00015350


	//   ....[75]....
        /*04a0*/ 	.word	0x000153d0


	//   ....[76]....
        /*04a4*/ 	.word	0x00015450


	//   ....[77]....
        /*04a8*/ 	.word	0x000154e0


	//   ....[78]....
        /*04ac*/ 	.word	0x00015590


	//   ....[79]....
        /*04b0*/ 	.word	0x00015610


	//   ....[80]....
        /*04b4*/ 	.word	0x00015690


	//   ....[81]....
        /*04b8*/ 	.word	0x00015710


	//   ....[82]....
        /*04bc*/ 	.word	0x00015790


	//   ....[83]....
        /*04c0*/ 	.word	0x00015800


	//   ....[84]....
        /*04c4*/ 	.word	0x000158a0


	//   ....[85]....
        /*04c8*/ 	.word	0x00015930


	//   ....[86]....
        /*04cc*/ 	.word	0x00015a60


	//----- nvinfo : EIATTR_REG_RECONFIG
	.align		4
.L_371:
        /*04d0*/ 	.byte	0x01, 0x54
	.zero		2


	//----- nvinfo : EIATTR_SYSCALL_OFFSETS
	.align		4
        /*04d4*/ 	.byte	0x04, 0x46
        /*04d6*/ 	.short	(.L_373 - .L_372)


	//   ....[0]....
.L_372:
        /*04d8*/ 	.word	0x00003db0


	//   ....[1]....
        /*04dc*/ 	.word	0x00010b00


	//   ....[2]....
        /*04e0*/ 	.word	0x00010c40


	//   ....[3]....
        /*04e4*/ 	.word	0x00010d40


	//----- nvinfo : EIATTR_MBARRIER_INSTR_OFFSETS
	.align		4
.L_373:
        /*04e8*/ 	.byte	0x04, 0x39
        /*04ea*/ 	.short	(.L_375 - .L_374)


	//   ....[0]....
.L_374:
        /*04ec*/ 	.word	0x000002a0
        /*04f0*/ 	.word	0x000000ff
        /*04f4*/ 	.word	0x00028c00
        /*04f8*/ 	.short	0x0100
        /*04fa*/ 	.byte	0x08
	.zero		1


	//   ....[1]....
        /*04fc*/ 	.word	0x000002b0
        /*0500*/ 	.word	0x000000ff
        /*0504*/ 	.word	0x00028c20
        /*0508*/ 	.short	0x0100
        /*050a*/ 	.byte	0x08
	.zero		1


	//   ....[2]....
        /*050c*/ 	.word	0x00000360
        /*0510*/ 	.word	0x000000ff
        /*0514*/ 	.word	0x00028c30
        /*0518*/ 	.short	0x0100
        /*051a*/ 	.byte	0x06
	.zero		1


	//   ....[3]....
        /*051c*/ 	.word	0x00000370
        /*0520*/ 	.word	0x000000ff
        /*0524*/ 	.word	0x00028c40
        /*0528*/ 	.short	0x0100
        /*052a*/ 	.byte	0x06
	.zero		1


	//   ....[4]....
        /*052c*/ 	.word	0x00000380
        /*0530*/ 	.word	0x000000ff
        /*0534*/ 	.word	0x00028c38
        /*0538*/ 	.short	0x0100
        /*053a*/ 	.byte	0x06
	.zero		1


	//   ....[5]....
        /*053c*/ 	.word	0x00000390
        /*0540*/ 	.word	0x000000ff
        /*0544*/ 	.word	0x00028c48
        /*0548*/ 	.short	0x0100
        /*054a*/ 	.byte	0x06
	.zero		1


	//   ....[6]....
        /*054c*/ 	.word	0x000004c0
        /*0550*/ 	.word	0x000000ff
        /*0554*/ 	.word	0x00028c50
        /*0558*/ 	.short	0x0100
        /*055a*/ 	.byte	0x08
	.zero		1


	//   ....[7]....
        /*055c*/ 	.word	0x000004d0
        /*0560*/ 	.word	0x000000ff
        /*0564*/ 	.word	0x00028c60
        /*0568*/ 	.short	0x0100
        /*056a*/ 	.byte	0x08
	.zero		1


	//   ....[8]....
        /*056c*/ 	.word	0x000004e0
        /*0570*/ 	.word	0x000000ff
        /*0574*/ 	.word	0x00028c58
        /*0578*/ 	.short	0x0100
        /*057a*/ 	.byte	0x08
	.zero		1


	//   ....[9]....
        /*057c*/ 	.word	0x000004f0
        /*0580*/ 	.word	0x000000ff
        /*0584*/ 	.word	0x00028c68
        /*0588*/ 	.short	0x0100
        /*058a*/ 	.byte	0x08
	.zero		1


	//   ....[10]....
        /*058c*/ 	.word	0x000005e0
        /*0590*/ 	.word	0x000000ff
        /*0594*/ 	.word	0x00028c70
        /*0598*/ 	.short	0x0100
        /*059a*/ 	.byte	0x06
	.zero		1


	//   ....[11]....
        /*059c*/ 	.word	0x000005f0
        /*05a0*/ 	.word	0x000000ff
        /*05a4*/ 	.word	0x00028c80
        /*05a8*/ 	.short	0x0100
        /*05aa*/ 	.byte	0x06
	.zero		1


	//   ....[12]....
        /*05ac*/ 	.word	0x00000600
        /*05b0*/ 	.word	0x000000ff
        /*05b4*/ 	.word	0x00028c78
        /*05b8*/ 	.short	0x0100
        /*05ba*/ 	.byte	0x06
	.zero		1


	//   ....[13]....
        /*05bc*/ 	.word	0x00000610
        /*05c0*/ 	.word	0x000000ff
        /*05c4*/ 	.word	0x00028c88
        /*05c8*/ 	.short	0x0100
        /*05ca*/ 	.byte	0x06
	.zero		1


	//   ....[14]....
        /*05cc*/ 	.word	0x00000740
        /*05d0*/ 	.word	0x000000ff
        /*05d4*/ 	.word	0x00028c90
        /*05d8*/ 	.short	0x0100
        /*05da*/ 	.byte	0x08
	.zero		1


	//   ....[15]....
        /*05dc*/ 	.word	0x00000750
        /*05e0*/ 	.word	0x000000ff
        /*05e4*/ 	.word	0x00028ca0
        /*05e8*/ 	.short	0x0100
        /*05ea*/ 	.byte	0x08
	.zero		1


	//   ....[16]....
        /*05ec*/ 	.word	0x00000760
        /*05f0*/ 	.word	0x000000ff
        /*05f4*/ 	.word	0x00028c98
        /*05f8*/ 	.short	0x0100
        /*05fa*/ 	.byte	0x08
	.zero		1


	//   ....[17]....
        /*05fc*/ 	.word	0x00000770
        /*0600*/ 	.word	0x000000ff
        /*0604*/ 	.word	0x00028ca8
        /*0608*/ 	.short	0x0100
        /*060a*/ 	.byte	0x08
	.zero		1


	//   ....[18]....
        /*060c*/ 	.word	0x000008a0
        /*0610*/ 	.word	0x000000ff
        /*0614*/ 	.word	0x00028cb0
        /*0618*/ 	.short	0x0100
        /*061a*/ 	.byte	0x08
	.zero		1


	//   ....[19]....
        /*061c*/ 	.word	0x000008b0
        /*0620*/ 	.word	0x000000ff
        /*0624*/ 	.word	0x00028cc0
        /*0628*/ 	.short	0x0100
        /*062a*/ 	.byte	0x08
	.zero		1


	//   ....[20]....
        /*062c*/ 	.word	0x000008c0
        /*0630*/ 	.word	0x000000ff
        /*0634*/ 	.word	0x00028cb8
        /*0638*/ 	.short	0x0100
        /*063a*/ 	.byte	0x08
	.zero		1


	//   ....[21]....
        /*063c*/ 	.word	0x000008d0
        /*0640*/ 	.word	0x000000ff
        /*0644*/ 	.word	0x00028cc8
        /*0648*/ 	.short	0x0100
        /*064a*/ 	.byte	0x08
	.zero		1


	//   ....[22]....
        /*064c*/ 	.word	0x00001cf0
        /*0650*/ 	.word	0x000000ff
        /*0654*/ 	.word	0x00028c50
        /*0658*/ 	.short	0x010a
        /*065a*/ 	.byte	0x16
	.zero		1


	//   ....[23]....
        /*065c*/ 	.word	0x00001fc0
        /*0660*/ 	.word	0x00000000
        /*0664*/ 	.word	0x00000000
        /*0668*/ 	.short	0x0101
        /*066a*/ 	.byte	0x3f
	.zero		1


	//   ....[24]....
        /*066c*/ 	.word	0x00002900
        /*0670*/ 	.word	0x000000ff
        /*0674*/ 	.word	0x00028c50
        /*0678*/ 	.short	0x010a
        /*067a*/ 	.byte	0x14
	.zero		1


	//   ....[25]....
        /*067c*/ 	.word	0x00002940
        /*0680*/ 	.word	0x000000ff
        /*0684*/ 	.word	0x00028c50
        /*0688*/ 	.short	0x010a
        /*068a*/ 	.byte	0x14
	.zero		1


	//   ....[26]....
        /*068c*/ 	.word	0x00002b10
        /*0690*/ 	.word	0x00000003
        /*0694*/ 	.word	0x00000000
        /*0698*/ 	.short	0x0101
        /*069a*/ 	.byte	0x3f
	.zero		1


	//   ....[27]....
        /*069c*/ 	.word	0x00003e20
        /*06a0*/ 	.word	0x000000ff
        /*06a4*/ 	.word	0x00028c00
        /*06a8*/ 	.short	0x010a
        /*06aa*/ 	.byte	0x26
	.zero		1


	//   ....[28]....
        /*06ac*/ 	.word	0x00003e90
        /*06b0*/ 	.word	0x0000000a
        /*06b4*/ 	.word	0x00028c30
        /*06b8*/ 	.short	0x010a
        /*06ba*/ 	.byte	0x3f
	.zero		1


	//   ....[29]....
        /*06bc*/ 	.word	0x00003ed0
        /*06c0*/ 	.word	0x0000000a
        /*06c4*/ 	.word	0x00028c30
        /*06c8*/ 	.short	0x010a
        /*06ca*/ 	.byte	0x3f
	.zero		1


	//   ....[30]....
        /*06cc*/ 	.word	0x00004280
        /*06d0*/ 	.word	0x00000000
        /*06d4*/ 	.word	0x00000000
        /*06d8*/ 	.short	0x0101
        /*06da*/ 	.byte	0x3f
	.zero		1


	//   ....[31]....
        /*06dc*/ 	.word	0x00005ab0
        /*06e0*/ 	.word	0x0000000a
        /*06e4*/ 	.word	0x00028c50
        /*06e8*/ 	.short	0x010a
        /*06ea*/ 	.byte	0x3f
	.zero		1


	//   ....[32]....
        /*06ec*/ 	.word	0x00005af0
        /*06f0*/ 	.word	0x0000000a
        /*06f4*/ 	.word	0x00028c50
        /*06f8*/ 	.short	0x010a
        /*06fa*/ 	.byte	0x3f
	.zero		1


	//   ....[33]....
        /*06fc*/ 	.word	0x00005d70
        /*0700*/ 	.word	0x0000000a
        /*0704*/ 	.word	0x00000000
        /*0708*/ 	.short	0x0101
        /*070a*/ 	.byte	0x3f
	.zero		1


	//   ....[34]....
        /*070c*/ 	.word	0x00006000
        /*0710*/ 	.word	0x000000ff
        /*0714*/ 	.word	0x00028c30
        /*0718*/ 	.short	0x010a
        /*071a*/ 	.byte	0x1a
	.zero		1


	//   ....[35]....
        /*071c*/ 	.word	0x00006040
        /*0720*/ 	.word	0x000000ff
        /*0724*/ 	.word	0x00028c30
        /*0728*/ 	.short	0x010a
        /*072a*/ 	.byte	0x1a
	.zero		1


	//   ....[36]....
        /*072c*/ 	.word	0x00006220
        /*0730*/ 	.word	0x00000008
        /*0734*/ 	.word	0x00000000
        /*0738*/ 	.short	0x0101
        /*073a*/ 	.byte	0x3f
	.zero		1


	//   ....[37]....
        /*073c*/ 	.word	0x00007f00
        /*0740*/ 	.word	0x000000ff
        /*0744*/ 	.word	0x00028c50
        /*0748*/ 	.short	0x010a
        /*074a*/ 	.byte	0x1a
	.zero		1


	//   ....[38]....
        /*074c*/ 	.word	0x00007f40
        /*0750*/ 	.word	0x000000ff
        /*0754*/ 	.word	0x00028c50
        /*0758*/ 	.short	0x010a
        /*075a*/ 	.byte	0x1a
	.zero		1


	//   ....[39]....
        /*075c*/ 	.word	0x000081d0
        /*0760*/ 	.word	0x00000015
        /*0764*/ 	.word	0x00000000
        /*0768*/ 	.short	0x0101
        /*076a*/ 	.byte	0x3f
	.zero		1


	//   ....[40]....
        /*076c*/ 	.word	0x00008500
        /*0770*/ 	.word	0x000000ff
        /*0774*/ 	.word	0x00028c30
        /*0778*/ 	.short	0x010a
        /*077a*/ 	.byte	0x16
	.zero		1


	//   ....[41]....
        /*077c*/ 	.word	0x00008540
        /*0780*/ 	.word	0x000000ff
        /*0784*/ 	.word	0x00028c30
        /*0788*/ 	.short	0x010a
        /*078a*/ 	.byte	0x16
	.zero		1


	//   ....[42]....
        /*078c*/ 	.word	0x00008f60
        /*0790*/ 	.word	0x0000009a
        /*0794*/ 	.word	0x00000000
        /*0798*/ 	.short	0x0101
        /*079a*/ 	.byte	0x3f
	.zero		1


	//   ....[43]....
        /*079c*/ 	.word	0x000099e0
        /*07a0*/ 	.word	0x000000ff
        /*07a4*/ 	.word	0x00028c50
        /*07a8*/ 	.short	0x010a
        /*07aa*/ 	.byte	0x16
	.zero		1


	//   ....[44]....
        /*07ac*/ 	.word	0x00009a20
        /*07b0*/ 	.word	0x000000ff
        /*07b4*/ 	.word	0x00028c50
        /*07b8*/ 	.short	0x010a
        /*07ba*/ 	.byte	0x16
	.zero		1


	//   ....[45]....
        /*07bc*/ 	.word	0x00009c90
        /*07c0*/ 	.word	0x000000aa
        /*07c4*/ 	.word	0x00000000
        /*07c8*/ 	.short	0x0101
        /*07ca*/ 	.byte	0x3f
	.zero		1


	//   ....[46]....
        /*07cc*/ 	.word	0x00009e20
        /*07d0*/ 	.word	0x000000ff
        /*07d4*/ 	.word	0x00028c30
        /*07d8*/ 	.short	0x010a
        /*07da*/ 	.byte	0x19
	.zero		1


	//   ....[47]....
        /*07dc*/ 	.word	0x00009e60
        /*07e0*/ 	.word	0x000000ff
        /*07e4*/ 	.word	0x00028c30
        /*07e8*/ 	.short	0x010a
        /*07ea*/ 	.byte	0x19
	.zero		1


	//   ....[48]....
        /*07ec*/ 	.word	0x0000a040
        /*07f0*/ 	.word	0x00000004
        /*07f4*/ 	.word	0x00000000
        /*07f8*/ 	.short	0x0101
        /*07fa*/ 	.byte	0x3f
	.zero		1


	//   ....[49]....
        /*07fc*/ 	.word	0x0000bd30
        /*0800*/ 	.word	0x000000ff
        /*0804*/ 	.word	0x00028c50
        /*0808*/ 	.short	0x010a
        /*080a*/ 	.byte	0x19
	.zero		1


	//   ....[50]....
        /*080c*/ 	.word	0x0000bd70
        /*0810*/ 	.word	0x000000ff
        /*0814*/ 	.word	0x00028c50
        /*0818*/ 	.short	0x010a
        /*081a*/ 	.byte	0x19
	.zero		1


	//   ....[51]....
        /*081c*/ 	.word	0x0000c000
        /*0820*/ 	.word	0x0000000f
        /*0824*/ 	.word	0x00000000
        /*0828*/ 	.short	0x0101
        /*082a*/ 	.byte	0x3f
	.zero		1


	//   ....[52]....
        /*082c*/ 	.word	0x0000e4c0
        /*0830*/ 	.word	0x000000ff
        /*0834*/ 	.word	0x00000000
        /*0838*/ 	.short	0x0101
        /*083a*/ 	.byte	0x04
	.zero		1


	//   ....[53]....
        /*083c*/ 	.word	0x00011250
        /*0840*/ 	.word	0x00000009
        /*0844*/ 	.word	0x00028c40
        /*0848*/ 	.short	0x010a
        /*084a*/ 	.byte	0x3f
	.zero		1


	//   ....[54]....
        /*084c*/ 	.word	0x00011640
        /*0850*/ 	.word	0x0000000a
        /*0854*/ 	.word	0x00028c20
        /*0858*/ 	.short	0x010a
        /*085a*/ 	.byte	0x3f
	.zero		1


	//   ....[55]....
        /*085c*/ 	.word	0x00011700
        /*0860*/ 	.word	0x00000006
        /*0864*/ 	.word	0x00028c60
        /*0868*/ 	.short	0x010a
        /*086a*/ 	.byte	0x3f
	.zero		1


	//   ....[56]....
        /*086c*/ 	.word	0x00011ea0
        /*0870*/ 	.word	0x00000002
        /*0874*/ 	.word	0x00028c40
        /*0878*/ 	.short	0x010a
        /*087a*/ 	.byte	0x3f
	.zero		1


	//   ....[57]....
        /*087c*/ 	.word	0x000120b0
        /*0880*/ 	.word	0x00000002
        /*0884*/ 	.word	0x00028c60
        /*0888*/ 	.short	0x010a
        /*088a*/ 	.byte	0x3f
	.zero		1


	//   ....[58]....
        /*088c*/ 	.word	0x00012790
        /*0890*/ 	.word	0x00000002
        /*0894*/ 	.word	0x00028c40
        /*0898*/ 	.short	0x010a
        /*089a*/ 	.byte	0x3f
	.zero		1


	//   ....[59]....
        /*089c*/ 	.word	0x00012990
        /*08a0*/ 	.word	0x00000002
        /*08a4*/ 	.word	0x00028c60
        /*08a8*/ 	.short	0x010a
        /*08aa*/ 	.byte	0x3f
	.zero		1


	//   ....[60]....
        /*08ac*/ 	.word	0x00012fe0
        /*08b0*/ 	.word	0x00000002
        /*08b4*/ 	.word	0x00028c40
        /*08b8*/ 	.short	0x010a
        /*08ba*/ 	.byte	0x3f
	.zero		1


	//   ....[61]....
        /*08bc*/ 	.word	0x000131f0
        /*08c0*/ 	.word	0x00000002
        /*08c4*/ 	.word	0x00028c60
        /*08c8*/ 	.short	0x010a
        /*08ca*/ 	.byte	0x3f
	.zero		1


	//   ....[62]....
        /*08cc*/ 	.word	0x000144c0
        /*08d0*/ 	.word	0x00000000
        /*08d4*/ 	.word	0x00028c20
        /*08d8*/ 	.short	0x010a
        /*08da*/ 	.byte	0x3f
	.zero		1


	//   ....[63]....
        /*08dc*/ 	.word	0x00014680
        /*08e0*/ 	.word	0x00000006
        /*08e4*/ 	.word	0x00000000
        /*08e8*/ 	.short	0x010a
        /*08ea*/ 	.byte	0x3f
	.zero		1


	//   ....[64]....
        /*08ec*/ 	.word	0x000146f0
        /*08f0*/ 	.word	0x00000007
        /*08f4*/ 	.word	0x00000000
        /*08f8*/ 	.short	0x010a
        /*08fa*/ 	.byte	0x3f
	.zero		1


	//   ....[65]....
        /*08fc*/ 	.word	0x00014760
        /*0900*/ 	.word	0x00000004
        /*0904*/ 	.word	0x00000000
        /*0908*/ 	.short	0x010a
        /*090a*/ 	.byte	0x3f
	.zero		1


	//   ....[66]....
        /*090c*/ 	.word	0x00014790
        /*0910*/ 	.word	0x00000003
        /*0914*/ 	.word	0x00000000
        /*0918*/ 	.short	0x010a
        /*091a*/ 	.byte	0x3f
	.zero		1


	//   ....[67]....
        /*091c*/ 	.word	0x00014800
        /*0920*/ 	.word	0x00000003
        /*0924*/ 	.word	0x00028c50
        /*0928*/ 	.short	0x010a
        /*092a*/ 	.byte	0x3f
	.zero		1


	//   ....[68]....
        /*092c*/ 	.word	0x00014860
        /*0930*/ 	.word	0x00000006
        /*0934*/ 	.word	0x00028c50
        /*0938*/ 	.short	0x010a
        /*093a*/ 	.byte	0x3f
	.zero		1


	//   ....[69]....
        /*093c*/ 	.word	0x000148c0
        /*0940*/ 	.word	0x00000003
        /*0944*/ 	.word	0x00028c00
        /*0948*/ 	.short	0x010a
        /*094a*/ 	.byte	0x3f
	.zero		1


	//   ....[70]....
        /*094c*/ 	.word	0x00014910
        /*0950*/ 	.word	0x0000000a
        /*0954*/ 	.word	0x00028c30
        /*0958*/ 	.short	0x010a
        /*095a*/ 	.byte	0x3f
	.zero		1


	//   ....[71]....
        /*095c*/ 	.word	0x00014960
        /*0960*/ 	.word	0x0000000a
        /*0964*/ 	.word	0x00028c50
        /*0968*/ 	.short	0x010a
        /*096a*/ 	.byte	0x3f
	.zero		1


	//   ....[72]....
        /*096c*/ 	.word	0x000149c0
        /*0970*/ 	.word	0x00000009
        /*0974*/ 	.word	0x00028c30
        /*0978*/ 	.short	0x010a
        /*097a*/ 	.byte	0x3f
	.zero		1


	//   ....[73]....
        /*097c*/ 	.word	0x00014a10
        /*0980*/ 	.word	0x00000015
        /*0984*/ 	.word	0x00028c50
        /*0988*/ 	.short	0x010a
        /*098a*/ 	.byte	0x3f
	.zero		1


	//   ....[74]....
        /*098c*/ 	.word	0x00014a70
        /*0990*/ 	.word	0x00000004
        /*0994*/ 	.word	0x00028c30
        /*0998*/ 	.short	0x010a
        /*099a*/ 	.byte	0x3f
	.zero		1


	//   ....[75]....
        /*099c*/ 	.word	0x00014ac0
        /*09a0*/ 	.word	0x000000aa
        /*09a4*/ 	.word	0x00028c50
        /*09a8*/ 	.short	0x010a
        /*09aa*/ 	.byte	0x3f
	.zero		1


	//   ....[76]....
        /*09ac*/ 	.word	0x00014b20
        /*09b0*/ 	.word	0x00000007
        /*09b4*/ 	.word	0x00028c30
        /*09b8*/ 	.short	0x010a
        /*09ba*/ 	.byte	0x3f
	.zero		1


	//   ....[77]....
        /*09bc*/ 	.word	0x00014b70
        /*09c0*/ 	.word	0x0000000f
        /*09c4*/ 	.word	0x00028c50
        /*09c8*/ 	.short	0x010a
        /*09ca*/ 	.byte	0x3f
	.zero		1


	//   ....[78]....
        /*09cc*/ 	.word	0x00014d10
        /*09d0*/ 	.word	0x00000009
        /*09d4*/ 	.word	0x00028c40
        /*09d8*/ 	.short	0x010a
        /*09da*/ 	.byte	0x3f
	.zero		1


	//   ....[79]....
        /*09dc*/ 	.word	0x00014d90
        /*09e0*/ 	.word	0x00000009
        /*09e4*/ 	.word	0x00028c20
        /*09e8*/ 	.short	0x010a
        /*09ea*/ 	.byte	0x3f
	.zero		1


	//   ....[80]....
        /*09ec*/ 	.word	0x00014de0
        /*09f0*/ 	.word	0x00000006
        /*09f4*/ 	.word	0x00028c60
        /*09f8*/ 	.short	0x010a
        /*09fa*/ 	.byte	0x3f
	.zero		1


	//   ....[81]....
        /*09fc*/ 	.word	0x00014e30
        /*0a00*/ 	.word	0x00000002
        /*0a04*/ 	.word	0x00028c40
        /*0a08*/ 	.short	0x010a
        /*0a0a*/ 	.byte	0x3f
	.zero		1


	//   ....[82]....
        /*0a0c*/ 	.word	0x00014e80
        /*0a10*/ 	.word	0x00000002
        /*0a14*/ 	.word	0x00028c60
        /*0a18*/ 	.short	0x010a
        /*0a1a*/ 	.byte	0x3f
	.zero		1


	//   ....[83]....
        /*0a1c*/ 	.word	0x00014ed0
        /*0a20*/ 	.word	0x00000002
        /*0a24*/ 	.word	0x00028c40
        /*0a28*/ 	.short	0x010a
        /*0a2a*/ 	.byte	0x3f
	.zero		1


	//   ....[84]....
        /*0a2c*/ 	.word	0x00014f20
        /*0a30*/ 	.word	0x00000002
        /*0a34*/ 	.word	0x00028c60
        /*0a38*/ 	.short	0x010a
        /*0a3a*/ 	.byte	0x3f
	.zero		1


	//   ....[85]....
        /*0a3c*/ 	.word	0x00014f70
        /*0a40*/ 	.word	0x00000002
        /*0a44*/ 	.word	0x00028c40
        /*0a48*/ 	.short	0x010a
        /*0a4a*/ 	.byte	0x3f
	.zero		1


	//   ....[86]....
        /*0a4c*/ 	.word	0x00014fc0
        /*0a50*/ 	.word	0x00000002
        /*0a54*/ 	.word	0x00028c60
        /*0a58*/ 	.short	0x010a
        /*0a5a*/ 	.byte	0x3f
	.zero		1


	//   ....[87]....
        /*0a5c*/ 	.word	0x00015980
        /*0a60*/ 	.word	0x00000000
        /*0a64*/ 	.word	0x00028c20
        /*0a68*/ 	.short	0x010a
        /*0a6a*/ 	.byte	0x3f
	.zero		1


	//   ....[88]....
        /*0a6c*/ 	.word	0x00015b20
        /*0a70*/ 	.word	0x00000006
        /*0a74*/ 	.word	0x00000000
        /*0a78*/ 	.short	0x010a
        /*0a7a*/ 	.byte	0x3f
	.zero		1


	//   ....[89]....
        /*0a7c*/ 	.word	0x00015b70
        /*0a80*/ 	.word	0x00000007
        /*0a84*/ 	.word	0x00000000
        /*0a88*/ 	.short	0x010a
        /*0a8a*/ 	.byte	0x3f
	.zero		1


	//   ....[90]....
        /*0a8c*/ 	.word	0x00015bc0
        /*0a90*/ 	.word	0x00000004
        /*0a94*/ 	.word	0x00000000
        /*0a98*/ 	.short	0x010a
        /*0a9a*/ 	.byte	0x3f
	.zero		1


	//----- nvinfo : EIATTR_NUM_MBARRIERS
	.align		4
.L_375:
        /*0a9c*/ 	.byte	0x03, 0x38
        /*0a9e*/ 	.short	0x0016


	//----- nvinfo : EIATTR_EXIT_INSTR_OFFSETS
	.align		4
        /*0aa0*/ 	.byte	0x04, 0x1c
        /*0aa2*/ 	.short	(.L_377 - .L_376)


	//   ....[0]....
.L_376:
        /*0aa4*/ 	.word	0x00000a70


	//   ....[1]....
        /*0aa8*/ 	.word	0x0000f450


	//   ....[2]....
        /*0aac*/ 	.word	0x0000f4b0


	//   ....[3]....
        /*0ab0*/ 	.word	0x000147e0


	//----- nvinfo : EIATTR_MAX_THREADS
	.align		4
.L_377:
        /*0ab4*/ 	.byte	0x04, 0x05
        /*0ab6*/ 	.short	(.L_379 - .L_378)
.L_378:
        /*0ab8*/ 	.word	0x00000180
        /*0abc*/ 	.word	0x00000001
        /*0ac0*/ 	.word	0x00000001


	//----- nvinfo : EIATTR_CRS_STACK_SIZE
	.align		4
.L_379:
        /*0ac4*/ 	.byte	0x04, 0x1e
        /*0ac6*/ 	.short	(.L_381 - .L_380)
.L_380:
        /*0ac8*/ 	.word	0x00000000


	//----- nvinfo : EIATTR_CBANK_PARAM_SIZE
	.align		4
.L_381:
        /*0acc*/ 	.byte	0x03, 0x19
        /*0ace*/ 	.short	0x0a70


	//----- nvinfo : EIATTR_PARAM_CBANK
	.align		4
        /*0ad0*/ 	.byte	0x04, 0x0a
        /*0ad2*/ 	.short	(.L_383 - .L_382)
	.align		4
.L_382:
        /*0ad4*/ 	.word	index@(.nv.constant0._ZN7cutlass13device_kernelIN5flash11enable_sm90INS1_16FlashAttnFwdSm90INS1_25CollectiveMainloopFwdSm90ILi2EN4cute5tupleIJNS5_1CILi1EEES8_S8_EEENS6_IJNS7_ILi64EEESA_SA_EEELi512ENS_10bfloat16_tEfNS_4arch4Sm90ELb0ELb1ELb0ELb1ELb0ELb0ELb0ELb0ELb0ELb0ELb0ELb0EEENS1_21CollectiveEpilogueFwdINS6_IJSA_NS7_ILi512EEESA_EEES9_SC_SE_Li256ELb1ELb0ELb0ELb0EEENS1_36VarlenDynamicPersistentTileSchedulerILi64ELi64ELi256ELi32ELb0ELb0ELb1ELb1ELb0ELb1EEEEEEEEEvNT_6ParamsE)
        /*0ad8*/ 	.short	0x0210
        /*0ada*/ 	.short	0x0a70


	//----- nvinfo : EIATTR_SW_WAR
	.align		4
.L_383:
        /*0adc*/ 	.byte	0x04, 0x36
        /*0ade*/ 	.short	(.L_385 - .L_384)
.L_384:
        /*0ae0*/ 	.word	0x00000008
.L_385:


//--------------------- .nv.info._ZN7cutlass13device_kernelIN5flash11enable_sm90INS1_16FlashAttnFwdSm90INS1_25CollectiveMainloopFwdSm90ILi2EN4cute5tupleIJNS5_1CILi1EEES8_S8_EEENS6_IJNS7_ILi64EEESA_SA_EEELi512ENS_10bfloat16_tEfNS_4arch4Sm90ELb0ELb1ELb0ELb1ELb0ELb1ELb0ELb0ELb0ELb0ELb0ELb0EEENS1_21CollectiveEpilogueFwdINS6_IJSA_NS7_ILi512EEESA_EEES9_SC_SE_Li256ELb1ELb0ELb0ELb0EEENS1_36VarlenDynamicPersistentTileSchedulerILi64ELi64ELi256ELi32ELb0ELb0ELb1ELb1ELb0ELb1EEEEEEEEEvNT_6ParamsE --------------------------
	.section	.nv.info._ZN7cutlass13device_kernelIN5flash11enable_sm90INS1_16FlashAttnFwdSm90INS1_25CollectiveMainloopFwdSm90ILi2EN4cute5tupleIJNS5_1CILi1EEES8_S8_EEENS6_IJNS7_ILi64EEESA_SA_EEELi512ENS_10bfloat16_tEfNS_4arch4Sm90ELb0ELb1ELb0ELb1ELb0ELb1ELb0ELb0ELb0ELb0ELb0ELb0EEENS1_21CollectiveEpilogueFwdINS6_IJSA_NS7_ILi512EEESA_EEES9_SC_SE_Li256ELb1ELb0ELb0ELb0EEENS1_36VarlenDynamicPersistentTileSchedulerILi64ELi64ELi256ELi32ELb0ELb0ELb1ELb1ELb0ELb1EEEEEEEEEvNT_6ParamsE,"",@"SHT_CUDA_INFO"
	.sectionflags	@""
	.align	4


	//----- nvinfo : EIATTR_CUDA_API_VERSION
	.align		4
        /*0000*/ 	.byte	0x04, 0x37
        /*0002*/ 	.short	(.L_387 - .L_386)
.L_386:
        /*0004*/ 	.word	0x00000082


	//----- nvinfo : EIATTR_KPARAM_INFO
	.align		4
.L_387:
        /*0008*/ 	.byte	0x04, 0x17
        /*000a*/ 	.short	(.L_389 - .L_388)
.L_388:
        /*000c*/ 	.word	0x00000000
        /*0010*/ 	.short	0x0000
        /*0012*/ 	.short	0x0070
        /*0014*/ 	.byte	0x00, 0xf0, 0x01, 0x28


	//----- nvinfo : EIATTR_SPARSE_MMA_MASK
	.align		4
.L_389:
        /*0018*/ 	.byte	0x03, 0x50
        /*001a*/ 	.short	0x0000


	//----- nvinfo : EIATTR_MAXREG_COUNT
	.align		4
        /*001c*/ 	.byte	0x03, 0x1b
        /*001e*/ 	.short	0x00a8


	//----- nvinfo : EIATTR_NUM_BARRIERS
	.align		4
        /*0020*/ 	.byte	0x02, 0x4c
        /*0022*/ 	.byte	0x10
	.zero		1


	//----- nvinfo : EIATTR_EXTERNS
	.align		4
        /*0024*/ 	.byte	0x04, 0x0f
        /*0026*/ 	.short	(.L_391 - .L_390)


	//   ....[0]....
	.align		4
.L_390:
        /*0028*/ 	.word	index@(__assertfail)


	//----- nvinfo : EIATTR_ANNOTATIONS
	.align		4
.L_391:
        /*002c*/ 	.byte	0x04, 0x55
        /*002e*/ 	.short	(.L_393 - .L_392)


	//   ....[0]....
.L_392:
        /* <DEDUP_REMOVED lines=37> */


	//----- nvinfo : EIATTR_MERCURY_ISA_VERSION
	.align		4
.L_393:
        /*0268*/ 	.byte	0x03, 0x5f
        /*026a*/ 	.short	0x0101


	//----- nvinfo : EIATTR_UNUSED_LOAD_BYTE_OFFSET
	.align		4
        /*026c*/ 	.byte	0x04, 0x44
        /*026e*/ 	.short	(.L_395 - .L_394)


	//   ....[0]....
.L_394:
        /*0270*/ 	.word	0x00000ab0
        /*0274*/ 	.word	0x0000fff0


	//   ....[1]....
        /*0278*/ 	.word	0x00013420
        /*027c*/ 	.word	0x0000fff0


	//----- nvinfo : EIATTR_INT_WARP_WIDE_INSTR_OFFSETS
	.align		4
.L_395:
        /*0280*/ 	.byte	0x04, 0x31
        /*0282*/ 	.short	(.L_397 - .L_396)


	//   ....[0]....
.L_396:
        /*0284*/ 	.word	0x000001c0


	//   ....[1]....
        /*0288*/ 	.word	0x00000200


	//   ....[2]....
        /*028c*/ 	.word	0x00000270


	//   ....[3]....
        /*0290*/ 	.word	0x00018480


	//   ....[4]....
        /*0294*/ 	.word	0x00018510


	//   ....[5]....
        /*0298*/ 	.word	0x00018a00


	//   ....[6]....
        /*029c*/ 	.word	0x00018a40


	//   ....[7]....
        /*02a0*/ 	.word	0x0001b2a0


	//   ....[8]....
        /*02a4*/ 	.word	0x0001b330


	//----- nvinfo : EIATTR_COOP_GROUP_MASK_REGIDS
	.align		4
.L_397:
        /*02a8*/ 	.byte	0x04, 0x29
        /*02aa*/ 	.short	(.L_399 - .L_398)


	//   ....[0]....
.L_398:
        /*02ac*/ 	.word	0xffffffff


	//   ....[1]....
        /*02b0*/ 	.word	0xffffffff


	//   ....[2]....
        /*02b4*/ 	.word	0xffffffff


	//   ....[3]....
        /*02b8*/ 	.word	0xffffffff


	//   ....[4]....
        /*02bc*/ 	.word	0xffffffff


	//   ....[5]....
        /*02c0*/ 	.word	0xffffffff


	//   ....[6]....
        /*02c4*/ 	.word	0xffffffff


	//   ....[7]....
        /*02c8*/ 	.word	0xffffffff


	//   ....[8]....
        /*02cc*/ 	.word	0xffffffff


	//   ....[9]....
        /*02d0*/ 	.word	0xffffffff


	//   ....[10]....
        /*02d4*/ 	.word	0xffffffff


	//   ....[11]....
        /*02d8*/ 	.word	0xffffffff


	//   ....[12]....
        /*02dc*/ 	.word	0xffffffff


	//   ....[13]....
        /*02e0*/ 	.word	0xffffffff


	//   ....[14]....
        /*02e4*/ 	.word	0xffffffff


	//   ....[15]....
        /*02e8*/ 	.word	0xffffffff


	//   ....[16]....
        /*02ec*/ 	.word	0xffffffff


	//   ....[17]....
        /*02f0*/ 	.word	0xffffffff


	//   ....[18]....
        /*02f4*/ 	.word	0xffffffff


	//   ....[19]....
        /*02f8*/ 	.word	0xffffffff


	//   ....[20]....
        /*02fc*/ 	.word	0xffffffff


	//   ....[21]....
        /*0300*/ 	.word	0xffffffff


	//   ....[22]....
        /*0304*/ 	.word	0xffffffff


	//   ....[23]....
        /*0308*/ 	.word	0xffffffff


	//   ....[24]....
        /*030c*/ 	.word	0xffffffff


	//   ....[25]....
        /*0310*/ 	.word	0xffffffff


	//   ....[26]....
        /*0314*/ 	.word	0xffffffff


	//   ....[27]....
        /*0318*/ 	.word	0xffffffff


	//   ....[28]....
        /*031c*/ 	.word	0xffffffff


	//   ....[29]....
        /*0320*/ 	.word	0xffffffff


	//   ....[30]....
        /*0324*/ 	.word	0xffffffff


	//   ....[31]....
        /*0328*/ 	.word	0xffffffff


	//   ....[32]....
        /*032c*/ 	.word	0xffffffff


	//   ....[33]....
        /*0330*/ 	.word	0xffffffff


	//   ....[34]....
        /*0334*/ 	.word	0xffffffff


	//   ....[35]....
        /*0338*/ 	.word	0xffffffff


	//   ....[36]....
        /*033c*/ 	.word	0xffffffff


	//   ....[37]....
        /*0340*/ 	.word	0xffffffff


	//   ....[38]....
        /*0344*/ 	.word	0xffffffff


	//   ....[39]....
        /*0348*/ 	.word	0xffffffff


	//   ....[40]....
        /*034c*/ 	.word	0xffffffff


	//   ....[41]....
        /*0350*/ 	.word	0xffffffff


	//   ....[42]....
        /*0354*/ 	.word	0xffffffff


	//   ....[43]....
        /*0358*/ 	.word	0xffffffff


	//   ....[44]....
        /*035c*/ 	.word	0xffffffff


	//   ....[45]....
        /*0360*/ 	.word	0xffffffff


	//   ....[46]....
        /*0364*/ 	.word	0xffffffff


	//   ....[47]....
        /*0368*/ 	.word	0xffffffff


	//   ....[48]....
        /*036c*/ 	.word	0xffffffff


	//   ....[49]....
        /*0370*/ 	.word	0xffffffff


	//   ....[50]....
        /*0374*/ 	.word	0xffffffff


	//   ....[51]....
        /*0378*/ 	.word	0xffffffff


	//   ....[52]....
        /*037c*/ 	.word	0xffffffff


	//   ....[53]....
        /*0380*/ 	.word	0xffffffff


	//   ....[54]....
        /*0384*/ 	.word	0xffffffff


	//   ....[55]....
        /*0388*/ 	.word	0xffffffff


	//   ....[56]....
        /*038c*/ 	.word	0xffffffff


	//   ....[57]....
        /*0390*/ 	.word	0xffffffff


	//   ....[58]....
        /*0394*/ 	.word	0xffffffff


	//   ....[59]....
        /*0398*/ 	.word	0xffffffff


	//   ....[60]....
        /*039c*/ 	.word	0xffffffff


	//   ....[61]....
        /*03a0*/ 	.word	0xffffffff


	//   ....[62]....
        /*03a4*/ 	.word	0xffffffff


	//   ....[63]....
        /*03a8*/ 	.word	0xffffffff


	//   ....[64]....
        /*03ac*/ 	.word	0xffffffff


	//   ....[65]....
        /*03b0*/ 	.word	0xffffffff


	//   ....[66]....
        /*03b4*/ 	.word	0xffffffff


	//   ....[67]....
        /*03b8*/ 	.word	0xffffffff


	//   ....[68]....
        /*03bc*/ 	.word	0x0500000f


	//   ....[69]....
        /*03c0*/ 	.word	0x0500000f


	//   ....[70]....
        /*03c4*/ 	.word	0x0500000f


	//   ....[71]....
        /*03c8*/ 	.word	0x0500000f


	//   ....[72]....
        /*03cc*/ 	.word	0x0500000f


	//   ....[73]....
        /*03d0*/ 	.word	0x0500000f


	//   ....[74]....
        /*03d4*/ 	.word	0x0500000f


	//   ....[75]....
        /*03d8*/ 	.word	0x0500000f


	//   ....[76]....
        /*03dc*/ 	.word	0x0500000f


	//   ....[77]....
        /*03e0*/ 	.word	0x0500000f


	//   ....[78]....
        /*03e4*/ 	.word	0x0500000f


	//   ....[79]....
        /*03e8*/ 	.word	0x0500000f


	//   ....[80]....
        /*03ec*/ 	.word	0x0500000f


	//   ....[81]....
        /*03f0*/ 	.word	0x0500000f


	//   ....[82]....
        /*03f4*/ 	.word	0x0500000f


	//   ....[83]....
        /*03f8*/ 	.word	0x0500000f


	//   ....[84]....
        /*03fc*/ 	.word	0x0500000f


	//   ....[85]....
        /*0400*/ 	.word	0x0500000f


	//   ....[86]....
        /*0404*/ 	.word	0x0500000f


	//   ....[87]....
        /*0408*/ 	.word	0x0500000f


	//   ....[88]....
        /*040c*/ 	.word	0x0500000f


	//   ....[89]....
        /*0410*/ 	.word	0x0500000f


	//   ....[90]....
        /*0414*/ 	.word	0x0500000f


	//   ....[91]....
        /*0418*/ 	.word	0x0500000f


	//   ....[92]....
        /*041c*/ 	.word	0x0500000f


	//   ....[93]....
        /*0420*/ 	.word	0x0500000f


	//   ....[94]....
        /*0424*/ 	.word	0x0500000f


	//   ....[95]....
        /*0428*/ 	.word	0x0500000f


	//   ....[96]....
        /*042c*/ 	.word	0x0500000f


	//   ....[97]....
        /*0430*/ 	.word	0x0500000f


	//   ....[98]....
        /*0434*/ 	.word	0x0500000f


	//   ....[99]....
        /*0438*/ 	.word	0x0500000f


	//   ....[100]....
        /*043c*/ 	.word	0x0500000f


	//   ....[101]....
        /*0440*/ 	.word	0x0500000f


	//   ....[102]....
        /*0444*/ 	.word	0x0500000f


	//   ....[103]....
        /*0448*/ 	.word	0x0500000f


	//----- nvinfo : EIATTR_COOP_GROUP_INSTR_OFFSETS
	.align		4
.L_399:
        /*044c*/ 	.byte	0x04, 0x28
        /*044e*/ 	.short	(.L_401 - .L_400)


	//   ....[0]....
.L_400:
        /*0450*/ 	.word	0x00000060


	//   ....[1]....
        /*0454*/ 	.word	0x000001d0


	//   ....[2]....
        /*0458*/ 	.word	0x00000220


	//   ....[3]....
        /*045c*/ 	.word	0x00000410


	//   ....[4]....
        /*0460*/ 	.word	0x00000570


	//   ....[5]....
        /*0464*/ 	.word	0x00000690


	//   ....[6]....
        /*0468*/ 	.word	0x000007f0


	//   ....[7]....
        /*046c*/ 	.word	0x00004d30


	//   ....[8]....
        /*0470*/ 	.word	0x00006f00


	//   ....[9]....
        /*0474*/ 	.word	0x0000b270


	//   ....[10]....
        /*0478*/ 	.word	0x0000b390


	//   ....[11]....
        /*047c*/ 	.word	0x0000b6e0


	//   ....[12]....
        /*0480*/ 	.word	0x0000b770


	//   ....[13]....
        /*0484*/ 	.word	0x0000c130


	//   ....[14]....
        /*0488*/ 	.word	0x0000cff0


	//   ....[15]....
        /*048c*/ 	.word	0x0000d0f0


	//   ....[16]....
        /*0490*/ 	.word	0x0000d490


	//   ....[17]....
        /*0494*/ 	.word	0x0000d540


	//   ....[18]....
        /*0498*/ 	.word	0x0000e750


	//   ....[19]....
        /*049c*/ 	.word	0x0000eed0


	//   ....[20]....
        /*04a0*/ 	.word	0x0000ef00


	//   ....[21]....
        /*04a4*/ 	.word	0x0000f160


	//   ....[22]....
        /*04a8*/ 	.word	0x0000f330


	//   ....[23]....
        /*04ac*/ 	.word	0x000103e0


	//   ....[24]....
        /*04b0*/ 	.word	0x00011180


	//   ....[25]....
        /*04b4*/ 	.word	0x00011280


	//   ....[26]....
        /*04b8*/ 	.word	0x00011610


	//   ....[27]....
        /*04bc*/ 	.word	0x000116a0


	//   ....[28]....
        /*04c0*/ 	.word	0x000128e0


	//   ....[29]....
        /*04c4*/ 	.word	0x00012930


	//   ....[30]....
        /*04c8*/ 	.word	0x00012960


	//   ....[31]....
        /*04cc*/ 	.word	0x000129c0


	//   ....[32]....
        /*04d0*/ 	.word	0x000129f0


	//   ....[33]....
        /*04d4*/ 	.word	0x000143b0


	//   ....[34]....
        /*04d8*/ 	.word	0x00015b40


	//   ....[35]....
        /*04dc*/ 	.word	0x00015cb0


	//   ....[36]....
        /*04e0*/ 	.word	0x00015ce0


	//   ....[37]....
        /*04e4*/ 	.word	0x00015d20


	//   ....[38]....
        /*04e8*/ 	.word	0x00015d90


	//   ....[39]....
        /*04ec*/ 	.word	0x00015df0


	//   ....[40]....
        /*04f0*/ 	.word	0x00015e30


	//   ....[41]....
        /*04f4*/ 	.word	0x00015fd0


	//   ....[42]....
        /*04f8*/ 	.word	0x00016030


	//   ....[43]....
        /*04fc*/ 	.word	0x00016070


	//   ....[44]....
        /*0500*/ 	.word	0x000160b0


	//   ....[45]....
        /*0504*/ 	.word	0x000160e0


	//   ....[46]....
        /*0508*/ 	.word	0x00016110


	//   ....[47]....
        /*050c*/ 	.word	0x000161a0


	//   ....[48]....
        /*0510*/ 	.word	0x00016200


	//   ....[49]....
        /*0514*/ 	.word	0x00016290


	//   ....[50]....
        /*0518*/ 	.word	0x0001b3c0


	//   ....[51]....
        /*051c*/ 	.word	0x0001b3d0


	//   ....[52]....
        /*0520*/ 	.word	0x0001b4e0


	//   ....[53]....
        /*0524*/ 	.word	0x0001b540


	//   ....[54]....
        /*0528*/ 	.word	0x0001b580


	//   ....[55]....
        /*052c*/ 	.word	0x0001b5c0


	//   ....[56]....
        /*0530*/ 	.word	0x0001b5f0


	//   ....[57]....
        /*0534*/ 	.word	0x0001b620


	//   ....[58]....
        /*0538*/ 	.word	0x0001b7b0


	//   ....[59]....
        /*053c*/ 	.word	0x0001b810


	//   ....[60]....
        /*0540*/ 	.word	0x0001b850


	//   ....[61]....
        /*0544*/ 	.word	0x0001b890


	//   ....[62]....
        /*0548*/ 	.word	0x0001b8c0


	//   ....[63]....
        /*054c*/ 	.word	0x0001b8f0


	//   ....[64]....
        /*0550*/ 	.word	0x0001b9b0


	//   ....[65]....
        /*0554*/ 	.word	0x0001b9d0


	//   ....[66]....
        /*0558*/ 	.word	0x0001ba40


	//   ....[67]....
        /*055c*/ 	.word	0x0001c0d0


	//   ....[68]....
        /*0560*/ 	.word	0x0001c5b0


	//   ....[69]....
        /*0564*/ 	.word	0x0001c650


	//   ....[70]....
        /*0568*/ 	.word	0x0001c6f0


	//   ....[71]....
        /*056c*/ 	.word	0x0001c790


	//   ....[72]....
        /*0570*/ 	.word	0x0001c830


	//   ....[73]....
        /*0574*/ 	.word	0x0001c8d0


	//   ....[74]....
        /*0578*/ 	.word	0x0001c970


	//   ....[75]....
        /*057c*/ 	.word	0x0001ca10


	//   ....[76]....
        /*0580*/ 	.word	0x0001cb00


	//   ....[77]....
        /*0584*/ 	.word	0x0001cba0


	//   ....[78]....
        /*0588*/ 	.word	0x0001cc40


	//   ....[79]....
        /*058c*/ 	.word	0x0001cce0


	//   ....[80]....
        /*0590*/ 	.word	0x0001cd80


	//   ....[81]....
        /*0594*/ 	.word	0x0001ce20


	//   ....[82]....
        /*0598*/ 	.word	0x0001cec0


	//   ....[83]....
        /*059c*/ 	.word	0x0001cf60


	//   ....[84]....
        /*05a0*/ 	.word	0x0001d300


	//   ....[85]....
        /*05a4*/ 	.word	0x0001d5e0


	//   ....[86]....
        /*05a8*/ 	.word	0x0001da00


	//   ....[87]....
        /*05ac*/ 	.word	0x0001da90


	//   ....[88]....
        /*05b0*/ 	.word	0x0001db30


	//   ....[89]....
        /*05b4*/ 	.word	0x0001dbe0


	//   ....[90]....
        /*05b8*/ 	.word	0x0001dc60


	//   ....[91]....
        /*05bc*/ 	.word	0x0001dce0


	//   ....[92]....
        /*05c0*/ 	.word	0x0001dd60


	//   ....[93]....
        /*05c4*/ 	.word	0x0001dde0


	//   ....[94]....
        /*05c8*/ 	.word	0x0001de70


	//   ....[95]....
        /*05cc*/ 	.word	0x0001df20


	//   ....[96]....
        /*05d0*/ 	.word	0x0001dfa0


	//   ....[97]....
        /*05d4*/ 	.word	0x0001e020


	//   ....[98]....
        /*05d8*/ 	.word	0x0001e0a0


	//   ....[99]....
        /*05dc*/ 	.word	0x0001e120


	//   ....[100]....
        /*05e0*/ 	.word	0x0001e190


	//   ....[101]....
        /*05e4*/ 	.word	0x0001e230


	//   ....[102]....
        /*05e8*/ 	.word	0x0001e2c0


	//   ....[103]....
        /*05ec*/ 	.word	0x0001e3f0


	//----- nvinfo : EIATTR_REG_RECONFIG
	.align		4
.L_401:
        /*05f0*/ 	.byte	0x01, 0x54
	.zero		2


	//----- nvinfo : EIATTR_SYSCALL_OFFSETS
	.align		4
        /*05f4*/ 	.byte	0x04, 0x46
        /*05f6*/ 	.short	(.L_403 - .L_402)


	//   ....[0]....
.L_402:
        /*05f8*/ 	.word	0x00001b40


	//   ....[1]....
        /*05fc*/ 	.word	0x00001c90


	//   ....[2]....
        /*0600*/ 	.word	0x000070c0


	//   ....[3]....
        /*0604*/ 	.word	0x00007560


	//   ....[4]....
        /*0608*/ 	.word	0x000186a0


	//   ....[5]....
        /*060c*/ 	.word	0x000187e0


	//   ....[6]....
        /*0610*/ 	.word	0x000188e0


	//----- nvinfo : EIATTR_MBARRIER_INSTR_OFFSETS
	.align		4
.L_403:
        /*0614*/ 	.byte	0x04, 0x39
        /*0616*/ 	.short	(.L_405 - .L_404)


	//   ....[0]....
.L_404:
        /*0618*/ 	.word	0x00000300
        /*061c*/ 	.word	0x000000ff
        /*0620*/ 	.word	0x00028c00
        /*0624*/ 	.short	0x0100
        /*0626*/ 	.byte	0x08
	.zero		1


	//   ....[1]....
        /*0628*/ 	.word	0x00000310
        /*062c*/ 	.word	0x000000ff
        /*0630*/ 	.word	0x00028c20
        /*0634*/ 	.short	0x0100
        /*0636*/ 	.byte	0x08
	.zero		1


	//   ....[2]....
        /*0638*/ 	.word	0x000003c0
        /*063c*/ 	.word	0x000000ff
        /*0640*/ 	.word	0x00028c30
        /*0644*/ 	.short	0x0100
        /*0646*/ 	.byte	0x06
	.zero		1


	//   ....[3]....
        /*0648*/ 	.word	0x000003d0
        /*064c*/ 	.word	0x000000ff
        /*0650*/ 	.word	0x00028c40
        /*0654*/ 	.short	0x0100
        /*0656*/ 	.byte	0x06
	.zero		1


	//   ....[4]....
        /*0658*/ 	.word	0x000003e0
        /*065c*/ 	.word	0x000000ff
        /*0660*/ 	.word	0x00028c38
        /*0664*/ 	.short	0x0100
        /*0666*/ 	.byte	0x06
	.zero		1


	//   ....[5]....
        /*0668*/ 	.word	0x000003f0
        /*066c*/ 	.word	0x000000ff
        /*0670*/ 	.word	0x00028c48
        /*0674*/ 	.short	0x0100
        /*0676*/ 	.byte	0x06
	.zero		1


	//   ....[6]....
        /*0678*/ 	.word	0x00000520
        /*067c*/ 	.word	0x000000ff
        /*0680*/ 	.word	0x00028c50
        /*0684*/ 	.short	0x0100
        /*0686*/ 	.byte	0x08
	.zero		1


	//   ....[7]....
        /*0688*/ 	.word	0x00000530
        /*068c*/ 	.word	0x000000ff
        /*0690*/ 	.word	0x00028c60
        /*0694*/ 	.short	0x0100
        /*0696*/ 	.byte	0x08
	.zero		1


	//   ....[8]....
        /*0698*/ 	.word	0x00000540
        /*069c*/ 	.word	0x000000ff
        /*06a0*/ 	.word	0x00028c58
        /*06a4*/ 	.short	0x0100
        /*06a6*/ 	.byte	0x08
	.zero		1


	//   ....[9]....
        /*06a8*/ 	.word	0x00000550
        /*06ac*/ 	.word	0x000000ff
        /*06b0*/ 	.word	0x00028c68
        /*06b4*/ 	.short	0x0100
        /*06b6*/ 	.byte	0x08
	.zero		1


	//   ....[10]....
        /*06b8*/ 	.word	0x00000640
        /*06bc*/ 	.word	0x000000ff
        /*06c0*/ 	.word	0x00028c70
        /*06c4*/ 	.short	0x0100
        /*06c6*/ 	.byte	0x06
	.zero		1


	//   ....[11]....
        /*06c8*/ 	.word	0x00000650
        /*06cc*/ 	.word	0x000000ff
        /*06d0*/ 	.word	0x00028c80
        /*06d4*/ 	.short	0x0100
        /*06d6*/ 	.byte	0x06
	.zero		1


	//   ....[12]....
        /*06d8*/ 	.word	0x00000660
        /*06dc*/ 	.word	0x000000ff
        /*06e0*/ 	.word	0x00028c78
        /*06e4*/ 	.short	0x0100
        /*06e6*/ 	.byte	0x06
	.zero		1


	//   ....[13]....
        /*06e8*/ 	.word	0x00000670
        /*06ec*/ 	.word	0x000000ff
        /*06f0*/ 	.word	0x00028c88
        /*06f4*/ 	.short	0x0100
        /*06f6*/ 	.byte	0x06
	.zero		1


	//   ....[14]....
        /*06f8*/ 	.word	0x000007a0
        /*06fc*/ 	.word	0x000000ff
        /*0700*/ 	.word	0x00028c90
        /*0704*/ 	.short	0x0100
        /*0706*/ 	.byte	0x08
	.zero		1


	//   ....[15]....
        /*0708*/ 	.word	0x000007b0
        /*070c*/ 	.word	0x000000ff
        /*0710*/ 	.word	0x00028ca0
        /*0714*/ 	.short	0x0100
        /*0716*/ 	.byte	0x08
	.zero		1


	//   ....[16]....
        /*0718*/ 	.word	0x000007c0
        /*071c*/ 	.word	0x000000ff
        /*0720*/ 	.word	0x00028c98
        /*0724*/ 	.short	0x0100
        /*0726*/ 	.byte	0x08
	.zero		1


	//   ....[17]....
        /*0728*/ 	.word	0x000007d0
        /*072c*/ 	.word	0x000000ff
        /*0730*/ 	.word	0x00028ca8
        /*0734*/ 	.short	0x0100
        /*0736*/ 	.byte	0x08
	.zero		1


	//   ....[18]....
        /*0738*/ 	.word	0x00000900
        /*073c*/ 	.word	0x000000ff
        /*0740*/ 	.word	0x00028cb0
        /*0744*/ 	.short	0x0100
        /*0746*/ 	.byte	0x08
	.zero		1


	//   ....[19]....
        /*0748*/ 	.word	0x00000910
        /*074c*/ 	.word	0x000000ff
        /*0750*/ 	.word	0x00028cc0
        /*0754*/ 	.short	0x0100
        /*0756*/ 	.byte	0x08
	.zero		1


	//   ....[20]....
        /*0758*/ 	.word	0x00000920
        /*075c*/ 	.word	0x000000ff
        /*0760*/ 	.word	0x00028cb8
        /*0764*/ 	.short	0x0100
        /*0766*/ 	.byte	0x08
	.zero		1


	//   ....[21]....
        /*0768*/ 	.word	0x00000930
        /*076c*/ 	.word	0x000000ff
        /*0770*/ 	.word	0x00028cc8
        /*0774*/ 	.short	0x0100
        /*0776*/ 	.byte	0x08
	.zero		1


	//   ....[22]....
        /*0778*/ 	.word	0x00002900
        /*077c*/ 	.word	0x00000046
        /*0780*/ 	.word	0x00028c90
        /*0784*/ 	.short	0x010a
        /*0786*/ 	.byte	0x3f
	.zero		1


	//   ....[23]....
        /*0788*/ 	.word	0x00003320
        /*078c*/ 	.word	0x00000046
        /*0790*/ 	.word	0x00028c90
        /*0794*/ 	.short	0x010a
        /*0796*/ 	.byte	0x3f
	.zero		1


	//   ....[24]....
        /*0798*/ 	.word	0x00003c20
        /*079c*/ 	.word	0x00000046
        /*07a0*/ 	.word	0x00028c90
        /*07a4*/ 	.short	0x010a
        /*07a6*/ 	.byte	0x3f
	.zero		1


	//   ....[25]....
        /*07a8*/ 	.word	0x00003e20
        /*07ac*/ 	.word	0x00000004
        /*07b0*/ 	.word	0x00000000
        /*07b4*/ 	.short	0x0101
        /*07b6*/ 	.byte	0x3f
	.zero		1


	//   ....[26]....
        /*07b8*/ 	.word	0x00003e60
        /*07bc*/ 	.word	0x00000046
        /*07c0*/ 	.word	0x00028cb0
        /*07c4*/ 	.short	0x010a
        /*07c6*/ 	.byte	0x3f
	.zero		1


	//   ....[27]....
        /*07c8*/ 	.word	0x00004490
        /*07cc*/ 	.word	0x00000046
        /*07d0*/ 	.word	0x00000000
        /*07d4*/ 	.short	0x0101
        /*07d6*/ 	.byte	0x3f
	.zero		1


	//   ....[28]....
        /*07d8*/ 	.word	0x00004e50
        /*07dc*/ 	.word	0x00000098
        /*07e0*/ 	.word	0x00028c50
        /*07e4*/ 	.short	0x010a
        /*07e6*/ 	.byte	0x3f
	.zero		1


	//   ....[29]....
        /*07e8*/ 	.word	0x00005210
        /*07ec*/ 	.word	0x00000000
        /*07f0*/ 	.word	0x00000000
        /*07f4*/ 	.short	0x0101
        /*07f6*/ 	.byte	0x3f
	.zero		1


	//   ....[30]....
        /*07f8*/ 	.word	0x00005b30
        /*07fc*/ 	.word	0x00000000
        /*0800*/ 	.word	0x00028c50
        /*0804*/ 	.short	0x010a
        /*0806*/ 	.byte	0x3f
	.zero		1


	//   ....[31]....
        /*0808*/ 	.word	0x00005b80
        /*080c*/ 	.word	0x00000000
        /*0810*/ 	.word	0x00028c50
        /*0814*/ 	.short	0x010a
        /*0816*/ 	.byte	0x3f
	.zero		1


	//   ....[32]....
        /*0818*/ 	.word	0x00005e50
        /*081c*/ 	.word	0x00000000
        /*0820*/ 	.word	0x00000000
        /*0824*/ 	.short	0x0101
        /*0826*/ 	.byte	0x3f
	.zero		1


	//   ....[33]....
        /*0828*/ 	.word	0x00007150
        /*082c*/ 	.word	0x00000002
        /*0830*/ 	.word	0x00028c00
        /*0834*/ 	.short	0x010a
        /*0836*/ 	.byte	0x3f
	.zero		1


	//   ....[34]....
        /*0838*/ 	.word	0x000071a0
        /*083c*/ 	.word	0x00000002
        /*0840*/ 	.word	0x00028c00
        /*0844*/ 	.short	0x010a
        /*0846*/ 	.byte	0x3f
	.zero		1


	//   ....[35]....
        /*0848*/ 	.word	0x00007dd0
        /*084c*/ 	.word	0x00000002
        /*0850*/ 	.word	0x00028c00
        /*0854*/ 	.short	0x010a
        /*0856*/ 	.byte	0x3f
	.zero		1


	//   ....[36]....
        /*0858*/ 	.word	0x00009260
        /*085c*/ 	.word	0x00000002
        /*0860*/ 	.word	0x00028c00
        /*0864*/ 	.short	0x010a
        /*0866*/ 	.byte	0x3f
	.zero		1


	//   ....[37]....
        /*0868*/ 	.word	0x0000a270
        /*086c*/ 	.word	0x0000000e
        /*0870*/ 	.word	0x00028c30
        /*0874*/ 	.short	0x010a
        /*0876*/ 	.byte	0x3f
	.zero		1


	//   ....[38]....
        /*0878*/ 	.word	0x0000a300
        /*087c*/ 	.word	0x0000000e
        /*0880*/ 	.word	0x00028c30
        /*0884*/ 	.short	0x010a
        /*0886*/ 	.byte	0x3f
	.zero		1


	//   ....[39]....
        /*0888*/ 	.word	0x0000a760
        /*088c*/ 	.word	0x00000000
        /*0890*/ 	.word	0x00000000
        /*0894*/ 	.short	0x0101
        /*0896*/ 	.byte	0x3f
	.zero		1


	//   ....[40]....
        /*0898*/ 	.word	0x0000bdb0
        /*089c*/ 	.word	0x0000000e
        /*08a0*/ 	.word	0x00028c50
        /*08a4*/ 	.short	0x010a
        /*08a6*/ 	.byte	0x3f
	.zero		1


	//   ....[41]....
        /*08a8*/ 	.word	0x0000be60
        /*08ac*/ 	.word	0x0000000e
        /*08b0*/ 	.word	0x00028c50
        /*08b4*/ 	.short	0x010a
        /*08b6*/ 	.byte	0x3f
	.zero		1


	//   ....[42]....
        /*08b8*/ 	.word	0x0000c150
        /*08bc*/ 	.word	0x0000000e
        /*08c0*/ 	.word	0x00000000
        /*08c4*/ 	.short	0x0101
        /*08c6*/ 	.byte	0x3f
	.zero		1


	//   ....[43]....
        /*08c8*/ 	.word	0x0000c400
        /*08cc*/ 	.word	0x000000d4
        /*08d0*/ 	.word	0x00028c30
        /*08d4*/ 	.short	0x010a
        /*08d6*/ 	.byte	0x3f
	.zero		1


	//   ....[44]....
        /*08d8*/ 	.word	0x0000c470
        /*08dc*/ 	.word	0x000000d4
        /*08e0*/ 	.word	0x00028c30
        /*08e4*/ 	.short	0x010a
        /*08e6*/ 	.byte	0x3f
	.zero		1


	//   ....[45]....
        /*08e8*/ 	.word	0x0000c730
        /*08ec*/ 	.word	0x0000000f
        /*08f0*/ 	.word	0x00000000
        /*08f4*/ 	.short	0x0101
        /*08f6*/ 	.byte	0x3f
	.zero		1


	//   ....[46]....
        /*08f8*/ 	.word	0x0000e420
        /*08fc*/ 	.word	0x000000d4
        /*0900*/ 	.word	0x00028c50
        /*0904*/ 	.short	0x010a
        /*0906*/ 	.byte	0x3f
	.zero		1


	//   ....[47]....
        /*0908*/ 	.word	0x0000e470
        /*090c*/ 	.word	0x000000d4
        /*0910*/ 	.word	0x00028c50
        /*0914*/ 	.short	0x010a
        /*0916*/ 	.byte	0x3f
	.zero		1


	//   ....[48]....
        /*0918*/ 	.word	0x0000e770
        /*091c*/ 	.word	0x000000d4
        /*0920*/ 	.word	0x00000000
        /*0924*/ 	.short	0x0101
        /*0926*/ 	.byte	0x3f
	.zero		1


	//   ....[49]....
        /*0928*/ 	.word	0x0000eaf0
        /*092c*/ 	.word	0x000000cc
        /*0930*/ 	.word	0x00028c30
        /*0934*/ 	.short	0x010a
        /*0936*/ 	.byte	0x3f
	.zero		1


	//   ....[50]....
        /*0938*/ 	.word	0x0000eb60
        /*093c*/ 	.word	0x000000cc
        /*0940*/ 	.word	0x00028c30
        /*0944*/ 	.short	0x010a
        /*0946*/ 	.byte	0x3f
	.zero		1


	//   ....[51]....
        /*0948*/ 	.word	0x0000f630
        /*094c*/ 	.word	0x0000009a
        /*0950*/ 	.word	0x00000000
        /*0954*/ 	.short	0x0101
        /*0956*/ 	.byte	0x3f
	.zero		1


	//   ....[52]....
        /*0958*/ 	.word	0x000100d0
        /*095c*/ 	.word	0x000000cc
        /*0960*/ 	.word	0x00028c50
        /*0964*/ 	.short	0x010a
        /*0966*/ 	.byte	0x3f
	.zero		1


	//   ....[53]....
        /*0968*/ 	.word	0x00010120
        /*096c*/ 	.word	0x000000cc
        /*0970*/ 	.word	0x00028c50
        /*0974*/ 	.short	0x010a
        /*0976*/ 	.byte	0x3f
	.zero		1


	//   ....[54]....
        /*0978*/ 	.word	0x00010400
        /*097c*/ 	.word	0x000000cc
        /*0980*/ 	.word	0x00000000
        /*0984*/ 	.short	0x0101
        /*0986*/ 	.byte	0x3f
	.zero		1


	//   ....[55]....
        /*0988*/ 	.word	0x00010560
        /*098c*/ 	.word	0x000000ce
        /*0990*/ 	.word	0x00028c30
        /*0994*/ 	.short	0x010a
        /*0996*/ 	.byte	0x3f
	.zero		1


	//   ....[56]....
        /*0998*/ 	.word	0x000105d0
        /*099c*/ 	.word	0x000000ce
        /*09a0*/ 	.word	0x00028c30
        /*09a4*/ 	.short	0x010a
        /*09a6*/ 	.byte	0x3f
	.zero		1


	//   ....[57]....
        /*09a8*/ 	.word	0x00010880
        /*09ac*/ 	.word	0x00000009
        /*09b0*/ 	.word	0x00000000
        /*09b4*/ 	.short	0x0101
        /*09b6*/ 	.byte	0x3f
	.zero		1


	//   ....[58]....
        /*09b8*/ 	.word	0x000125b0
        /*09bc*/ 	.word	0x000000ce
        /*09c0*/ 	.word	0x00028c50
        /*09c4*/ 	.short	0x010a
        /*09c6*/ 	.byte	0x3f
	.zero		1


	//   ....[59]....
        /*09c8*/ 	.word	0x00012600
        /*09cc*/ 	.word	0x000000ce
        /*09d0*/ 	.word	0x00028c50
        /*09d4*/ 	.short	0x010a
        /*09d6*/ 	.byte	0x3f
	.zero		1


	//   ....[60]....
        /*09d8*/ 	.word	0x00012900
        /*09dc*/ 	.word	0x000000ce
        /*09e0*/ 	.word	0x00000000
        /*09e4*/ 	.short	0x0101
        /*09e6*/ 	.byte	0x3f
	.zero		1


	//   ....[61]....
        /*09e8*/ 	.word	0x00014c20
        /*09ec*/ 	.word	0x00000000
        /*09f0*/ 	.word	0x00000000
        /*09f4*/ 	.short	0x0101
        /*09f6*/ 	.byte	0x3f
	.zero		1


	//   ....[62]....
        /*09f8*/ 	.word	0x00017250
        /*09fc*/ 	.word	0x00000007
        /*0a00*/ 	.word	0x00028c20
        /*0a04*/ 	.short	0x010a
        /*0a06*/ 	.byte	0x3f
	.zero		1


	//   ....[63]....
        /*0a08*/ 	.word	0x000172e0
        /*0a0c*/ 	.word	0x00000008
        /*0a10*/ 	.word	0x00028ca0
        /*0a14*/ 	.short	0x010a
        /*0a16*/ 	.byte	0x3f
	.zero		1


	//   ....[64]....
        /*0a18*/ 	.word	0x000174c0
        /*0a1c*/ 	.word	0x00000008
        /*0a20*/ 	.word	0x00028cc0
        /*0a24*/ 	.short	0x010a
        /*0a26*/ 	.byte	0x3f
	.zero		1


	//   ....[65]....
        /*0a28*/ 	.word	0x00017a10
        /*0a2c*/ 	.word	0x00000009
        /*0a30*/ 	.word	0x00028ca0
        /*0a34*/ 	.short	0x010a
        /*0a36*/ 	.byte	0x3f
	.zero		1


	//   ....[66]....
        /*0a38*/ 	.word	0x00017bd0
        /*0a3c*/ 	.word	0x00000009
        /*0a40*/ 	.word	0x00028cc0
        /*0a44*/ 	.short	0x010a
        /*0a46*/ 	.byte	0x3f
	.zero		1


	//   ....[67]....
        /*0a48*/ 	.word	0x00018df0
        /*0a4c*/ 	.word	0x00000005
        /*0a50*/ 	.word	0x00028c40
        /*0a54*/ 	.short	0x010a
        /*0a56*/ 	.byte	0x3f
	.zero		1


	//   ....[68]....
        /*0a58*/ 	.word	0x000191e0
        /*0a5c*/ 	.word	0x00000007
        /*0a60*/ 	.word	0x00028c20
        /*0a64*/ 	.short	0x010a
        /*0a66*/ 	.byte	0x3f
	.zero		1


	//   ....[69]....
        /*0a68*/ 	.word	0x000192a0
        /*0a6c*/ 	.word	0x00000002
        /*0a70*/ 	.word	0x00028c60
        /*0a74*/ 	.short	0x010a
        /*0a76*/ 	.byte	0x3f
	.zero		1


	//   ....[70]....
        /*0a78*/ 	.word	0x00019a30
        /*0a7c*/ 	.word	0x00000002
        /*0a80*/ 	.word	0x00028c40
        /*0a84*/ 	.short	0x010a
        /*0a86*/ 	.byte	0x3f
	.zero		1


	//   ....[71]....
        /*0a88*/ 	.word	0x00019c40
        /*0a8c*/ 	.word	0x00000002
        /*0a90*/ 	.word	0x00028c60
        /*0a94*/ 	.short	0x010a
        /*0a96*/ 	.byte	0x3f
	.zero		1


	//   ....[72]....
        /*0a98*/ 	.word	0x0001a320
        /*0a9c*/ 	.word	0x00000002
        /*0aa0*/ 	.word	0x00028c40
        /*0aa4*/ 	.short	0x010a
        /*0aa6*/ 	.byte	0x3f
	.zero		1


	//   ....[73]....
        /*0aa8*/ 	.word	0x0001a520
        /*0aac*/ 	.word	0x00000002
        /*0ab0*/ 	.word	0x00028c60
        /*0ab4*/ 	.short	0x010a
        /*0ab6*/ 	.byte	0x3f
	.zero		1


	//   ....[74]....
        /*0ab8*/ 	.word	0x0001ab70
        /*0abc*/ 	.word	0x00000002
        /*0ac0*/ 	.word	0x00028c40
        /*0ac4*/ 	.short	0x010a
        /*0ac6*/ 	.byte	0x3f
	.zero		1


	//   ....[75]....
        /*0ac8*/ 	.word	0x0001ad80
        /*0acc*/ 	.word	0x00000002
        /*0ad0*/ 	.word	0x00028c60
        /*0ad4*/ 	.short	0x010a
        /*0ad6*/ 	.byte	0x3f
	.zero		1


	//   ....[76]....
        /*0ad8*/ 	.word	0x0001c050
        /*0adc*/ 	.word	0x00000000
        /*0ae0*/ 	.word	0x00028c20
        /*0ae4*/ 	.short	0x010a
        /*0ae6*/ 	.byte	0x3f
	.zero		1


	//   ....[77]....
        /*0ae8*/ 	.word	0x0001c200
        /*0aec*/ 	.word	0x00000006
        /*0af0*/ 	.word	0x00000000
        /*0af4*/ 	.short	0x010a
        /*0af6*/ 	.byte	0x3f
	.zero		1


	//   ....[78]....
        /*0af8*/ 	.word	0x0001c270
        /*0afc*/ 	.word	0x00000007
        /*0b00*/ 	.word	0x00000000
        /*0b04*/ 	.short	0x010a
        /*0b06*/ 	.byte	0x3f
	.zero		1


	//   ....[79]....
        /*0b08*/ 	.word	0x0001c2e0
        /*0b0c*/ 	.word	0x00000004
        /*0b10*/ 	.word	0x00000000
        /*0b14*/ 	.short	0x010a
        /*0b16*/ 	.byte	0x3f
	.zero		1


	//   ....[80]....
        /*0b18*/ 	.word	0x0001c310
        /*0b1c*/ 	.word	0x00000003
        /*0b20*/ 	.word	0x00000000
        /*0b24*/ 	.short	0x010a
        /*0b26*/ 	.byte	0x3f
	.zero		1


	//   ....[81]....
        /*0b28*/ 	.word	0x0001c370
        /*0b2c*/ 	.word	0x00000046
        /*0b30*/ 	.word	0x00028c90
        /*0b34*/ 	.short	0x010a
        /*0b36*/ 	.byte	0x3f
	.zero		1


	//   ....[82]....
        /*0b38*/ 	.word	0x0001c3c0
        /*0b3c*/ 	.word	0x00000046
        /*0b40*/ 	.word	0x00028c90
        /*0b44*/ 	.short	0x010a
        /*0b46*/ 	.byte	0x3f
	.zero		1


	//   ....[83]....
        /*0b48*/ 	.word	0x0001c410
        /*0b4c*/ 	.word	0x00000046
        /*0b50*/ 	.word	0x00028c90
        /*0b54*/ 	.short	0x010a
        /*0b56*/ 	.byte	0x3f
	.zero		1


	//   ....[84]....
        /*0b58*/ 	.word	0x0001c460
        /*0b5c*/ 	.word	0x00000046
        /*0b60*/ 	.word	0x00028cb0
        /*0b64*/ 	.short	0x010a
        /*0b66*/ 	.byte	0x3f
	.zero		1


	//   ....[85]....
        /*0b68*/ 	.word	0x0001c4b0
        /*0b6c*/ 	.word	0x00000098
        /*0b70*/ 	.word	0x00028c50
        /*0b74*/ 	.short	0x010a
        /*0b76*/ 	.byte	0x3f
	.zero		1


	//   ....[86]....
        /*0b78*/ 	.word	0x0001c500
        /*0b7c*/ 	.word	0x00000000
        /*0b80*/ 	.word	0x00028c50
        /*0b84*/ 	.short	0x010a
        /*0b86*/ 	.byte	0x3f
	.zero		1


	//   ....[87]....
        /*0b88*/ 	.word	0x0001ca50
        /*0b8c*/ 	.word	0x00000002
        /*0b90*/ 	.word	0x00028c00
        /*0b94*/ 	.short	0x010a
        /*0b96*/ 	.byte	0x3f
	.zero		1


	//   ....[88]....
        /*0b98*/ 	.word	0x0001cfa0
        /*0b9c*/ 	.word	0x00000002
        /*0ba0*/ 	.word	0x00028c00
        /*0ba4*/ 	.short	0x010a
        /*0ba6*/ 	.byte	0x3f
	.zero		1


	//   ....[89]....
        /*0ba8*/ 	.word	0x0001cff0
        /*0bac*/ 	.word	0x0000000e
        /*0bb0*/ 	.word	0x00028c30
        /*0bb4*/ 	.short	0x010a
        /*0bb6*/ 	.byte	0x3f
	.zero		1


	//   ....[90]....
        /*0bb8*/ 	.word	0x0001d040
        /*0bbc*/ 	.word	0x0000000e
        /*0bc0*/ 	.word	0x00028c50
        /*0bc4*/ 	.short	0x010a
        /*0bc6*/ 	.byte	0x3f
	.zero		1


	//   ....[91]....
        /*0bc8*/ 	.word	0x0001d090
        /*0bcc*/ 	.word	0x000000d4
        /*0bd0*/ 	.word	0x00028c30
        /*0bd4*/ 	.short	0x010a
        /*0bd6*/ 	.byte	0x3f
	.zero		1


	//   ....[92]....
        /*0bd8*/ 	.word	0x0001d0e0
        /*0bdc*/ 	.word	0x000000d4
        /*0be0*/ 	.word	0x00028c50
        /*0be4*/ 	.short	0x010a
        /*0be6*/ 	.byte	0x3f
	.zero		1


	//   ....[93]....
        /*0be8*/ 	.word	0x0001d130
        /*0bec*/ 	.word	0x000000cc
        /*0bf0*/ 	.word	0x00028c30
        /*0bf4*/ 	.short	0x010a
        /*0bf6*/ 	.byte	0x3f
	.zero		1


	//   ....[94]....
        /*0bf8*/ 	.word	0x0001d180
        /*0bfc*/ 	.word	0x000000cc
        /*0c00*/ 	.word	0x00028c50
        /*0c04*/ 	.short	0x010a
        /*0c06*/ 	.byte	0x3f
	.zero		1


	//   ....[95]....
        /*0c08*/ 	.word	0x0001d1d0
        /*0c0c*/ 	.word	0x000000ce
        /*0c10*/ 	.word	0x00028c30
        /*0c14*/ 	.short	0x010a
        /*0c16*/ 	.byte	0x3f
	.zero		1


	//   ....[96]....
        /*0c18*/ 	.word	0x0001d220
        /*0c1c*/ 	.word	0x000000ce
        /*0c20*/ 	.word	0x00028c50
        /*0c24*/ 	.short	0x010a
        /*0c26*/ 	.byte	0x3f
	.zero		1


	//   ....[97]....
        /*0c28*/ 	.word	0x0001d3c0
        /*0c2c*/ 	.word	0x00000007
        /*0c30*/ 	.word	0x00028c20
        /*0c34*/ 	.short	0x010a
        /*0c36*/ 	.byte	0x3f
	.zero		1


	//   ....[98]....
        /*0c38*/ 	.word	0x0001d410
        /*0c3c*/ 	.word	0x00000008
        /*0c40*/ 	.word	0x00028ca0
        /*0c44*/ 	.short	0x010a
        /*0c46*/ 	.byte	0x3f
	.zero		1


	//   ....[99]....
        /*0c48*/ 	.word	0x0001d460
        /*0c4c*/ 	.word	0x00000008
        /*0c50*/ 	.word	0x00028cc0
        /*0c54*/ 	.short	0x010a
        /*0c56*/ 	.byte	0x3f
	.zero		1


	//   ....[100]....
        /*0c58*/ 	.word	0x0001d4b0
        /*0c5c*/ 	.word	0x00000009
        /*0c60*/ 	.word	0x00028ca0
        /*0c64*/ 	.short	0x010a
        /*0c66*/ 	.byte	0x3f
	.zero		1


	//   ....[101]....
        /*0c68*/ 	.word	0x0001d500
        /*0c6c*/ 	.word	0x00000009
        /*0c70*/ 	.word	0x00028cc0
        /*0c74*/ 	.short	0x010a
        /*0c76*/ 	.byte	0x3f
	.zero		1


	//   ....[102]....
        /*0c78*/ 	.word	0x0001d6a0
        /*0c7c*/ 	.word	0x00000005
        /*0c80*/ 	.word	0x00028c40
        /*0c84*/ 	.short	0x010a
        /*0c86*/ 	.byte	0x3f
	.zero		1


	//   ....[103]....
        /*0c88*/ 	.word	0x0001d720
        /*0c8c*/ 	.word	0x00000005
        /*0c90*/ 	.word	0x00028c20
        /*0c94*/ 	.short	0x010a
        /*0c96*/ 	.byte	0x3f
	.zero		1


	//   ....[104]....
        /*0c98*/ 	.word	0x0001d770
        /*0c9c*/ 	.word	0x00000002
        /*0ca0*/ 	.word	0x00028c60
        /*0ca4*/ 	.short	0x010a
        /*0ca6*/ 	.byte	0x3f
	.zero		1


	//   ....[105]....
        /*0ca8*/ 	.word	0x0001d7c0
        /*0cac*/ 	.word	0x00000002
        /*0cb0*/ 	.word	0x00028c40
        /*0cb4*/ 	.short	0x010a
        /*0cb6*/ 	.byte	0x3f
	.zero		1


	//   ....[106]....
        /*0cb8*/ 	.word	0x0001d810
        /*0cbc*/ 	.word	0x00000002
        /*0cc0*/ 	.word	0x00028c60
        /*0cc4*/ 	.short	0x010a
        /*0cc6*/ 	.byte	0x3f
	.zero		1


	//   ....[107]....
        /*0cc8*/ 	.word	0x0001d860
        /*0ccc*/ 	.word	0x00000002
        /*0cd0*/ 	.word	0x00028c40
        /*0cd4*/ 	.short	0x010a
        /*0cd6*/ 	.byte	0x3f
	.zero		1


	//   ....[108]....
        /*0cd8*/ 	.word	0x0001d8b0
        /*0cdc*/ 	.word	0x00000002
        /*0ce0*/ 	.word	0x00028c60
        /*0ce4*/ 	.short	0x010a
        /*0ce6*/ 	.byte	0x3f
	.zero		1


	//   ....[109]....
        /*0ce8*/ 	.word	0x0001d900
        /*0cec*/ 	.word	0x00000002
        /*0cf0*/ 	.word	0x00028c40
        /*0cf4*/ 	.short	0x010a
        /*0cf6*/ 	.byte	0x3f
	.zero		1


	//   ....[110]....
        /*0cf8*/ 	.word	0x0001d950
        /*0cfc*/ 	.word	0x00000002
        /*0d00*/ 	.word	0x00028c60
        /*0d04*/ 	.short	0x010a
        /*0d06*/ 	.byte	0x3f
	.zero		1


	//   ....[111]....
        /*0d08*/ 	.word	0x0001e310
        /*0d0c*/ 	.word	0x00000000
        /*0d10*/ 	.word	0x00028c20
        /*0d14*/ 	.short	0x010a
        /*0d16*/ 	.byte	0x3f
	.zero		1


	//   ....[112]....
        /*0d18*/ 	.word	0x0001e4b0
        /*0d1c*/ 	.word	0x00000006
        /*0d20*/ 	.word	0x00000000
        /*0d24*/ 	.short	0x010a
        /*0d26*/ 	.byte	0x3f
	.zero		1


	//   ....[113]....
        /*0d28*/ 	.word	0x0001e500
        /*0d2c*/ 	.word	0x00000007
        /*0d30*/ 	.word	0x00000000
        /*0d34*/ 	.short	0x010a
        /*0d36*/ 	.byte	0x3f
	.zero		1


	//   ....[114]....
        /*0d38*/ 	.word	0x0001e550
        /*0d3c*/ 	.word	0x00000004
        /*0d40*/ 	.word	0x00000000
        /*0d44*/ 	.short	0x010a
        /*0d46*/ 	.byte	0x3f
	.zero		1


	//----- nvinfo : EIATTR_NUM_MBARRIERS
	.align		4
.L_405:
        /*0d48*/ 	.byte	0x03, 0x38
        /*0d4a*/ 	.short	0x0016


	//----- nvinfo : EIATTR_EXIT_INSTR_OFFSETS
	.align		4
        /*0d4c*/ 	.byte	0x04, 0x1c
        /*0d4e*/ 	.short	(.L_407 - .L_406)


	//   ....[0]....
.L_406:
        /*0d50*/ 	.word	0x0001c360


	//----- nvinfo : EIATTR_MAX_THREADS
	.align		4
.L_407:
        /*0d54*/ 	.byte	0x04, 0x05
        /*0d56*/ 	.short	(.L_409 - .L_408)
.L_408:
        /*0d58*/ 	.word	0x00000180
        /*0d5c*/ 	.word	0x00000001
        /*0d60*/ 	.word	0x00000001


	//----- nvinfo : EIATTR_CRS_STACK_SIZE
	.align		4
.L_409:
        /*0d64*/ 	.byte	0x04, 0x1e
        /*0d66*/ 	.short	(.L_411 - .L_410)
.L_410:
        /*0d68*/ 	.word	0x00000000


	//----- nvinfo : EIATTR_CBANK_PARAM_SIZE
	.align		4
.L_411:
        /*0d6c*/ 	.byte	0x03, 0x19
        /*0d6e*/ 	.short	0x0a70


	//----- nvinfo : EIATTR_PARAM_CBANK
	.align		4
        /*0d70*/ 	.byte	0x04, 0x0a
        /*0d72*/ 	.short	(.L_413 - .L_412)
	.align		4
.L_412:
        /*0d74*/ 	.word	index@(.nv.constant0._ZN7cutlass13device_kernelIN5flash11enable_sm90INS1_16FlashAttnFwdSm90INS1_25CollectiveMainloopFwdSm90ILi2EN4cute5tupleIJNS5_1CILi1EEES8_S8_EEENS6_IJNS7_ILi64EEESA_SA_EEELi512ENS_10bfloat16_tEfNS_4arch4Sm90ELb0ELb1ELb0ELb1ELb0ELb1ELb0ELb0ELb0ELb0ELb0ELb0EEENS1_21CollectiveEpilogueFwdINS6_IJSA_NS7_ILi512EEESA_EEES9_SC_SE_Li256ELb1ELb0ELb0ELb0EEENS1_36VarlenDynamicPersistentTileSchedulerILi64ELi64ELi256ELi32ELb0ELb0ELb1ELb1ELb0ELb1EEEEEEEEEvNT_6ParamsE)
        /*0d78*/ 	.short	0x0210
        /*0d7a*/ 	.short	0x0a70


	//----- nvinfo : EIATTR_SW_WAR
	.align		4
.L_413:
        /*0d7c*/ 	.byte	0x04, 0x36
        /*0d7e*/ 	.short	(.L_415 - .L_414)
.L_414:
        /*0d80*/ 	.word	0x00000008
.L_415:


//--------------------- .nv.info._ZN7cutlass13device_kernelIN5flash11enable_sm90INS1_16FlashAttnFwdSm90INS1_25CollectiveMainloopFwdSm90ILi2EN4cute5tupleIJNS5_1CILi1EEES8_S8_EEENS6_IJNS7_ILi64EEESA_SA_EEELi512ENS_10bfloat16_tEfNS_4arch4Sm90ELb0ELb1ELb0ELb1ELb0ELb0ELb1ELb0ELb0ELb0ELb0ELb0EEENS1_21CollectiveEpilogueFwdINS6_IJSA_NS7_ILi512EEESA_EEES9_SC_SE_Li256ELb1ELb0ELb0ELb0EEENS1_36VarlenDynamicPersistentTileSchedulerILi64ELi64ELi256ELi32ELb0ELb0ELb1ELb1ELb0ELb1EEEEEEEEEvNT_6ParamsE --------------------------
	.section	.nv.info._ZN7cutlass13device_kernelIN5flash11enable_sm90INS1_16FlashAttnFwdSm90INS1_25CollectiveMainloopFwdSm90ILi2EN4cute5tupleIJNS5_1CILi1EEES8_S8_EEENS6_IJNS7_ILi64EEESA_SA_EEELi512ENS_10bfloat16_tEfNS_4arch4Sm90ELb0ELb1ELb0ELb1ELb0ELb0ELb1ELb0ELb0ELb0ELb0ELb0EEENS1_21CollectiveEpilogueFwdINS6_IJSA_NS7_ILi512EEESA_EEES9_SC_SE_Li256ELb1ELb0ELb0ELb0EEENS1_36VarlenDynamicPersistentTileSchedulerILi64ELi64ELi256ELi32ELb0ELb0ELb1ELb1ELb0ELb1EEEEEEEEEvNT_6ParamsE,"",@"SHT_CUDA_INFO"
	.sectionflags	@""
	.align	4


	//----- nvinfo : EIATTR_CUDA_API_VERSION
	.align		4
        /*0000*/ 	.byte	0x04, 0x37
        /*0002*/ 	.short	(.L_417 - .L_416)
.L_416:
        /*0004*/ 	.word	0x00000082


	//----- nvinfo : EIATTR_KPARAM_INFO
	.align		4
.L_417:
        /*0008*/ 	.byte	0x04, 0x17
        /*000a*/ 	.short	(.L_419 - .L_418)
.L_418:
        /*000c*/ 	.word	0x00000000
        /*0010*/ 	.short	0x0000
        /*0012*/ 	.short	0x0070
        /*0014*/ 	.byte	0x00, 0xf0, 0x01, 0x2c


	//----- nvinfo : EIATTR_SPARSE_MMA_MASK
	.align		4
.L_419:
        /*0018*/ 	.byte	0x03, 0x50
        /*001a*/ 	.short	0x0000


	//----- nvinfo : EIATTR_MAXREG_COUNT
	.align		4
        /*001c*/ 	.byte	0x03, 0x1b
        /*001e*/ 	.short	0x00a8


	//----- nvinfo : EIATTR_NUM_BARRIERS
	.align		4
        /*0020*/ 	.byte	0x02, 0x4c
        /*0022*/ 	.byte	0x10
	.zero		1


	//----- nvinfo : EIATTR_EXTERNS
	.align		4
        /*0024*/ 	.byte	0x04, 0x0f
        /*0026*/ 	.short	(.L_421 - .L_420)


	//   ....[0]....
	.align		4
.L_420:
        /*0028*/ 	.word	index@(__assertfail)


	//----- nvinfo : EIATTR_ANNOTATIONS
	.align		4
.L_421:
        /*002c*/ 	.byte	0x04, 0x55
        /*002e*/ 	.short	(.L_423 - .L_422)


	//   ....[0]....
.L_422:
        /* <DEDUP_REMOVED lines=31> */


	//----- nvinfo : EIATTR_MERCURY_ISA_VERSION
	.align		4
.L_423:
        /*0210*/ 	.byte	0x03, 0x5f
        /*0212*/ 	.short	0x0101


	//----- nvinfo : EIATTR_UNUSED_LOAD_BYTE_OFFSET
	.align		4
        /*0214*/ 	.byte	0x04, 0x44
        /*0216*/ 	.short	(.L_425 - .L_424)


	//   ....[0]....
.L_424:
        /*0218*/ 	.word	0x00000a90
        /*021c*/ 	.word	0x0000fff0


	//   ....[1]....
        /*0220*/ 	.word	0x00010be0
        /*0224*/ 	.word	0x0000fff0


	//----- nvinfo : EIATTR_INT_WARP_WIDE_INSTR_OFFSETS
	.align		4
.L_425:
        /*0228*/ 	.byte	0x04, 0x31
        /*022a*/ 	.short	(.L_427 - .L_426)


	//   ....[0]....
.L_426:
        /*022c*/ 	.word	0x00000190


	//   ....[1]....
        /*0230*/ 	.word	0x000001d0


	//   ....[2]....
        /*0234*/ 	.word	0x00000240


	//   ....[3]....
        /*0238*/ 	.word	0x000002b0


	//   ....[4]....
        /*023c*/ 	.word	0x000149c0


	//   ....[5]....
        /*0240*/ 	.word	0x00014a80


	//   ....[6]....
        /*0244*/ 	.word	0x00014f90


	//   ....[7]....
        /*0248*/ 	.word	0x00015010


	//   ....[8]....
        /*024c*/ 	.word	0x00017c40


	//   ....[9]....
        /*0250*/ 	.word	0x00017d00


	//----- nvinfo : EIATTR_COOP_GROUP_MASK_REGIDS
	.align		4
.L_427:
        /*0254*/ 	.byte	0x04, 0x29
        /*0256*/ 	.short	(.L_429 - .L_428)


	//   ....[0]....
.L_428:
        /*0258*/ 	.word	0xffffffff


	//   ....[1]....
        /*025c*/ 	.word	0xffffffff


	//   ....[2]....
        /*0260*/ 	.word	0xffffffff


	//   ....[3]....
        /*0264*/ 	.word	0xffffffff


	//   ....[4]....
        /*0268*/ 	.word	0xffffffff


	//   ....[5]....
        /*026c*/ 	.word	0xffffffff


	//   ....[6]....
        /*0270*/ 	.word	0xffffffff


	//   ....[7]....
        /*0274*/ 	.word	0xffffffff


	//   ....[8]....
        /*0278*/ 	.word	0xffffffff


	//   ....[9]....
        /*027c*/ 	.word	0xffffffff


	//   ....[10]....
        /*0280*/ 	.word	0xffffffff


	//   ....[11]....
        /*0284*/ 	.word	0xffffffff


	//   ....[12]....
        /*0288*/ 	.word	0xffffffff


	//   ....[13]....
        /*028c*/ 	.word	0xffffffff


	//   ....[14]....
        /*0290*/ 	.word	0xffffffff


	//   ....[15]....
        /*0294*/ 	.word	0xffffffff


	//   ....[16]....
        /*0298*/ 	.word	0xffffffff


	//   ....[17]....
        /*029c*/ 	.word	0xffffffff


	//   ....[18]....
        /*02a0*/ 	.word	0xffffffff


	//   ....[19]....
        /*02a4*/ 	.word	0xffffffff


	//   ....[20]....
        /*02a8*/ 	.word	0xffffffff


	//   ....[21]....
        /*02ac*/ 	.word	0xffffffff


	//   ....[22]....
        /*02b0*/ 	.word	0xffffffff


	//   ....[23]....
        /*02b4*/ 	.word	0xffffffff


	//   ....[24]....
        /*02b8*/ 	.word	0xffffffff


	//   ....[25]....
        /*02bc*/ 	.word	0xffffffff


	//   ....[26]....
        /*02c0*/ 	.word	0xffffffff


	//   ....[27]....
        /*02c4*/ 	.word	0xffffffff


	//   ....[28]....
        /*02c8*/ 	.word	0xffffffff


	//   ....[29]....
        /*02cc*/ 	.word	0xffffffff


	//   ....[30]....
        /*02d0*/ 	.word	0xffffffff


	//   ....[31]....
        /*02d4*/ 	.word	0xffffffff


	//   ....[32]....
        /*02d8*/ 	.word	0xffffffff


	//   ....[33]....
        /*02dc*/ 	.word	0xffffffff


	//   ....[34]....
        /*02e0*/ 	.word	0xffffffff


	//   ....[35]....
        /*02e4*/ 	.word	0xffffffff


	//   ....[36]....
        /*02e8*/ 	.word	0xffffffff


	//   ....[37]....
        /*02ec*/ 	.word	0xffffffff


	//   ....[38]....
        /*02f0*/ 	.word	0xffffffff


	//   ....[39]....
        /*02f4*/ 	.word	0xffffffff


	//   ....[40]....
        /*02f8*/ 	.word	0xffffffff


	//   ....[41]....
        /*02fc*/ 	.word	0xffffffff


	//   ....[42]....
        /*0300*/ 	.word	0xffffffff


	//   ....[43]....
        /*0304*/ 	.word	0xffffffff


	//   ....[44]....
        /*0308*/ 	.word	0xffffffff


	//   ....[45]....
        /*030c*/ 	.word	0xffffffff


	//   ....[46]....
        /*0310*/ 	.word	0xffffffff


	//   ....[47]....
        /*0314*/ 	.word	0xffffffff


	//   ....[48]....
        /*0318*/ 	.word	0xffffffff


	//   ....[49]....
        /*031c*/ 	.word	0xffffffff


	//   ....[50]....
        /*0320*/ 	.word	0xffffffff


	//   ....[51]....
        /*0324*/ 	.word	0xffffffff


	//   ....[52]....
        /*0328*/ 	.word	0xffffffff


	//   ....[53]....
        /*032c*/ 	.word	0xffffffff


	//   ....[54]....
        /*0330*/ 	.word	0xffffffff


	//   ....[55]....
        /*0334*/ 	.word	0xffffffff


	//   ....[56]....
        /*0338*/ 	.word	0xffffffff


	//   ....[57]....
        /*033c*/ 	.word	0xffffffff


	//   ....[58]....
        /*0340*/ 	.word	0xffffffff


	//   ....[59]....
        /*0344*/ 	.word	0xffffffff


	//   ....[60]....
        /*0348*/ 	.word	0xffffffff


	//   ....[61]....
        /*034c*/ 	.word	0xffffffff


	//   ....[62]....
        /*0350*/ 	.word	0xffffffff


	//   ....[63]....
        /*0354*/ 	.word	0xffffffff


	//   ....[64]....
        /*0358*/ 	.word	0xffffffff


	//   ....[65]....
        /*035c*/ 	.word	0xffffffff


	//   ....[66]....
        /*0360*/ 	.word	0xffffffff


	//   ....[67]....
        /*0364*/ 	.word	0xffffffff


	//   ....[68]....
        /*0368*/ 	.word	0xffffffff


	//   ....[69]....
        /*036c*/ 	.word	0xffffffff


	//   ....[70]....
        /*0370*/ 	.word	0xffffffff


	//   ....[71]....
        /*0374*/ 	.word	0xffffffff


	//   ....[72]....
        /*0378*/ 	.word	0x0500000f


	//   ....[73]....
        /*037c*/ 	.word	0x0500000f


	//   ....[74]....
        /*0380*/ 	.word	0x0500000f


	//   ....[75]....
        /*0384*/ 	.word	0x0500000f


	//   ....[76]....
        /*0388*/ 	.word	0x0500000f


	//   ....[77]....
        /*038c*/ 	.word	0x0500000f


	//   ....[78]....
        /*0390*/ 	.word	0x0500000f


	//   ....[79]....
        /*0394*/ 	.word	0x0500000f


	//   ....[80]....
        /*0398*/ 	.word	0x0500000f


	//   ....[81]....
        /*039c*/ 	.word	0x0500000f


	//   ....[82]....
        /*03a0*/ 	.word	0x0500000f


	//   ....[83]....
        /*03a4*/ 	.word	0x0500000f


	//   ....[84]....
        /*03a8*/ 	.word	0x0500000f


	//   ....[85]....
        /*03ac*/ 	.word	0x0500000f


	//   ....[86]....
        /*03b0*/ 	.word	0x0500000f


	//   ....[87]....
        /*03b4*/ 	.word	0x0500000f


	//   ....[88]....
        /*03b8*/ 	.word	0x0500000f


	//   ....[89]....
        /*03bc*/ 	.word	0x0500000f


	//   ....[90]....
        /*03c0*/ 	.word	0x0500000f


	//----- nvinfo : EIATTR_COOP_GROUP_INSTR_OFFSETS
	.align		4
.L_429:
        /*03c4*/ 	.byte	0x04, 0x28
        /*03c6*/ 	.short	(.L_431 - .L_430)


	//   ....[0]....
.L_430:
        /*03c8*/ 	.word	0x00000060


	//   ....[1]....
        /*03cc*/ 	.word	0x000001a0


	//   ....[2]....
        /*03d0*/ 	.word	0x000001e0


	//   ....[3]....
        /*03d4*/ 	.word	0x000003f0


	//   ....[4]....
        /*03d8*/ 	.word	0x00000550


	//   ....[5]....
        /*03dc*/ 	.word	0x00000670


	//   ....[6]....
        /*03e0*/ 	.word	0x000007d0


	//   ....[7]....
        /*03e4*/ 	.word	0x00001b10


	//   ....[8]....
        /*03e8*/ 	.word	0x000039e0


	//   ....[9]....
        /*03ec*/ 	.word	0x000041c0


	//   ....[10]....
        /*03f0*/ 	.word	0x00005da0


	//   ....[11]....
        /*03f4*/ 	.word	0x00005f30


	//   ....[12]....
        /*03f8*/ 	.word	0x000061f0


	//   ....[13]....
        /*03fc*/ 	.word	0x00006290


	//   ....[14]....
        /*0400*/ 	.word	0x00006a90


	//   ....[15]....
        /*0404*/ 	.word	0x000070f0


	//   ....[16]....
        /*0408*/ 	.word	0x00008a30


	//   ....[17]....
        /*040c*/ 	.word	0x00008b30


	//   ....[18]....
        /*0410*/ 	.word	0x00008eb0


	//   ....[19]....
        /*0414*/ 	.word	0x00008f40


	//   ....[20]....
        /*0418*/ 	.word	0x0000a060


	//   ....[21]....
        /*041c*/ 	.word	0x0000a740


	//   ....[22]....
        /*0420*/ 	.word	0x0000b820


	//   ....[23]....
        /*0424*/ 	.word	0x0000b850


	//   ....[24]....
        /*0428*/ 	.word	0x0000bb40


	//   ....[25]....
        /*042c*/ 	.word	0x0000bd10


	//   ....[26]....
        /*0430*/ 	.word	0x0000cc40


	//   ....[27]....
        /*0434*/ 	.word	0x0000d190


	//   ....[28]....
        /*0438*/ 	.word	0x0000ea70


	//   ....[29]....
        /*043c*/ 	.word	0x0000eb70


	//   ....[30]....
        /*0440*/ 	.word	0x0000ef20


	//   ....[31]....
        /*0444*/ 	.word	0x0000ef90


	//   ....[32]....
        /*0448*/ 	.word	0x000100a0


	//   ....[33]....
        /*044c*/ 	.word	0x000100e0


	//   ....[34]....
        /*0450*/ 	.word	0x00010110


	//   ....[35]....
        /*0454*/ 	.word	0x000101a0


	//   ....[36]....
        /*0458*/ 	.word	0x000101b0


	//   ....[37]....
        /*045c*/ 	.word	0x00011bc0


	//   ....[38]....
        /*0460*/ 	.word	0x00013470


	//   ....[39]....
        /*0464*/ 	.word	0x00013600


	//   ....[40]....
        /*0468*/ 	.word	0x00013630


	//   ....[41]....
        /*046c*/ 	.word	0x00013670


	//   ....[42]....
        /*0470*/ 	.word	0x000136e0


	//   ....[43]....
        /*0474*/ 	.word	0x00013740


	//   ....[44]....
        /*0478*/ 	.word	0x00013780


	//   ....[45]....
        /*047c*/ 	.word	0x00013930


	//   ....[46]....
        /*0480*/ 	.word	0x00013990


	//   ....[47]....
        /*0484*/ 	.word	0x000139d0


	//   ....[48]....
        /*0488*/ 	.word	0x00013a10


	//   ....[49]....
        /*048c*/ 	.word	0x00013a40


	//   ....[50]....
        /*0490*/ 	.word	0x00013a70


	//   ....[51]....
        /*0494*/ 	.word	0x00013b10


	//   ....[52]....
        /*0498*/ 	.word	0x00013b70


	//   ....[53]....
        /*049c*/ 	.word	0x00013c00


	//   ....[54]....
        /*04a0*/ 	.word	0x00017d90


	//   ....[55]....
        /*04a4*/ 	.word	0x00017da0


	//   ....[56]....
        /*04a8*/ 	.word	0x00017ec0


	//   ....[57]....
        /*04ac*/ 	.word	0x00017f20


	//   ....[58]....
        /*04b0*/ 	.word	0x00017f60


	//   ....[59]....
        /*04b4*/ 	.word	0x00017fa0


	//   ....[60]....
        /*04b8*/ 	.word	0x00017fd0


	//   ....[61]....
        /*04bc*/ 	.word	0x00018000


	//   ....[62]....
        /*04c0*/ 	.word	0x000181a0


	//   ....[63]....
        /*04c4*/ 	.word	0x00018200


	//   ....[64]....
        /*04c8*/ 	.word	0x00018240


	//   ....[65]....
        /*04cc*/ 	.word	0x00018280


	//   ....[66]....
        /*04d0*/ 	.word	0x000182b0


	//   ....[67]....
        /*04d4*/ 	.word	0x000182e0


	//   ....[68]....
        /*04d8*/ 	.word	0x000183a0


	//   ....[69]....
        /*04dc*/ 	.word	0x000183c0


	//   ....[70]....
        /*04e0*/ 	.word	0x00018430


	//   ....[71]....
        /*04e4*/ 	.word	0x00018ad0


	//   ....[72]....
        /*04e8*/ 	.word	0x000191b0


	//   ....[73]....
        /*04ec*/ 	.word	0x000195d0


	//   ....[74]....
        /*04f0*/ 	.word	0x00019660


	//   ....[75]....
        /*04f4*/ 	.word	0x00019700


	//   ....[76]....
        /*04f8*/ 	.word	0x000197b0


	//   ....[77]....
        /*04fc*/ 	.word	0x00019830


	//   ....[78]....
        /*0500*/ 	.word	0x000198b0


	//   ....[79]....
        /*0504*/ 	.word	0x00019930


	//   ....[80]....
        /*0508*/ 	.word	0x000199b0


	//   ....[81]....
        /*050c*/ 	.word	0x00019a40


	//   ....[82]....
        /*0510*/ 	.word	0x00019af0


	//   ....[83]....
        /*0514*/ 	.word	0x00019b70


	//   ....[84]....
        /*0518*/ 	.word	0x00019bf0


	//   ....[85]....
        /*051c*/ 	.word	0x00019c70


	//   ....[86]....
        /*0520*/ 	.word	0x00019cf0


	//   ....[87]....
        /*0524*/ 	.word	0x00019d60


	//   ....[88]....
        /*0528*/ 	.word	0x00019e00


	//   ....[89]....
        /*052c*/ 	.word	0x00019e90


	//   ....[90]....
        /*0530*/ 	.word	0x00019fc0


	//----- nvinfo : EIATTR_REG_RECONFIG
	.align		4
.L_431:
        /*0534*/ 	.byte	0x01, 0x54
	.zero		2


	//----- nvinfo : EIATTR_SYSCALL_OFFSETS
	.align		4
        /*0538*/ 	.byte	0x04, 0x46
        /*053a*/ 	.short	(.L_433 - .L_432)


	//   ....[0]....
.L_432:
        /*053c*/ 	.word	0x00003bb0


	//   ....[1]....
        /*0540*/ 	.word	0x00014c10


	//   ....[2]....
        /*0544*/ 	.word	0x00014d50


	//   ....[3]....
        /*0548*/ 	.word	0x00014e50


	//----- nvinfo : EIATTR_MBARRIER_INSTR_OFFSETS
	.align		4
.L_433:
        /*054c*/ 	.byte	0x04, 0x39
        /*054e*/ 	.short	(.L_435 - .L_434)


	//   ....[0]....
.L_434:
        /*0550*/ 	.word	0x000002d0
        /*0554*/ 	.word	0x000000ff
        /*0558*/ 	.word	0x00038800
        /*055c*/ 	.short	0x0100
        /*055e*/ 	.byte	0x08
	.zero		1


	//   ....[1]....
        /*0560*/ 	.word	0x000002e0
        /*0564*/ 	.word	0x000000ff
        /*0568*/ 	.word	0x00038810
        /*056c*/ 	.short	0x0100
        /*056e*/ 	.byte	0x08
	.zero		1


	//   ....[2]....
        /*0570*/ 	.word	0x000002f0
        /*0574*/ 	.word	0x000000ff
        /*0578*/ 	.word	0x00038820
        /*057c*/ 	.short	0x0100
        /*057e*/ 	.byte	0x08
	.zero		1


	//   ....[3]....
        /*0580*/ 	.word	0x000003a0
        /*0584*/ 	.word	0x000000ff
        /*0588*/ 	.word	0x00038830
        /*058c*/ 	.short	0x0100
        /*058e*/ 	.byte	0x06
	.zero		1


	//   ....[4]....
        /*0590*/ 	.word	0x000003b0
        /*0594*/ 	.word	0x000000ff
        /*0598*/ 	.word	0x00038840
        /*059c*/ 	.short	0x0100
        /*059e*/ 	.byte	0x06
	.zero		1


	//   ....[5]....
        /*05a0*/ 	.word	0x000003c0
        /*05a4*/ 	.word	0x000000ff
        /*05a8*/ 	.word	0x00038838
        /*05ac*/ 	.short	0x0100
        /*05ae*/ 	.byte	0x06
	.zero		1


	//   ....[6]....
        /*05b0*/ 	.word	0x000003d0
        /*05b4*/ 	.word	0x000000ff
        /*05b8*/ 	.word	0x00038848
        /*05bc*/ 	.short	0x0100
        /*05be*/ 	.byte	0x06
	.zero		1


	//   ....[7]....
        /*05c0*/ 	.word	0x00000500
        /*05c4*/ 	.word	0x000000ff
        /*05c8*/ 	.word	0x00038850
        /*05cc*/ 	.short	0x0100
        /*05ce*/ 	.byte	0x08
	.zero		1


	//   ....[8]....
        /*05d0*/ 	.word	0x00000510
        /*05d4*/ 	.word	0x000000ff
        /*05d8*/ 	.word	0x00038860
        /*05dc*/ 	.short	0x0100
        /*05de*/ 	.byte	0x08
	.zero		1


	//   ....[9]....
        /*05e0*/ 	.word	0x00000520
        /*05e4*/ 	.word	0x000000ff
        /*05e8*/ 	.word	0x00038858
        /*05ec*/ 	.short	0x0100
        /*05ee*/ 	.byte	0x08
	.zero		1


	//   ....[10]....
        /*05f0*/ 	.word	0x00000530
        /*05f4*/ 	.word	0x000000ff
        /*05f8*/ 	.word	0x00038868
        /*05fc*/ 	.short	0x0100
        /*05fe*/ 	.byte	0x08
	.zero		1


	//   ....[11]....
        /*0600*/ 	.word	0x00000620
        /*0604*/ 	.word	0x000000ff
        /*0608*/ 	.word	0x00038870
        /*060c*/ 	.short	0x0100
        /*060e*/ 	.byte	0x06
	.zero		1


	//   ....[12]....
        /*0610*/ 	.word	0x00000630
        /*0614*/ 	.word	0x000000ff
        /*0618*/ 	.word	0x00038880
        /*061c*/ 	.short	0x0100
        /*061e*/ 	.byte	0x06
	.zero		1


	//   ....[13]....
        /*0620*/ 	.word	0x00000640
        /*0624*/ 	.word	0x000000ff
        /*0628*/ 	.word	0x00038878
        /*062c*/ 	.short	0x0100
        /*062e*/ 	.byte	0x06
	.zero		1


	//   ....[14]....
        /*0630*/ 	.word	0x00000650
        /*0634*/ 	.word	0x000000ff
        /*0638*/ 	.word	0x00038888
        /*063c*/ 	.short	0x0100
        /*063e*/ 	.byte	0x06
	.zero		1


	//   ....[15]....
        /*0640*/ 	.word	0x00000780
        /*0644*/ 	.word	0x000000ff
        /*0648*/ 	.word	0x00038890
        /*064c*/ 	.short	0x0100
        /*064e*/ 	.byte	0x08
	.zero		1


	//   ....[16]....
        /*0650*/ 	.word	0x00000790
        /*0654*/ 	.word	0x000000ff
        /*0658*/ 	.word	0x000388a0
        /*065c*/ 	.short	0x0100
        /*065e*/ 	.byte	0x08
	.zero		1


	//   ....[17]....
        /*0660*/ 	.word	0x000007a0
        /*0664*/ 	.word	0x000000ff
        /*0668*/ 	.word	0x00038898
        /*066c*/ 	.short	0x0100
        /*066e*/ 	.byte	0x08
	.zero		1


	//   ....[18]....
        /*0670*/ 	.word	0x000007b0
        /*0674*/ 	.word	0x000000ff
        /*0678*/ 	.word	0x000388a8
        /*067c*/ 	.short	0x0100
        /*067e*/ 	.byte	0x08
	.zero		1


	//   ....[19]....
        /*0680*/ 	.word	0x000008e0
        /*0684*/ 	.word	0x000000ff
        /*0688*/ 	.word	0x000388b0
        /*068c*/ 	.short	0x0100
        /*068e*/ 	.byte	0x08
	.zero		1


	//   ....[20]....
        /*0690*/ 	.word	0x000008f0
        /*0694*/ 	.word	0x000000ff
        /*0698*/ 	.word	0x000388c0
        /*069c*/ 	.short	0x0100
        /*069e*/ 	.byte	0x08
	.zero		1


	//   ....[21]....
        /*06a0*/ 	.word	0x00000900
        /*06a4*/ 	.word	0x000000ff
        /*06a8*/ 	.word	0x000388b8
        /*06ac*/ 	.short	0x0100
        /*06ae*/ 	.byte	0x08
	.zero		1


	//   ....[22]....
        /*06b0*/ 	.word	0x00000910
        /*06b4*/ 	.word	0x000000ff
        /*06b8*/ 	.word	0x000388c8
        /*06bc*/ 	.short	0x0100
        /*06be*/ 	.byte	0x08
	.zero		1


	//   ....[23]....
        /*06c0*/ 	.word	0x00001e80
        /*06c4*/ 	.word	0x00000000
        /*06c8*/ 	.word	0x00000000
        /*06cc*/ 	.short	0x0101
        /*06ce*/ 	.byte	0x3f
	.zero		1


	//   ....[24]....
        /*06d0*/ 	.word	0x00002930
        /*06d4*/ 	.word	0x00000000
        /*06d8*/ 	.word	0x00000000
        /*06dc*/ 	.short	0x0101
        /*06de*/ 	.byte	0x3f
	.zero		1


	//   ....[25]....
        /*06e0*/ 	.word	0x00003c10
        /*06e4*/ 	.word	0x000000ff
        /*06e8*/ 	.word	0x00038800
        /*06ec*/ 	.short	0x010a
        /*06ee*/ 	.byte	0x25
	.zero		1


	//   ....[26]....
        /*06f0*/ 	.word	0x00003c80
        /*06f4*/ 	.word	0x00000004
        /*06f8*/ 	.word	0x00038830
        /*06fc*/ 	.short	0x010a
        /*06fe*/ 	.byte	0x3f
	.zero		1


	//   ....[27]....
        /*0700*/ 	.word	0x00003cc0
        /*0704*/ 	.word	0x00000004
        /*0708*/ 	.word	0x00038830
        /*070c*/ 	.short	0x010a
        /*070e*/ 	.byte	0x3f
	.zero		1


	//   ....[28]....
        /*0710*/ 	.word	0x00003f40
        /*0714*/ 	.word	0x000000ff
        /*0718*/ 	.word	0x00038810
        /*071c*/ 	.short	0x010a
        /*071e*/ 	.byte	0x25
	.zero		1


	//   ....[29]....
        /*0720*/ 	.word	0x00003f80
        /*0724*/ 	.word	0x00000004
        /*0728*/ 	.word	0x00038850
        /*072c*/ 	.short	0x010a
        /*072e*/ 	.byte	0x3f
	.zero		1


	//   ....[30]....
        /*0730*/ 	.word	0x00003fc0
        /*0734*/ 	.word	0x00000004
        /*0738*/ 	.word	0x00038850
        /*073c*/ 	.short	0x010a
        /*073e*/ 	.byte	0x3f
	.zero		1


	//   ....[31]....
        /*0740*/ 	.word	0x00005250
        /*0744*/ 	.word	0x00000000
        /*0748*/ 	.word	0x00000000
        /*074c*/ 	.short	0x0101
        /*074e*/ 	.byte	0x3f
	.zero		1


	//   ....[32]....
        /*0750*/ 	.word	0x00006ab0
        /*0754*/ 	.word	0x00000004
        /*0758*/ 	.word	0x00000000
        /*075c*/ 	.short	0x0101
        /*075e*/ 	.byte	0x3f
	.zero		1


	//   ....[33]....
        /*0760*/ 	.word	0x00006d40
        /*0764*/ 	.word	0x000000ff
        /*0768*/ 	.word	0x00038830
        /*076c*/ 	.short	0x010a
        /*076e*/ 	.byte	0x07
	.zero		1


	//   ....[34]....
        /*0770*/ 	.word	0x00006d80
        /*0774*/ 	.word	0x000000ff
        /*0778*/ 	.word	0x00038830
        /*077c*/ 	.short	0x010a
        /*077e*/ 	.byte	0x07
	.zero		1


	//   ....[35]....
        /*0780*/ 	.word	0x00006fa0
        /*0784*/ 	.word	0x000000ff
        /*0788*/ 	.word	0x00038850
        /*078c*/ 	.short	0x010a
        /*078e*/ 	.byte	0x07
	.zero		1


	//   ....[36]....
        /*0790*/ 	.word	0x00006fe0
        /*0794*/ 	.word	0x000000ff
        /*0798*/ 	.word	0x00038850
        /*079c*/ 	.short	0x010a
        /*079e*/ 	.byte	0x07
	.zero		1


	//   ....[37]....
        /*07a0*/ 	.word	0x00008180
        /*07a4*/ 	.word	0x0000000c
        /*07a8*/ 	.word	0x00000000
        /*07ac*/ 	.short	0x0101
        /*07ae*/ 	.byte	0x3f
	.zero		1


	//   ....[38]....
        /*07b0*/ 	.word	0x0000a080
        /*07b4*/ 	.word	0x00000009
        /*07b8*/ 	.word	0x00000000
        /*07bc*/ 	.short	0x0101
        /*07be*/ 	.byte	0x3f
	.zero		1


	//   ....[39]....
        /*07c0*/ 	.word	0x0000a3a0
        /*07c4*/ 	.word	0x000000ff
        /*07c8*/ 	.word	0x00038830
        /*07cc*/ 	.short	0x010a
        /*07ce*/ 	.byte	0x06
	.zero		1


	//   ....[40]....
        /*07d0*/ 	.word	0x0000a3e0
        /*07d4*/ 	.word	0x000000ff
        /*07d8*/ 	.word	0x00038830
        /*07dc*/ 	.short	0x010a
        /*07de*/ 	.byte	0x06
	.zero		1


	//   ....[41]....
        /*07e0*/ 	.word	0x0000a600
        /*07e4*/ 	.word	0x000000ff
        /*07e8*/ 	.word	0x00038850
        /*07ec*/ 	.short	0x010a
        /*07ee*/ 	.byte	0x06
	.zero		1


	//   ....[42]....
        /*07f0*/ 	.word	0x0000a640
        /*07f4*/ 	.word	0x000000ff
        /*07f8*/ 	.word	0x00038850
        /*07fc*/ 	.short	0x010a
        /*07fe*/ 	.byte	0x06
	.zero		1


	//   ....[43]....
        /*0800*/ 	.word	0x0000c080
        /*0804*/ 	.word	0x00000098
        /*0808*/ 	.word	0x00000000
        /*080c*/ 	.short	0x0101
        /*080e*/ 	.byte	0x3f
	.zero		1


	//   ....[44]....
        /*0810*/ 	.word	0x0000cc60
        /*0814*/ 	.word	0x000000b3
        /*0818*/ 	.word	0x00000000
        /*081c*/ 	.short	0x0101
        /*081e*/ 	.byte	0x3f
	.zero		1


	//   ....[45]....
        /*0820*/ 	.word	0x0000cdc0
        /*0824*/ 	.word	0x000000ff
        /*0828*/ 	.word	0x00038830
        /*082c*/ 	.short	0x010a
        /*082e*/ 	.byte	0x07
	.zero		1


	//   ....[46]....
        /*0830*/ 	.word	0x0000ce00
        /*0834*/ 	.word	0x000000ff
        /*0838*/ 	.word	0x00038830
        /*083c*/ 	.short	0x010a
        /*083e*/ 	.byte	0x07
	.zero		1


	//   ....[47]....
        /*0840*/ 	.word	0x0000d020
        /*0844*/ 	.word	0x000000ff
        /*0848*/ 	.word	0x00038850
        /*084c*/ 	.short	0x010a
        /*084e*/ 	.byte	0x07
	.zero		1


	//   ....[48]....
        /*0850*/ 	.word	0x0000d060
        /*0854*/ 	.word	0x000000ff
        /*0858*/ 	.word	0x00038850
        /*085c*/ 	.short	0x010a
        /*085e*/ 	.byte	0x07
	.zero		1


	//   ....[49]....
        /*0860*/ 	.word	0x0000e1f0
        /*0864*/ 	.word	0x00000008
        /*0868*/ 	.word	0x00000000
        /*086c*/ 	.short	0x0101
        /*086e*/ 	.byte	0x3f
	.zero		1


	//   ....[50]....
        /*0870*/ 	.word	0x000100c0
        /*0874*/ 	.word	0x0000000a
        /*0878*/ 	.word	0x00000000
        /*087c*/ 	.short	0x0101
        /*087e*/ 	.byte	0x3f
	.zero		1


	//   ....[51]....
        /*0880*/ 	.word	0x00012530
        /*0884*/ 	.word	0x000000ff
        /*0888*/ 	.word	0x00000000
        /*088c*/ 	.short	0x0101
        /*088e*/ 	.byte	0x04
	.zero		1


	//   ....[52]....
        /*0890*/ 	.word	0x00015380
        /*0894*/ 	.word	0x00000009
        /*0898*/ 	.word	0x00038840
        /*089c*/ 	.short	0x010a
        /*089e*/ 	.byte	0x3f
	.zero		1


	//   ....[53]....
        /*08a0*/ 	.word	0x00015b70
        /*08a4*/ 	.word	0x0000000b
        /*08a8*/ 	.word	0x00038820
        /*08ac*/ 	.short	0x010a
        /*08ae*/ 	.byte	0x3f
	.zero		1


	//   ....[54]....
        /*08b0*/ 	.word	0x00015c40
        /*08b4*/ 	.word	0x00000006
        /*08b8*/ 	.word	0x00038860
        /*08bc*/ 	.short	0x010a
        /*08be*/ 	.byte	0x3f
	.zero		1


	//   ....[55]....
        /*08c0*/ 	.word	0x000163f0
        /*08c4*/ 	.word	0x00000002
        /*08c8*/ 	.word	0x00038840
        /*08cc*/ 	.short	0x010a
        /*08ce*/ 	.byte	0x3f
	.zero		1


	//   ....[56]....
        /*08d0*/ 	.word	0x00016600
        /*08d4*/ 	.word	0x00000002
        /*08d8*/ 	.word	0x00038860
        /*08dc*/ 	.short	0x010a
        /*08de*/ 	.byte	0x3f
	.zero		1


	//   ....[57]....
        /*08e0*/ 	.word	0x00016cd0
        /*08e4*/ 	.word	0x00000002
        /*08e8*/ 	.word	0x00038840
        /*08ec*/ 	.short	0x010a
        /*08ee*/ 	.byte	0x3f
	.zero		1


	//   ....[58]....
        /*08f0*/ 	.word	0x00016ed0
        /*08f4*/ 	.word	0x00000002
        /*08f8*/ 	.word	0x00038860
        /*08fc*/ 	.short	0x010a
        /*08fe*/ 	.byte	0x3f
	.zero		1


	//   ....[59]....
        /*0900*/ 	.word	0x00017510
        /*0904*/ 	.word	0x00000002
        /*0908*/ 	.word	0x00038840
        /*090c*/ 	.short	0x010a
        /*090e*/ 	.byte	0x3f
	.zero		1


	//   ....[60]....
        /*0910*/ 	.word	0x00017720
        /*0914*/ 	.word	0x00000002
        /*0918*/ 	.word	0x00038860
        /*091c*/ 	.short	0x010a
        /*091e*/ 	.byte	0x3f
	.zero		1


	//   ....[61]....
        /*0920*/ 	.word	0x00018a60
        /*0924*/ 	.word	0x00000000
        /*0928*/ 	.word	0x00038820
        /*092c*/ 	.short	0x010a
        /*092e*/ 	.byte	0x3f
	.zero		1


	//   ....[62]....
        /*0930*/ 	.word	0x00018c10
        /*0934*/ 	.word	0x00000006
        /*0938*/ 	.word	0x00000000
        /*093c*/ 	.short	0x010a
        /*093e*/ 	.byte	0x3f
	.zero		1


	//   ....[63]....
        /*0940*/ 	.word	0x00018c80
        /*0944*/ 	.word	0x00000007
        /*0948*/ 	.word	0x00000000
        /*094c*/ 	.short	0x010a
        /*094e*/ 	.byte	0x3f
	.zero		1


	//   ....[64]....
        /*0950*/ 	.word	0x00018cf0
        /*0954*/ 	.word	0x00000004
        /*0958*/ 	.word	0x00000000
        /*095c*/ 	.short	0x010a
        /*095e*/ 	.byte	0x3f
	.zero		1


	//   ....[65]....
        /*0960*/ 	.word	0x00018d20
        /*0964*/ 	.word	0x00000003
        /*0968*/ 	.word	0x00000000
        /*096c*/ 	.short	0x010a
        /*096e*/ 	.byte	0x3f
	.zero		1


	//   ....[66]....
        /*0970*/ 	.word	0x00018d90
        /*0974*/ 	.word	0x00000003
        /*0978*/ 	.word	0x00038800
        /*097c*/ 	.short	0x010a
        /*097e*/ 	.byte	0x3f
	.zero		1


	//   ....[67]....
        /*0980*/ 	.word	0x00018de0
        /*0984*/ 	.word	0x00000004
        /*0988*/ 	.word	0x00038830
        /*098c*/ 	.short	0x010a
        /*098e*/ 	.byte	0x3f
	.zero		1


	//   ....[68]....
        /*0990*/ 	.word	0x00018e40
        /*0994*/ 	.word	0x00000007
        /*0998*/ 	.word	0x00038810
        /*099c*/ 	.short	0x010a
        /*099e*/ 	.byte	0x3f
	.zero		1


	//   ....[69]....
        /*09a0*/ 	.word	0x00018e90
        /*09a4*/ 	.word	0x00000004
        /*09a8*/ 	.word	0x00038850
        /*09ac*/ 	.short	0x010a
        /*09ae*/ 	.byte	0x3f
	.zero		1


	//   ....[70]....
        /*09b0*/ 	.word	0x00018ef0
        /*09b4*/ 	.word	0x0000000a
        /*09b8*/ 	.word	0x00038830
        /*09bc*/ 	.short	0x010a
        /*09be*/ 	.byte	0x3f
	.zero		1


	//   ....[71]....
        /*09c0*/ 	.word	0x00018f50
        /*09c4*/ 	.word	0x0000000a
        /*09c8*/ 	.word	0x00038850
        /*09cc*/ 	.short	0x010a
        /*09ce*/ 	.byte	0x3f
	.zero		1


	//   ....[72]....
        /*09d0*/ 	.word	0x00018fb0
        /*09d4*/ 	.word	0x00000007
        /*09d8*/ 	.word	0x00038830
        /*09dc*/ 	.short	0x010a
        /*09de*/ 	.byte	0x3f
	.zero		1


	//   ....[73]....
        /*09e0*/ 	.word	0x00019010
        /*09e4*/ 	.word	0x00000007
        /*09e8*/ 	.word	0x00038850
        /*09ec*/ 	.short	0x010a
        /*09ee*/ 	.byte	0x3f
	.zero		1


	//   ....[74]....
        /*09f0*/ 	.word	0x00019070
        /*09f4*/ 	.word	0x0000000f
        /*09f8*/ 	.word	0x00038830
        /*09fc*/ 	.short	0x010a
        /*09fe*/ 	.byte	0x3f
	.zero		1


	//   ....[75]....
        /*0a00*/ 	.word	0x000190d0
        /*0a04*/ 	.word	0x0000000f
        /*0a08*/ 	.word	0x00038850
        /*0a0c*/ 	.short	0x010a
        /*0a0e*/ 	.byte	0x3f
	.zero		1


	//   ....[76]....
        /*0a10*/ 	.word	0x00019270
        /*0a14*/ 	.word	0x00000009
        /*0a18*/ 	.word	0x00038840
        /*0a1c*/ 	.short	0x010a
        /*0a1e*/ 	.byte	0x3f
	.zero		1


	//   ....[77]....
        /*0a20*/ 	.word	0x000192f0
        /*0a24*/ 	.word	0x00000009
        /*0a28*/ 	.word	0x00038820
        /*0a2c*/ 	.short	0x010a
        /*0a2e*/ 	.byte	0x3f
	.zero		1


	//   ....[78]....
        /*0a30*/ 	.word	0x00019340
        /*0a34*/ 	.word	0x00000006
        /*0a38*/ 	.word	0x00038860
        /*0a3c*/ 	.short	0x010a
        /*0a3e*/ 	.byte	0x3f
	.zero		1


	//   ....[79]....
        /*0a40*/ 	.word	0x00019390
        /*0a44*/ 	.word	0x00000002
        /*0a48*/ 	.word	0x00038840
        /*0a4c*/ 	.short	0x010a
        /*0a4e*/ 	.byte	0x3f
	.zero		1


	//   ....[80]....
        /*0a50*/ 	.word	0x000193e0
        /*0a54*/ 	.word	0x00000002
        /*0a58*/ 	.word	0x00038860
        /*0a5c*/ 	.short	0x010a
        /*0a5e*/ 	.byte	0x3f
	.zero		1


	//   ....[81]....
        /*0a60*/ 	.word	0x00019430
        /*0a64*/ 	.word	0x00000002
        /*0a68*/ 	.word	0x00038840
        /*0a6c*/ 	.short	0x010a
        /*0a6e*/ 	.byte	0x3f
	.zero		1


	//   ....[82]....
        /*0a70*/ 	.word	0x00019480
        /*0a74*/ 	.word	0x00000002
        /*0a78*/ 	.word	0x00038860
        /*0a7c*/ 	.short	0x010a
        /*0a7e*/ 	.byte	0x3f
	.zero		1


	//   ....[83]....
        /*0a80*/ 	.word	0x000194d0
        /*0a84*/ 	.word	0x00000002
        /*0a88*/ 	.word	0x00038840
        /*0a8c*/ 	.short	0x010a
        /*0a8e*/ 	.byte	0x3f
	.zero		1


	//   ....[84]....
        /*0a90*/ 	.word	0x00019520
        /*0a94*/ 	.word	0x00000002
        /*0a98*/ 	.word	0x00038860
        /*0a9c*/ 	.short	0x010a
        /*0a9e*/ 	.byte	0x3f
	.zero		1


	//   ....[85]....
        /*0aa0*/ 	.word	0x00019ee0
        /*0aa4*/ 	.word	0x00000000
        /*0aa8*/ 	.word	0x00038820
        /*0aac*/ 	.short	0x010a
        /*0aae*/ 	.byte	0x3f
	.zero		1


	//   ....[86]....
        /*0ab0*/ 	.word	0x0001a080
        /*0ab4*/ 	.word	0x00000006
        /*0ab8*/ 	.word	0x00000000
        /*0abc*/ 	.short	0x010a
        /*0abe*/ 	.byte	0x3f
	.zero		1


	//   ....[87]....
        /*0ac0*/ 	.word	0x0001a0d0
        /*0ac4*/ 	.word	0x00000007
        /*0ac8*/ 	.word	0x00000000
        /*0acc*/ 	.short	0x010a
        /*0ace*/ 	.byte	0x3f
	.zero		1


	//   ....[88]....
        /*0ad0*/ 	.word	0x0001a120
        /*0ad4*/ 	.word	0x00000004
        /*0ad8*/ 	.word	0x00000000
        /*0adc*/ 	.short	0x010a
        /*0ade*/ 	.byte	0x3f
	.zero		1


	//----- nvinfo : EIATTR_NUM_MBARRIERS
	.align		4
.L_435:
        /*0ae0*/ 	.byte	0x03, 0x38
        /*0ae2*/ 	.short	0x0017


	//----- nvinfo : EIATTR_EXIT_INSTR_OFFSETS
	.align		4
        /*0ae4*/ 	.byte	0x04, 0x1c
        /*0ae6*/ 	.short	(.L_437 - .L_436)


	//   ....[0]....
.L_436:
        /*0ae8*/ 	.word	0x00000ac0


	//   ....[1]....
        /*0aec*/ 	.word	0x00013430


	//   ....[2]....
        /*0af0*/ 	.word	0x00013490


	//   ....[3]....
        /*0af4*/ 	.word	0x00018d70


	//----- nvinfo : EIATTR_MAX_THREADS
	.align		4
.L_437:
        /*0af8*/ 	.byte	0x04, 0x05
        /*0afa*/ 	.short	(.L_439 - .L_438)
.L_438:
        /*0afc*/ 	.word	0x00000180
        /*0b00*/ 	.word	0x00000001
        /*0b04*/ 	.word	0x00000001


	//----- nvinfo : EIATTR_CRS_STACK_SIZE
	.align		4
.L_439:
        /*0b08*/ 	.byte	0x04, 0x1e
        /*0b0a*/ 	.short	(.L_441 - .L_440)
.L_440:
        /*0b0c*/ 	.word	0x00000000


	//----- nvinfo : EIATTR_CBANK_PARAM_SIZE
	.align		4
.L_441:
        /*0b10*/ 	.byte	0x03, 0x19
        /*0b12*/ 	.short	0x0b70


	//----- nvinfo : EIATTR_PARAM_CBANK
	.align		4
        /*0b14*/ 	.byte	0x04, 0x0a
        /*0b16*/ 	.short	(.L_443 - .L_442)
	.align		4
.L_442:
        /*0b18*/ 	.word	index@(.nv.constant0._ZN7cutlass13device_kernelIN5flash11enable_sm90INS1_16FlashAttnFwdSm90INS1_25CollectiveMainloopFwdSm90ILi2EN4cute5tupleIJNS5_1CILi1EEES8_S8_EEENS6_IJNS7_ILi64EEESA_SA_EEELi512ENS_10bfloat16_tEfNS_4arch4Sm90ELb0ELb1ELb0ELb1ELb0ELb0ELb1ELb0ELb0ELb0ELb0ELb0EEENS1_21CollectiveEpilogueFwdINS6_IJSA_NS7_ILi512EEESA_EEES9_SC_SE_Li256ELb1ELb0ELb0ELb0EEENS1_36VarlenDynamicPersistentTileSchedulerILi64ELi64ELi256ELi32ELb0ELb0ELb1ELb1ELb0ELb1EEEEEEEEEvNT_6ParamsE)
        /*0b1c*/ 	.short	0x0210
        /*0b1e*/ 	.short	0x0b70


	//----- nvinfo : EIATTR_SW_WAR
	.align		4
.L_443:
        /*0b20*/ 	.byte	0x04, 0x36
        /*0b22*/ 	.short	(.L_445 - .L_444)
.L_444:
        /*0b24*/ 	.word	0x00000008
.L_445:


//--------------------- .nv.info._ZN7cutlass13device_kernelIN5flash11enable_sm90INS1_16FlashAttnFwdSm90INS1_25CollectiveMainloopFwdSm90ILi2EN4cute5tupleIJNS5_1CILi1EEES8_S8_EEENS6_IJNS7_ILi64EEESA_SA_EEELi512ENS_10bfloat16_tEfNS_4arch4Sm90ELb0ELb1ELb0ELb1ELb0ELb1ELb1ELb0ELb0ELb0ELb0ELb0EEENS1_21CollectiveEpilogueFwdINS6_IJSA_NS7_ILi512EEESA_EEES9_SC_SE_Li256ELb1ELb0ELb0ELb0EEENS1_36VarlenDynamicPersistentTileSchedulerILi64ELi64ELi256ELi32ELb0ELb0ELb1ELb1ELb0ELb1EEEEEEEEEvNT_6ParamsE --------------------------
	.section	.nv.info._ZN7cutlass13device_kernelIN5flash11enable_sm90INS1_16FlashAttnFwdSm90INS1_25CollectiveMainloopFwdSm90ILi2EN4cute5tupleIJNS5_1CILi1EEES8_S8_EEENS6_IJNS7_ILi64EEESA_SA_EEELi512ENS_10bfloat16_tEfNS_4arch4Sm90ELb0ELb1ELb0ELb1ELb0ELb1ELb1ELb0ELb0ELb0ELb0ELb0EEENS1_21CollectiveEpilogueFwdINS6_IJSA_NS7_ILi512EEESA_EEES9_SC_SE_Li256ELb1ELb0ELb0ELb0EEENS1_36VarlenDynamicPersistentTileSchedulerILi64ELi64ELi256ELi32ELb0ELb0ELb1ELb1ELb0ELb1EEEEEEEEEvNT_6ParamsE,"",@"SHT_CUDA_INFO"
	.sectionflags	@""
	.align	4


	//----- nvinfo : EIATTR_CUDA_API_VERSION
	.align		4
        /*0000*/ 	.byte	0x04, 0x37
        /*0002*/ 	.short	(.L_447 - .L_446)
.L_446:
        /*0004*/ 	.word	0x00000082


	//----- nvinfo : EIATTR_KPARAM_INFO
	.align		4
.L_447:
        /*0008*/ 	.byte	0x04, 0x17
        /*000a*/ 	.short	(.L_449 - .L_448)
.L_448:
        /*000c*/ 	.word	0x00000000
        /*0010*/ 	.short	0x0000
        /*0012*/ 	.short	0x0070
        /*0014*/ 	.byte	0x00, 0xf0, 0x01, 0x2c


	//----- nvinfo : EIATTR_SPARSE_MMA_MASK
	.align		4
.L_449:
        /*0018*/ 	.byte	0x03, 0x50
        /*001a*/ 	.short	0x0000


	//----- nvinfo : EIATTR_MAXREG_COUNT
	.align		4
        /*001c*/ 	.byte	0x03, 0x1b
        /*001e*/ 	.short	0x00a8


	//----- nvinfo : EIATTR_NUM_BARRIERS
	.align		4
        /*0020*/ 	.byte	0x02, 0x4c
        /*0022*/ 	.byte	0x10
	.zero		1


	//----- nvinfo : EIATTR_EXTERNS
	.align		4
        /*0024*/ 	.byte	0x04, 0x0f
        /*0026*/ 	.short	(.L_451 - .L_450)


	//   ....[0]....
	.align		4
.L_450:
        /*0028*/ 	.word	index@(__assertfail)


	//----- nvinfo : EIATTR_ANNOTATIONS
	.align		4
.L_451:
        /*002c*/ 	.byte	0x04, 0x55
        /*002e*/ 	.short	(.L_453 - .L_452)


	//   ....[0]....
.L_452:
        /* <DEDUP_REMOVED lines=41> */


	//----- nvinfo : EIATTR_MERCURY_ISA_VERSION
	.align		4
.L_453:
        /*02a8*/ 	.byte	0x03, 0x5f
        /*02aa*/ 	.short	0x0101


	//----- nvinfo : EIATTR_UNUSED_LOAD_BYTE_OFFSET
	.align		4
        /*02ac*/ 	.byte	0x04, 0x44
        /*02ae*/ 	.short	(.L_455 - .L_454)


	//   ....[0]....
.L_454:
        /*02b0*/ 	.word	0x00000b50
        /*02b4*/ 	.word	0x0000fff0


	//   ....[1]....
        /*02b8*/ 	.word	0x000195c0
        /*02bc*/ 	.word	0x0000fff0


	//----- nvinfo : EIATTR_INT_WARP_WIDE_INSTR_OFFSETS
	.align		4
.L_455:
        /*02c0*/ 	.byte	0x04, 0x31
        /*02c2*/ 	.short	(.L_457 - .L_456)


	//   ....[0]....
.L_456:
        /*02c4*/ 	.word	0x00000200


	//   ....[1]....
        /*02c8*/ 	.word	0x00000240


	//   ....[2]....
        /*02cc*/ 	.word	0x000002a0


	//   ....[3]....
        /*02d0*/ 	.word	0x000002b0


	//   ....[4]....
        /*02d4*/ 	.word	0x0001e6f0


	//   ....[5]....
        /*02d8*/ 	.word	0x0001e7a0


	//   ....[6]....
        /*02dc*/ 	.word	0x0001ecb0


	//   ....[7]....
        /*02e0*/ 	.word	0x0001ed20


	//   ....[8]....
        /*02e4*/ 	.word	0x000219a0


	//   ....[9]....
        /*02e8*/ 	.word	0x00021a50


	//----- nvinfo : EIATTR_COOP_GROUP_MASK_REGIDS
	.align		4
.L_457:
        /*02ec*/ 	.byte	0x04, 0x29
        /*02ee*/ 	.short	(.L_459 - .L_458)


	//   ....[0]....
.L_458:
        /*02f0*/ 	.word	0xffffffff


	//   ....[1]....
        /*02f4*/ 	.word	0xffffffff


	//   ....[2]....
        /*02f8*/ 	.word	0xffffffff


	//   ....[3]....
        /*02fc*/ 	.word	0xffffffff


	//   ....[4]....
        /*0300*/ 	.word	0xffffffff


	//   ....[5]....
        /*0304*/ 	.word	0xffffffff


	//   ....[6]....
        /*0308*/ 	.word	0xffffffff


	//   ....[7]....
        /*030c*/ 	.word	0xffffffff


	//   ....[8]....
        /*0310*/ 	.word	0xffffffff


	//   ....[9]....
        /*0314*/ 	.word	0xffffffff


	//   ....[10]....
        /*0318*/ 	.word	0xffffffff


	//   ....[11]....
        /*031c*/ 	.word	0xffffffff


	//   ....[12]....
        /*0320*/ 	.word	0xffffffff


	//   ....[13]....
        /*0324*/ 	.word	0xffffffff


	//   ....[14]....
        /*0328*/ 	.word	0xffffffff


	//   ....[15]....
        /*032c*/ 	.word	0xffffffff


	//   ....[16]....
        /*0330*/ 	.word	0xffffffff


	//   ....[17]....
        /*0334*/ 	.word	0xffffffff


	//   ....[18]....
        /*0338*/ 	.word	0xffffffff


	//   ....[19]....
        /*033c*/ 	.word	0xffffffff


	//   ....[20]....
        /*0340*/ 	.word	0xffffffff


	//   ....[21]....
        /*0344*/ 	.word	0xffffffff


	//   ....[22]....
        /*0348*/ 	.word	0xffffffff


	//   ....[23]....
        /*034c*/ 	.word	0xffffffff


	//   ....[24]....
        /*0350*/ 	.word	0xffffffff


	//   ....[25]....
        /*0354*/ 	.word	0xffffffff


	//   ....[26]....
        /*0358*/ 	.word	0xffffffff


	//   ....[27]....
        /*035c*/ 	.word	0xffffffff


	//   ....[28]....
        /*0360*/ 	.word	0xffffffff


	//   ....[29]....
        /*0364*/ 	.word	0xffffffff


	//   ....[30]....
        /*0368*/ 	.word	0xffffffff


	//   ....[31]....
        /*036c*/ 	.word	0xffffffff


	//   ....[32]....
        /*0370*/ 	.word	0xffffffff


	//   ....[33]....
        /*0374*/ 	.word	0xffffffff


	//   ....[34]....
        /*0378*/ 	.word	0xffffffff


	//   ....[35]....
        /*037c*/ 	.word	0xffffffff


	//   ....[36]....
        /*0380*/ 	.word	0xffffffff


	//   ....[37]....
        /*0384*/ 	.word	0xffffffff


	//   ....[38]....
        /*0388*/ 	.word	0xffffffff


	//   ....[39]....
        /*038c*/ 	.word	0xffffffff


	//   ....[40]....
        /*0390*/ 	.word	0xffffffff


	//   ....[41]....
        /*0394*/ 	.word	0xffffffff


	//   ....[42]....
        /*0398*/ 	.word	0xffffffff


	//   ....[43]....
        /*039c*/ 	.word	0xffffffff


	//   ....[44]....
        /*03a0*/ 	.word	0xffffffff


	//   ....[45]....
        /*03a4*/ 	.word	0xffffffff


	//   ....[46]....
        /*03a8*/ 	.word	0xffffffff


	//   ....[47]....
        /*03ac*/ 	.word	0xffffffff


	//   ....[48]....
        /*03b0*/ 	.word	0xffffffff


	//   ....[49]....
        /*03b4*/ 	.word	0xffffffff


	//   ....[50]....
        /*03b8*/ 	.word	0xffffffff


	//   ....[51]....
        /*03bc*/ 	.word	0xffffffff


	//   ....[52]....
        /*03c0*/ 	.word	0xffffffff


	//   ....[53]....
        /*03c4*/ 	.word	0xffffffff


	//   ....[54]....
        /*03c8*/ 	.word	0xffffffff


	//   ....[55]....
        /*03cc*/ 	.word	0xffffffff


	//   ....[56]....
        /*03d0*/ 	.word	0xffffffff


	//   ....[57]....
        /*03d4*/ 	.word	0xffffffff


	//   ....[58]....
        /*03d8*/ 	.word	0xffffffff


	//   ....[59]....
        /*03dc*/ 	.word	0xffffffff


	//   ....[60]....
        /*03e0*/ 	.word	0xffffffff


	//   ....[61]....
        /*03e4*/ 	.word	0xffffffff


	//   ....[62]....
        /*03e8*/ 	.word	0xffffffff


	//   ....[63]....
        /*03ec*/ 	.word	0xffffffff


	//   ....[64]....
        /*03f0*/ 	.word	0xffffffff


	//   ....[65]....
        /*03f4*/ 	.word	0xffffffff


	//   ....[66]....
        /*03f8*/ 	.word	0xffffffff


	//   ....[67]....
        /*03fc*/ 	.word	0xffffffff


	//   ....[68]....
        /*0400*/ 	.word	0xffffffff


	//   ....[69]....
        /*0404*/ 	.word	0xffffffff


	//   ....[70]....
        /*0408*/ 	.word	0xffffffff


	//   ....[71]....
        /*040c*/ 	.word	0xffffffff


	//   ....[72]....
        /*0410*/ 	.word	0x0500000f


	//   ....[73]....
        /*0414*/ 	.word	0x0500000f


	//   ....[74]....
        /*0418*/ 	.word	0x0500000f


	//   ....[75]....
        /*041c*/ 	.word	0x0500000f


	//   ....[76]....
        /*0420*/ 	.word	0x0500000f


	//   ....[77]....
        /*0424*/ 	.word	0x0500000f


	//   ....[78]....
        /*0428*/ 	.word	0x0500000f


	//   ....[79]....
        /*042c*/ 	.word	0x0500000f


	//   ....[80]....
        /*0430*/ 	.word	0x0500000f


	//   ....[81]....
        /*0434*/ 	.word	0x0500000f


	//   ....[82]....
        /*0438*/ 	.word	0x0500000f


	//   ....[83]....
        /*043c*/ 	.word	0x0500000f


	//   ....[84]....
        /*0440*/ 	.word	0x0500000f


	//   ....[85]....
        /*0444*/ 	.word	0x0500000f


	//   ....[86]....
        /*0448*/ 	.word	0x0500000f


	//   ....[87]....
        /*044c*/ 	.word	0x0500000f


	//   ....[88]....
        /*0450*/ 	.word	0x0500000f


	//   ....[89]....
        /*0454*/ 	.word	0x0500000f


	//   ....[90]....
        /*0458*/ 	.word	0x0500000f


	//   ....[91]....
        /*045c*/ 	.word	0x0500000f


	//   ....[92]....
        /*0460*/ 	.word	0x0500000f


	//   ....[93]....
        /*0464*/ 	.word	0x0500000f


	//   ....[94]....
        /*0468*/ 	.word	0x0500000f


	//   ....[95]....
        /*046c*/ 	.word	0x0500000f


	//   ....[96]....
        /*0470*/ 	.word	0x0500000f


	//   ....[97]....
        /*0474*/ 	.word	0x0500000f


	//   ....[98]....
        /*0478*/ 	.word	0x0500000f


	//   ....[99]....
        /*047c*/ 	.word	0x0500000f


	//   ....[100]....
        /*0480*/ 	.word	0x0500000f


	//   ....[101]....
        /*0484*/ 	.word	0x0500000f


	//   ....[102]....
        /*0488*/ 	.word	0x0500000f


	//   ....[103]....
        /*048c*/ 	.word	0x0500000f


	//   ....[104]....
        /*0490*/ 	.word	0x0500000f


	//   ....[105]....
        /*0494*/ 	.word	0x0500000f


	//   ....[106]....
        /*0498*/ 	.word	0x0500000f


	//   ....[107]....
        /*049c*/ 	.word	0x0500000f


	//----- nvinfo : EIATTR_COOP_GROUP_INSTR_OFFSETS
	.align		4
.L_459:
        /*04a0*/ 	.byte	0x04, 0x28
        /*04a2*/ 	.short	(.L_461 - .L_460)


	//   ....[0]....
.L_460:
        /*04a4*/ 	.word	0x00000070


	//   ....[1]....
        /*04a8*/ 	.word	0x000001f0


	//   ....[2]....
        /*04ac*/ 	.word	0x00000230


	//   ....[3]....
        /*04b0*/ 	.word	0x00000480


	//   ....[4]....
        /*04b4*/ 	.word	0x000005e0


	//   ....[5]....
        /*04b8*/ 	.word	0x00000700


	//   ....[6]....
        /*04bc*/ 	.word	0x00000860


	//   ....[7]....
        /*04c0*/ 	.word	0x00004e50


	//   ....[8]....
        /*04c4*/ 	.word	0x00006ec0


	//   ....[9]....
        /*04c8*/ 	.word	0x0000a8c0


	//   ....[10]....
        /*04cc*/ 	.word	0x0000cc20


	//   ....[11]....
        /*04d0*/ 	.word	0x0000cd50


	//   ....[12]....
        /*04d4*/ 	.word	0x0000d060


	//   ....[13]....
        /*04d8*/ 	.word	0x0000d110


	//   ....[14]....
        /*04dc*/ 	.word	0x0000d950


	//   ....[15]....
        /*04e0*/ 	.word	0x0000e190


	//   ....[16]....
        /*04e4*/ 	.word	0x000101e0


	//   ....[17]....
        /*04e8*/ 	.word	0x000102e0


	//   ....[18]....
        /*04ec*/ 	.word	0x00010570


	//   ....[19]....
        /*04f0*/ 	.word	0x000106d0


	//   ....[20]....
        /*04f4*/ 	.word	0x00011880


	//   ....[21]....
        /*04f8*/ 	.word	0x00012a90


	//   ....[22]....
        /*04fc*/ 	.word	0x00013940


	//   ....[23]....
        /*0500*/ 	.word	0x00013970


	//   ....[24]....
        /*0504*/ 	.word	0x00013bd0


	//   ....[25]....
        /*0508*/ 	.word	0x00013da0


	//   ....[26]....
        /*050c*/ 	.word	0x00014d60


	//   ....[27]....
        /*0510*/ 	.word	0x00015d40


	//   ....[28]....
        /*0514*/ 	.word	0x000173f0


	//   ....[29]....
        /*0518*/ 	.word	0x000174f0


	//   ....[30]....
        /*051c*/ 	.word	0x000178d0


	//   ....[31]....
        /*0520*/ 	.word	0x00017930


	//   ....[32]....
        /*0524*/ 	.word	0x00018a80


	//   ....[33]....
        /*0528*/ 	.word	0x00018ad0


	//   ....[34]....
        /*052c*/ 	.word	0x00018b00


	//   ....[35]....
        /*0530*/ 	.word	0x00018b70


	//   ....[36]....
        /*0534*/ 	.word	0x00018b80


	//   ....[37]....
        /*0538*/ 	.word	0x0001a550


	//   ....[38]....
        /*053c*/ 	.word	0x0001bce0


	//   ....[39]....
        /*0540*/ 	.word	0x0001be60


	//   ....[40]....
        /*0544*/ 	.word	0x0001be90


	//   ....[41]....
        /*0548*/ 	.word	0x0001bed0


	//   ....[42]....
        /*054c*/ 	.word	0x0001bf30


	//   ....[43]....
        /*0550*/ 	.word	0x0001bf90


	//   ....[44]....
        /*0554*/ 	.word	0x0001bfd0


	//   ....[45]....
        /*0558*/ 	.word	0x0001c180


	//   ....[46]....
        /*055c*/ 	.word	0x0001c1e0


	//   ....[47]....
        /*0560*/ 	.word	0x0001c220


	//   ....[48]....
        /*0564*/ 	.word	0x0001c260


	//   ....[49]....
        /*0568*/ 	.word	0x0001c290


	//   ....[50]....
        /*056c*/ 	.word	0x0001c2c0


	//   ....[51]....
        /*0570*/ 	.word	0x0001c360


	//   ....[52]....
        /*0574*/ 	.word	0x0001c3c0


	//   ....[53]....
        /*0578*/ 	.word	0x0001c450


	//   ....[54]....
        /*057c*/ 	.word	0x00021ae0


	//   ....[55]....
        /*0580*/ 	.word	0x00021af0


	//   ....[56]....
        /*0584*/ 	.word	0x00021c00


	//   ....[57]....
        /*0588*/ 	.word	0x00021c60


	//   ....[58]....
        /*058c*/ 	.word	0x00021ca0


	//   ....[59]....
        /*0590*/ 	.word	0x00021ce0


	//   ....[60]....
        /*0594*/ 	.word	0x00021d10


	//   ....[61]....
        /*0598*/ 	.word	0x00021d40


	//   ....[62]....
        /*059c*/ 	.word	0x00021ed0


	//   ....[63]....
        /*05a0*/ 	.word	0x00021f30


	//   ....[64]....
        /*05a4*/ 	.word	0x00021f70


	//   ....[65]....
        /*05a8*/ 	.word	0x00021fb0


	//   ....[66]....
        /*05ac*/ 	.word	0x00021fe0


	//   ....[67]....
        /*05b0*/ 	.word	0x00022010


	//   ....[68]....
        /*05b4*/ 	.word	0x000220d0


	//   ....[69]....
        /*05b8*/ 	.word	0x000220f0


	//   ....[70]....
        /*05bc*/ 	.word	0x00022160


	//   ....[71]....
        /*05c0*/ 	.word	0x000227f0


	//   ....[72]....
        /*05c4*/ 	.word	0x00022c50


	//   ....[73]....
        /*05c8*/ 	.word	0x00022cf0


	//   ....[74]....
        /*05cc*/ 	.word	0x00022d90


	//   ....[75]....
        /*05d0*/ 	.word	0x00022e30


	//   ....[76]....
        /*05d4*/ 	.word	0x00022ed0


	//   ....[77]....
        /*05d8*/ 	.word	0x00022f70


	//   ....[78]....
        /*05dc*/ 	.word	0x00023010


	//   ....[79]....
        /*05e0*/ 	.word	0x000230b0


	//   ....[80]....
        /*05e4*/ 	.word	0x000231a0


	//   ....[81]....
        /*05e8*/ 	.word	0x00023240


	//   ....[82]....
        /*05ec*/ 	.word	0x000232e0


	//   ....[83]....
        /*05f0*/ 	.word	0x00023380


	//   ....[84]....
        /*05f4*/ 	.word	0x00023420


	//   ....[85]....
        /*05f8*/ 	.word	0x000234c0


	//   ....[86]....
        /*05fc*/ 	.word	0x00023560


	//   ....[87]....
        /*0600*/ 	.word	0x00023600


	//   ....[88]....
        /*0604*/ 	.word	0x000239f0


	//   ....[89]....
        /*0608*/ 	.word	0x00023cd0


	//   ....[90]....
        /*060c*/ 	.word	0x000240f0


	//   ....[91]....
        /*0610*/ 	.word	0x00024180


	//   ....[92]....
        /*0614*/ 	.word	0x00024220


	//   ....[93]....
        /*0618*/ 	.word	0x000242d0


	//   ....[94]....
        /*061c*/ 	.word	0x00024350


	//   ....[95]....
        /*0620*/ 	.word	0x000243d0


	//   ....[96]....
        /*0624*/ 	.word	0x00024450


	//   ....[97]....
        /*0628*/ 	.word	0x000244d0


	//   ....[98]....
        /*062c*/ 	.word	0x00024560


	//   ....[99]....
        /*0630*/ 	.word	0x00024620


	//   ....[100]....
        /*0634*/ 	.word	0x000246a0


	//   ....[101]....
        /*0638*/ 	.word	0x00024720


	//   ....[102]....
        /*063c*/ 	.word	0x000247a0


	//   ....[103]....
        /*0640*/ 	.word	0x00024820


	//   ....[104]....
        /*0644*/ 	.word	0x00024890


	//   ....[105]....
        /*0648*/ 	.word	0x00024930


	//   ....[106]....
        /*064c*/ 	.word	0x000249c0


	//   ....[107]....
        /*0650*/ 	.word	0x00024af0


	//----- nvinfo : EIATTR_REG_RECONFIG
	.align		4
.L_461:
        /*0654*/ 	.byte	0x01, 0x54
	.zero		2


	//----- nvinfo : EIATTR_SYSCALL_OFFSETS
	.align		4
        /*0658*/ 	.byte	0x04, 0x46
        /*065a*/ 	.short	(.L_463 - .L_462)


	//   ....[0]....
.L_462:
        /*065c*/ 	.word	0x00001c10


	//   ....[1]....
        /*0660*/ 	.word	0x00001d60


	//   ....[2]....
        /*0664*/ 	.word	0x00007080


	//   ....[3]....
        /*0668*/ 	.word	0x00007520


	//   ....[4]....
        /*066c*/ 	.word	0x0001e930


	//   ....[5]....
        /*0670*/ 	.word	0x0001ea70


	//   ....[6]....
        /*0674*/ 	.word	0x0001eb70


	//----- nvinfo : EIATTR_MBARRIER_INSTR_OFFSETS
	.align		4
.L_463:
        /*0678*/ 	.byte	0x04, 0x39
        /*067a*/ 	.short	(.L_465 - .L_464)


	//   ....[0]....
.L_464:
        /*067c*/ 	.word	0x00000360
        /*0680*/ 	.word	0x000000ff
        /*0684*/ 	.word	0x00038800
        /*0688*/ 	.short	0x0100
        /*068a*/ 	.byte	0x08
	.zero		1


	//   ....[1]....
        /*068c*/ 	.word	0x00000370
        /*0690*/ 	.word	0x000000ff
        /*0694*/ 	.word	0x00038810
        /*0698*/ 	.short	0x0100
        /*069a*/ 	.byte	0x08
	.zero		1


	//   ....[2]....
        /*069c*/ 	.word	0x00000380
        /*06a0*/ 	.word	0x000000ff
        /*06a4*/ 	.word	0x00038820
        /*06a8*/ 	.short	0x0100
        /*06aa*/ 	.byte	0x08
	.zero		1


	//   ....[3]....
        /*06ac*/ 	.word	0x00000430
        /*06b0*/ 	.word	0x000000ff
        /*06b4*/ 	.word	0x00038830
        /*06b8*/ 	.short	0x0100
        /*06ba*/ 	.byte	0x06
	.zero		1


	//   ....[4]....
        /*06bc*/ 	.word	0x00000440
        /*06c0*/ 	.word	0x000000ff
        /*06c4*/ 	.word	0x00038840
        /*06c8*/ 	.short	0x0100
        /*06ca*/ 	.byte	0x06
	.zero		1


	//   ....[5]....
        /*06cc*/ 	.word	0x00000450
        /*06d0*/ 	.word	0x000000ff
        /*06d4*/ 	.word	0x00038838
        /*06d8*/ 	.short	0x0100
        /*06da*/ 	.byte	0x06
	.zero		1


	//   ....[6]....
        /*06dc*/ 	.word	0x00000460
        /*06e0*/ 	.word	0x000000ff
        /*06e4*/ 	.word	0x00038848
        /*06e8*/ 	.short	0x0100
        /*06ea*/ 	.byte	0x06
	.zero		1


	//   ....[7]....
        /*06ec*/ 	.word	0x00000590
        /*06f0*/ 	.word	0x000000ff
        /*06f4*/ 	.word	0x00038850
        /*06f8*/ 	.short	0x0100
        /*06fa*/ 	.byte	0x08
	.zero		1


	//   ....[8]....
        /*06fc*/ 	.word	0x000005a0
        /*0700*/ 	.word	0x000000ff
        /*0704*/ 	.word	0x00038860
        /*0708*/ 	.short	0x0100
        /*070a*/ 	.byte	0x08
	.zero		1


	//   ....[9]....
        /*070c*/ 	.word	0x000005b0
        /*0710*/ 	.word	0x000000ff
        /*0714*/ 	.word	0x00038858
        /*0718*/ 	.short	0x0100
        /*071a*/ 	.byte	0x08
	.zero		1


	//   ....[10]....
        /*071c*/ 	.word	0x000005c0
        /*0720*/ 	.word	0x000000ff
        /*0724*/ 	.word	0x00038868
        /*0728*/ 	.short	0x0100
        /*072a*/ 	.byte	0x08
	.zero		1


	//   ....[11]....
        /*072c*/ 	.word	0x000006b0
        /*0730*/ 	.word	0x000000ff
        /*0734*/ 	.word	0x00038870
        /*0738*/ 	.short	0x0100
        /*073a*/ 	.byte	0x06
	.zero		1


	//   ....[12]....
        /*073c*/ 	.word	0x000006c0
        /*0740*/ 	.word	0x000000ff
        /*0744*/ 	.word	0x00038880
        /*0748*/ 	.short	0x0100
        /*074a*/ 	.byte	0x06
	.zero		1


	//   ....[13]....
        /*074c*/ 	.word	0x000006d0
        /*0750*/ 	.word	0x000000ff
        /*0754*/ 	.word	0x00038878
        /*0758*/ 	.short	0x0100
        /*075a*/ 	.byte	0x06
	.zero		1


	//   ....[14]....
        /*075c*/ 	.word	0x000006e0
        /*0760*/ 	.word	0x000000ff
        /*0764*/ 	.word	0x00038888
        /*0768*/ 	.short	0x0100
        /*076a*/ 	.byte	0x06
	.zero		1


	//   ....[15]....
        /*076c*/ 	.word	0x00000810
        /*0770*/ 	.word	0x000000ff
        /*0774*/ 	.word	0x00038890
        /*0778*/ 	.short	0x0100
        /*077a*/ 	.byte	0x08
	.zero		1


	//   ....[16]....
        /*077c*/ 	.word	0x00000820
        /*0780*/ 	.word	0x000000ff
        /*0784*/ 	.word	0x000388a0
        /*0788*/ 	.short	0x0100
        /*078a*/ 	.byte	0x08
	.zero		1


	//   ....[17]....
        /*078c*/ 	.word	0x00000830
        /*0790*/ 	.word	0x000000ff
        /*0794*/ 	.word	0x00038898
        /*0798*/ 	.short	0x0100
        /*079a*/ 	.byte	0x08
	.zero		1


	//   ....[18]....
        /*079c*/ 	.word	0x00000840
        /*07a0*/ 	.word	0x000000ff
        /*07a4*/ 	.word	0x000388a8
        /*07a8*/ 	.short	0x0100
        /*07aa*/ 	.byte	0x08
	.zero		1


	//   ....[19]....
        /*07ac*/ 	.word	0x00000970
        /*07b0*/ 	.word	0x000000ff
        /*07b4*/ 	.word	0x000388b0
        /*07b8*/ 	.short	0x0100
        /*07ba*/ 	.byte	0x08
	.zero		1


	//   ....[20]....
        /*07bc*/ 	.word	0x00000980
        /*07c0*/ 	.word	0x000000ff
        /*07c4*/ 	.word	0x000388c0
        /*07c8*/ 	.short	0x0100
        /*07ca*/ 	.byte	0x08
	.zero		1


	//   ....[21]....
        /*07cc*/ 	.word	0x00000990
        /*07d0*/ 	.word	0x000000ff
        /*07d4*/ 	.word	0x000388b8
        /*07d8*/ 	.short	0x0100
        /*07da*/ 	.byte	0x08
	.zero		1


	//   ....[22]....
        /*07dc*/ 	.word	0x000009a0
        /*07e0*/ 	.word	0x000000ff
        /*07e4*/ 	.word	0x000388c8
        /*07e8*/ 	.short	0x0100
        /*07ea*/ 	.byte	0x08
	.zero		1


	//   ....[23]....
        /*07ec*/ 	.word	0x000029e0
        /*07f0*/ 	.word	0x00000046
        /*07f4*/ 	.word	0x00038890
        /*07f8*/ 	.short	0x010a
        /*07fa*/ 	.byte	0x3f
	.zero		1


	//   ....[24]....
        /*07fc*/ 	.word	0x00003420
        /*0800*/ 	.word	0x00000046
        /*0804*/ 	.word	0x00038890
        /*0808*/ 	.short	0x010a
        /*080a*/ 	.byte	0x3f
	.zero		1


	//   ....[25]....
        /*080c*/ 	.word	0x00003d20
        /*0810*/ 	.word	0x00000046
        /*0814*/ 	.word	0x00038890
        /*0818*/ 	.short	0x010a
        /*081a*/ 	.byte	0x3f
	.zero		1


	//   ....[26]....
        /*081c*/ 	.word	0x00003f20
        /*0820*/ 	.word	0x00000004
        /*0824*/ 	.word	0x00000000
        /*0828*/ 	.short	0x0101
        /*082a*/ 	.byte	0x3f
	.zero		1


	//   ....[27]....
        /*082c*/ 	.word	0x00003f60
        /*0830*/ 	.word	0x00000046
        /*0834*/ 	.word	0x000388b0
        /*0838*/ 	.short	0x010a
        /*083a*/ 	.byte	0x3f
	.zero		1


	//   ....[28]....
        /*083c*/ 	.word	0x00004590
        /*0840*/ 	.word	0x00000046
        /*0844*/ 	.word	0x00000000
        /*0848*/ 	.short	0x0101
        /*084a*/ 	.byte	0x3f
	.zero		1


	//   ....[29]....
        /*084c*/ 	.word	0x000052a0
        /*0850*/ 	.word	0x00000000
        /*0854*/ 	.word	0x00000000
        /*0858*/ 	.short	0x0101
        /*085a*/ 	.byte	0x3f
	.zero		1


	//   ....[30]....
        /*085c*/ 	.word	0x00005e10
        /*0860*/ 	.word	0x00000000
        /*0864*/ 	.word	0x00000000
        /*0868*/ 	.short	0x0101
        /*086a*/ 	.byte	0x3f
	.zero		1


	//   ....[31]....
        /*086c*/ 	.word	0x00007110
        /*0870*/ 	.word	0x00000012
        /*0874*/ 	.word	0x00038800
        /*0878*/ 	.short	0x010a
        /*087a*/ 	.byte	0x3f
	.zero		1


	//   ....[32]....
        /*087c*/ 	.word	0x00007160
        /*0880*/ 	.word	0x00000012
        /*0884*/ 	.word	0x00038800
        /*0888*/ 	.short	0x010a
        /*088a*/ 	.byte	0x3f
	.zero		1


	//   ....[33]....
        /*088c*/ 	.word	0x00007d90
        /*0890*/ 	.word	0x00000012
        /*0894*/ 	.word	0x00038800
        /*0898*/ 	.short	0x010a
        /*089a*/ 	.byte	0x3f
	.zero		1


	//   ....[34]....
        /*089c*/ 	.word	0x000091d0
        /*08a0*/ 	.word	0x00000012
        /*08a4*/ 	.word	0x00038800
        /*08a8*/ 	.short	0x010a
        /*08aa*/ 	.byte	0x3f
	.zero		1


	//   ....[35]....
        /*08ac*/ 	.word	0x0000a1e0
        /*08b0*/ 	.word	0x00000014
        /*08b4*/ 	.word	0x00038830
        /*08b8*/ 	.short	0x010a
        /*08ba*/ 	.byte	0x3f
	.zero		1


	//   ....[36]....
        /*08bc*/ 	.word	0x0000a290
        /*08c0*/ 	.word	0x00000014
        /*08c4*/ 	.word	0x00038830
        /*08c8*/ 	.short	0x010a
        /*08ca*/ 	.byte	0x3f
	.zero		1


	//   ....[37]....
        /*08cc*/ 	.word	0x0000a5a0
        /*08d0*/ 	.word	0x00000012
        /*08d4*/ 	.word	0x00038810
        /*08d8*/ 	.short	0x010a
        /*08da*/ 	.byte	0x3f
	.zero		1


	//   ....[38]....
        /*08dc*/ 	.word	0x0000a5f0
        /*08e0*/ 	.word	0x00000014
        /*08e4*/ 	.word	0x00038850
        /*08e8*/ 	.short	0x010a
        /*08ea*/ 	.byte	0x3f
	.zero		1


	//   ....[39]....
        /*08ec*/ 	.word	0x0000a680
        /*08f0*/ 	.word	0x00000014
        /*08f4*/ 	.word	0x00038850
        /*08f8*/ 	.short	0x010a
        /*08fa*/ 	.byte	0x3f
	.zero		1


	//   ....[40]....
        /*08fc*/ 	.word	0x0000c0a0
        /*0900*/ 	.word	0x00000000
        /*0904*/ 	.word	0x00000000
        /*0908*/ 	.short	0x0101
        /*090a*/ 	.byte	0x3f
	.zero		1


	//   ....[41]....
        /*090c*/ 	.word	0x0000d970
        /*0910*/ 	.word	0x00000014
        /*0914*/ 	.word	0x00000000
        /*0918*/ 	.short	0x0101
        /*091a*/ 	.byte	0x3f
	.zero		1


	//   ....[42]....
        /*091c*/ 	.word	0x0000dcb0
        /*0920*/ 	.word	0x000000c7
        /*0924*/ 	.word	0x00038830
        /*0928*/ 	.short	0x010a
        /*092a*/ 	.byte	0x3f
	.zero		1


	//   ....[43]....
        /*092c*/ 	.word	0x0000dd20
        /*0930*/ 	.word	0x000000c7
        /*0934*/ 	.word	0x00038830
        /*0938*/ 	.short	0x010a
        /*093a*/ 	.byte	0x3f
	.zero		1


	//   ....[44]....
        /*093c*/ 	.word	0x0000df90
        /*0940*/ 	.word	0x000000c7
        /*0944*/ 	.word	0x00038850
        /*0948*/ 	.short	0x010a
        /*094a*/ 	.byte	0x3f
	.zero		1


	//   ....[45]....
        /*094c*/ 	.word	0x0000dfe0
        /*0950*/ 	.word	0x000000c7
        /*0954*/ 	.word	0x00038850
        /*0958*/ 	.short	0x010a
        /*095a*/ 	.byte	0x3f
	.zero		1


	//   ....[46]....
        /*095c*/ 	.word	0x0000f8d0
        /*0960*/ 	.word	0x00000015
        /*0964*/ 	.word	0x00000000
        /*0968*/ 	.short	0x0101
        /*096a*/ 	.byte	0x3f
	.zero		1


	//   ....[47]....
        /*096c*/ 	.word	0x000118a0
        /*0970*/ 	.word	0x000000c7
        /*0974*/ 	.word	0x00000000
        /*0978*/ 	.short	0x0101
        /*097a*/ 	.byte	0x3f
	.zero		1


	//   ....[48]....
        /*097c*/ 	.word	0x00011c20
        /*0980*/ 	.word	0x000000bc
        /*0984*/ 	.word	0x00038830
        /*0988*/ 	.short	0x010a
        /*098a*/ 	.byte	0x3f
	.zero		1


	//   ....[49]....
        /*098c*/ 	.word	0x00011c90
        /*0990*/ 	.word	0x000000bc
        /*0994*/ 	.word	0x00038830
        /*0998*/ 	.short	0x010a
        /*099a*/ 	.byte	0x3f
	.zero		1


	//   ....[50]....
        /*099c*/ 	.word	0x00011f00
        /*09a0*/ 	.word	0x000000bc
        /*09a4*/ 	.word	0x00038850
        /*09a8*/ 	.short	0x010a
        /*09aa*/ 	.byte	0x3f
	.zero		1


	//   ....[51]....
        /*09ac*/ 	.word	0x00011f50
        /*09b0*/ 	.word	0x000000bc
        /*09b4*/ 	.word	0x00038850
        /*09b8*/ 	.short	0x010a
        /*09ba*/ 	.byte	0x3f
	.zero		1


	//   ....[52]....
        /*09bc*/ 	.word	0x000140c0
        /*09c0*/ 	.word	0x0000009a
        /*09c4*/ 	.word	0x00000000
        /*09c8*/ 	.short	0x0101
        /*09ca*/ 	.byte	0x3f
	.zero		1


	//   ....[53]....
        /*09cc*/ 	.word	0x00014d80
        /*09d0*/ 	.word	0x000000bc
        /*09d4*/ 	.word	0x00000000
        /*09d8*/ 	.short	0x0101
        /*09da*/ 	.byte	0x3f
	.zero		1


	//   ....[54]....
        /*09dc*/ 	.word	0x00014ee0
        /*09e0*/ 	.word	0x000000bd
        /*09e4*/ 	.word	0x00038830
        /*09e8*/ 	.short	0x010a
        /*09ea*/ 	.byte	0x3f
	.zero		1


	//   ....[55]....
        /*09ec*/ 	.word	0x00014f50
        /*09f0*/ 	.word	0x000000bd
        /*09f4*/ 	.word	0x00038830
        /*09f8*/ 	.short	0x010a
        /*09fa*/ 	.byte	0x3f
	.zero		1


	//   ....[56]....
        /*09fc*/ 	.word	0x000151c0
        /*0a00*/ 	.word	0x000000bd
        /*0a04*/ 	.word	0x00038850
        /*0a08*/ 	.short	0x010a
        /*0a0a*/ 	.byte	0x3f
	.zero		1


	//   ....[57]....
        /*0a0c*/ 	.word	0x00015210
        /*0a10*/ 	.word	0x000000bd
        /*0a14*/ 	.word	0x00038850
        /*0a18*/ 	.short	0x010a
        /*0a1a*/ 	.byte	0x3f
	.zero		1


	//   ....[58]....
        /*0a1c*/ 	.word	0x00016ae0
        /*0a20*/ 	.word	0x0000000e
        /*0a24*/ 	.word	0x00000000
        /*0a28*/ 	.short	0x0101
        /*0a2a*/ 	.byte	0x3f
	.zero		1


	//   ....[59]....
        /*0a2c*/ 	.word	0x00018aa0
        /*0a30*/ 	.word	0x000000bd
        /*0a34*/ 	.word	0x00000000
        /*0a38*/ 	.short	0x0101
        /*0a3a*/ 	.byte	0x3f
	.zero		1


	//   ....[60]....
        /*0a3c*/ 	.word	0x0001adc0
        /*0a40*/ 	.word	0x00000000
        /*0a44*/ 	.word	0x00000000
        /*0a48*/ 	.short	0x0101
        /*0a4a*/ 	.byte	0x3f
	.zero		1


	//   ....[61]....
        /*0a4c*/ 	.word	0x0001d490
        /*0a50*/ 	.word	0x00000007
        /*0a54*/ 	.word	0x00038820
        /*0a58*/ 	.short	0x010a
        /*0a5a*/ 	.byte	0x3f
	.zero		1


	//   ....[62]....
        /*0a5c*/ 	.word	0x0001d510
        /*0a60*/ 	.word	0x00000008
        /*0a64*/ 	.word	0x000388a0
        /*0a68*/ 	.short	0x010a
        /*0a6a*/ 	.byte	0x3f
	.zero		1


	//   ....[63]....
        /*0a6c*/ 	.word	0x0001d700
        /*0a70*/ 	.word	0x00000008
        /*0a74*/ 	.word	0x000388c0
        /*0a78*/ 	.short	0x010a
        /*0a7a*/ 	.byte	0x3f
	.zero		1


	//   ....[64]....
        /*0a7c*/ 	.word	0x0001dc60
        /*0a80*/ 	.word	0x00000009
        /*0a84*/ 	.word	0x000388a0
        /*0a88*/ 	.short	0x010a
        /*0a8a*/ 	.byte	0x3f
	.zero		1


	//   ....[65]....
        /*0a8c*/ 	.word	0x0001de30
        /*0a90*/ 	.word	0x00000009
        /*0a94*/ 	.word	0x000388c0
        /*0a98*/ 	.short	0x010a
        /*0a9a*/ 	.byte	0x3f
	.zero		1


	//   ....[66]....
        /*0a9c*/ 	.word	0x0001f090
        /*0aa0*/ 	.word	0x00000005
        /*0aa4*/ 	.word	0x00038840
        /*0aa8*/ 	.short	0x010a
        /*0aaa*/ 	.byte	0x3f
	.zero		1


	//   ....[67]....
        /*0aac*/ 	.word	0x0001f8a0
        /*0ab0*/ 	.word	0x00000009
        /*0ab4*/ 	.word	0x00038820
        /*0ab8*/ 	.short	0x010a
        /*0aba*/ 	.byte	0x3f
	.zero		1


	//   ....[68]....
        /*0abc*/ 	.word	0x0001f970
        /*0ac0*/ 	.word	0x00000002
        /*0ac4*/ 	.word	0x00038860
        /*0ac8*/ 	.short	0x010a
        /*0aca*/ 	.byte	0x3f
	.zero		1


	//   ....[69]....
        /*0acc*/ 	.word	0x00020110
        /*0ad0*/ 	.word	0x00000002
        /*0ad4*/ 	.word	0x00038840
        /*0ad8*/ 	.short	0x010a
        /*0ada*/ 	.byte	0x3f
	.zero		1


	//   ....[70]....
        /*0adc*/ 	.word	0x00020330
        /*0ae0*/ 	.word	0x00000002
        /*0ae4*/ 	.word	0x00038860
        /*0ae8*/ 	.short	0x010a
        /*0aea*/ 	.byte	0x3f
	.zero		1


	//   ....[71]....
        /*0aec*/ 	.word	0x00020a00
        /*0af0*/ 	.word	0x00000002
        /*0af4*/ 	.word	0x00038840
        /*0af8*/ 	.short	0x010a
        /*0afa*/ 	.byte	0x3f
	.zero		1


	//   ....[72]....
        /*0afc*/ 	.word	0x00020c10
        /*0b00*/ 	.word	0x00000002
        /*0b04*/ 	.word	0x00038860
        /*0b08*/ 	.short	0x010a
        /*0b0a*/ 	.byte	0x3f
	.zero		1


	//   ....[73]....
        /*0b0c*/ 	.word	0x00021250
        /*0b10*/ 	.word	0x00000002
        /*0b14*/ 	.word	0x00038840
        /*0b18*/ 	.short	0x010a
        /*0b1a*/ 	.byte	0x3f
	.zero		1


	//   ....[74]....
        /*0b1c*/ 	.word	0x00021470
        /*0b20*/ 	.word	0x00000002
        /*0b24*/ 	.word	0x00038860
        /*0b28*/ 	.short	0x010a
        /*0b2a*/ 	.byte	0x3f
	.zero		1


	//   ....[75]....
        /*0b2c*/ 	.word	0x00022780
        /*0b30*/ 	.word	0x00000000
        /*0b34*/ 	.word	0x00038820
        /*0b38*/ 	.short	0x010a
        /*0b3a*/ 	.byte	0x3f
	.zero		1


	//   ....[76]....
        /*0b3c*/ 	.word	0x00022940
        /*0b40*/ 	.word	0x00000006
        /*0b44*/ 	.word	0x00000000
        /*0b48*/ 	.short	0x010a
        /*0b4a*/ 	.byte	0x3f
	.zero		1


	//   ....[77]....
        /*0b4c*/ 	.word	0x000229b0
        /*0b50*/ 	.word	0x00000007
        /*0b54*/ 	.word	0x00000000
        /*0b58*/ 	.short	0x010a
        /*0b5a*/ 	.byte	0x3f
	.zero		1


	//   ....[78]....
        /*0b5c*/ 	.word	0x00022a20
        /*0b60*/ 	.word	0x00000004
        /*0b64*/ 	.word	0x00000000
        /*0b68*/ 	.short	0x010a
        /*0b6a*/ 	.byte	0x3f
	.zero		1


	//   ....[79]....
        /*0b6c*/ 	.word	0x00022a50
        /*0b70*/ 	.word	0x00000003
        /*0b74*/ 	.word	0x00000000
        /*0b78*/ 	.short	0x010a
        /*0b7a*/ 	.byte	0x3f
	.zero		1


	//   ....[80]....
        /*0b7c*/ 	.word	0x00022ab0
        /*0b80*/ 	.word	0x00000046
        /*0b84*/ 	.word	0x00038890
        /*0b88*/ 	.short	0x010a
        /*0b8a*/ 	.byte	0x3f
	.zero		1


	//   ....[81]....
        /*0b8c*/ 	.word	0x00022b00
        /*0b90*/ 	.word	0x00000046
        /*0b94*/ 	.word	0x00038890
        /*0b98*/ 	.short	0x010a
        /*0b9a*/ 	.byte	0x3f
	.zero		1


	//   ....[82]....
        /*0b9c*/ 	.word	0x00022b50
        /*0ba0*/ 	.word	0x00000046
        /*0ba4*/ 	.word	0x00038890
        /*0ba8*/ 	.short	0x010a
        /*0baa*/ 	.byte	0x3f
	.zero		1


	//   ....[83]....
        /*0bac*/ 	.word	0x00022ba0
        /*0bb0*/ 	.word	0x00000046
        /*0bb4*/ 	.word	0x000388b0
        /*0bb8*/ 	.short	0x010a
        /*0bba*/ 	.byte	0x3f
	.zero		1


	//   ....[84]....
        /*0bbc*/ 	.word	0x000230f0
        /*0bc0*/ 	.word	0x00000012
        /*0bc4*/ 	.word	0x00038800
        /*0bc8*/ 	.short	0x010a
        /*0bca*/ 	.byte	0x3f
	.zero		1


	//   ....[85]....
        /*0bcc*/ 	.word	0x00023640
        /*0bd0*/ 	.word	0x00000012
        /*0bd4*/ 	.word	0x00038800
        /*0bd8*/ 	.short	0x010a
        /*0bda*/ 	.byte	0x3f
	.zero		1


	//   ....[86]....
        /*0bdc*/ 	.word	0x00023690
        /*0be0*/ 	.word	0x00000014
        /*0be4*/ 	.word	0x00038830
        /*0be8*/ 	.short	0x010a
        /*0bea*/ 	.byte	0x3f
	.zero		1


	//   ....[87]....
        /*0bec*/ 	.word	0x000236e0
        /*0bf0*/ 	.word	0x00000012
        /*0bf4*/ 	.word	0x00038810
        /*0bf8*/ 	.short	0x010a
        /*0bfa*/ 	.byte	0x3f
	.zero		1


	//   ....[88]....
        /*0bfc*/ 	.word	0x00023730
        /*0c00*/ 	.word	0x00000014
        /*0c04*/ 	.word	0x00038850
        /*0c08*/ 	.short	0x010a
        /*0c0a*/ 	.byte	0x3f
	.zero		1


	//   ....[89]....
        /*0c0c*/ 	.word	0x00023780
        /*0c10*/ 	.word	0x000000c7
        /*0c14*/ 	.word	0x00038830
        /*0c18*/ 	.short	0x010a
        /*0c1a*/ 	.byte	0x3f
	.zero		1


	//   ....[90]....
        /*0c1c*/ 	.word	0x000237d0
        /*0c20*/ 	.word	0x000000c7
        /*0c24*/ 	.word	0x00038850
        /*0c28*/ 	.short	0x010a
        /*0c2a*/ 	.byte	0x3f
	.zero		1


	//   ....[91]....
        /*0c2c*/ 	.word	0x00023820
        /*0c30*/ 	.word	0x000000bc
        /*0c34*/ 	.word	0x00038830
        /*0c38*/ 	.short	0x010a
        /*0c3a*/ 	.byte	0x3f
	.zero		1


	//   ....[92]....
        /*0c3c*/ 	.word	0x00023870
        /*0c40*/ 	.word	0x000000bc
        /*0c44*/ 	.word	0x00038850
        /*0c48*/ 	.short	0x010a
        /*0c4a*/ 	.byte	0x3f
	.zero		1


	//   ....[93]....
        /*0c4c*/ 	.word	0x000238c0
        /*0c50*/ 	.word	0x000000bd
        /*0c54*/ 	.word	0x00038830
        /*0c58*/ 	.short	0x010a
        /*0c5a*/ 	.byte	0x3f
	.zero		1


	//   ....[94]....
        /*0c5c*/ 	.word	0x00023910
        /*0c60*/ 	.word	0x000000bd
        /*0c64*/ 	.word	0x00038850
        /*0c68*/ 	.short	0x010a
        /*0c6a*/ 	.byte	0x3f
	.zero		1


	//   ....[95]....
        /*0c6c*/ 	.word	0x00023ab0
        /*0c70*/ 	.word	0x00000007
        /*0c74*/ 	.word	0x00038820
        /*0c78*/ 	.short	0x010a
        /*0c7a*/ 	.byte	0x3f
	.zero		1


	//   ....[96]....
        /*0c7c*/ 	.word	0x00023b00
        /*0c80*/ 	.word	0x00000008
        /*0c84*/ 	.word	0x000388a0
        /*0c88*/ 	.short	0x010a
        /*0c8a*/ 	.byte	0x3f
	.zero		1


	//   ....[97]....
        /*0c8c*/ 	.word	0x00023b50
        /*0c90*/ 	.word	0x00000008
        /*0c94*/ 	.word	0x000388c0
        /*0c98*/ 	.short	0x010a
        /*0c9a*/ 	.byte	0x3f
	.zero		1


	//   ....[98]....
        /*0c9c*/ 	.word	0x00023ba0
        /*0ca0*/ 	.word	0x00000009
        /*0ca4*/ 	.word	0x000388a0
        /*0ca8*/ 	.short	0x010a
        /*0caa*/ 	.byte	0x3f
	.zero		1


	//   ....[99]....
        /*0cac*/ 	.word	0x00023bf0
        /*0cb0*/ 	.word	0x00000009
        /*0cb4*/ 	.word	0x000388c0
        /*0cb8*/ 	.short	0x010a
        /*0cba*/ 	.byte	0x3f
	.zero		1


	//   ....[100]....
        /*0cbc*/ 	.word	0x00023d90
        /*0cc0*/ 	.word	0x00000005
        /*0cc4*/ 	.word	0x00038840
        /*0cc8*/ 	.short	0x010a
        /*0cca*/ 	.byte	0x3f
	.zero		1


	//   ....[101]....
        /*0ccc*/ 	.word	0x00023e10
        /*0cd0*/ 	.word	0x00000005
        /*0cd4*/ 	.word	0x00038820
        /*0cd8*/ 	.short	0x010a
        /*0cda*/ 	.byte	0x3f
	.zero		1


	//   ....[102]....
        /*0cdc*/ 	.word	0x00023e60
        /*0ce0*/ 	.word	0x00000002
        /*0ce4*/ 	.word	0x00038860
        /*0ce8*/ 	.short	0x010a
        /*0cea*/ 	.byte	0x3f
	.zero		1


	//   ....[103]....
        /*0cec*/ 	.word	0x00023eb0
        /*0cf0*/ 	.word	0x00000002
        /*0cf4*/ 	.word	0x00038840
        /*0cf8*/ 	.short	0x010a
        /*0cfa*/ 	.byte	0x3f
	.zero		1


	//   ....[104]....
        /*0cfc*/ 	.word	0x00023f00
        /*0d00*/ 	.word	0x00000002
        /*0d04*/ 	.word	0x00038860
        /*0d08*/ 	.short	0x010a
        /*0d0a*/ 	.byte	0x3f
	.zero		1


	//   ....[105]....
        /*0d0c*/ 	.word	0x00023f50
        /*0d10*/ 	.word	0x00000002
        /*0d14*/ 	.word	0x00038840
        /*0d18*/ 	.short	0x010a
        /*0d1a*/ 	.byte	0x3f
	.zero		1


	//   ....[106]....
        /*0d1c*/ 	.word	0x00023fa0
        /*0d20*/ 	.word	0x00000002
        /*0d24*/ 	.word	0x00038860
        /*0d28*/ 	.short	0x010a
        /*0d2a*/ 	.byte	0x3f
	.zero		1


	//   ....[107]....
        /*0d2c*/ 	.word	0x00023ff0
        /*0d30*/ 	.word	0x00000002
        /*0d34*/ 	.word	0x00038840
        /*0d38*/ 	.short	0x010a
        /*0d3a*/ 	.byte	0x3f
	.zero		1


	//   ....[108]....
        /*0d3c*/ 	.word	0x00024040
        /*0d40*/ 	.word	0x00000002
        /*0d44*/ 	.word	0x00038860
        /*0d48*/ 	.short	0x010a
        /*0d4a*/ 	.byte	0x3f
	.zero		1


	//   ....[109]....
        /*0d4c*/ 	.word	0x00024a10
        /*0d50*/ 	.word	0x00000000
        /*0d54*/ 	.word	0x00038820
        /*0d58*/ 	.short	0x010a
        /*0d5a*/ 	.byte	0x3f
	.zero		1


	//   ....[110]....
        /*0d5c*/ 	.word	0x00024bb0
        /*0d60*/ 	.word	0x00000006
        /*0d64*/ 	.word	0x00000000
        /*0d68*/ 	.short	0x010a
        /*0d6a*/ 	.byte	0x3f
	.zero		1


	//   ....[111]....
        /*0d6c*/ 	.word	0x00024c00
        /*0d70*/ 	.word	0x00000007
        /*0d74*/ 	.word	0x00000000
        /*0d78*/ 	.short	0x010a
        /*0d7a*/ 	.byte	0x3f
	.zero		1


	//   ....[112]....
        /*0d7c*/ 	.word	0x00024c50
        /*0d80*/ 	.word	0x00000004
        /*0d84*/ 	.word	0x00000000
        /*0d88*/ 	.short	0x010a
        /*0d8a*/ 	.byte	0x3f
	.zero		1


	//----- nvinfo : EIATTR_NUM_MBARRIERS
	.align		4
.L_465:
        /*0d8c*/ 	.byte	0x03, 0x38
        /*0d8e*/ 	.short	0x0017


	//----- nvinfo : EIATTR_EXIT_INSTR_OFFSETS
	.align		4
        /*0d90*/ 	.byte	0x04, 0x1c
        /*0d92*/ 	.short	(.L_467 - .L_466)


	//   ....[0]....
.L_466:
        /*0d94*/ 	.word	0x00022aa0


	//----- nvinfo : EIATTR_MAX_THREADS
	.align		4
.L_467:
        /*0d98*/ 	.byte	0x04, 0x05
        /*0d9a*/ 	.short	(.L_469 - .L_468)
.L_468:
        /*0d9c*/ 	.word	0x00000180
        /*0da0*/ 	.word	0x00000001
        /*0da4*/ 	.word	0x00000001


	//----- nvinfo : EIATTR_CRS_STACK_SIZE
	.align		4
.L_469:
        /*0da8*/ 	.byte	0x04, 0x1e
        /*0daa*/ 	.short	(.L_471 - .L_470)
.L_470:
        /*0dac*/ 	.word	0x00000000


	//----- nvinfo : EIATTR_CBANK_PARAM_SIZE
	.align		4
.L_471:
        /*0db0*/ 	.byte	0x03, 0x19
        /*0db2*/ 	.short	0x0b70


	//----- nvinfo : EIATTR_PARAM_CBANK
	.align		4
        /*0db4*/ 	.byte	0x04, 0x0a
        /*0db6*/ 	.short	(.L_473 - .L_472)
	.align		4
.L_472:
        /*0db8*/ 	.word	index@(.nv.constant0._ZN7cutlass13device_kernelIN5flash11enable_sm90INS1_16FlashAttnFwdSm90INS1_25CollectiveMainloopFwdSm90ILi2EN4cute5tupleIJNS5_1CILi1EEES8_S8_EEENS6_IJNS7_ILi64EEESA_SA_EEELi512ENS_10bfloat16_tEfNS_4arch4Sm90ELb0ELb1ELb0ELb1ELb0ELb1ELb1ELb0ELb0ELb0ELb0ELb0EEENS1_21CollectiveEpilogueFwdINS6_IJSA_NS7_ILi512EEESA_EEES9_SC_SE_Li256ELb1ELb0ELb0ELb0EEENS1_36VarlenDynamicPersistentTileSchedulerILi64ELi64ELi256ELi32ELb0ELb0ELb1ELb1ELb0ELb1EEEEEEEEEvNT_6ParamsE)
        /*0dbc*/ 	.short	0x0210
        /*0dbe*/ 	.short	0x0b70


	//----- nvinfo : EIATTR_SW_WAR
	.align		4
.L_473:
        /*0dc0*/ 	.byte	0x04, 0x36
        /*0dc2*/ 	.short	(.L_475 - .L_474)
.L_474:
        /*0dc4*/ 	.word	0x00000008
.L_475:


//--------------------- .nv.info._ZN7cutlass13device_kernelIN5flash11enable_sm90INS1_16FlashAttnFwdSm90INS1_25CollectiveMainloopFwdSm90ILi2EN4cute5tupleIJNS5_1CILi1EEES8_S8_EEENS6_IJNS7_ILi64EEESA_SA_EEELi512ENS_10bfloat16_tEfNS_4arch4Sm90ELb1ELb0ELb0ELb0ELb0ELb0ELb0ELb0ELb0ELb0ELb0ELb0EEENS1_21CollectiveEpilogueFwdINS6_IJSA_NS7_ILi512EEESA_EEES9_SC_SE_Li256ELb0ELb0ELb0ELb0EEENS1_30DynamicPersistentTileSchedulerILi256ELi32ELb0ELb0ELb1EEEEEEEEEvNT_6ParamsE --------------------------
	.section	.nv.info._ZN7cutlass13device_kernelIN5flash11enable_sm90INS1_16FlashAttnFwdSm90INS1_25CollectiveMainloopFwdSm90ILi2EN4cute5tupleIJNS5_1CILi1EEES8_S8_EEENS6_IJNS7_ILi64EEESA_SA_EEELi512ENS_10bfloat16_tEfNS_4arch4Sm90ELb1ELb0ELb0ELb0ELb0ELb0ELb0ELb0ELb0ELb0ELb0ELb0EEENS1_21CollectiveEpilogueFwdINS6_IJSA_NS7_ILi512EEESA_EEES9_SC_SE_Li256ELb0ELb0ELb0ELb0EEENS1_30DynamicPersistentTileSchedulerILi256ELi32ELb0ELb0ELb1EEEEEEEEEvNT_6ParamsE,"",@"SHT_CUDA_INFO"
	.sectionflags	@""
	.align	4


	//----- nvinfo : EIATTR_CUDA_API_VERSION
	.align		4
        /*0000*/ 	.byte	0x04, 0x37
        /*0002*/ 	.short	(.L_477 - .L_476)
.L_476:
        /*0004*/ 	.word	0x00000082


	//----- nvinfo : EIATTR_KPARAM_INFO
	.align		4
.L_477:
        /*0008*/ 	.byte	0x04, 0x17
        /*000a*/ 	.short	(.L_479 - .L_478)
.L_478:
        /*000c*/ 	.word	0x00000000
        /*0010*/ 	.short	0x0000
        /*0012*/ 	.short	0x0070
        /*0014*/ 	.byte	0x00, 0xf0, 0x01, 0x2e


	//----- nvinfo : EIATTR_SPARSE_MMA_MASK
	.align		4
.L_479:
        /*0018*/ 	.byte	0x03, 0x50
        /*001a*/ 	.short	0x0000


	//----- nvinfo : EIATTR_MAXREG_COUNT
	.align		4
        /*001c*/ 	.byte	0x03, 0x1b
        /*001e*/ 	.short	0x00a8


	//----- nvinfo : EIATTR_NUM_BARRIERS
	.align		4
        /*0020*/ 	.byte	0x02, 0x4c
        /*0022*/ 	.byte	0x10
	.zero		1


	//----- nvinfo : EIATTR_EXTERNS
	.align		4
        /*0024*/ 	.byte	0x04, 0x0f
        /*0026*/ 	.short	(.L_481 - .L_480)


	//   ....[0]....
	.align		4
.L_480:
        /*0028*/ 	.word	index@(__assertfail)


	//----- nvinfo : EIATTR_MERCURY_ISA_VERSION
	.align		4
.L_481:
        /*002c*/ 	.byte	0x03, 0x5f
        /*002e*/ 	.short	0x0101


	//----- nvinfo : EIATTR_INT_WARP_WIDE_INSTR_OFFSETS
	.align		4
        /*0030*/ 	.byte	0x04, 0x31
        /*0032*/ 	.short	(.L_483 - .L_482)


	//   ....[0]....
.L_482:
        /*0034*/ 	.word	0x00000180


	//   ....[1]....
        /*0038*/ 	.word	0x000001b0


	//   ....[2]....
        /*003c*/ 	.word	0x000001c0


	//   ....[3]....
        /*0040*/ 	.word	0x0000aa90


	//   ....[4]....
        /*0044*/ 	.word	0x0000ab20


	//   ....[5]....
        /*0048*/ 	.word	0x0000b010


	//   ....[6]....
        /*004c*/ 	.word	0x0000d100


	//   ....[7]....
        /*0050*/ 	.word	0x0000d190


	//----- nvinfo : EIATTR_COOP_GROUP_MASK_REGIDS
	.align		4
.L_483:
        /*0054*/ 	.byte	0x04, 0x29
        /*0056*/ 	.short	(.L_485 - .L_484)


	//   ....[0]....
.L_484:
        /*0058*/ 	.word	0xffffffff


	//   ....[1]....
        /*005c*/ 	.word	0xffffffff


	//   ....[2]....
        /*0060*/ 	.word	0xffffffff


	//   ....[3]....
        /*0064*/ 	.word	0xffffffff


	//   ....[4]....
        /*0068*/ 	.word	0xffffffff


	//   ....[5]....
        /*006c*/ 	.word	0xffffffff


	//   ....[6]....
        /*0070*/ 	.word	0xffffffff


	//   ....[7]....
        /*0074*/ 	.word	0xffffffff


	//   ....[8]....
        /*0078*/ 	.word	0xffffffff


	//   ....[9]....
        /*007c*/ 	.word	0xffffffff


	//   ....[10]....
        /*0080*/ 	.word	0xffffffff


	//   ....[11]....
        /*0084*/ 	.word	0xffffffff


	//   ....[12]....
        /*0088*/ 	.word	0xffffffff


	//   ....[13]....
        /*008c*/ 	.word	0xffffffff


	//   ....[14]....
        /*0090*/ 	.word	0xffffffff


	//   ....[15]....
        /*0094*/ 	.word	0xffffffff


	//   ....[16]....
        /*0098*/ 	.word	0xffffffff


	//   ....[17]....
        /*009c*/ 	.word	0xffffffff


	//   ....[18]....
        /*00a0*/ 	.word	0xffffffff


	//   ....[19]....
        /*00a4*/ 	.word	0xffffffff


	//   ....[20]....
        /*00a8*/ 	.word	0xffffffff


	//   ....[21]....
        /*00ac*/ 	.word	0xffffffff


	//   ....[22]....
        /*00b0*/ 	.word	0xffffffff


	//   ....[23]....
        /*00b4*/ 	.word	0xffffffff


	//   ....[24]....
        /*00b8*/ 	.word	0xffffffff


	//   ....[25]....
        /*00bc*/ 	.word	0xffffffff


	//   ....[26]....
        /*00c0*/ 	.word	0xffffffff


	//   ....[27]....
        /*00c4*/ 	.word	0xffffffff


	//   ....[28]....
        /*00c8*/ 	.word	0xffffffff


	//   ....[29]....
        /*00cc*/ 	.word	0xffffffff


	//   ....[30]....
        /*00d0*/ 	.word	0xffffffff


	//   ....[31]....
        /*00d4*/ 	.word	0xffffffff


	//   ....[32]....
        /*00d8*/ 	.word	0xffffffff


	//   ....[33]....
        /*00dc*/ 	.word	0x0500000f


	//   ....[34]....
        /*00e0*/ 	.word	0x0500000f


	//----- nvinfo : EIATTR_COOP_GROUP_INSTR_OFFSETS
	.align		4
.L_485:
        /*00e4*/ 	.byte	0x04, 0x28
        /*00e6*/ 	.short	(.L_487 - .L_486)


	//   ....[0]....
.L_486:
        /*00e8*/ 	.word	0x00000050


	//   ....[1]....
        /*00ec*/ 	.word	0x00000190


	//   ....[2]....
        /*00f0*/ 	.word	0x000001e0


	//   ....[3]....
        /*00f4*/ 	.word	0x00000390


	//   ....[4]....
        /*00f8*/ 	.word	0x000004f0


	//   ....[5]....
        /*00fc*/ 	.word	0x00000610


	//   ....[6]....
        /*0100*/ 	.word	0x00000770


	//   ....[7]....
        /*0104*/ 	.word	0x00001730


	//   ....[8]....
        /*0108*/ 	.word	0x000030a0


	//   ....[9]....
        /*010c*/ 	.word	0x00003a70


	//   ....[10]....
        /*0110*/ 	.word	0x00003bc0


	//   ....[11]....
        /*0114*/ 	.word	0x00003d90


	//   ....[12]....
        /*0118*/ 	.word	0x00003ee0


	//   ....[13]....
        /*011c*/ 	.word	0x00004890


	//   ....[14]....
        /*0120*/ 	.word	0x00004f60


	//   ....[15]....
        /*0124*/ 	.word	0x00005060


	//   ....[16]....
        /*0128*/ 	.word	0x00005300


	//   ....[17]....
        /*012c*/ 	.word	0x00005440


	//   ....[18]....
        /*0130*/ 	.word	0x000066a0


	//   ....[19]....
        /*0134*/ 	.word	0x00006ab0


	//   ....[20]....
        /*0138*/ 	.word	0x00006ae0


	//   ....[21]....
        /*013c*/ 	.word	0x00006da0


	//   ....[22]....
        /*0140*/ 	.word	0x00006f70


	//   ....[23]....
        /*0144*/ 	.word	0x00007f70


	//   ....[24]....
        /*0148*/ 	.word	0x00007fb0


	//   ....[25]....
        /*014c*/ 	.word	0x00007ff0


	//   ....[26]....
        /*0150*/ 	.word	0x00008070


	//   ....[27]....
        /*0154*/ 	.word	0x00008090


	//   ....[28]....
        /*0158*/ 	.word	0x00008af0


	//   ....[29]....
        /*015c*/ 	.word	0x000098a0


	//   ....[30]....
        /*0160*/ 	.word	0x0000a520


	//   ....[31]....
        /*0164*/ 	.word	0x0000d210


	//   ....[32]....
        /*0168*/ 	.word	0x0000d3c0


	//   ....[33]....
        /*016c*/ 	.word	0x0000d9c0


	//   ....[34]....
        /*0170*/ 	.word	0x0000dda0


	//----- nvinfo : EIATTR_REG_RECONFIG
	.align		4
.L_487:
        /*0174*/ 	.byte	0x01, 0x54
	.zero		2


	//----- nvinfo : EIATTR_SYSCALL_OFFSETS
	.align		4
        /*0178*/ 	.byte	0x04, 0x46
        /*017a*/ 	.short	(.L_489 - .L_488)


	//   ....[0]....
.L_488:
        /*017c*/ 	.word	0x00003270


	//   ....[1]....
        /*0180*/ 	.word	0x0000acb0


	//   ....[2]....
        /*0184*/ 	.word	0x0000adf0


	//   ....[3]....
        /*0188*/ 	.word	0x0000aef0


	//----- nvinfo : EIATTR_MBARRIER_INSTR_OFFSETS
	.align		4
.L_489:
        /*018c*/ 	.byte	0x04, 0x39
        /*018e*/ 	.short	(.L_491 - .L_490)


	//   ....[0]....
.L_490:
        /*0190*/ 	.word	0x00000280
        /*0194*/ 	.word	0x000000ff
        /*0198*/ 	.word	0x00028c00
        /*019c*/ 	.short	0x0100
        /*019e*/ 	.byte	0x06
	.zero		1


	//   ....[1]....
        /*01a0*/ 	.word	0x00000290
        /*01a4*/ 	.word	0x000000ff
        /*01a8*/ 	.word	0x00028c20
        /*01ac*/ 	.short	0x0100
        /*01ae*/ 	.byte	0x06
	.zero		1


	//   ....[2]....
        /*01b0*/ 	.word	0x00000340
        /*01b4*/ 	.word	0x000000ff
        /*01b8*/ 	.word	0x00028c30
        /*01bc*/ 	.short	0x0100
        /*01be*/ 	.byte	0x06
	.zero		1


	//   ....[3]....
        /*01c0*/ 	.word	0x00000350
        /*01c4*/ 	.word	0x000000ff
        /*01c8*/ 	.word	0x00028c40
        /*01cc*/ 	.short	0x0100
        /*01ce*/ 	.byte	0x06
	.zero		1


	//   ....[4]....
        /*01d0*/ 	.word	0x00000360
        /*01d4*/ 	.word	0x000000ff
        /*01d8*/ 	.word	0x00028c38
        /*01dc*/ 	.short	0x0100
        /*01de*/ 	.byte	0x06
	.zero		1


	//   ....[5]....
        /*01e0*/ 	.word	0x00000370
        /*01e4*/ 	.word	0x000000ff
        /*01e8*/ 	.word	0x00028c48
        /*01ec*/ 	.short	0x0100
        /*01ee*/ 	.byte	0x06
	.zero		1


	//   ....[6]....
        /*01f0*/ 	.word	0x000004a0
        /*01f4*/ 	.word	0x000000ff
        /*01f8*/ 	.word	0x00028c50
        /*01fc*/ 	.short	0x0100
        /*01fe*/ 	.byte	0x08
	.zero		1


	//   ....[7]....
        /*0200*/ 	.word	0x000004b0
        /*0204*/ 	.word	0x000000ff
        /*0208*/ 	.word	0x00028c60
        /*020c*/ 	.short	0x0100
        /*020e*/ 	.byte	0x08
	.zero		1


	//   ....[8]....
        /*0210*/ 	.word	0x000004c0
        /*0214*/ 	.word	0x000000ff
        /*0218*/ 	.word	0x00028c58
        /*021c*/ 	.short	0x0100
        /*021e*/ 	.byte	0x08
	.zero		1


	//   ....[9]....
        /*0220*/ 	.word	0x000004d0
        /*0224*/ 	.word	0x000000ff
        /*0228*/ 	.word	0x00028c68
        /*022c*/ 	.short	0x0100
        /*022e*/ 	.byte	0x08
	.zero		1


	//   ....[10]....
        /*0230*/ 	.word	0x000005c0
        /*0234*/ 	.word	0x000000ff
        /*0238*/ 	.word	0x00028c70
        /*023c*/ 	.short	0x0100
        /*023e*/ 	.byte	0x06
	.zero		1


	//   ....[11]....
        /*0240*/ 	.word	0x000005d0
        /*0244*/ 	.word	0x000000ff
        /*0248*/ 	.word	0x00028c80
        /*024c*/ 	.short	0x0100
        /*024e*/ 	.byte	0x06
	.zero		1


	//   ....[12]....
        /*0250*/ 	.word	0x000005e0
        /*0254*/ 	.word	0x000000ff
        /*0258*/ 	.word	0x00028c78
        /*025c*/ 	.short	0x0100
        /*025e*/ 	.byte	0x06
	.zero		1


	//   ....[13]....
        /*0260*/ 	.word	0x000005f0
        /*0264*/ 	.word	0x000000ff
        /*0268*/ 	.word	0x00028c88
        /*026c*/ 	.short	0x0100
        /*026e*/ 	.byte	0x06
	.zero		1


	//   ....[14]....
        /*0270*/ 	.word	0x00000720
        /*0274*/ 	.word	0x000000ff
        /*0278*/ 	.word	0x00028c90
        /*027c*/ 	.short	0x0100
        /*027e*/ 	.byte	0x08
	.zero		1


	//   ....[15]....
        /*0280*/ 	.word	0x00000730
        /*0284*/ 	.word	0x000000ff
        /*0288*/ 	.word	0x00028ca0
        /*028c*/ 	.short	0x0100
        /*028e*/ 	.byte	0x08
	.zero		1


	//   ....[16]....
        /*0290*/ 	.word	0x00000740
        /*0294*/ 	.word	0x000000ff
        /*0298*/ 	.word	0x00028c98
        /*029c*/ 	.short	0x0100
        /*029e*/ 	.byte	0x08
	.zero		1


	//   ....[17]....
        /*02a0*/ 	.word	0x00000750
        /*02a4*/ 	.word	0x000000ff
        /*02a8*/ 	.word	0x00028ca8
        /*02ac*/ 	.short	0x0100
        /*02ae*/ 	.byte	0x08
	.zero		1


	//   ....[18]....
        /*02b0*/ 	.word	0x00000880
        /*02b4*/ 	.word	0x000000ff
        /*02b8*/ 	.word	0x00028cb0
        /*02bc*/ 	.short	0x0100
        /*02be*/ 	.byte	0x08
	.zero		1


	//   ....[19]....
        /*02c0*/ 	.word	0x00000890
        /*02c4*/ 	.word	0x000000ff
        /*02c8*/ 	.word	0x00028cc0
        /*02cc*/ 	.short	0x0100
        /*02ce*/ 	.byte	0x08
	.zero		1


	//   ....[20]....
        /*02d0*/ 	.word	0x000008a0
        /*02d4*/ 	.word	0x000000ff
        /*02d8*/ 	.word	0x00028cb8
        /*02dc*/ 	.short	0x0100
        /*02de*/ 	.byte	0x08
	.zero		1


	//   ....[21]....
        /*02e0*/ 	.word	0x000008b0
        /*02e4*/ 	.word	0x000000ff
        /*02e8*/ 	.word	0x00028cc8
        /*02ec*/ 	.short	0x0100
        /*02ee*/ 	.byte	0x08
	.zero		1


	//   ....[22]....
        /*02f0*/ 	.word	0x00001840
        /*02f4*/ 	.word	0x000000ff
        /*02f8*/ 	.word	0x00028c50
        /*02fc*/ 	.short	0x010a
        /*02fe*/ 	.byte	0x10
	.zero		1


	//   ....[23]....
        /*0300*/ 	.word	0x00001b20
        /*0304*/ 	.word	0x00000000
        /*0308*/ 	.word	0x00000000
        /*030c*/ 	.short	0x0101
        /*030e*/ 	.byte	0x3f
	.zero		1


	//   ....[24]....
        /*0310*/ 	.word	0x000024b0
        /*0314*/ 	.word	0x000000ff
        /*0318*/ 	.word	0x00028c50
        /*031c*/ 	.short	0x010a
        /*031e*/ 	.byte	0x06
	.zero		1


	//   ....[25]....
        /*0320*/ 	.word	0x000024f0
        /*0324*/ 	.word	0x000000ff
        /*0328*/ 	.word	0x00028c50
        /*032c*/ 	.short	0x010a
        /*032e*/ 	.byte	0x06
	.zero		1


	//   ....[26]....
        /*0330*/ 	.word	0x00002740
        /*0334*/ 	.word	0x00000003
        /*0338*/ 	.word	0x00000000
        /*033c*/ 	.short	0x0101
        /*033e*/ 	.byte	0x3f
	.zero		1


	//   ....[27]....
        /*0340*/ 	.word	0x000032f0
        /*0344*/ 	.word	0x000000ff
        /*0348*/ 	.word	0x00028c00
        /*034c*/ 	.short	0x010a
        /*034e*/ 	.byte	0x30
	.zero		1


	//   ....[28]....
        /*0350*/ 	.word	0x00003370
        /*0354*/ 	.word	0x00000007
        /*0358*/ 	.word	0x00028c30
        /*035c*/ 	.short	0x010a
        /*035e*/ 	.byte	0x3f
	.zero		1


	//   ....[29]....
        /*0360*/ 	.word	0x000033b0
        /*0364*/ 	.word	0x00000007
        /*0368*/ 	.word	0x00028c30
        /*036c*/ 	.short	0x010a
        /*036e*/ 	.byte	0x3f
	.zero		1


	//   ....[30]....
        /*0370*/ 	.word	0x000040c0
        /*0374*/ 	.word	0x00000005
        /*0378*/ 	.word	0x00000000
        /*037c*/ 	.short	0x0101
        /*037e*/ 	.byte	0x3f
	.zero		1


	//   ....[31]....
        /*0380*/ 	.word	0x00004590
        /*0384*/ 	.word	0x00000007
        /*0388*/ 	.word	0x00028c50
        /*038c*/ 	.short	0x010a
        /*038e*/ 	.byte	0x3f
	.zero		1


	//   ....[32]....
        /*0390*/ 	.word	0x000045d0
        /*0394*/ 	.word	0x00000007
        /*0398*/ 	.word	0x00028c50
        /*039c*/ 	.short	0x010a
        /*039e*/ 	.byte	0x3f
	.zero		1


	//   ....[33]....
        /*03a0*/ 	.word	0x000048b0
        /*03a4*/ 	.word	0x00000007
        /*03a8*/ 	.word	0x00000000
        /*03ac*/ 	.short	0x0101
        /*03ae*/ 	.byte	0x3f
	.zero		1


	//   ....[34]....
        /*03b0*/ 	.word	0x000049f0
        /*03b4*/ 	.word	0x000000ff
        /*03b8*/ 	.word	0x00028c30
        /*03bc*/ 	.short	0x010a
        /*03be*/ 	.byte	0x1d
	.zero		1


	//   ....[35]....
        /*03c0*/ 	.word	0x00004a30
        /*03c4*/ 	.word	0x000000ff
        /*03c8*/ 	.word	0x00028c30
        /*03cc*/ 	.short	0x010a
        /*03ce*/ 	.byte	0x1d
	.zero		1


	//   ....[36]....
        /*03d0*/ 	.word	0x00005810
        /*03d4*/ 	.word	0x00000005
        /*03d8*/ 	.word	0x00000000
        /*03dc*/ 	.short	0x0101
        /*03de*/ 	.byte	0x3f
	.zero		1


	//   ....[37]....
        /*03e0*/ 	.word	0x000063e0
        /*03e4*/ 	.word	0x000000ff
        /*03e8*/ 	.word	0x00028c50
        /*03ec*/ 	.short	0x010a
        /*03ee*/ 	.byte	0x1d
	.zero		1


	//   ....[38]....
        /*03f0*/ 	.word	0x00006420
        /*03f4*/ 	.word	0x000000ff
        /*03f8*/ 	.word	0x00028c50
        /*03fc*/ 	.short	0x010a
        /*03fe*/ 	.byte	0x1d
	.zero		1


	//   ....[39]....
        /*0400*/ 	.word	0x000066c0
        /*0404*/ 	.word	0x000000aa
        /*0408*/ 	.word	0x00000000
        /*040c*/ 	.short	0x0101
        /*040e*/ 	.byte	0x3f
	.zero		1


	//   ....[40]....
        /*0410*/ 	.word	0x000067e0
        /*0414*/ 	.word	0x000000ff
        /*0418*/ 	.word	0x00028c30
        /*041c*/ 	.short	0x010a
        /*041e*/ 	.byte	0x16
	.zero		1


	//   ....[41]....
        /*0420*/ 	.word	0x00006820
        /*0424*/ 	.word	0x000000ff
        /*0428*/ 	.word	0x00028c30
        /*042c*/ 	.short	0x010a
        /*042e*/ 	.byte	0x16
	.zero		1


	//   ....[42]....
        /*0430*/ 	.word	0x000072d0
        /*0434*/ 	.word	0x0000009a
        /*0438*/ 	.word	0x00000000
        /*043c*/ 	.short	0x0101
        /*043e*/ 	.byte	0x3f
	.zero		1


	//   ....[43]....
        /*0440*/ 	.word	0x00007cc0
        /*0444*/ 	.word	0x000000ff
        /*0448*/ 	.word	0x00028c50
        /*044c*/ 	.short	0x010a
        /*044e*/ 	.byte	0x16
	.zero		1


	//   ....[44]....
        /*0450*/ 	.word	0x00007d00
        /*0454*/ 	.word	0x000000ff
        /*0458*/ 	.word	0x00028c50
        /*045c*/ 	.short	0x010a
        /*045e*/ 	.byte	0x16
	.zero		1


	//   ....[45]....
        /*0460*/ 	.word	0x00007f90
        /*0464*/ 	.word	0x000000aa
        /*0468*/ 	.word	0x00000000
        /*046c*/ 	.short	0x0101
        /*046e*/ 	.byte	0x3f
	.zero		1


	//   ....[46]....
        /*0470*/ 	.word	0x00009be0
        /*0474*/ 	.word	0x000000ff
        /*0478*/ 	.word	0x00000000
        /*047c*/ 	.short	0x0101
        /*047e*/ 	.byte	0x05
	.zero		1


	//   ....[47]....
        /*0480*/ 	.word	0x0000b2b0
        /*0484*/ 	.word	0x00000008
        /*0488*/ 	.word	0x00028c40
        /*048c*/ 	.short	0x010a
        /*048e*/ 	.byte	0x3f
	.zero		1


	//   ....[48]....
        /*0490*/ 	.word	0x0000b590
        /*0494*/ 	.word	0x000000ff
        /*0498*/ 	.word	0x00028c20
        /*049c*/ 	.short	0x010a
        /*049e*/ 	.byte	0x25
	.zero		1


	//   ....[49]....
        /*04a0*/ 	.word	0x0000b630
        /*04a4*/ 	.word	0x00000008
        /*04a8*/ 	.word	0x00028c60
        /*04ac*/ 	.short	0x010a
        /*04ae*/ 	.byte	0x3f
	.zero		1


	//   ....[50]....
        /*04b0*/ 	.word	0x0000bc90
        /*04b4*/ 	.word	0x00000002
        /*04b8*/ 	.word	0x00028c40
        /*04bc*/ 	.short	0x010a
        /*04be*/ 	.byte	0x3f
	.zero		1


	//   ....[51]....
        /*04c0*/ 	.word	0x0000be00
        /*04c4*/ 	.word	0x00000002
        /*04c8*/ 	.word	0x00028c60
        /*04cc*/ 	.short	0x010a
        /*04ce*/ 	.byte	0x3f
	.zero		1


	//   ....[52]....
        /*04d0*/ 	.word	0x0000c410
        /*04d4*/ 	.word	0x00000003
        /*04d8*/ 	.word	0x00028c40
        /*04dc*/ 	.short	0x010a
        /*04de*/ 	.byte	0x3f
	.zero		1


	//   ....[53]....
        /*04e0*/ 	.word	0x0000c580
        /*04e4*/ 	.word	0x00000003
        /*04e8*/ 	.word	0x00028c60
        /*04ec*/ 	.short	0x010a
        /*04ee*/ 	.byte	0x3f
	.zero		1


	//   ....[54]....
        /*04f0*/ 	.word	0x0000cb30
        /*04f4*/ 	.word	0x00000002
        /*04f8*/ 	.word	0x00028c40
        /*04fc*/ 	.short	0x010a
        /*04fe*/ 	.byte	0x3f
	.zero		1


	//   ....[55]....
        /*0500*/ 	.word	0x0000cca0
        /*0504*/ 	.word	0x00000002
        /*0508*/ 	.word	0x00028c60
        /*050c*/ 	.short	0x010a
        /*050e*/ 	.byte	0x3f
	.zero		1


	//   ....[56]....
        /*0510*/ 	.word	0x0000d370
        /*0514*/ 	.word	0x00000007
        /*0518*/ 	.word	0x00028c20
        /*051c*/ 	.short	0x010a
        /*051e*/ 	.byte	0x3f
	.zero		1


	//   ....[57]....
        /*0520*/ 	.word	0x0000d4c0
        /*0524*/ 	.word	0x00000005
        /*0528*/ 	.word	0x00000000
        /*052c*/ 	.short	0x010a
        /*052e*/ 	.byte	0x3f
	.zero		1


	//   ....[58]....
        /*0530*/ 	.word	0x0000d530
        /*0534*/ 	.word	0x00000003
        /*0538*/ 	.word	0x00000000
        /*053c*/ 	.short	0x010a
        /*053e*/ 	.byte	0x3f
	.zero		1


	//   ....[59]....
        /*0540*/ 	.word	0x0000d590
        /*0544*/ 	.word	0x00000005
        /*0548*/ 	.word	0x00000000
        /*054c*/ 	.short	0x010a
        /*054e*/ 	.byte	0x3f
	.zero		1


	//   ....[60]....
        /*0550*/ 	.word	0x0000d5c0
        /*0554*/ 	.word	0x00000003
        /*0558*/ 	.word	0x00000000
        /*055c*/ 	.short	0x010a
        /*055e*/ 	.byte	0x3f
	.zero		1


	//   ....[61]....
        /*0560*/ 	.word	0x0000d630
        /*0564*/ 	.word	0x00000003
        /*0568*/ 	.word	0x00028c50
        /*056c*/ 	.short	0x010a
        /*056e*/ 	.byte	0x3f
	.zero		1


	//   ....[62]....
        /*0570*/ 	.word	0x0000d690
        /*0574*/ 	.word	0x00000004
        /*0578*/ 	.word	0x00028c50
        /*057c*/ 	.short	0x010a
        /*057e*/ 	.byte	0x3f
	.zero		1


	//   ....[63]....
        /*0580*/ 	.word	0x0000d6f0
        /*0584*/ 	.word	0x00000003
        /*0588*/ 	.word	0x00028c00
        /*058c*/ 	.short	0x010a
        /*058e*/ 	.byte	0x3f
	.zero		1


	//   ....[64]....
        /*0590*/ 	.word	0x0000d740
        /*0594*/ 	.word	0x00000007
        /*0598*/ 	.word	0x00028c30
        /*059c*/ 	.short	0x010a
        /*059e*/ 	.byte	0x3f
	.zero		1


	//   ....[65]....
        /*05a0*/ 	.word	0x0000d790
        /*05a4*/ 	.word	0x00000007
        /*05a8*/ 	.word	0x00028c50
        /*05ac*/ 	.short	0x010a
        /*05ae*/ 	.byte	0x3f
	.zero		1


	//   ....[66]....
        /*05b0*/ 	.word	0x0000d7f0
        /*05b4*/ 	.word	0x00000004
        /*05b8*/ 	.word	0x00028c30
        /*05bc*/ 	.short	0x010a
        /*05be*/ 	.byte	0x3f
	.zero		1


	//   ....[67]....
        /*05c0*/ 	.word	0x0000d840
        /*05c4*/ 	.word	0x000000aa
        /*05c8*/ 	.word	0x00028c50
        /*05cc*/ 	.short	0x010a
        /*05ce*/ 	.byte	0x3f
	.zero		1


	//   ....[68]....
        /*05d0*/ 	.word	0x0000d8a0
        /*05d4*/ 	.word	0x00000004
        /*05d8*/ 	.word	0x00028c30
        /*05dc*/ 	.short	0x010a
        /*05de*/ 	.byte	0x3f
	.zero		1


	//   ....[69]....
        /*05e0*/ 	.word	0x0000d8f0
        /*05e4*/ 	.word	0x000000aa
        /*05e8*/ 	.word	0x00028c50
        /*05ec*/ 	.short	0x010a
        /*05ee*/ 	.byte	0x3f
	.zero		1


	//   ....[70]....
        /*05f0*/ 	.word	0x0000da70
        /*05f4*/ 	.word	0x00000008
        /*05f8*/ 	.word	0x00028c40
        /*05fc*/ 	.short	0x010a
        /*05fe*/ 	.byte	0x3f
	.zero		1


	//   ....[71]....
        /*0600*/ 	.word	0x0000dad0
        /*0604*/ 	.word	0x00000008
        /*0608*/ 	.word	0x00028c20
        /*060c*/ 	.short	0x010a
        /*060e*/ 	.byte	0x3f
	.zero		1


	//   ....[72]....
        /*0610*/ 	.word	0x0000db20
        /*0614*/ 	.word	0x00000008
        /*0618*/ 	.word	0x00028c60
        /*061c*/ 	.short	0x010a
        /*061e*/ 	.byte	0x3f
	.zero		1


	//   ....[73]....
        /*0620*/ 	.word	0x0000db70
        /*0624*/ 	.word	0x00000002
        /*0628*/ 	.word	0x00028c40
        /*062c*/ 	.short	0x010a
        /*062e*/ 	.byte	0x3f
	.zero		1


	//   ....[74]....
        /*0630*/ 	.word	0x0000dbc0
        /*0634*/ 	.word	0x00000002
        /*0638*/ 	.word	0x00028c60
        /*063c*/ 	.short	0x010a
        /*063e*/ 	.byte	0x3f
	.zero		1


	//   ....[75]....
        /*0640*/ 	.word	0x0000dc10
        /*0644*/ 	.word	0x00000003
        /*0648*/ 	.word	0x00028c40
        /*064c*/ 	.short	0x010a
        /*064e*/ 	.byte	0x3f
	.zero		1


	//   ....[76]....
        /*0650*/ 	.word	0x0000dc60
        /*0654*/ 	.word	0x00000003
        /*0658*/ 	.word	0x00028c60
        /*065c*/ 	.short	0x010a
        /*065e*/ 	.byte	0x3f
	.zero		1


	//   ....[77]....
        /*0660*/ 	.word	0x0000dcb0
        /*0664*/ 	.word	0x00000002
        /*0668*/ 	.word	0x00028c40
        /*066c*/ 	.short	0x010a
        /*066e*/ 	.byte	0x3f
	.zero		1


	//   ....[78]....
        /*0670*/ 	.word	0x0000dd00
        /*0674*/ 	.word	0x00000002
        /*0678*/ 	.word	0x00028c60
        /*067c*/ 	.short	0x010a
        /*067e*/ 	.byte	0x3f
	.zero		1


	//   ....[79]....
        /*0680*/ 	.word	0x0000dde0
        /*0684*/ 	.word	0x00000007
        /*0688*/ 	.word	0x00028c20
        /*068c*/ 	.short	0x010a
        /*068e*/ 	.byte	0x3f
	.zero		1


	//   ....[80]....
        /*0690*/ 	.word	0x0000de30
        /*0694*/ 	.word	0x00000005
        /*0698*/ 	.word	0x00000000
        /*069c*/ 	.short	0x010a
        /*069e*/ 	.byte	0x3f
	.zero		1


	//   ....[81]....
        /*06a0*/ 	.word	0x0000de80
        /*06a4*/ 	.word	0x00000003
        /*06a8*/ 	.word	0x00000000
        /*06ac*/ 	.short	0x010a
        /*06ae*/ 	.byte	0x3f
	.zero		1


	//   ....[82]....
        /*06b0*/ 	.word	0x0000ded0
        /*06b4*/ 	.word	0x00000005
        /*06b8*/ 	.word	0x00000000
        /*06bc*/ 	.short	0x010a
        /*06be*/ 	.byte	0x3f
	.zero		1


	//----- nvinfo : EIATTR_NUM_MBARRIERS
	.align		4
.L_491:
        /*06c0*/ 	.byte	0x03, 0x38
        /*06c2*/ 	.short	0x0016


	//----- nvinfo : EIATTR_EXIT_INSTR_OFFSETS
	.align		4
        /*06c4*/ 	.byte	0x04, 0x1c
        /*06c6*/ 	.short	(.L_493 - .L_492)


	//   ....[0]....
.L_492:
        /*06c8*/ 	.word	0x00000a20


	//   ....[1]....
        /*06cc*/ 	.word	0x0000a4e0


	//   ....[2]....
        /*06d0*/ 	.word	0x0000a540


	//   ....[3]....
        /*06d4*/ 	.word	0x0000d3e0


	//   ....[4]....
        /*06d8*/ 	.word	0x0000d610


	//----- nvinfo : EIATTR_MAX_THREADS
	.align		4
.L_493:
        /*06dc*/ 	.byte	0x04, 0x05
        /*06de*/ 	.short	(.L_495 - .L_494)
.L_494:
        /*06e0*/ 	.word	0x00000180
        /*06e4*/ 	.word	0x00000001
        /*06e8*/ 	.word	0x00000001


	//----- nvinfo : EIATTR_CRS_STACK_SIZE
	.align		4
.L_495:
        /*06ec*/ 	.byte	0x04, 0x1e
        /*06ee*/ 	.short	(.L_497 - .L_496)
.L_496:
        /*06f0*/ 	.word	0x00000000


	//----- nvinfo : EIATTR_CBANK_PARAM_SIZE
	.align		4
.L_497:
        /*06f4*/ 	.byte	0x03, 0x19
        /*06f6*/ 	.short	0x0bf0


	//----- nvinfo : EIATTR_PARAM_CBANK
	.align		4
        /*06f8*/ 	.byte	0x04, 0x0a
        /*06fa*/ 	.short	(.L_499 - .L_498)
	.align		4
.L_498:
        /*06fc*/ 	.word	index@(.nv.constant0._ZN7cutlass13device_kernelIN5flash11enable_sm90INS1_16FlashAttnFwdSm90INS1_25CollectiveMainloopFwdSm90ILi2EN4cute5tupleIJNS5_1CILi1EEES8_S8_EEENS6_IJNS7_ILi64EEESA_SA_EEELi512ENS_10bfloat16_tEfNS_4arch4Sm90ELb1ELb0ELb0ELb0ELb0ELb0ELb0ELb0ELb0ELb0ELb0ELb0EEENS1_21CollectiveEpilogueFwdINS6_IJSA_NS7_ILi512EEESA_EEES9_SC_SE_Li256ELb0ELb0ELb0ELb0EEENS1_30DynamicPersistentTileSchedulerILi256ELi32ELb0ELb0ELb1EEEEEEEEEvNT_6ParamsE)
        /*0700*/ 	.short	0x0210
        /*0702*/ 	.short	0x0bf0


	//----- nvinfo : EIATTR_SW_WAR
	.align		4
.L_499:
        /*0704*/ 	.byte	0x04, 0x36
        /*0706*/ 	.short	(.L_501 - .L_500)
.L_500:
        /*0708*/ 	.word	0x00000008
.L_501:


//--------------------- .nv.info._ZN7cutlass13device_kernelIN5flash11enable_sm90INS1_16FlashAttnFwdSm90INS1_25CollectiveMainloopFwdSm90ILi2EN4cute5tupleIJNS5_1CILi1EEES8_S8_EEENS6_IJNS7_ILi64EEESA_SA_EEELi512ENS_10bfloat16_tEfNS_4arch4Sm90ELb1ELb0ELb0ELb0ELb0ELb0ELb1ELb0ELb0ELb0ELb0ELb0EEENS1_21CollectiveEpilogueFwdINS6_IJSA_NS7_ILi512EEESA_EEES9_SC_SE_Li256ELb0ELb0ELb0ELb0EEENS1_30DynamicPersistentTileSchedulerILi256ELi32ELb0ELb0ELb1EEEEEEEEEvNT_6ParamsE --------------------------
	.section	.nv.info._ZN7cutlass13device_kernelIN5flash11enable_sm90INS1_16FlashAttnFwdSm90INS1_25CollectiveMainloopFwdSm90ILi2EN4cute5tupleIJNS5_1CILi1EEES8_S8_EEENS6_IJNS7_ILi64EEESA_SA_EEELi512ENS_10bfloat16_tEfNS_4arch4Sm90ELb1ELb0ELb0ELb0ELb0ELb0ELb1ELb0ELb0ELb0ELb0ELb0EEENS1_21CollectiveEpilogueFwdINS6_IJSA_NS7_ILi512EEESA_EEES9_SC_SE_Li256ELb0ELb0ELb0ELb0EEENS1_30DynamicPersistentTileSchedulerILi256ELi32ELb0ELb0ELb1EEEEEEEEEvNT_6ParamsE,"",@"SHT_CUDA_INFO"
	.sectionflags	@""
	.align	4


	//----- nvinfo : EIATTR_CUDA_API_VERSION
	.align		4
        /*0000*/ 	.byte	0x04, 0x37
        /*0002*/ 	.short	(.L_503 - .L_502)
.L_502:
        /*0004*/ 	.word	0x00000082


	//----- nvinfo : EIATTR_KPARAM_INFO
	.align		4
.L_503:
        /*0008*/ 	.byte	0x04, 0x17
        /*000a*/ 	.short	(.L_505 - .L_504)
.L_504:
        /*000c*/ 	.word	0x00000000
        /*0010*/ 	.short	0x0000
        /*0012*/ 	.short	0x0070
        /*0014*/ 	.byte	0x00, 0xf0, 0x01, 0x32


	//----- nvinfo : EIATTR_SPARSE_MMA_MASK
	.align		4
.L_505:
        /*0018*/ 	.byte	0x03, 0x50
        /*001a*/ 	.short	0x0000


	//----- nvinfo : EIATTR_MAXREG_COUNT
	.align		4
        /*001c*/ 	.byte	0x03, 0x1b
        /*001e*/ 	.short	0x00a8


	//----- nvinfo : EIATTR_NUM_BARRIERS
	.align		4
        /*0020*/ 	.byte	0x02, 0x4c
        /*0022*/ 	.byte	0x10
	.zero		1


	//----- nvinfo : EIATTR_EXTERNS
	.align		4
        /*0024*/ 	.byte	0x04, 0x0f
        /*0026*/ 	.short	(.L_507 - .L_506)


	//   ....[0]....
	.align		4
.L_506:
        /*0028*/ 	.word	index@(__assertfail)


	//----- nvinfo : EIATTR_ANNOTATIONS
	.align		4
.L_507:
        /*002c*/ 	.byte	0x04, 0x55
        /*002e*/ 	.short	(.L_509 - .L_508)


	//   ....[0]....
.L_508:
        /*0030*/ 	.word	0x00000001
        /*0034*/ 	.byte	0x90, 0x09, 0x00, 0x00, 0x01, 0x00, 0x00, 0x00, 0xb0, 0x0a, 0x00, 0x00, 0x01, 0x00, 0x00, 0x00
        /*0044*/ 	.byte	0xa0, 0x13, 0x01, 0x00


	//----- nvinfo : EIATTR_MERCURY_ISA_VERSION
	.align		4
.L_509:
        /*0048*/ 	.byte	0x03, 0x5f
        /*004a*/ 	.short	0x0101


	//----- nvinfo : EIATTR_INT_WARP_WIDE_INSTR_OFFSETS
	.align		4
        /*004c*/ 	.byte	0x04, 0x31
        /*004e*/ 	.short	(.L_511 - .L_510)


	//   ....[0]....
.L_510:
        /*0050*/ 	.word	0x000001c0


	//   ....[1]....
        /*0054*/ 	.word	0x000001f0


	//   ....[2]....
        /*0058*/ 	.word	0x00000200


	//   ....[3]....
        /*005c*/ 	.word	0x00000270


	//   ....[4]....
        /*0060*/ 	.word	0x0000e6c0


	//   ....[5]....
        /*0064*/ 	.word	0x0000e750


	//   ....[6]....
        /*0068*/ 	.word	0x0000ec40


	//   ....[7]....
        /*006c*/ 	.word	0x00011080


	//   ....[8]....
        /*0070*/ 	.word	0x00011110


	//----- nvinfo : EIATTR_COOP_GROUP_MASK_REGIDS
	.align		4
.L_511:
        /*0074*/ 	.byte	0x04, 0x29
        /*0076*/ 	.short	(.L_513 - .L_512)


	//   ....[0]....
.L_512:
        /*0078*/ 	.word	0xffffffff


	//   ....[1]....
        /*007c*/ 	.word	0xffffffff


	//   ....[2]....
        /*0080*/ 	.word	0xffffffff


	//   ....[3]....
        /*0084*/ 	.word	0xffffffff


	//   ....[4]....
        /*0088*/ 	.word	0xffffffff


	//   ....[5]....
        /*008c*/ 	.word	0xffffffff


	//   ....[6]....
        /*0090*/ 	.word	0xffffffff


	//   ....[7]....
        /*0094*/ 	.word	0xffffffff


	//   ....[8]....
        /*0098*/ 	.word	0xffffffff


	//   ....[9]....
        /*009c*/ 	.word	0xffffffff


	//   ....[10]....
        /*00a0*/ 	.word	0xffffffff


	//   ....[11]....
        /*00a4*/ 	.word	0xffffffff


	//   ....[12]....
        /*00a8*/ 	.word	0xffffffff


	//   ....[13]....
        /*00ac*/ 	.word	0xffffffff


	//   ....[14]....
        /*00b0*/ 	.word	0xffffffff


	//   ....[15]....
        /*00b4*/ 	.word	0xffffffff


	//   ....[16]....
        /*00b8*/ 	.word	0xffffffff


	//   ....[17]....
        /*00bc*/ 	.word	0xffffffff


	//   ....[18]....
        /*00c0*/ 	.word	0xffffffff


	//   ....[19]....
        /*00c4*/ 	.word	0xffffffff


	//   ....[20]....
        /*00c8*/ 	.word	0xffffffff


	//   ....[21]....
        /*00cc*/ 	.word	0xffffffff


	//   ....[22]....
        /*00d0*/ 	.word	0xffffffff


	//   ....[23]....
        /*00d4*/ 	.word	0xffffffff


	//   ....[24]....
        /*00d8*/ 	.word	0xffffffff


	//   ....[25]....
        /*00dc*/ 	.word	0xffffffff


	//   ....[26]....
        /*00e0*/ 	.word	0xffffffff


	//   ....[27]....
        /*00e4*/ 	.word	0xffffffff


	//   ....[28]....
        /*00e8*/ 	.word	0xffffffff


	//   ....[29]....
        /*00ec*/ 	.word	0xffffffff


	//   ....[30]....
        /*00f0*/ 	.word	0xffffffff


	//   ....[31]....
        /*00f4*/ 	.word	0xffffffff


	//   ....[32]....
        /*00f8*/ 	.word	0xffffffff


	//   ....[33]....
        /*00fc*/ 	.word	0xffffffff


	//   ....[34]....
        /*0100*/ 	.word	0xffffffff


	//   ....[35]....
        /*0104*/ 	.word	0xffffffff


	//   ....[36]....
        /*0108*/ 	.word	0x0500000f


	//   ....[37]....
        /*010c*/ 	.word	0x0500000f


	//----- nvinfo : EIATTR_COOP_GROUP_INSTR_OFFSETS
	.align		4
.L_513:
        /*0110*/ 	.byte	0x04, 0x28
        /*0112*/ 	.short	(.L_515 - .L_514)


	//   ....[0]....
.L_514:
        /*0114*/ 	.word	0x00000070


	//   ....[1]....
        /*0118*/ 	.word	0x000001d0


	//   ....[2]....
        /*011c*/ 	.word	0x00000220


	//   ....[3]....
        /*0120*/ 	.word	0x000003f0


	//   ....[4]....
        /*0124*/ 	.word	0x00000550


	//   ....[5]....
        /*0128*/ 	.word	0x00000670


	//   ....[6]....
        /*012c*/ 	.word	0x000007d0


	//   ....[7]....
        /*0130*/ 	.word	0x000017e0


	//   ....[8]....
        /*0134*/ 	.word	0x00002f40


	//   ....[9]....
        /*0138*/ 	.word	0x00003ef0


	//   ....[10]....
        /*013c*/ 	.word	0x00004f30


	//   ....[11]....
        /*0140*/ 	.word	0x00005030


	//   ....[12]....
        /*0144*/ 	.word	0x00005330


	//   ....[13]....
        /*0148*/ 	.word	0x000053e0


	//   ....[14]....
        /*014c*/ 	.word	0x00005c40


	//   ....[15]....
        /*0150*/ 	.word	0x000068e0


	//   ....[16]....
        /*0154*/ 	.word	0x00007810


	//   ....[17]....
        /*0158*/ 	.word	0x00007910


	//   ....[18]....
        /*015c*/ 	.word	0x00007c30


	//   ....[19]....
        /*0160*/ 	.word	0x00007cc0


	//   ....[20]....
        /*0164*/ 	.word	0x00008e60


	//   ....[21]....
        /*0168*/ 	.word	0x00009b00


	//   ....[22]....
        /*016c*/ 	.word	0x0000a780


	//   ....[23]....
        /*0170*/ 	.word	0x0000a7b0


	//   ....[24]....
        /*0174*/ 	.word	0x0000aaa0


	//   ....[25]....
        /*0178*/ 	.word	0x0000ac70


	//   ....[26]....
        /*017c*/ 	.word	0x0000bba0


	//   ....[27]....
        /*0180*/ 	.word	0x0000bc00


	//   ....[28]....
        /*0184*/ 	.word	0x0000bc40


	//   ....[29]....
        /*0188*/ 	.word	0x0000bcb0


	//   ....[30]....
        /*018c*/ 	.word	0x0000bcd0


	//   ....[31]....
        /*0190*/ 	.word	0x0000c730


	//   ....[32]....
        /*0194*/ 	.word	0x0000d4e0


	//   ....[33]....
        /*0198*/ 	.word	0x0000e150


	//   ....[34]....
        /*019c*/ 	.word	0x00011190


	//   ....[35]....
        /*01a0*/ 	.word	0x00011340


	//   ....[36]....
        /*01a4*/ 	.word	0x000118e0


	//   ....[37]....
        /*01a8*/ 	.word	0x00011cc0


	//----- nvinfo : EIATTR_REG_RECONFIG
	.align		4
.L_515:
        /*01ac*/ 	.byte	0x01, 0x54
	.zero		2


	//----- nvinfo : EIATTR_SYSCALL_OFFSETS
	.align		4
        /*01b0*/ 	.byte	0x04, 0x46
        /*01b2*/ 	.short	(.L_517 - .L_516)


	//   ....[0]....
.L_516:
        /*01b4*/ 	.word	0x00003100


	//   ....[1]....
        /*01b8*/ 	.word	0x0000e8e0


	//   ....[2]....
        /*01bc*/ 	.word	0x0000ea20


	//   ....[3]....
        /*01c0*/ 	.word	0x0000eb20


	//----- nvinfo : EIATTR_MBARRIER_INSTR_OFFSETS
	.align		4
.L_517:
        /*01c4*/ 	.byte	0x04, 0x39
        /*01c6*/ 	.short	(.L_519 - .L_518)


	//   ....[0]....
.L_518:
        /*01c8*/ 	.word	0x000002d0
        /*01cc*/ 	.word	0x000000ff
        /*01d0*/ 	.word	0x00038800
        /*01d4*/ 	.short	0x0100
        /*01d6*/ 	.byte	0x06
	.zero		1


	//   ....[1]....
        /*01d8*/ 	.word	0x000002e0
        /*01dc*/ 	.word	0x000000ff
        /*01e0*/ 	.word	0x00038810
        /*01e4*/ 	.short	0x0100
        /*01e6*/ 	.byte	0x06
	.zero		1


	//   ....[2]....
        /*01e8*/ 	.word	0x000002f0
        /*01ec*/ 	.word	0x000000ff
        /*01f0*/ 	.word	0x00038820
        /*01f4*/ 	.short	0x0100
        /*01f6*/ 	.byte	0x06
	.zero		1


	//   ....[3]....
        /*01f8*/ 	.word	0x000003a0
        /*01fc*/ 	.word	0x000000ff
        /*0200*/ 	.word	0x00038830
        /*0204*/ 	.short	0x0100
        /*0206*/ 	.byte	0x06
	.zero		1


	//   ....[4]....
        /*0208*/ 	.word	0x000003b0
        /*020c*/ 	.word	0x000000ff
        /*0210*/ 	.word	0x00038840
        /*0214*/ 	.short	0x0100
        /*0216*/ 	.byte	0x06
	.zero		1


	//   ....[5]....
        /*0218*/ 	.word	0x000003c0
        /*021c*/ 	.word	0x000000ff
        /*0220*/ 	.word	0x00038838
        /*0224*/ 	.short	0x0100
        /*0226*/ 	.byte	0x06
	.zero		1


	//   ....[6]....
        /*0228*/ 	.word	0x000003d0
        /*022c*/ 	.word	0x000000ff
        /*0230*/ 	.word	0x00038848
        /*0234*/ 	.short	0x0100
        /*0236*/ 	.byte	0x06
	.zero		1


	//   ....[7]....
        /*0238*/ 	.word	0x00000500
        /*023c*/ 	.word	0x000000ff
        /*0240*/ 	.word	0x00038850
        /*0244*/ 	.short	0x0100
        /*0246*/ 	.byte	0x08
	.zero		1


	//   ....[8]....
        /*0248*/ 	.word	0x00000510
        /*024c*/ 	.word	0x000000ff
        /*0250*/ 	.word	0x00038860
        /*0254*/ 	.short	0x0100
        /*0256*/ 	.byte	0x08
	.zero		1


	//   ....[9]....
        /*0258*/ 	.word	0x00000520
        /*025c*/ 	.word	0x000000ff
        /*0260*/ 	.word	0x00038858
        /*0264*/ 	.short	0x0100
        /*0266*/ 	.byte	0x08
	.zero		1


	//   ....[10]....
        /*0268*/ 	.word	0x00000530
        /*026c*/ 	.word	0x000000ff
        /*0270*/ 	.word	0x00038868
        /*0274*/ 	.short	0x0100
        /*0276*/ 	.byte	0x08
	.zero		1


	//   ....[11]....
        /*0278*/ 	.word	0x00000620
        /*027c*/ 	.word	0x000000ff
        /*0280*/ 	.word	0x00038870
        /*0284*/ 	.short	0x0100
        /*0286*/ 	.byte	0x06
	.zero		1


	//   ....[12]....
        /*0288*/ 	.word	0x00000630
        /*028c*/ 	.word	0x000000ff
        /*0290*/ 	.word	0x00038880
        /*0294*/ 	.short	0x0100
        /*0296*/ 	.byte	0x06
	.zero		1


	//   ....[13]....
        /*0298*/ 	.word	0x00000640
        /*029c*/ 	.word	0x000000ff
        /*02a0*/ 	.word	0x00038878
        /*02a4*/ 	.short	0x0100
        /*02a6*/ 	.byte	0x06
	.zero		1


	//   ....[14]....
        /*02a8*/ 	.word	0x00000650
        /*02ac*/ 	.word	0x000000ff
        /*02b0*/ 	.word	0x00038888
        /*02b4*/ 	.short	0x0100
        /*02b6*/ 	.byte	0x06
	.zero		1


	//   ....[15]....
        /*02b8*/ 	.word	0x00000780
        /*02bc*/ 	.word	0x000000ff
        /*02c0*/ 	.word	0x00038890
        /*02c4*/ 	.short	0x0100
        /*02c6*/ 	.byte	0x08
	.zero		1


	//   ....[16]....
        /*02c8*/ 	.word	0x00000790
        /*02cc*/ 	.word	0x000000ff
        /*02d0*/ 	.word	0x000388a0
        /*02d4*/ 	.short	0x0100
        /*02d6*/ 	.byte	0x08
	.zero		1


	//   ....[17]....
        /*02d8*/ 	.word	0x000007a0
        /*02dc*/ 	.word	0x000000ff
        /*02e0*/ 	.word	0x00038898
        /*02e4*/ 	.short	0x0100
        /*02e6*/ 	.byte	0x08
	.zero		1


	//   ....[18]....
        /*02e8*/ 	.word	0x000007b0
        /*02ec*/ 	.word	0x000000ff
        /*02f0*/ 	.word	0x000388a8
        /*02f4*/ 	.short	0x0100
        /*02f6*/ 	.byte	0x08
	.zero		1


	//   ....[19]....
        /*02f8*/ 	.word	0x000008e0
        /*02fc*/ 	.word	0x000000ff
        /*0300*/ 	.word	0x000388b0
        /*0304*/ 	.short	0x0100
        /*0306*/ 	.byte	0x08
	.zero		1


	//   ....[20]....
        /*0308*/ 	.word	0x000008f0
        /*030c*/ 	.word	0x000000ff
        /*0310*/ 	.word	0x000388c0
        /*0314*/ 	.short	0x0100
        /*0316*/ 	.byte	0x08
	.zero		1


	//   ....[21]....
        /*0318*/ 	.word	0x00000900
        /*031c*/ 	.word	0x000000ff
        /*0320*/ 	.word	0x000388b8
        /*0324*/ 	.short	0x0100
        /*0326*/ 	.byte	0x08
	.zero		1


	//   ....[22]....
        /*0328*/ 	.word	0x00000910
        /*032c*/ 	.word	0x000000ff
        /*0330*/ 	.word	0x000388c8
        /*0334*/ 	.short	0x0100
        /*0336*/ 	.byte	0x08
	.zero		1


	//   ....[23]....
        /*0338*/ 	.word	0x00001b50
        /*033c*/ 	.word	0x00000004
        /*0340*/ 	.word	0x00000000
        /*0344*/ 	.short	0x0101
        /*0346*/ 	.byte	0x3f
	.zero		1


	//   ....[24]....
        /*0348*/ 	.word	0x00002620
        /*034c*/ 	.word	0x00000004
        /*0350*/ 	.word	0x00000000
        /*0354*/ 	.short	0x0101
        /*0356*/ 	.byte	0x3f
	.zero		1


	//   ....[25]....
        /*0358*/ 	.word	0x00003180
        /*035c*/ 	.word	0x000000ff
        /*0360*/ 	.word	0x00038800
        /*0364*/ 	.short	0x010a
        /*0366*/ 	.byte	0x25
	.zero		1


	//   ....[26]....
        /*0368*/ 	.word	0x000031e0
        /*036c*/ 	.word	0x00000005
        /*0370*/ 	.word	0x00038830
        /*0374*/ 	.short	0x010a
        /*0376*/ 	.byte	0x3f
	.zero		1


	//   ....[27]....
        /*0378*/ 	.word	0x00003220
        /*037c*/ 	.word	0x00000005
        /*0380*/ 	.word	0x00038830
        /*0384*/ 	.short	0x010a
        /*0386*/ 	.byte	0x3f
	.zero		1


	//   ....[28]....
        /*0388*/ 	.word	0x000034a0
        /*038c*/ 	.word	0x000000ff
        /*0390*/ 	.word	0x00038810
        /*0394*/ 	.short	0x010a
        /*0396*/ 	.byte	0x25
	.zero		1


	//   ....[29]....
        /*0398*/ 	.word	0x000034e0
        /*039c*/ 	.word	0x00000005
        /*03a0*/ 	.word	0x00038850
        /*03a4*/ 	.short	0x010a
        /*03a6*/ 	.byte	0x3f
	.zero		1


	//   ....[30]....
        /*03a8*/ 	.word	0x000035c0
        /*03ac*/ 	.word	0x00000005
        /*03b0*/ 	.word	0x00038850
        /*03b4*/ 	.short	0x010a
        /*03b6*/ 	.byte	0x3f
	.zero		1


	//   ....[31]....
        /*03b8*/ 	.word	0x00005630
        /*03bc*/ 	.word	0x00000018
        /*03c0*/ 	.word	0x00000000
        /*03c4*/ 	.short	0x0101
        /*03c6*/ 	.byte	0x3f
	.zero		1


	//   ....[32]....
        /*03c8*/ 	.word	0x00005c60
        /*03cc*/ 	.word	0x00000005
        /*03d0*/ 	.word	0x00000000
        /*03d4*/ 	.short	0x0101
        /*03d6*/ 	.byte	0x3f
	.zero		1


	//   ....[33]....
        /*03d8*/ 	.word	0x00005d70
        /*03dc*/ 	.word	0x0000000a
        /*03e0*/ 	.word	0x00038830
        /*03e4*/ 	.short	0x010a
        /*03e6*/ 	.byte	0x3f
	.zero		1


	//   ....[34]....
        /*03e8*/ 	.word	0x00005dc0
        /*03ec*/ 	.word	0x0000000a
        /*03f0*/ 	.word	0x00038830
        /*03f4*/ 	.short	0x010a
        /*03f6*/ 	.byte	0x3f
	.zero		1


	//   ....[35]....
        /*03f8*/ 	.word	0x00005f40
        /*03fc*/ 	.word	0x0000000a
        /*0400*/ 	.word	0x00038850
        /*0404*/ 	.short	0x010a
        /*0406*/ 	.byte	0x3f
	.zero		1


	//   ....[36]....
        /*0408*/ 	.word	0x00005f80
        /*040c*/ 	.word	0x0000000a
        /*0410*/ 	.word	0x00038850
        /*0414*/ 	.short	0x010a
        /*0416*/ 	.byte	0x3f
	.zero		1


	//   ....[37]....
        /*0418*/ 	.word	0x00007f30
        /*041c*/ 	.word	0x0000000e
        /*0420*/ 	.word	0x00000000
        /*0424*/ 	.short	0x0101
        /*0426*/ 	.byte	0x3f
	.zero		1


	//   ....[38]....
        /*0428*/ 	.word	0x00008e80
        /*042c*/ 	.word	0x0000000a
        /*0430*/ 	.word	0x00000000
        /*0434*/ 	.short	0x0101
        /*0436*/ 	.byte	0x3f
	.zero		1


	//   ....[39]....
        /*0438*/ 	.word	0x00008fc0
        /*043c*/ 	.word	0x00000009
        /*0440*/ 	.word	0x00038830
        /*0444*/ 	.short	0x010a
        /*0446*/ 	.byte	0x3f
	.zero		1


	//   ....[40]....
        /*0448*/ 	.word	0x00009010
        /*044c*/ 	.word	0x00000009
        /*0450*/ 	.word	0x00038830
        /*0454*/ 	.short	0x010a
        /*0456*/ 	.byte	0x3f
	.zero		1


	//   ....[41]....
        /*0458*/ 	.word	0x00009190
        /*045c*/ 	.word	0x00000009
        /*0460*/ 	.word	0x00038850
        /*0464*/ 	.short	0x010a
        /*0466*/ 	.byte	0x3f
	.zero		1


	//   ....[42]....
        /*0468*/ 	.word	0x000091d0
        /*046c*/ 	.word	0x00000009
        /*0470*/ 	.word	0x00038850
        /*0474*/ 	.short	0x010a
        /*0476*/ 	.byte	0x3f
	.zero		1


	//   ....[43]....
        /*0478*/ 	.word	0x0000afe0
        /*047c*/ 	.word	0x00000098
        /*0480*/ 	.word	0x00000000
        /*0484*/ 	.short	0x0101
        /*0486*/ 	.byte	0x3f
	.zero		1


	//   ....[44]....
        /*0488*/ 	.word	0x0000bbc0
        /*048c*/ 	.word	0x00000009
        /*0490*/ 	.word	0x00000000
        /*0494*/ 	.short	0x0101
        /*0496*/ 	.byte	0x3f
	.zero		1


	//   ....[45]....
        /*0498*/ 	.word	0x0000d820
        /*049c*/ 	.word	0x000000ff
        /*04a0*/ 	.word	0x00000000
        /*04a4*/ 	.short	0x0101
        /*04a6*/ 	.byte	0x05
	.zero		1


	//   ....[46]....
        /*04a8*/ 	.word	0x0000eee0
        /*04ac*/ 	.word	0x00000008
        /*04b0*/ 	.word	0x00038840
        /*04b4*/ 	.short	0x010a
        /*04b6*/ 	.byte	0x3f
	.zero		1


	//   ....[47]....
        /*04b8*/ 	.word	0x0000f510
        /*04bc*/ 	.word	0x000000ff
        /*04c0*/ 	.word	0x00038820
        /*04c4*/ 	.short	0x010a
        /*04c6*/ 	.byte	0x26
	.zero		1


	//   ....[48]....
        /*04c8*/ 	.word	0x0000f5b0
        /*04cc*/ 	.word	0x00000005
        /*04d0*/ 	.word	0x00038860
        /*04d4*/ 	.short	0x010a
        /*04d6*/ 	.byte	0x3f
	.zero		1


	//   ....[49]....
        /*04d8*/ 	.word	0x0000fc10
        /*04dc*/ 	.word	0x00000002
        /*04e0*/ 	.word	0x00038840
        /*04e4*/ 	.short	0x010a
        /*04e6*/ 	.byte	0x3f
	.zero		1


	//   ....[50]....
        /*04e8*/ 	.word	0x0000fd80
        /*04ec*/ 	.word	0x00000002
        /*04f0*/ 	.word	0x00038860
        /*04f4*/ 	.short	0x010a
        /*04f6*/ 	.byte	0x3f
	.zero		1


	//   ....[51]....
        /*04f8*/ 	.word	0x00010390
        /*04fc*/ 	.word	0x00000003
        /*0500*/ 	.word	0x00038840
        /*0504*/ 	.short	0x010a
        /*0506*/ 	.byte	0x3f
	.zero		1


	//   ....[52]....
        /*0508*/ 	.word	0x00010500
        /*050c*/ 	.word	0x00000003
        /*0510*/ 	.word	0x00038860
        /*0514*/ 	.short	0x010a
        /*0516*/ 	.byte	0x3f
	.zero		1


	//   ....[53]....
        /*0518*/ 	.word	0x00010ab0
        /*051c*/ 	.word	0x00000002
        /*0520*/ 	.word	0x00038840
        /*0524*/ 	.short	0x010a
        /*0526*/ 	.byte	0x3f
	.zero		1


	//   ....[54]....
        /*0528*/ 	.word	0x00010c20
        /*052c*/ 	.word	0x00000002
        /*0530*/ 	.word	0x00038860
        /*0534*/ 	.short	0x010a
        /*0536*/ 	.byte	0x3f
	.zero		1


	//   ....[55]....
        /*0538*/ 	.word	0x000112f0
        /*053c*/ 	.word	0x00000007
        /*0540*/ 	.word	0x00038820
        /*0544*/ 	.short	0x010a
        /*0546*/ 	.byte	0x3f
	.zero		1


	//   ....[56]....
        /*0548*/ 	.word	0x00011460
        /*054c*/ 	.word	0x00000005
        /*0550*/ 	.word	0x00000000
        /*0554*/ 	.short	0x010a
        /*0556*/ 	.byte	0x3f
	.zero		1


	//   ....[57]....
        /*0558*/ 	.word	0x000114d0
        /*055c*/ 	.word	0x00000003
        /*0560*/ 	.word	0x00000000
        /*0564*/ 	.short	0x010a
        /*0566*/ 	.byte	0x3f
	.zero		1


	//   ....[58]....
        /*0568*/ 	.word	0x00011530
        /*056c*/ 	.word	0x00000005
        /*0570*/ 	.word	0x00000000
        /*0574*/ 	.short	0x010a
        /*0576*/ 	.byte	0x3f
	.zero		1


	//   ....[59]....
        /*0578*/ 	.word	0x00011560
        /*057c*/ 	.word	0x00000003
        /*0580*/ 	.word	0x00000000
        /*0584*/ 	.short	0x010a
        /*0586*/ 	.byte	0x3f
	.zero		1


	//   ....[60]....
        /*0588*/ 	.word	0x000115d0
        /*058c*/ 	.word	0x00000000
        /*0590*/ 	.word	0x00038800
        /*0594*/ 	.short	0x010a
        /*0596*/ 	.byte	0x3f
	.zero		1


	//   ....[61]....
        /*0598*/ 	.word	0x00011620
        /*059c*/ 	.word	0x00000005
        /*05a0*/ 	.word	0x00038830
        /*05a4*/ 	.short	0x010a
        /*05a6*/ 	.byte	0x3f
	.zero		1


	//   ....[62]....
        /*05a8*/ 	.word	0x00011680
        /*05ac*/ 	.word	0x00000004
        /*05b0*/ 	.word	0x00038810
        /*05b4*/ 	.short	0x010a
        /*05b6*/ 	.byte	0x3f
	.zero		1


	//   ....[63]....
        /*05b8*/ 	.word	0x000116d0
        /*05bc*/ 	.word	0x00000005
        /*05c0*/ 	.word	0x00038850
        /*05c4*/ 	.short	0x010a
        /*05c6*/ 	.byte	0x3f
	.zero		1


	//   ....[64]....
        /*05c8*/ 	.word	0x00011720
        /*05cc*/ 	.word	0x0000000a
        /*05d0*/ 	.word	0x00038830
        /*05d4*/ 	.short	0x010a
        /*05d6*/ 	.byte	0x3f
	.zero		1


	//   ....[65]....
        /*05d8*/ 	.word	0x00011770
        /*05dc*/ 	.word	0x0000000a
        /*05e0*/ 	.word	0x00038850
        /*05e4*/ 	.short	0x010a
        /*05e6*/ 	.byte	0x3f
	.zero		1


	//   ....[66]....
        /*05e8*/ 	.word	0x000117c0
        /*05ec*/ 	.word	0x00000009
        /*05f0*/ 	.word	0x00038830
        /*05f4*/ 	.short	0x010a
        /*05f6*/ 	.byte	0x3f
	.zero		1


	//   ....[67]....
        /*05f8*/ 	.word	0x00011810
        /*05fc*/ 	.word	0x00000009
        /*0600*/ 	.word	0x00038850
        /*0604*/ 	.short	0x010a
        /*0606*/ 	.byte	0x3f
	.zero		1


	//   ....[68]....
        /*0608*/ 	.word	0x00011990
        /*060c*/ 	.word	0x00000008
        /*0610*/ 	.word	0x00038840
        /*0614*/ 	.short	0x010a
        /*0616*/ 	.byte	0x3f
	.zero		1


	//   ....[69]....
        /*0618*/ 	.word	0x000119f0
        /*061c*/ 	.word	0x00000008
        /*0620*/ 	.word	0x00038820
        /*0624*/ 	.short	0x010a
        /*0626*/ 	.byte	0x3f
	.zero		1


	//   ....[70]....
        /*0628*/ 	.word	0x00011a40
        /*062c*/ 	.word	0x00000005
        /*0630*/ 	.word	0x00038860
        /*0634*/ 	.short	0x010a
        /*0636*/ 	.byte	0x3f
	.zero		1


	//   ....[71]....
        /*0638*/ 	.word	0x00011a90
        /*063c*/ 	.word	0x00000002
        /*0640*/ 	.word	0x00038840
        /*0644*/ 	.short	0x010a
        /*0646*/ 	.byte	0x3f
	.zero		1


	//   ....[72]....
        /*0648*/ 	.word	0x00011ae0
        /*064c*/ 	.word	0x00000002
        /*0650*/ 	.word	0x00038860
        /*0654*/ 	.short	0x010a
        /*0656*/ 	.byte	0x3f
	.zero		1


	//   ....[73]....
        /*0658*/ 	.word	0x00011b30
        /*065c*/ 	.word	0x00000003
        /*0660*/ 	.word	0x00038840
        /*0664*/ 	.short	0x010a
        /*0666*/ 	.byte	0x3f
	.zero		1


	//   ....[74]....
        /*0668*/ 	.word	0x00011b80
        /*066c*/ 	.word	0x00000003
        /*0670*/ 	.word	0x00038860
        /*0674*/ 	.short	0x010a
        /*0676*/ 	.byte	0x3f
	.zero		1


	//   ....[75]....
        /*0678*/ 	.word	0x00011bd0
        /*067c*/ 	.word	0x00000002
        /*0680*/ 	.word	0x00038840
        /*0684*/ 	.short	0x010a
        /*0686*/ 	.byte	0x3f
	.zero		1


	//   ....[76]....
        /*0688*/ 	.word	0x00011c20
        /*068c*/ 	.word	0x00000002
        /*0690*/ 	.word	0x00038860
        /*0694*/ 	.short	0x010a
        /*0696*/ 	.byte	0x3f
	.zero		1


	//   ....[77]....
        /*0698*/ 	.word	0x00011d00
        /*069c*/ 	.word	0x00000007
        /*06a0*/ 	.word	0x00038820
        /*06a4*/ 	.short	0x010a
        /*06a6*/ 	.byte	0x3f
	.zero		1


	//   ....[78]....
        /*06a8*/ 	.word	0x00011d50
        /*06ac*/ 	.word	0x00000005
        /*06b0*/ 	.word	0x00000000
        /*06b4*/ 	.short	0x010a
        /*06b6*/ 	.byte	0x3f
	.zero		1


	//   ....[79]....
        /*06b8*/ 	.word	0x00011da0
        /*06bc*/ 	.word	0x00000003
        /*06c0*/ 	.word	0x00000000
        /*06c4*/ 	.short	0x010a
        /*06c6*/ 	.byte	0x3f
	.zero		1


	//   ....[80]....
        /*06c8*/ 	.word	0x00011df0
        /*06cc*/ 	.word	0x00000005
        /*06d0*/ 	.word	0x00000000
        /*06d4*/ 	.short	0x010a
        /*06d6*/ 	.byte	0x3f
	.zero		1


	//----- nvinfo : EIATTR_NUM_MBARRIERS
	.align		4
.L_519:
        /*06d8*/ 	.byte	0x03, 0x38
        /*06da*/ 	.short	0x0017


	//----- nvinfo : EIATTR_EXIT_INSTR_OFFSETS
	.align		4
        /*06dc*/ 	.byte	0x04, 0x1c
        /*06de*/ 	.short	(.L_521 - .L_520)


	//   ....[0]....
.L_520:
        /*06e0*/ 	.word	0x00000aa0


	//   ....[1]....
        /*06e4*/ 	.word	0x0000e110


	//   ....[2]....
        /*06e8*/ 	.word	0x0000e170


	//   ....[3]....
        /*06ec*/ 	.word	0x00011360


	//   ....[4]....
        /*06f0*/ 	.word	0x000115b0


	//----- nvinfo : EIATTR_MAX_THREADS
	.align		4
.L_521:
        /*06f4*/ 	.byte	0x04, 0x05
        /*06f6*/ 	.short	(.L_523 - .L_522)
.L_522:
        /*06f8*/ 	.word	0x00000180
        /*06fc*/ 	.word	0x00000001
        /*0700*/ 	.word	0x00000001


	//----- nvinfo : EIATTR_CRS_STACK_SIZE
	.align		4
.L_523:
        /*0704*/ 	.byte	0x04, 0x1e
        /*0706*/ 	.short	(.L_525 - .L_524)
.L_524:
        /*0708*/ 	.word	0x00000000


	//----- nvinfo : EIATTR_CBANK_PARAM_SIZE
	.align		4
.L_525:
        /*070c*/ 	.byte	0x03, 0x19
        /*070e*/ 	.short	0x0cf0


	//----- nvinfo : EIATTR_PARAM_CBANK
	.align		4
        /*0710*/ 	.byte	0x04, 0x0a
        /*0712*/ 	.short	(.L_527 - .L_526)
	.align		4
.L_526:
        /*0714*/ 	.word	index@(.nv.constant0._ZN7cutlass13device_kernelIN5flash11enable_sm90INS1_16FlashAttnFwdSm90INS1_25CollectiveMainloopFwdSm90ILi2EN4cute5tupleIJNS5_1CILi1EEES8_S8_EEENS6_IJNS7_ILi64EEESA_SA_EEELi512ENS_10bfloat16_tEfNS_4arch4Sm90ELb1ELb0ELb0ELb0ELb0ELb0ELb1ELb0ELb0ELb0ELb0ELb0EEENS1_21CollectiveEpilogueFwdINS6_IJSA_NS7_ILi512EEESA_EEES9_SC_SE_Li256ELb0ELb0ELb0ELb0EEENS1_30DynamicPersistentTileSchedulerILi256ELi32ELb0ELb0ELb1EEEEEEEEEvNT_6ParamsE)
        /*0718*/ 	.short	0x0210
        /*071a*/ 	.short	0x0cf0


	//----- nvinfo : EIATTR_SW_WAR
	.align		4
.L_527:
        /*071c*/ 	.byte	0x04, 0x36
        /*071e*/ 	.short	(.L_529 - .L_528)
.L_528:
        /*0720*/ 	.word	0x00000008
.L_529:


//--------------------- .nv.info._ZN7cutlass13device_kernelIN5flash11enable_sm90INS1_16FlashAttnFwdSm90INS1_25CollectiveMainloopFwdSm90ILi2EN4cute5tupleIJNS5_1CILi1EEES8_S8_EEENS6_IJNS7_ILi64EEESA_SA_EEELi512ENS_10bfloat16_tEfNS_4arch4Sm90ELb1ELb0ELb0ELb1ELb0ELb0ELb0ELb0ELb0ELb0ELb0ELb0EEENS1_21CollectiveEpilogueFwdINS6_IJSA_NS7_ILi512EEESA_EEES9_SC_SE_Li256ELb1ELb0ELb0ELb0EEENS1_36VarlenDynamicPersistentTileSchedulerILi64ELi64ELi256ELi32ELb0ELb0ELb1ELb1ELb1ELb1EEEEEEEEEvNT_6ParamsE --------------------------
	.section	.nv.info._ZN7cutlass13device_kernelIN5flash11enable_sm90INS1_16FlashAttnFwdSm90INS1_25CollectiveMainloopFwdSm90ILi2EN4cute5tupleIJNS5_1CILi1EEES8_S8_EEENS6_IJNS7_ILi64EEESA_SA_EEELi512ENS_10bfloat16_tEfNS_4arch4Sm90ELb1ELb0ELb0ELb1ELb0ELb0ELb0ELb0ELb0ELb0ELb0ELb0EEENS1_21CollectiveEpilogueFwdINS6_IJSA_NS7_ILi512EEESA_EEES9_SC_SE_Li256ELb1ELb0ELb0ELb0EEENS1_36VarlenDynamicPersistentTileSchedulerILi64ELi64ELi256ELi32ELb0ELb0ELb1ELb1ELb1ELb1EEEEEEEEEvNT_6ParamsE,"",@"SHT_CUDA_INFO"
	.sectionflags	@""
	.align	4


	//----- nvinfo : EIATTR_CUDA_API_VERSION
	.align		4
        /*0000*/ 	.byte	0x04, 0x37
        /*0002*/ 	.short	(.L_531 - .L_530)
.L_530:
        /*0004*/ 	.word	0x00000082


	//----- nvinfo : EIATTR_KPARAM_INFO
	.align		4
.L_531:
        /*0008*/ 	.byte	0x04, 0x17
        /*000a*/ 	.short	(.L_533 - .L_532)
.L_532:
        /*000c*/ 	.word	0x00000000
        /*0010*/ 	.short	0x0000
        /*0012*/ 	.short	0x0070
        /*0014*/ 	.byte	0x00, 0xf0, 0x01, 0x28


	//----- nvinfo : EIATTR_SPARSE_MMA_MASK
	.align		4
.L_533:
        /*0018*/ 	.byte	0x03, 0x50
        /*001a*/ 	.short	0x0000


	//----- nvinfo : EIATTR_MAXREG_COUNT
	.align		4
        /*001c*/ 	.byte	0x03, 0x1b
        /*001e*/ 	.short	0x00a8


	//----- nvinfo : EIATTR_NUM_BARRIERS
	.align		4
        /*0020*/ 	.byte	0x02, 0x4c
        /*0022*/ 	.byte	0x10
	.zero		1


	//----- nvinfo : EIATTR_EXTERNS
	.align		4
        /*0024*/ 	.byte	0x04, 0x0f
        /*0026*/ 	.short	(.L_535 - .L_534)


	//   ....[0]....
	.align		4
.L_534:
        /*0028*/ 	.word	index@(__assertfail)


	//----- nvinfo : EIATTR_ANNOTATIONS
	.align		4
.L_535:
        /*002c*/ 	.byte	0x04, 0x55
        /*002e*/ 	.short	(.L_537 - .L_536)


	//   ....[0]....
.L_536:
        /* <DEDUP_REMOVED lines=28> */


	//----- nvinfo : EIATTR_MERCURY_ISA_VERSION
	.align		4
.L_537:
        /*01e0*/ 	.byte	0x03, 0x5f
        /*01e2*/ 	.short	0x0101


	//----- nvinfo : EIATTR_UNUSED_LOAD_BYTE_OFFSET
	.align		4
        /*01e4*/ 	.byte	0x04, 0x44
        /*01e6*/ 	.short	(.L_539 - .L_538)


	//   ....[0]....
.L_538:
        /*01e8*/ 	.word	0x00000a50
        /*01ec*/ 	.word	0x0000fff0


	//   ....[1]....
        /*01f0*/ 	.word	0x00008b00
        /*01f4*/ 	.word	0x0000fff0


	//----- nvinfo : EIATTR_INT_WARP_WIDE_INSTR_OFFSETS
	.align		4
.L_539:
        /*01f8*/ 	.byte	0x04, 0x31
        /*01fa*/ 	.short	(.L_541 - .L_540)


	//   ....[0]....
.L_540:
        /*01fc*/ 	.word	0x00000160


	//   ....[1]....
        /*0200*/ 	.word	0x000001a0


	//   ....[2]....
        /*0204*/ 	.word	0x00000210


	//   ....[3]....
        /*0208*/ 	.word	0x0000c640


	//   ....[4]....
        /*020c*/ 	.word	0x0000c6d0


	//   ....[5]....
        /*0210*/ 	.word	0x0000cb60


	//   ....[6]....
        /*0214*/ 	.word	0x0000cb90


	//   ....[7]....
        /*0218*/ 	.word	0x0000f430


	//   ....[8]....
        /*021c*/ 	.word	0x0000f4c0


	//----- nvinfo : EIATTR_COOP_GROUP_MASK_REGIDS
	.align		4
.L_541:
        /*0220*/ 	.byte	0x04, 0x29
        /*0222*/ 	.short	(.L_543 - .L_542)


	//   ....[0]....
.L_542:
        /*0224*/ 	.word	0xffffffff


	//   ....[1]....
        /*0228*/ 	.word	0xffffffff


	//   ....[2]....
        /*022c*/ 	.word	0xffffffff


	//   ....[3]....
        /*0230*/ 	.word	0xffffffff


	//   ....[4]....
        /*0234*/ 	.word	0xffffffff


	//   ....[5]....
        /*0238*/ 	.word	0xffffffff


	//   ....[6]....
        /*023c*/ 	.word	0xffffffff


	//   ....[7]....
        /*0240*/ 	.word	0xffffffff


	//   ....[8]....
        /*0244*/ 	.word	0xffffffff


	//   ....[9]....
        /*0248*/ 	.word	0xffffffff


	//   ....[10]....
        /*024c*/ 	.word	0xffffffff


	//   ....[11]....
        /*0250*/ 	.word	0xffffffff


	//   ....[12]....
        /*0254*/ 	.word	0xffffffff


	//   ....[13]....
        /*0258*/ 	.word	0xffffffff


	//   ....[14]....
        /*025c*/ 	.word	0xffffffff


	//   ....[15]....
        /*0260*/ 	.word	0xffffffff


	//   ....[16]....
        /*0264*/ 	.word	0xffffffff


	//   ....[17]....
        /*0268*/ 	.word	0xffffffff


	//   ....[18]....
        /*026c*/ 	.word	0xffffffff


	//   ....[19]....
        /*0270*/ 	.word	0xffffffff


	//   ....[20]....
        /*0274*/ 	.word	0xffffffff


	//   ....[21]....
        /*0278*/ 	.word	0xffffffff


	//   ....[22]....
        /*027c*/ 	.word	0xffffffff


	//   ....[23]....
        /*0280*/ 	.word	0xffffffff


	//   ....[24]....
        /*0284*/ 	.word	0xffffffff


	//   ....[25]....
        /*0288*/ 	.word	0xffffffff


	//   ....[26]....
        /*028c*/ 	.word	0xffffffff


	//   ....[27]....
        /*0290*/ 	.word	0xffffffff


	//   ....[28]....
        /*0294*/ 	.word	0xffffffff


	//   ....[29]....
        /*0298*/ 	.word	0xffffffff


	//   ....[30]....
        /*029c*/ 	.word	0xffffffff


	//   ....[31]....
        /*02a0*/ 	.word	0xffffffff


	//   ....[32]....
        /*02a4*/ 	.word	0xffffffff


	//   ....[33]....
        /*02a8*/ 	.word	0xffffffff


	//   ....[34]....
        /*02ac*/ 	.word	0xffffffff


	//   ....[35]....
        /*02b0*/ 	.word	0xffffffff


	//   ....[36]....
        /*02b4*/ 	.word	0xffffffff


	//   ....[37]....
        /*02b8*/ 	.word	0xffffffff


	//   ....[38]....
        /*02bc*/ 	.word	0xffffffff


	//   ....[39]....
        /*02c0*/ 	.word	0xffffffff


	//   ....[40]....
        /*02c4*/ 	.word	0xffffffff


	//   ....[41]....
        /*02c8*/ 	.word	0xffffffff


	//   ....[42]....
        /*02cc*/ 	.word	0xffffffff


	//   ....[43]....
        /*02d0*/ 	.word	0xffffffff


	//   ....[44]....
        /*02d4*/ 	.word	0xffffffff


	//   ....[45]....
        /*02d8*/ 	.word	0xffffffff


	//   ....[46]....
        /*02dc*/ 	.word	0xffffffff


	//   ....[47]....
        /*02e0*/ 	.word	0xffffffff


	//   ....[48]....
        /*02e4*/ 	.word	0xffffffff


	//   ....[49]....
        /*02e8*/ 	.word	0xffffffff


	//   ....[50]....
        /*02ec*/ 	.word	0xffffffff


	//   ....[51]....
        /*02f0*/ 	.word	0xffffffff


	//   ....[52]....
        /*02f4*/ 	.word	0xffffffff


	//   ....[53]....
        /*02f8*/ 	.word	0xffffffff


	//   ....[54]....
        /*02fc*/ 	.word	0xffffffff


	//   ....[55]....
        /*0300*/ 	.word	0xffffffff


	//   ....[56]....
        /*0304*/ 	.word	0xffffffff


	//   ....[57]....
        /*0308*/ 	.word	0xffffffff


	//   ....[58]....
        /*030c*/ 	.word	0xffffffff


	//   ....[59]....
        /*0310*/ 	.word	0xffffffff


	//   ....[60]....
        /*0314*/ 	.word	0xffffffff


	//   ....[61]....
        /*0318*/ 	.word	0xffffffff


	//   ....[62]....
        /*031c*/ 	.word	0xffffffff


	//   ....[63]....
        /*0320*/ 	.word	0x0500000f


	//   ....[64]....
        /*0324*/ 	.word	0x0500000f


	//   ....[65]....
        /*0328*/ 	.word	0x0500000f


	//   ....[66]....
        /*032c*/ 	.word	0x0500000f


	//   ....[67]....
        /*0330*/ 	.word	0x0500000f


	//   ....[68]....
        /*0334*/ 	.word	0x0500000f


	//   ....[69]....
        /*0338*/ 	.word	0x0500000f


	//   ....[70]....
        /*033c*/ 	.word	0x0500000f


	//   ....[71]....
        /*0340*/ 	.word	0x0500000f


	//   ....[72]....
        /*0344*/ 	.word	0x0500000f


	//   ....[73]....
        /*0348*/ 	.word	0x0500000f


	//   ....[74]....
        /*034c*/ 	.word	0x0500000f


	//   ....[75]....
        /*0350*/ 	.word	0x0500000f


	//   ....[76]....
        /*0354*/ 	.word	0x0500000f


	//   ....[77]....
        /*0358*/ 	.word	0x0500000f


	//   ....[78]....
        /*035c*/ 	.word	0x0500000f


	//   ....[79]....
        /*0360*/ 	.word	0x0500000f


	//   ....[80]....
        /*0364*/ 	.word	0x0500000f


	//   ....[81]....
        /*0368*/ 	.word	0x0500000f


	//----- nvinfo : EIATTR_COOP_GROUP_INSTR_OFFSETS
	.align		4
.L_543:
        /*036c*/ 	.byte	0x04, 0x28
        /*036e*/ 	.short	(.L_545 - .L_544)


	//   ....[0]....
.L_544:
        /*0370*/ 	.word	0x00000060


	//   ....[1]....
        /*0374*/ 	.word	0x00000170


	//   ....[2]....
        /*0378*/ 	.word	0x000001c0


	//   ....[3]....
        /*037c*/ 	.word	0x000003b0


	//   ....[4]....
        /*0380*/ 	.word	0x00000510


	//   ....[5]....
        /*0384*/ 	.word	0x00000630


	//   ....[6]....
        /*0388*/ 	.word	0x00000790


	//   ....[7]....
        /*038c*/ 	.word	0x00001920


	//   ....[8]....
        /*0390*/ 	.word	0x000031b0


	//   ....[9]....
        /*0394*/ 	.word	0x00003b60


	//   ....[10]....
        /*0398*/ 	.word	0x00003c80


	//   ....[11]....
        /*039c*/ 	.word	0x00003e80


	//   ....[12]....
        /*03a0*/ 	.word	0x00003fc0


	//   ....[13]....
        /*03a4*/ 	.word	0x00004980


	//   ....[14]....
        /*03a8*/ 	.word	0x00004fe0


	//   ....[15]....
        /*03ac*/ 	.word	0x000050e0


	//   ....[16]....
        /*03b0*/ 	.word	0x00005330


	//   ....[17]....
        /*03b4*/ 	.word	0x000054a0


	//   ....[18]....
        /*03b8*/ 	.word	0x00006700


	//   ....[19]....
        /*03bc*/ 	.word	0x00006b00


	//   ....[20]....
        /*03c0*/ 	.word	0x00006b30


	//   ....[21]....
        /*03c4*/ 	.word	0x00006da0


	//   ....[22]....
        /*03c8*/ 	.word	0x00006f70


	//   ....[23]....
        /*03cc*/ 	.word	0x00007fd0


	//   ....[24]....
        /*03d0*/ 	.word	0x00008010


	//   ....[25]....
        /*03d4*/ 	.word	0x00008050


	//   ....[26]....
        /*03d8*/ 	.word	0x000080c0


	//   ....[27]....
        /*03dc*/ 	.word	0x000080e0


	//   ....[28]....
        /*03e0*/ 	.word	0x00009a50


	//   ....[29]....
        /*03e4*/ 	.word	0x0000b470


	//   ....[30]....
        /*03e8*/ 	.word	0x0000b5f0


	//   ....[31]....
        /*03ec*/ 	.word	0x0000b620


	//   ....[32]....
        /*03f0*/ 	.word	0x0000b660


	//   ....[33]....
        /*03f4*/ 	.word	0x0000b6d0


	//   ....[34]....
        /*03f8*/ 	.word	0x0000b730


	//   ....[35]....
        /*03fc*/ 	.word	0x0000b770


	//   ....[36]....
        /*0400*/ 	.word	0x0000b910


	//   ....[37]....
        /*0404*/ 	.word	0x0000b970


	//   ....[38]....
        /*0408*/ 	.word	0x0000b9b0


	//   ....[39]....
        /*040c*/ 	.word	0x0000b9f0


	//   ....[40]....
        /*0410*/ 	.word	0x0000ba20


	//   ....[41]....
        /*0414*/ 	.word	0x0000ba50


	//   ....[42]....
        /*0418*/ 	.word	0x0000bae0


	//   ....[43]....
        /*041c*/ 	.word	0x0000bb40


	//   ....[44]....
        /*0420*/ 	.word	0x0000bbd0


	//   ....[45]....
        /*0424*/ 	.word	0x0000f550


	//   ....[46]....
        /*0428*/ 	.word	0x0000f560


	//   ....[47]....
        /*042c*/ 	.word	0x0000f670


	//   ....[48]....
        /*0430*/ 	.word	0x0000f6d0


	//   ....[49]....
        /*0434*/ 	.word	0x0000f710


	//   ....[50]....
        /*0438*/ 	.word	0x0000f750


	//   ....[51]....
        /*043c*/ 	.word	0x0000f780


	//   ....[52]....
        /*0440*/ 	.word	0x0000f7b0


	//   ....[53]....
        /*0444*/ 	.word	0x0000f940


	//   ....[54]....
        /*0448*/ 	.word	0x0000f9a0


	//   ....[55]....
        /*044c*/ 	.word	0x0000f9e0


	//   ....[56]....
        /*0450*/ 	.word	0x0000fa20


	//   ....[57]....
        /*0454*/ 	.word	0x0000fa50


	//   ....[58]....
        /*0458*/ 	.word	0x0000fa80


	//   ....[59]....
        /*045c*/ 	.word	0x0000fb40


	//   ....[60]....
        /*0460*/ 	.word	0x0000fb60


	//   ....[61]....
        /*0464*/ 	.word	0x0000fbd0


	//   ....[62]....
        /*0468*/ 	.word	0x00010260


	//   ....[63]....
        /*046c*/ 	.word	0x000108c0


	//   ....[64]....
        /*0470*/ 	.word	0x00010ce0


	//   ....[65]....
        /*0474*/ 	.word	0x00010d70


	//   ....[66]....
        /*0478*/ 	.word	0x00010e10


	//   ....[67]....
        /*047c*/ 	.word	0x00010ec0


	//   ....[68]....
        /*0480*/ 	.word	0x00010f40


	//   ....[69]....
        /*0484*/ 	.word	0x00010fc0


	//   ....[70]....
        /*0488*/ 	.word	0x00011040


	//   ....[71]....
        /*048c*/ 	.word	0x000110c0


	//   ....[72]....
        /*0490*/ 	.word	0x00011150


	//   ....[73]....
        /*0494*/ 	.word	0x00011200


	//   ....[74]....
        /*0498*/ 	.word	0x00011280


	//   ....[75]....
        /*049c*/ 	.word	0x00011300


	//   ....[76]....
        /*04a0*/ 	.word	0x00011380


	//   ....[77]....
        /*04a4*/ 	.word	0x00011400


	//   ....[78]....
        /*04a8*/ 	.word	0x00011470


	//   ....[79]....
        /*04ac*/ 	.word	0x00011510


	//   ....[80]....
        /*04b0*/ 	.word	0x000115a0


	//   ....[81]....
        /*04b4*/ 	.word	0x000116d0


	//----- nvinfo : EIATTR_REG_RECONFIG
	.align		4
.L_545:
        /*04b8*/ 	.byte	0x01, 0x54
	.zero		2


	//----- nvinfo : EIATTR_SYSCALL_OFFSETS
	.align		4
        /*04bc*/ 	.byte	0x04, 0x46
        /*04be*/ 	.short	(.L_547 - .L_546)


	//   ....[0]....
.L_546:
        /*04c0*/ 	.word	0x00003380


	//   ....[1]....
        /*04c4*/ 	.word	0x0000c860


	//   ....[2]....
        /*04c8*/ 	.word	0x0000c9a0


	//   ....[3]....
        /*04cc*/ 	.word	0x0000caa0


	//----- nvinfo : EIATTR_MBARRIER_INSTR_OFFSETS
	.align		4
.L_547:
        /*04d0*/ 	.byte	0x04, 0x39
        /*04d2*/ 	.short	(.L_549 - .L_548)


	//   ....[0]....
.L_548:
        /*04d4*/ 	.word	0x000002a0
        /*04d8*/ 	.word	0x000000ff
        /*04dc*/ 	.word	0x00028c00
        /*04e0*/ 	.short	0x0100
        /*04e2*/ 	.byte	0x08
	.zero		1


	//   ....[1]....
        /*04e4*/ 	.word	0x000002b0
        /*04e8*/ 	.word	0x000000ff
        /*04ec*/ 	.word	0x00028c20
        /*04f0*/ 	.short	0x0100
        /*04f2*/ 	.byte	0x08
	.zero		1


	//   ....[2]....
        /*04f4*/ 	.word	0x00000360
        /*04f8*/ 	.word	0x000000ff
        /*04fc*/ 	.word	0x00028c30
        /*0500*/ 	.short	0x0100
        /*0502*/ 	.byte	0x06
	.zero		1


	//   ....[3]....
        /*0504*/ 	.word	0x00000370
        /*0508*/ 	.word	0x000000ff
        /*050c*/ 	.word	0x00028c40
        /*0510*/ 	.short	0x0100
        /*0512*/ 	.byte	0x06
	.zero		1


	//   ....[4]....
        /*0514*/ 	.word	0x00000380
        /*0518*/ 	.word	0x000000ff
        /*051c*/ 	.word	0x00028c38
        /*0520*/ 	.short	0x0100
        /*0522*/ 	.byte	0x06
	.zero		1


	//   ....[5]....
        /*0524*/ 	.word	0x00000390
        /*0528*/ 	.word	0x000000ff
        /*052c*/ 	.word	0x00028c48
        /*0530*/ 	.short	0x0100
        /*0532*/ 	.byte	0x06
	.zero		1


	//   ....[6]....
        /*0534*/ 	.word	0x000004c0
        /*0538*/ 	.word	0x000000ff
        /*053c*/ 	.word	0x00028c50
        /*0540*/ 	.short	0x0100
        /*0542*/ 	.byte	0x08
	.zero		1


	//   ....[7]....
        /*0544*/ 	.word	0x000004d0
        /*0548*/ 	.word	0x000000ff
        /*054c*/ 	.word	0x00028c60
        /*0550*/ 	.short	0x0100
        /*0552*/ 	.byte	0x08
	.zero		1


	//   ....[8]....
        /*0554*/ 	.word	0x000004e0
        /*0558*/ 	.word	0x000000ff
        /*055c*/ 	.word	0x00028c58
        /*0560*/ 	.short	0x0100
        /*0562*/ 	.byte	0x08
	.zero		1


	//   ....[9]....
        /*0564*/ 	.word	0x000004f0
        /*0568*/ 	.word	0x000000ff
        /*056c*/ 	.word	0x00028c68
        /*0570*/ 	.short	0x0100
        /*0572*/ 	.byte	0x08
	.zero		1


	//   ....[10]....
        /*0574*/ 	.word	0x000005e0
        /*0578*/ 	.word	0x000000ff
        /*057c*/ 	.word	0x00028c70
        /*0580*/ 	.short	0x0100
        /*0582*/ 	.byte	0x06
	.zero		1


	//   ....[11]....
        /*0584*/ 	.word	0x000005f0
        /*0588*/ 	.word	0x000000ff
        /*058c*/ 	.word	0x00028c80
        /*0590*/ 	.short	0x0100
        /*0592*/ 	.byte	0x06
	.zero		1


	//   ....[12]....
        /*0594*/ 	.word	0x00000600
        /*0598*/ 	.word	0x000000ff
        /*059c*/ 	.word	0x00028c78
        /*05a0*/ 	.short	0x0100
        /*05a2*/ 	.byte	0x06
	.zero		1


	//   ....[13]....
        /*05a4*/ 	.word	0x00000610
        /*05a8*/ 	.word	0x000000ff
        /*05ac*/ 	.word	0x00028c88
        /*05b0*/ 	.short	0x0100
        /*05b2*/ 	.byte	0x06
	.zero		1


	//   ....[14]....
        /*05b4*/ 	.word	0x00000740
        /*05b8*/ 	.word	0x000000ff
        /*05bc*/ 	.word	0x00028c90
        /*05c0*/ 	.short	0x0100
        /*05c2*/ 	.byte	0x08
	.zero		1


	//   ....[15]....
        /*05c4*/ 	.word	0x00000750
        /*05c8*/ 	.word	0x000000ff
        /*05cc*/ 	.word	0x00028ca0
        /*05d0*/ 	.short	0x0100
        /*05d2*/ 	.byte	0x08
	.zero		1


	//   ....[16]....
        /*05d4*/ 	.word	0x00000760
        /*05d8*/ 	.word	0x000000ff
        /*05dc*/ 	.word	0x00028c98
        /*05e0*/ 	.short	0x0100
        /*05e2*/ 	.byte	0x08
	.zero		1


	//   ....[17]....
        /*05e4*/ 	.word	0x00000770
        /*05e8*/ 	.word	0x000000ff
        /*05ec*/ 	.word	0x00028ca8
        /*05f0*/ 	.short	0x0100
        /*05f2*/ 	.byte	0x08
	.zero		1


	//   ....[18]....
        /*05f4*/ 	.word	0x000008a0
        /*05f8*/ 	.word	0x000000ff
        /*05fc*/ 	.word	0x00028cb0
        /*0600*/ 	.short	0x0100
        /*0602*/ 	.byte	0x08
	.zero		1


	//   ....[19]....
        /*0604*/ 	.word	0x000008b0
        /*0608*/ 	.word	0x000000ff
        /*060c*/ 	.word	0x00028cc0
        /*0610*/ 	.short	0x0100
        /*0612*/ 	.byte	0x08
	.zero		1


	//   ....[20]....
        /*0614*/ 	.word	0x000008c0
        /*0618*/ 	.word	0x000000ff
        /*061c*/ 	.word	0x00028cb8
        /*0620*/ 	.short	0x0100
        /*0622*/ 	.byte	0x08
	.zero		1


	//   ....[21]....
        /*0624*/ 	.word	0x000008d0
        /*0628*/ 	.word	0x000000ff
        /*062c*/ 	.word	0x00028cc8
        /*0630*/ 	.short	0x0100
        /*0632*/ 	.byte	0x08
	.zero		1


	//   ....[22]....
        /*0634*/ 	.word	0x00001a30
        /*0638*/ 	.word	0x000000ff
        /*063c*/ 	.word	0x00028c50
        /*0640*/ 	.short	0x010a
        /*0642*/ 	.byte	0x15
	.zero		1


	//   ....[23]....
        /*0644*/ 	.word	0x00001d00
        /*0648*/ 	.word	0x00000004
        /*064c*/ 	.word	0x00000000
        /*0650*/ 	.short	0x0101
        /*0652*/ 	.byte	0x3f
	.zero		1


	//   ....[24]....
        /*0654*/ 	.word	0x00002660
        /*0658*/ 	.word	0x000000ff
        /*065c*/ 	.word	0x00028c50
        /*0660*/ 	.short	0x010a
        /*0662*/ 	.byte	0x15
	.zero		1


	//   ....[25]....
        /*0664*/ 	.word	0x000026a0
        /*0668*/ 	.word	0x000000ff
        /*066c*/ 	.word	0x00028c50
        /*0670*/ 	.short	0x010a
        /*0672*/ 	.byte	0x15
	.zero		1


	//   ....[26]....
        /*0674*/ 	.word	0x00002870
        /*0678*/ 	.word	0x00000005
        /*067c*/ 	.word	0x00000000
        /*0680*/ 	.short	0x0101
        /*0682*/ 	.byte	0x3f
	.zero		1


	//   ....[27]....
        /*0684*/ 	.word	0x00003400
        /*0688*/ 	.word	0x000000ff
        /*068c*/ 	.word	0x00028c00
        /*0690*/ 	.short	0x010a
        /*0692*/ 	.byte	0x28
	.zero		1


	//   ....[28]....
        /*0694*/ 	.word	0x00003480
        /*0698*/ 	.word	0x00000007
        /*069c*/ 	.word	0x00028c30
        /*06a0*/ 	.short	0x010a
        /*06a2*/ 	.byte	0x3f
	.zero		1


	//   ....[29]....
        /*06a4*/ 	.word	0x000034c0
        /*06a8*/ 	.word	0x00000007
        /*06ac*/ 	.word	0x00028c30
        /*06b0*/ 	.short	0x010a
        /*06b2*/ 	.byte	0x3f
	.zero		1


	//   ....[30]....
        /*06b4*/ 	.word	0x000041b0
        /*06b8*/ 	.word	0x00000003
        /*06bc*/ 	.word	0x00000000
        /*06c0*/ 	.short	0x0101
        /*06c2*/ 	.byte	0x3f
	.zero		1


	//   ....[31]....
        /*06c4*/ 	.word	0x00004680
        /*06c8*/ 	.word	0x00000007
        /*06cc*/ 	.word	0x00028c50
        /*06d0*/ 	.short	0x010a
        /*06d2*/ 	.byte	0x3f
	.zero		1


	//   ....[32]....
        /*06d4*/ 	.word	0x000046c0
        /*06d8*/ 	.word	0x00000007
        /*06dc*/ 	.word	0x00028c50
        /*06e0*/ 	.short	0x010a
        /*06e2*/ 	.byte	0x3f
	.zero		1


	//   ....[33]....
        /*06e4*/ 	.word	0x000049a0
        /*06e8*/ 	.word	0x00000007
        /*06ec*/ 	.word	0x00000000
        /*06f0*/ 	.short	0x0101
        /*06f2*/ 	.byte	0x3f
	.zero		1


	//   ....[34]....
        /*06f4*/ 	.word	0x00004aa0
        /*06f8*/ 	.word	0x000000ff
        /*06fc*/ 	.word	0x00028c30
        /*0700*/ 	.short	0x010a
        /*0702*/ 	.byte	0x18
	.zero		1


	//   ....[35]....
        /*0704*/ 	.word	0x00004ae0
        /*0708*/ 	.word	0x000000ff
        /*070c*/ 	.word	0x00028c30
        /*0710*/ 	.short	0x010a
        /*0712*/ 	.byte	0x18
	.zero		1


	//   ....[36]....
        /*0714*/ 	.word	0x000057e0
        /*0718*/ 	.word	0x000000a3
        /*071c*/ 	.word	0x00000000
        /*0720*/ 	.short	0x0101
        /*0722*/ 	.byte	0x3f
	.zero		1


	//   ....[37]....
        /*0724*/ 	.word	0x00006440
        /*0728*/ 	.word	0x000000ff
        /*072c*/ 	.word	0x00028c50
        /*0730*/ 	.short	0x010a
        /*0732*/ 	.byte	0x18
	.zero		1


	//   ....[38]....
        /*0734*/ 	.word	0x00006480
        /*0738*/ 	.word	0x000000ff
        /*073c*/ 	.word	0x00028c50
        /*0740*/ 	.short	0x010a
        /*0742*/ 	.byte	0x18
	.zero		1


	//   ....[39]....
        /*0744*/ 	.word	0x00006720
        /*0748*/ 	.word	0x000000a8
        /*074c*/ 	.word	0x00000000
        /*0750*/ 	.short	0x0101
        /*0752*/ 	.byte	0x3f
	.zero		1


	//   ....[40]....
        /*0754*/ 	.word	0x00006840
        /*0758*/ 	.word	0x000000ff
        /*075c*/ 	.word	0x00028c30
        /*0760*/ 	.short	0x010a
        /*0762*/ 	.byte	0x17
	.zero		1


	//   ....[41]....
        /*0764*/ 	.word	0x00006880
        /*0768*/ 	.word	0x000000ff
        /*076c*/ 	.word	0x00028c30
        /*0770*/ 	.short	0x010a
        /*0772*/ 	.byte	0x17
	.zero		1


	//   ....[42]....
        /*0774*/ 	.word	0x00007340
        /*0778*/ 	.word	0x0000009a
        /*077c*/ 	.word	0x00000000
        /*0780*/ 	.short	0x0101
        /*0782*/ 	.byte	0x3f
	.zero		1


	//   ....[43]....
        /*0784*/ 	.word	0x00007d20
        /*0788*/ 	.word	0x000000ff
        /*078c*/ 	.word	0x00028c50
        /*0790*/ 	.short	0x010a
        /*0792*/ 	.byte	0x17
	.zero		1


	//   ....[44]....
        /*0794*/ 	.word	0x00007d60
        /*0798*/ 	.word	0x000000ff
        /*079c*/ 	.word	0x00028c50
        /*07a0*/ 	.short	0x010a
        /*07a2*/ 	.byte	0x17
	.zero		1


	//   ....[45]....
        /*07a4*/ 	.word	0x00007ff0
        /*07a8*/ 	.word	0x000000aa
        /*07ac*/ 	.word	0x00000000
        /*07b0*/ 	.short	0x0101
        /*07b2*/ 	.byte	0x3f
	.zero		1


	//   ....[46]....
        /*07b4*/ 	.word	0x0000a470
        /*07b8*/ 	.word	0x000000ff
        /*07bc*/ 	.word	0x00000000
        /*07c0*/ 	.short	0x0101
        /*07c2*/ 	.byte	0x04
	.zero		1


	//   ....[47]....
        /*07c4*/ 	.word	0x0000cfd0
        /*07c8*/ 	.word	0x00000008
        /*07cc*/ 	.word	0x00028c40
        /*07d0*/ 	.short	0x010a
        /*07d2*/ 	.byte	0x3f
	.zero		1


	//   ....[48]....
        /*07d4*/ 	.word	0x0000d3c0
        /*07d8*/ 	.word	0x0000000a
        /*07dc*/ 	.word	0x00028c20
        /*07e0*/ 	.short	0x010a
        /*07e2*/ 	.byte	0x3f
	.zero		1


	//   ....[49]....
        /*07e4*/ 	.word	0x0000d480
        /*07e8*/ 	.word	0x0000000b
        /*07ec*/ 	.word	0x00028c60
        /*07f0*/ 	.short	0x010a
        /*07f2*/ 	.byte	0x3f
	.zero		1


	//   ....[50]....
        /*07f4*/ 	.word	0x0000dbf0
        /*07f8*/ 	.word	0x00000002
        /*07fc*/ 	.word	0x00028c40
        /*0800*/ 	.short	0x010a
        /*0802*/ 	.byte	0x3f
	.zero		1


	//   ....[51]....
        /*0804*/ 	.word	0x0000de00
        /*0808*/ 	.word	0x00000002
        /*080c*/ 	.word	0x00028c60
        /*0810*/ 	.short	0x010a
        /*0812*/ 	.byte	0x3f
	.zero		1


	//   ....[52]....
        /*0814*/ 	.word	0x0000e4c0
        /*0818*/ 	.word	0x00000002
        /*081c*/ 	.word	0x00028c40
        /*0820*/ 	.short	0x010a
        /*0822*/ 	.byte	0x3f
	.zero		1


	//   ....[53]....
        /*0824*/ 	.word	0x0000e6c0
        /*0828*/ 	.word	0x00000002
        /*082c*/ 	.word	0x00028c60
        /*0830*/ 	.short	0x010a
        /*0832*/ 	.byte	0x3f
	.zero		1


	//   ....[54]....
        /*0834*/ 	.word	0x0000ed00
        /*0838*/ 	.word	0x00000002
        /*083c*/ 	.word	0x00028c40
        /*0840*/ 	.short	0x010a
        /*0842*/ 	.byte	0x3f
	.zero		1


	//   ....[55]....
        /*0844*/ 	.word	0x0000ef10
        /*0848*/ 	.word	0x00000002
        /*084c*/ 	.word	0x00028c60
        /*0850*/ 	.short	0x010a
        /*0852*/ 	.byte	0x3f
	.zero		1


	//   ....[56]....
        /*0854*/ 	.word	0x000101e0
        /*0858*/ 	.word	0x00000000
        /*085c*/ 	.word	0x00028c20
        /*0860*/ 	.short	0x010a
        /*0862*/ 	.byte	0x3f
	.zero		1


	//   ....[57]....
        /*0864*/ 	.word	0x000103a0
        /*0868*/ 	.word	0x00000006
        /*086c*/ 	.word	0x00000000
        /*0870*/ 	.short	0x010a
        /*0872*/ 	.byte	0x3f
	.zero		1


	//   ....[58]....
        /*0874*/ 	.word	0x00010410
        /*0878*/ 	.word	0x00000007
        /*087c*/ 	.word	0x00000000
        /*0880*/ 	.short	0x010a
        /*0882*/ 	.byte	0x3f
	.zero		1


	//   ....[59]....
        /*0884*/ 	.word	0x00010480
        /*0888*/ 	.word	0x00000004
        /*088c*/ 	.word	0x00000000
        /*0890*/ 	.short	0x010a
        /*0892*/ 	.byte	0x3f
	.zero		1


	//   ....[60]....
        /*0894*/ 	.word	0x000104b0
        /*0898*/ 	.word	0x00000003
        /*089c*/ 	.word	0x00000000
        /*08a0*/ 	.short	0x010a
        /*08a2*/ 	.byte	0x3f
	.zero		1


	//   ....[61]....
        /*08a4*/ 	.word	0x00010520
        /*08a8*/ 	.word	0x00000005
        /*08ac*/ 	.word	0x00028c50
        /*08b0*/ 	.short	0x010a
        /*08b2*/ 	.byte	0x3f
	.zero		1


	//   ....[62]....
        /*08b4*/ 	.word	0x00010580
        /*08b8*/ 	.word	0x00000006
        /*08bc*/ 	.word	0x00028c50
        /*08c0*/ 	.short	0x010a
        /*08c2*/ 	.byte	0x3f
	.zero		1


	//   ....[63]....
        /*08c4*/ 	.word	0x000105e0
        /*08c8*/ 	.word	0x00000003
        /*08cc*/ 	.word	0x00028c00
        /*08d0*/ 	.short	0x010a
        /*08d2*/ 	.byte	0x3f
	.zero		1


	//   ....[64]....
        /*08d4*/ 	.word	0x00010630
        /*08d8*/ 	.word	0x00000007
        /*08dc*/ 	.word	0x00028c30
        /*08e0*/ 	.short	0x010a
        /*08e2*/ 	.byte	0x3f
	.zero		1


	//   ....[65]....
        /*08e4*/ 	.word	0x00010680
        /*08e8*/ 	.word	0x00000007
        /*08ec*/ 	.word	0x00028c50
        /*08f0*/ 	.short	0x010a
        /*08f2*/ 	.byte	0x3f
	.zero		1


	//   ....[66]....
        /*08f4*/ 	.word	0x000106e0
        /*08f8*/ 	.word	0x00000004
        /*08fc*/ 	.word	0x00028c30
        /*0900*/ 	.short	0x010a
        /*0902*/ 	.byte	0x3f
	.zero		1


	//   ....[67]....
        /*0904*/ 	.word	0x00010730
        /*0908*/ 	.word	0x000000a8
        /*090c*/ 	.word	0x00028c50
        /*0910*/ 	.short	0x010a
        /*0912*/ 	.byte	0x3f
	.zero		1


	//   ....[68]....
        /*0914*/ 	.word	0x00010790
        /*0918*/ 	.word	0x00000004
        /*091c*/ 	.word	0x00028c30
        /*0920*/ 	.short	0x010a
        /*0922*/ 	.byte	0x3f
	.zero		1


	//   ....[69]....
        /*0924*/ 	.word	0x000107e0
        /*0928*/ 	.word	0x000000aa
        /*092c*/ 	.word	0x00028c50
        /*0930*/ 	.short	0x010a
        /*0932*/ 	.byte	0x3f
	.zero		1


	//   ....[70]....
        /*0934*/ 	.word	0x00010980
        /*0938*/ 	.word	0x00000008
        /*093c*/ 	.word	0x00028c40
        /*0940*/ 	.short	0x010a
        /*0942*/ 	.byte	0x3f
	.zero		1


	//   ....[71]....
        /*0944*/ 	.word	0x00010a00
        /*0948*/ 	.word	0x00000008
        /*094c*/ 	.word	0x00028c20
        /*0950*/ 	.short	0x010a
        /*0952*/ 	.byte	0x3f
	.zero		1


	//   ....[72]....
        /*0954*/ 	.word	0x00010a50
        /*0958*/ 	.word	0x0000000b
        /*095c*/ 	.word	0x00028c60
        /*0960*/ 	.short	0x010a
        /*0962*/ 	.byte	0x3f
	.zero		1


	//   ....[73]....
        /*0964*/ 	.word	0x00010aa0
        /*0968*/ 	.word	0x00000002
        /*096c*/ 	.word	0x00028c40
        /*0970*/ 	.short	0x010a
        /*0972*/ 	.byte	0x3f
	.zero		1


	//   ....[74]....
        /*0974*/ 	.word	0x00010af0
        /*0978*/ 	.word	0x00000002
        /*097c*/ 	.word	0x00028c60
        /*0980*/ 	.short	0x010a
        /*0982*/ 	.byte	0x3f
	.zero		1


	//   ....[75]....
        /*0984*/ 	.word	0x00010b40
        /*0988*/ 	.word	0x00000002
        /*098c*/ 	.word	0x00028c40
        /*0990*/ 	.short	0x010a
        /*0992*/ 	.byte	0x3f
	.zero		1


	//   ....[76]....
        /*0994*/ 	.word	0x00010b90
        /*0998*/ 	.word	0x00000002
        /*099c*/ 	.word	0x00028c60
        /*09a0*/ 	.short	0x010a
        /*09a2*/ 	.byte	0x3f
	.zero		1


	//   ....[77]....
        /*09a4*/ 	.word	0x00010be0
        /*09a8*/ 	.word	0x00000002
        /*09ac*/ 	.word	0x00028c40
        /*09b0*/ 	.short	0x010a
        /*09b2*/ 	.byte	0x3f
	.zero		1


	//   ....[78]....
        /*09b4*/ 	.word	0x00010c30
        /*09b8*/ 	.word	0x00000002
        /*09bc*/ 	.word	0x00028c60
        /*09c0*/ 	.short	0x010a
        /*09c2*/ 	.byte	0x3f
	.zero		1


	//   ....[79]....
        /*09c4*/ 	.word	0x000115f0
        /*09c8*/ 	.word	0x00000000
        /*09cc*/ 	.word	0x00028c20
        /*09d0*/ 	.short	0x010a
        /*09d2*/ 	.byte	0x3f
	.zero		1


	//   ....[80]....
        /*09d4*/ 	.word	0x00011790
        /*09d8*/ 	.word	0x00000006
        /*09dc*/ 	.word	0x00000000
        /*09e0*/ 	.short	0x010a
        /*09e2*/ 	.byte	0x3f
	.zero		1


	//   ....[81]....
        /*09e4*/ 	.word	0x000117e0
        /*09e8*/ 	.word	0x00000007
        /*09ec*/ 	.word	0x00000000
        /*09f0*/ 	.short	0x010a
        /*09f2*/ 	.byte	0x3f
	.zero		1


	//   ....[82]....
        /*09f4*/ 	.word	0x00011830
        /*09f8*/ 	.word	0x00000004
        /*09fc*/ 	.word	0x00000000
        /*0a00*/ 	.short	0x010a
        /*0a02*/ 	.byte	0x3f
	.zero		1


	//----- nvinfo : EIATTR_NUM_MBARRIERS
	.align		4
.L_549:
        /*0a04*/ 	.byte	0x03, 0x38
        /*0a06*/ 	.short	0x0016


	//----- nvinfo : EIATTR_EXIT_INSTR_OFFSETS
	.align		4
        /*0a08*/ 	.byte	0x04, 0x1c
        /*0a0a*/ 	.short	(.L_551 - .L_550)


	//   ....[0]....
.L_550:
        /*0a0c*/ 	.word	0x00000a80


	//   ....[1]....
        /*0a10*/ 	.word	0x0000b430


	//   ....[2]....
        /*0a14*/ 	.word	0x0000b490


	//   ....[3]....
        /*0a18*/ 	.word	0x00010500


	//----- nvinfo : EIATTR_MAX_THREADS
	.align		4
.L_551:
        /*0a1c*/ 	.byte	0x04, 0x05
        /*0a1e*/ 	.short	(.L_553 - .L_552)
.L_552:
        /*0a20*/ 	.word	0x00000180
        /*0a24*/ 	.word	0x00000001
        /*0a28*/ 	.word	0x00000001


	//----- nvinfo : EIATTR_CRS_STACK_SIZE
	.align		4
.L_553:
        /*0a2c*/ 	.byte	0x04, 0x1e
        /*0a2e*/ 	.short	(.L_555 - .L_554)
.L_554:
        /*0a30*/ 	.word	0x00000000


	//----- nvinfo : EIATTR_CBANK_PARAM_SIZE
	.align		4
.L_555:
        /*0a34*/ 	.byte	0x03, 0x19
        /*0a36*/ 	.short	0x0a70


	//----- nvinfo : EIATTR_PARAM_CBANK
	.align		4
        /*0a38*/ 	.byte	0x04, 0x0a
        /*0a3a*/ 	.short	(.L_557 - .L_556)
	.align		4
.L_556:
        /*0a3c*/ 	.word	index@(.nv.constant0._ZN7cutlass13device_kernelIN5flash11enable_sm90INS1_16FlashAttnFwdSm90INS1_25CollectiveMainloopFwdSm90ILi2EN4cute5tupleIJNS5_1CILi1EEES8_S8_EEENS6_IJNS7_ILi64EEESA_SA_EEELi512ENS_10bfloat16_tEfNS_4arch4Sm90ELb1ELb0ELb0ELb1ELb0ELb0ELb0ELb0ELb0ELb0ELb0ELb0EEENS1_21CollectiveEpilogueFwdINS6_IJSA_NS7_ILi512EEESA_EEES9_SC_SE_Li256ELb1ELb0ELb0ELb0EEENS1_36VarlenDynamicPersistentTileSchedulerILi64ELi64ELi256ELi32ELb0ELb0ELb1ELb1ELb1ELb1EEEEEEEEEvNT_6ParamsE)
        /*0a40*/ 	.short	0x0210
        /*0a42*/ 	.short	0x0a70


	//----- nvinfo : EIATTR_SW_WAR
	.align		4
.L_557:
        /*0a44*/ 	.byte	0x04, 0x36
        /*0a46*/ 	.short	(.L_559 - .L_558)
.L_558:
        /*0a48*/ 	.word	0x00000008
.L_559:


//--------------------- .nv.info._ZN7cutlass13device_kernelIN5flash11enable_sm90INS1_16FlashAttnFwdSm90INS1_25CollectiveMainloopFwdSm90ILi2EN4cute5tupleIJNS5_1CILi1EEES8_S8_EEENS6_IJNS7_ILi64EEESA_SA_EEELi512ENS_10bfloat16_tEfNS_4arch4Sm90ELb1ELb0ELb0ELb1ELb0ELb1ELb0ELb0ELb0ELb0ELb0ELb0EEENS1_21CollectiveEpilogueFwdINS6_IJSA_NS7_ILi512EEESA_EEES9_SC_SE_Li256ELb1ELb0ELb0ELb0EEENS1_36VarlenDynamicPersistentTileSchedulerILi64ELi64ELi256ELi32ELb0ELb0ELb1ELb1ELb1ELb1EEEEEEEEEvNT_6ParamsE --------------------------
	.section	.nv.info._ZN7cutlass13device_kernelIN5flash11enable_sm90INS1_16FlashAttnFwdSm90INS1_25CollectiveMainloopFwdSm90ILi2EN4cute5tupleIJNS5_1CILi1EEES8_S8_EEENS6_IJNS7_ILi64EEESA_SA_EEELi512ENS_10bfloat16_tEfNS_4arch4Sm90ELb1ELb0ELb0ELb1ELb0ELb1ELb0ELb0ELb0ELb0ELb0ELb0EEENS1_21CollectiveEpilogueFwdINS6_IJSA_NS7_ILi512EEESA_EEES9_SC_SE_Li256ELb1ELb0ELb0ELb0EEENS1_36VarlenDynamicPersistentTileSchedulerILi64ELi64ELi256ELi32ELb0ELb0ELb1ELb1ELb1ELb1EEEEEEEEEvNT_6ParamsE,"",@"SHT_CUDA_INFO"
	.sectionflags	@""
	.align	4


	//----- nvinfo : EIATTR_CUDA_API_VERSION
	.align		4
        /*0000*/ 	.byte	0x04, 0x37
        /*0002*/ 	.short	(.L_561 - .L_560)
.L_560:
        /*0004*/ 	.word	0x00000082


	//----- nvinfo : EIATTR_KPARAM_INFO
	.align		4
.L_561:
        /*0008*/ 	.byte	0x04, 0x17
        /*000a*/ 	.short	(.L_563 - .L_562)
.L_562:
        /*000c*/ 	.word	0x00000000
        /*0010*/ 	.short	0x0000
        /*0012*/ 	.short	0x0070
        /*0014*/ 	.byte	0x00, 0xf0, 0x01, 0x28


	//----- nvinfo : EIATTR_SPARSE_MMA_MASK
	.align		4
.L_563:
        /*0018*/ 	.byte	0x03, 0x50
        /*001a*/ 	.short	0x0000


	//----- nvinfo : EIATTR_MAXREG_COUNT
	.align		4
        /*001c*/ 	.byte	0x03, 0x1b
        /*001e*/ 	.short	0x00a8


	//----- nvinfo : EIATTR_NUM_BARRIERS
	.align		4
        /*0020*/ 	.byte	0x02, 0x4c
        /*0022*/ 	.byte	0x10
	.zero		1


	//----- nvinfo : EIATTR_EXTERNS
	.align		4
        /*0024*/ 	.byte	0x04, 0x0f
        /*0026*/ 	.short	(.L_565 - .L_564)


	//   ....[0]....
	.align		4
.L_564:
        /*0028*/ 	.word	index@(__assertfail)


	//----- nvinfo : EIATTR_ANNOTATIONS
	.align		4
.L_565:
        /*002c*/ 	.byte	0x04, 0x55
        /*002e*/ 	.short	(.L_567 - .L_566)


	//   ....[0]....
.L_566:
        /* <DEDUP_REMOVED lines=41> */


	//----- nvinfo : EIATTR_MERCURY_ISA_VERSION
	.align		4
.L_567:
        /*02a8*/ 	.byte	0x03, 0x5f
        /*02aa*/ 	.short	0x0101


	//----- nvinfo : EIATTR_UNUSED_LOAD_BYTE_OFFSET
	.align		4
        /*02ac*/ 	.byte	0x04, 0x44
        /*02ae*/ 	.short	(.L_569 - .L_568)


	//   ....[0]....
.L_568:
        /*02b0*/ 	.word	0x00000ae0
        /*02b4*/ 	.word	0x0000fff0


	//   ....[1]....
        /*02b8*/ 	.word	0x0000efb0
        /*02bc*/ 	.word	0x0000fff0


	//----- nvinfo : EIATTR_INT_WARP_WIDE_INSTR_OFFSETS
	.align		4
.L_569:
        /*02c0*/ 	.byte	0x04, 0x31
        /*02c2*/ 	.short	(.L_571 - .L_570)


	//   ....[0]....
.L_570:
        /*02c4*/ 	.word	0x000001c0


	//   ....[1]....
        /*02c8*/ 	.word	0x00000200


	//   ....[2]....
        /*02cc*/ 	.word	0x000002d0


	//   ....[3]....
        /*02d0*/ 	.word	0x00013a50


	//   ....[4]....
        /*02d4*/ 	.word	0x00013ae0


	//   ....[5]....
        /*02d8*/ 	.word	0x00013f60


	//   ....[6]....
        /*02dc*/ 	.word	0x00013f90


	//   ....[7]....
        /*02e0*/ 	.word	0x00016820


	//   ....[8]....
        /*02e4*/ 	.word	0x000168b0


	//----- nvinfo : EIATTR_COOP_GROUP_MASK_REGIDS
	.align		4
.L_571:
        /*02e8*/ 	.byte	0x04, 0x29
        /*02ea*/ 	.short	(.L_573 - .L_572)


	//   ....[0]....
.L_572:
        /*02ec*/ 	.word	0xffffffff


	//   ....[1]....
        /*02f0*/ 	.word	0xffffffff


	//   ....[2]....
        /*02f4*/ 	.word	0xffffffff


	//   ....[3]....
        /*02f8*/ 	.word	0xffffffff


	//   ....[4]....
        /*02fc*/ 	.word	0xffffffff


	//   ....[5]....
        /*0300*/ 	.word	0xffffffff


	//   ....[6]....
        /*0304*/ 	.word	0xffffffff


	//   ....[7]....
        /*0308*/ 	.word	0xffffffff


	//   ....[8]....
        /*030c*/ 	.word	0xffffffff


	//   ....[9]....
        /*0310*/ 	.word	0xffffffff


	//   ....[10]....
        /*0314*/ 	.word	0xffffffff


	//   ....[11]....
        /*0318*/ 	.word	0xffffffff


	//   ....[12]....
        /*031c*/ 	.word	0xffffffff


	//   ....[13]....
        /*0320*/ 	.word	0xffffffff


	//   ....[14]....
        /*0324*/ 	.word	0xffffffff


	//   ....[15]....
        /*0328*/ 	.word	0xffffffff


	//   ....[16]....
        /*032c*/ 	.word	0xffffffff


	//   ....[17]....
        /*0330*/ 	.word	0xffffffff


	//   ....[18]....
        /*0334*/ 	.word	0xffffffff


	//   ....[19]....
        /*0338*/ 	.word	0xffffffff


	//   ....[20]....
        /*033c*/ 	.word	0xffffffff


	//   ....[21]....
        /*0340*/ 	.word	0xffffffff


	//   ....[22]....
        /*0344*/ 	.word	0xffffffff


	//   ....[23]....
        /*0348*/ 	.word	0xffffffff


	//   ....[24]....
        /*034c*/ 	.word	0xffffffff


	//   ....[25]....
        /*0350*/ 	.word	0xffffffff


	//   ....[26]....
        /*0354*/ 	.word	0xffffffff


	//   ....[27]....
        /*0358*/ 	.word	0xffffffff


	//   ....[28]....
        /*035c*/ 	.word	0xffffffff


	//   ....[29]....
        /*0360*/ 	.word	0xffffffff


	//   ....[30]....
        /*0364*/ 	.word	0xffffffff


	//   ....[31]....
        /*0368*/ 	.word	0xffffffff


	//   ....[32]....
        /*036c*/ 	.word	0xffffffff


	//   ....[33]....
        /*0370*/ 	.word	0xffffffff


	//   ....[34]....
        /*0374*/ 	.word	0xffffffff


	//   ....[35]....
        /*0378*/ 	.word	0xffffffff


	//   ....[36]....
        /*037c*/ 	.word	0xffffffff


	//   ....[37]....
        /*0380*/ 	.word	0xffffffff


	//   ....[38]....
        /*0384*/ 	.word	0xffffffff


	//   ....[39]....
        /*0388*/ 	.word	0xffffffff


	//   ....[40]....
        /*038c*/ 	.word	0xffffffff


	//   ....[41]....
        /*0390*/ 	.word	0xffffffff


	//   ....[42]....
        /*0394*/ 	.word	0xffffffff


	//   ....[43]....
        /*0398*/ 	.word	0xffffffff


	//   ....[44]....
        /*039c*/ 	.word	0xffffffff


	//   ....[45]....
        /*03a0*/ 	.word	0xffffffff


	//   ....[46]....
        /*03a4*/ 	.word	0xffffffff


	//   ....[47]....
        /*03a8*/ 	.word	0xffffffff


	//   ....[48]....
        /*03ac*/ 	.word	0xffffffff


	//   ....[49]....
        /*03b0*/ 	.word	0xffffffff


	//   ....[50]....
        /*03b4*/ 	.word	0xffffffff


	//   ....[51]....
        /*03b8*/ 	.word	0xffffffff


	//   ....[52]....
        /*03bc*/ 	.word	0xffffffff


	//   ....[53]....
        /*03c0*/ 	.word	0xffffffff


	//   ....[54]....
        /*03c4*/ 	.word	0xffffffff


	//   ....[55]....
        /*03c8*/ 	.word	0xffffffff


	//   ....[56]....
        /*03cc*/ 	.word	0xffffffff


	//   ....[57]....
        /*03d0*/ 	.word	0xffffffff


	//   ....[58]....
        /*03d4*/ 	.word	0xffffffff


	//   ....[59]....
        /*03d8*/ 	.word	0xffffffff


	//   ....[60]....
        /*03dc*/ 	.word	0xffffffff


	//   ....[61]....
        /*03e0*/ 	.word	0xffffffff


	//   ....[62]....
        /*03e4*/ 	.word	0xffffffff


	//   ....[63]....
        /*03e8*/ 	.word	0x0500000f


	//   ....[64]....
        /*03ec*/ 	.word	0x0500000f


	//   ....[65]....
        /*03f0*/ 	.word	0x0500000f


	//   ....[66]....
        /*03f4*/ 	.word	0x0500000f


	//   ....[67]....
        /*03f8*/ 	.word	0x0500000f


	//   ....[68]....
        /*03fc*/ 	.word	0x0500000f


	//   ....[69]....
        /*0400*/ 	.word	0x0500000f


	//   ....[70]....
        /*0404*/ 	.word	0x0500000f


	//   ....[71]....
        /*0408*/ 	.word	0x0500000f


	//   ....[72]....
        /*040c*/ 	.word	0x0500000f


	//   ....[73]....
        /*0410*/ 	.word	0x0500000f


	//   ....[74]....
        /*0414*/ 	.word	0x0500000f


	//   ....[75]....
        /*0418*/ 	.word	0x0500000f


	//   ....[76]....
        /*041c*/ 	.word	0x0500000f


	//   ....[77]....
        /*0420*/ 	.word	0x0500000f


	//   ....[78]....
        /*0424*/ 	.word	0x0500000f


	//   ....[79]....
        /*0428*/ 	.word	0x0500000f


	//   ....[80]....
        /*042c*/ 	.word	0x0500000f


	//   ....[81]....
        /*0430*/ 	.word	0x0500000f


	//   ....[82]....
        /*0434*/ 	.word	0x0500000f


	//   ....[83]....
        /*0438*/ 	.word	0x0500000f


	//   ....[84]....
        /*043c*/ 	.word	0x0500000f


	//   ....[85]....
        /*0440*/ 	.word	0x0500000f


	//   ....[86]....
        /*0444*/ 	.word	0x0500000f


	//   ....[87]....
        /*0448*/ 	.word	0x0500000f


	//   ....[88]....
        /*044c*/ 	.word	0x0500000f


	//   ....[89]....
        /*0450*/ 	.word	0x0500000f


	//   ....[90]....
        /*0454*/ 	.word	0x0500000f


	//   ....[91]....
        /*0458*/ 	.word	0x0500000f


	//   ....[92]....
        /*045c*/ 	.word	0x0500000f


	//   ....[93]....
        /*0460*/ 	.word	0x0500000f


	//   ....[94]....
        /*0464*/ 	.word	0x0500000f


	//   ....[95]....
        /*0468*/ 	.word	0x0500000f


	//   ....[96]....
        /*046c*/ 	.word	0x0500000f


	//   ....[97]....
        /*0470*/ 	.word	0x0500000f


	//   ....[98]....
        /*0474*/ 	.word	0x0500000f


	//----- nvinfo : EIATTR_COOP_GROUP_INSTR_OFFSETS
	.align		4
.L_573:
        /*0478*/ 	.byte	0x04, 0x28
        /*047a*/ 	.short	(.L_575 - .L_574)


	//   ....[0]....
.L_574:
        /*047c*/ 	.word	0x00000060


	//   ....[1]....
        /*0480*/ 	.word	0x000001d0


	//   ....[2]....
        /*0484*/ 	.word	0x00000210


	//   ....[3]....
        /*0488*/ 	.word	0x00000400


	//   ....[4]....
        /*048c*/ 	.word	0x00000560


	//   ....[5]....
        /*0490*/ 	.word	0x00000680


	//   ....[6]....
        /*0494*/ 	.word	0x000007e0


	//   ....[7]....
        /*0498*/ 	.word	0x00004780


	//   ....[8]....
        /*049c*/ 	.word	0x000061b0


	//   ....[9]....
        /*04a0*/ 	.word	0x00009c90


	//   ....[10]....
        /*04a4*/ 	.word	0x00009e20


	//   ....[11]....
        /*04a8*/ 	.word	0x00009fd0


	//   ....[12]....
        /*04ac*/ 	.word	0x0000a120


	//   ....[13]....
        /*04b0*/ 	.word	0x0000ab50


	//   ....[14]....
        /*04b4*/ 	.word	0x0000b2a0


	//   ....[15]....
        /*04b8*/ 	.word	0x0000b3a0


	//   ....[16]....
        /*04bc*/ 	.word	0x0000b6e0


	//   ....[17]....
        /*04c0*/ 	.word	0x0000b760


	//   ....[18]....
        /*04c4*/ 	.word	0x0000ca20


	//   ....[19]....
        /*04c8*/ 	.word	0x0000cf80


	//   ....[20]....
        /*04cc*/ 	.word	0x0000cfb0


	//   ....[21]....
        /*04d0*/ 	.word	0x0000d1f0


	//   ....[22]....
        /*04d4*/ 	.word	0x0000d2e0


	//   ....[23]....
        /*04d8*/ 	.word	0x0000e470


	//   ....[24]....
        /*04dc*/ 	.word	0x0000e4c0


	//   ....[25]....
        /*04e0*/ 	.word	0x0000e500


	//   ....[26]....
        /*04e4*/ 	.word	0x0000e570


	//   ....[27]....
        /*04e8*/ 	.word	0x0000e590


	//   ....[28]....
        /*04ec*/ 	.word	0x0000ff50


	//   ....[29]....
        /*04f0*/ 	.word	0x000116d0


	//   ....[30]....
        /*04f4*/ 	.word	0x00011850


	//   ....[31]....
        /*04f8*/ 	.word	0x00011880


	//   ....[32]....
        /*04fc*/ 	.word	0x000118c0


	//   ....[33]....
        /*0500*/ 	.word	0x00011930


	//   ....[34]....
        /*0504*/ 	.word	0x00011990


	//   ....[35]....
        /*0508*/ 	.word	0x000119d0


	//   ....[36]....
        /*050c*/ 	.word	0x00011b70


	//   ....[37]....
        /*0510*/ 	.word	0x00011bd0


	//   ....[38]....
        /*0514*/ 	.word	0x00011c10


	//   ....[39]....
        /*0518*/ 	.word	0x00011c50


	//   ....[40]....
        /*051c*/ 	.word	0x00011c80


	//   ....[41]....
        /*0520*/ 	.word	0x00011cb0


	//   ....[42]....
        /*0524*/ 	.word	0x00011d40


	//   ....[43]....
        /*0528*/ 	.word	0x00011da0


	//   ....[44]....
        /*052c*/ 	.word	0x00011e30


	//   ....[45]....
        /*0530*/ 	.word	0x00016940


	//   ....[46]....
        /*0534*/ 	.word	0x00016950


	//   ....[47]....
        /*0538*/ 	.word	0x00016a60


	//   ....[48]....
        /*053c*/ 	.word	0x00016ac0


	//   ....[49]....
        /*0540*/ 	.word	0x00016b00


	//   ....[50]....
        /*0544*/ 	.word	0x00016b40


	//   ....[51]....
        /*0548*/ 	.word	0x00016b70


	//   ....[52]....
        /*054c*/ 	.word	0x00016ba0


	//   ....[53]....
        /*0550*/ 	.word	0x00016d30


	//   ....[54]....
        /*0554*/ 	.word	0x00016d90


	//   ....[55]....
        /*0558*/ 	.word	0x00016dd0


	//   ....[56]....
        /*055c*/ 	.word	0x00016e10


	//   ....[57]....
        /*0560*/ 	.word	0x00016e40


	//   ....[58]....
        /*0564*/ 	.word	0x00016e70


	//   ....[59]....
        /*0568*/ 	.word	0x00016f30


	//   ....[60]....
        /*056c*/ 	.word	0x00016f50


	//   ....[61]....
        /*0570*/ 	.word	0x00016fc0


	//   ....[62]....
        /*0574*/ 	.word	0x00017650


	//   ....[63]....
        /*0578*/ 	.word	0x00017b30


	//   ....[64]....
        /*057c*/ 	.word	0x00017bd0


	//   ....[65]....
        /*0580*/ 	.word	0x00017c70


	//   ....[66]....
        /*0584*/ 	.word	0x00017d10


	//   ....[67]....
        /*0588*/ 	.word	0x00017db0


	//   ....[68]....
        /*058c*/ 	.word	0x00017e50


	//   ....[69]....
        /*0590*/ 	.word	0x00017ef0


	//   ....[70]....
        /*0594*/ 	.word	0x00017f90


	//   ....[71]....
        /*0598*/ 	.word	0x00018080


	//   ....[72]....
        /*059c*/ 	.word	0x00018120


	//   ....[73]....
        /*05a0*/ 	.word	0x000181c0


	//   ....[74]....
        /*05a4*/ 	.word	0x00018260


	//   ....[75]....
        /*05a8*/ 	.word	0x00018300


	//   ....[76]....
        /*05ac*/ 	.word	0x000183a0


	//   ....[77]....
        /*05b0*/ 	.word	0x00018440


	//   ....[78]....
        /*05b4*/ 	.word	0x000184e0


	//   ....[79]....
        /*05b8*/ 	.word	0x000187e0


	//   ....[80]....
        /*05bc*/ 	.word	0x00018ac0


	//   ....[81]....
        /*05c0*/ 	.word	0x00018ee0


	//   ....[82]....
        /*05c4*/ 	.word	0x00018f70


	//   ....[83]....
        /*05c8*/ 	.word	0x00019010


	//   ....[84]....
        /*05cc*/ 	.word	0x000190c0


	//   ....[85]....
        /*05d0*/ 	.word	0x00019140


	//   ....[86]....
        /*05d4*/ 	.word	0x000191c0


	//   ....[87]....
        /*05d8*/ 	.word	0x00019240


	//   ....[88]....
        /*05dc*/ 	.word	0x000192c0


	//   ....[89]....
        /*05e0*/ 	.word	0x00019350


	//   ....[90]....
        /*05e4*/ 	.word	0x00019400


	//   ....[91]....
        /*05e8*/ 	.word	0x00019480


	//   ....[92]....
        /*05ec*/ 	.word	0x00019500


	//   ....[93]....
        /*05f0*/ 	.word	0x00019580


	//   ....[94]....
        /*05f4*/ 	.word	0x00019600


	//   ....[95]....
        /*05f8*/ 	.word	0x00019670


	//   ....[96]....
        /*05fc*/ 	.word	0x00019710


	//   ....[97]....
        /*0600*/ 	.word	0x000197a0


	//   ....[98]....
        /*0604*/ 	.word	0x000198d0


	//----- nvinfo : EIATTR_REG_RECONFIG
	.align		4
.L_575:
        /*0608*/ 	.byte	0x01, 0x54
	.zero		2


	//----- nvinfo : EIATTR_SYSCALL_OFFSETS
	.align		4
        /*060c*/ 	.byte	0x04, 0x46
        /*060e*/ 	.short	(.L_577 - .L_576)


	//   ....[0]....
.L_576:
        /*0610*/ 	.word	0x000018c0


	//   ....[1]....
        /*0614*/ 	.word	0x00001a10


	//   ....[2]....
        /*0618*/ 	.word	0x00006370


	//   ....[3]....
        /*061c*/ 	.word	0x00006810


	//   ....[4]....
        /*0620*/ 	.word	0x00013c70


	//   ....[5]....
        /*0624*/ 	.word	0x00013db0


	//   ....[6]....
        /*0628*/ 	.word	0x00013eb0


	//----- nvinfo : EIATTR_MBARRIER_INSTR_OFFSETS
	.align		4
.L_577:
        /*062c*/ 	.byte	0x04, 0x39
        /*062e*/ 	.short	(.L_579 - .L_578)


	//   ....[0]....
.L_578:
        /*0630*/ 	.word	0x000002f0
        /*0634*/ 	.word	0x000000ff
        /*0638*/ 	.word	0x00028c00
        /*063c*/ 	.short	0x0100
        /*063e*/ 	.byte	0x08
	.zero		1


	//   ....[1]....
        /*0640*/ 	.word	0x00000300
        /*0644*/ 	.word	0x000000ff
        /*0648*/ 	.word	0x00028c20
        /*064c*/ 	.short	0x0100
        /*064e*/ 	.byte	0x08
	.zero		1


	//   ....[2]....
        /*0650*/ 	.word	0x000003b0
        /*0654*/ 	.word	0x000000ff
        /*0658*/ 	.word	0x00028c30
        /*065c*/ 	.short	0x0100
        /*065e*/ 	.byte	0x06
	.zero		1


	//   ....[3]....
        /*0660*/ 	.word	0x000003c0
        /*0664*/ 	.word	0x000000ff
        /*0668*/ 	.word	0x00028c40
        /*066c*/ 	.short	0x0100
        /*066e*/ 	.byte	0x06
	.zero		1


	//   ....[4]....
        /*0670*/ 	.word	0x000003d0
        /*0674*/ 	.word	0x000000ff
        /*0678*/ 	.word	0x00028c38
        /*067c*/ 	.short	0x0100
        /*067e*/ 	.byte	0x06
	.zero		1


	//   ....[5]....
        /*0680*/ 	.word	0x000003e0
        /*0684*/ 	.word	0x000000ff
        /*0688*/ 	.word	0x00028c48
        /*068c*/ 	.short	0x0100
        /*068e*/ 	.byte	0x06
	.zero		1


	//   ....[6]....
        /*0690*/ 	.word	0x00000510
        /*0694*/ 	.word	0x000000ff
        /*0698*/ 	.word	0x00028c50
        /*069c*/ 	.short	0x0100
        /*069e*/ 	.byte	0x08
	.zero		1


	//   ....[7]....
        /*06a0*/ 	.word	0x00000520
        /*06a4*/ 	.word	0x000000ff
        /*06a8*/ 	.word	0x00028c60
        /*06ac*/ 	.short	0x0100
        /*06ae*/ 	.byte	0x08
	.zero		1


	//   ....[8]....
        /*06b0*/ 	.word	0x00000530
        /*06b4*/ 	.word	0x000000ff
        /*06b8*/ 	.word	0x00028c58
        /*06bc*/ 	.short	0x0100
        /*06be*/ 	.byte	0x08
	.zero		1


	//   ....[9]....
        /*06c0*/ 	.word	0x00000540
        /*06c4*/ 	.word	0x000000ff
        /*06c8*/ 	.word	0x00028c68
        /*06cc*/ 	.short	0x0100
        /*06ce*/ 	.byte	0x08
	.zero		1


	//   ....[10]....
        /*06d0*/ 	.word	0x00000630
        /*06d4*/ 	.word	0x000000ff
        /*06d8*/ 	.word	0x00028c70
        /*06dc*/ 	.short	0x0100
        /*06de*/ 	.byte	0x06
	.zero		1


	//   ....[11]....
        /*06e0*/ 	.word	0x00000640
        /*06e4*/ 	.word	0x000000ff
        /*06e8*/ 	.word	0x00028c80
        /*06ec*/ 	.short	0x0100
        /*06ee*/ 	.byte	0x06
	.zero		1


	//   ....[12]....
        /*06f0*/ 	.word	0x00000650
        /*06f4*/ 	.word	0x000000ff
        /*06f8*/ 	.word	0x00028c78
        /*06fc*/ 	.short	0x0100
        /*06fe*/ 	.byte	0x06
	.zero		1


	//   ....[13]....
        /*0700*/ 	.word	0x00000660
        /*0704*/ 	.word	0x000000ff
        /*0708*/ 	.word	0x00028c88
        /*070c*/ 	.short	0x0100
        /*070e*/ 	.byte	0x06
	.zero		1


	//   ....[14]....
        /*0710*/ 	.word	0x00000790
        /*0714*/ 	.word	0x000000ff
        /*0718*/ 	.word	0x00028c90
        /*071c*/ 	.short	0x0100
        /*071e*/ 	.byte	0x08
	.zero		1


	//   ....[15]....
        /*0720*/ 	.word	0x000007a0
        /*0724*/ 	.word	0x000000ff
        /*0728*/ 	.word	0x00028ca0
        /*072c*/ 	.short	0x0100
        /*072e*/ 	.byte	0x08
	.zero		1


	//   ....[16]....
        /*0730*/ 	.word	0x000007b0
        /*0734*/ 	.word	0x000000ff
        /*0738*/ 	.word	0x00028c98
        /*073c*/ 	.short	0x0100
        /*073e*/ 	.byte	0x08
	.zero		1


	//   ....[17]....
        /*0740*/ 	.word	0x000007c0
        /*0744*/ 	.word	0x000000ff
        /*0748*/ 	.word	0x00028ca8
        /*074c*/ 	.short	0x0100
        /*074e*/ 	.byte	0x08
	.zero		1


	//   ....[18]....
        /*0750*/ 	.word	0x000008f0
        /*0754*/ 	.word	0x000000ff
        /*0758*/ 	.word	0x00028cb0
        /*075c*/ 	.short	0x0100
        /*075e*/ 	.byte	0x08
	.zero		1


	//   ....[19]....
        /*0760*/ 	.word	0x00000900
        /*0764*/ 	.word	0x000000ff
        /*0768*/ 	.word	0x00028cc0
        /*076c*/ 	.short	0x0100
        /*076e*/ 	.byte	0x08
	.zero		1


	//   ....[20]....
        /*0770*/ 	.word	0x00000910
        /*0774*/ 	.word	0x000000ff
        /*0778*/ 	.word	0x00028cb8
        /*077c*/ 	.short	0x0100
        /*077e*/ 	.byte	0x08
	.zero		1


	//   ....[21]....
        /*0780*/ 	.word	0x00000920
        /*0784*/ 	.word	0x000000ff
        /*0788*/ 	.word	0x00028cc8
        /*078c*/ 	.short	0x0100
        /*078e*/ 	.byte	0x08
	.zero		1


	//   ....[22]....
        /*0790*/ 	.word	0x00002670
        /*0794*/ 	.word	0x00000046
        /*0798*/ 	.word	0x00028c90
        /*079c*/ 	.short	0x010a
        /*079e*/ 	.byte	0x3f
	.zero		1


	//   ....[23]....
        /*07a0*/ 	.word	0x00003090
        /*07a4*/ 	.word	0x00000046
        /*07a8*/ 	.word	0x00028c90
        /*07ac*/ 	.short	0x010a
        /*07ae*/ 	.byte	0x3f
	.zero		1


	//   ....[24]....
        /*07b0*/ 	.word	0x00003990
        /*07b4*/ 	.word	0x00000046
        /*07b8*/ 	.word	0x00028c90
        /*07bc*/ 	.short	0x010a
        /*07be*/ 	.byte	0x3f
	.zero		1


	//   ....[25]....
        /*07c0*/ 	.word	0x00003b90
        /*07c4*/ 	.word	0x00000004
        /*07c8*/ 	.word	0x00000000
        /*07cc*/ 	.short	0x0101
        /*07ce*/ 	.byte	0x3f
	.zero		1


	//   ....[26]....
        /*07d0*/ 	.word	0x00003bd0
        /*07d4*/ 	.word	0x00000046
        /*07d8*/ 	.word	0x00028cb0
        /*07dc*/ 	.short	0x010a
        /*07de*/ 	.byte	0x3f
	.zero		1


	//   ....[27]....
        /*07e0*/ 	.word	0x000041f0
        /*07e4*/ 	.word	0x00000046
        /*07e8*/ 	.word	0x00000000
        /*07ec*/ 	.short	0x0101
        /*07ee*/ 	.byte	0x3f
	.zero		1


	//   ....[28]....
        /*07f0*/ 	.word	0x00004890
        /*07f4*/ 	.word	0x0000000e
        /*07f8*/ 	.word	0x00028c50
        /*07fc*/ 	.short	0x010a
        /*07fe*/ 	.byte	0x3f
	.zero		1


	//   ....[29]....
        /*0800*/ 	.word	0x00004c40
        /*0804*/ 	.word	0x00000000
        /*0808*/ 	.word	0x00000000
        /*080c*/ 	.short	0x0101
        /*080e*/ 	.byte	0x3f
	.zero		1


	//   ....[30]....
        /*0810*/ 	.word	0x00005570
        /*0814*/ 	.word	0x00000000
        /*0818*/ 	.word	0x00028c50
        /*081c*/ 	.short	0x010a
        /*081e*/ 	.byte	0x3f
	.zero		1


	//   ....[31]....
        /*0820*/ 	.word	0x000055c0
        /*0824*/ 	.word	0x00000000
        /*0828*/ 	.word	0x00028c50
        /*082c*/ 	.short	0x010a
        /*082e*/ 	.byte	0x3f
	.zero		1


	//   ....[32]....
        /*0830*/ 	.word	0x00005880
        /*0834*/ 	.word	0x00000000
        /*0838*/ 	.word	0x00000000
        /*083c*/ 	.short	0x0101
        /*083e*/ 	.byte	0x3f
	.zero		1


	//   ....[33]....
        /*0840*/ 	.word	0x00006400
        /*0844*/ 	.word	0x00000002
        /*0848*/ 	.word	0x00028c00
        /*084c*/ 	.short	0x010a
        /*084e*/ 	.byte	0x3f
	.zero		1


	//   ....[34]....
        /*0850*/ 	.word	0x00006450
        /*0854*/ 	.word	0x00000002
        /*0858*/ 	.word	0x00028c00
        /*085c*/ 	.short	0x010a
        /*085e*/ 	.byte	0x3f
	.zero		1


	//   ....[35]....
        /*0860*/ 	.word	0x00007080
        /*0864*/ 	.word	0x00000002
        /*0868*/ 	.word	0x00028c00
        /*086c*/ 	.short	0x010a
        /*086e*/ 	.byte	0x3f
	.zero		1


	//   ....[36]....
        /*0870*/ 	.word	0x00008510
        /*0874*/ 	.word	0x00000002
        /*0878*/ 	.word	0x00028c00
        /*087c*/ 	.short	0x010a
        /*087e*/ 	.byte	0x3f
	.zero		1


	//   ....[37]....
        /*0880*/ 	.word	0x00009510
        /*0884*/ 	.word	0x000000a9
        /*0888*/ 	.word	0x00028c30
        /*088c*/ 	.short	0x010a
        /*088e*/ 	.byte	0x3f
	.zero		1


	//   ....[38]....
        /*0890*/ 	.word	0x000095c0
        /*0894*/ 	.word	0x000000a9
        /*0898*/ 	.word	0x00028c30
        /*089c*/ 	.short	0x010a
        /*089e*/ 	.byte	0x3f
	.zero		1


	//   ....[39]....
        /*08a0*/ 	.word	0x0000a420
        /*08a4*/ 	.word	0x00000000
        /*08a8*/ 	.word	0x00000000
        /*08ac*/ 	.short	0x0101
        /*08ae*/ 	.byte	0x3f
	.zero		1


	//   ....[40]....
        /*08b0*/ 	.word	0x0000a7d0
        /*08b4*/ 	.word	0x000000a9
        /*08b8*/ 	.word	0x00028c50
        /*08bc*/ 	.short	0x010a
        /*08be*/ 	.byte	0x3f
	.zero		1


	//   ....[41]....
        /*08c0*/ 	.word	0x0000a860
        /*08c4*/ 	.word	0x000000a9
        /*08c8*/ 	.word	0x00028c50
        /*08cc*/ 	.short	0x010a
        /*08ce*/ 	.byte	0x3f
	.zero		1


	//   ....[42]....
        /*08d0*/ 	.word	0x0000ab70
        /*08d4*/ 	.word	0x000000a9
        /*08d8*/ 	.word	0x00000000
        /*08dc*/ 	.short	0x0101
        /*08de*/ 	.byte	0x3f
	.zero		1


	//   ....[43]....
        /*08e0*/ 	.word	0x0000ac60
        /*08e4*/ 	.word	0x000000d5
        /*08e8*/ 	.word	0x00028c30
        /*08ec*/ 	.short	0x010a
        /*08ee*/ 	.byte	0x3f
	.zero		1


	//   ....[44]....
        /*08f0*/ 	.word	0x0000acd0
        /*08f4*/ 	.word	0x000000d5
        /*08f8*/ 	.word	0x00028c30
        /*08fc*/ 	.short	0x010a
        /*08fe*/ 	.byte	0x3f
	.zero		1


	//   ....[45]....
        /*0900*/ 	.word	0x0000b970
        /*0904*/ 	.word	0x0000009a
        /*0908*/ 	.word	0x00000000
        /*090c*/ 	.short	0x0101
        /*090e*/ 	.byte	0x3f
	.zero		1


	//   ....[46]....
        /*0910*/ 	.word	0x0000c6f0
        /*0914*/ 	.word	0x000000d5
        /*0918*/ 	.word	0x00028c50
        /*091c*/ 	.short	0x010a
        /*091e*/ 	.byte	0x3f
	.zero		1


	//   ....[47]....
        /*0920*/ 	.word	0x0000c740
        /*0924*/ 	.word	0x000000d5
        /*0928*/ 	.word	0x00028c50
        /*092c*/ 	.short	0x010a
        /*092e*/ 	.byte	0x3f
	.zero		1


	//   ....[48]....
        /*0930*/ 	.word	0x0000ca40
        /*0934*/ 	.word	0x000000d5
        /*0938*/ 	.word	0x00000000
        /*093c*/ 	.short	0x0101
        /*093e*/ 	.byte	0x3f
	.zero		1


	//   ....[49]....
        /*0940*/ 	.word	0x0000cb70
        /*0944*/ 	.word	0x000000b9
        /*0948*/ 	.word	0x00028c30
        /*094c*/ 	.short	0x010a
        /*094e*/ 	.byte	0x3f
	.zero		1


	//   ....[50]....
        /*0950*/ 	.word	0x0000cbe0
        /*0954*/ 	.word	0x000000b9
        /*0958*/ 	.word	0x00028c30
        /*095c*/ 	.short	0x010a
        /*095e*/ 	.byte	0x3f
	.zero		1


	//   ....[51]....
        /*0960*/ 	.word	0x0000d5b0
        /*0964*/ 	.word	0x0000009a
        /*0968*/ 	.word	0x00000000
        /*096c*/ 	.short	0x0101
        /*096e*/ 	.byte	0x3f
	.zero		1


	//   ....[52]....
        /*0970*/ 	.word	0x0000e140
        /*0974*/ 	.word	0x000000b9
        /*0978*/ 	.word	0x00028c50
        /*097c*/ 	.short	0x010a
        /*097e*/ 	.byte	0x3f
	.zero		1


	//   ....[53]....
        /*0980*/ 	.word	0x0000e190
        /*0984*/ 	.word	0x000000b9
        /*0988*/ 	.word	0x00028c50
        /*098c*/ 	.short	0x010a
        /*098e*/ 	.byte	0x3f
	.zero		1


	//   ....[54]....
        /*0990*/ 	.word	0x0000e490
        /*0994*/ 	.word	0x000000b9
        /*0998*/ 	.word	0x00000000
        /*099c*/ 	.short	0x0101
        /*099e*/ 	.byte	0x3f
	.zero		1


	//   ....[55]....
        /*09a0*/ 	.word	0x000107c0
        /*09a4*/ 	.word	0x00000000
        /*09a8*/ 	.word	0x00000000
        /*09ac*/ 	.short	0x0101
        /*09ae*/ 	.byte	0x3f
	.zero		1


	//   ....[56]....
        /*09b0*/ 	.word	0x00012b60
        /*09b4*/ 	.word	0x00000009
        /*09b8*/ 	.word	0x00028c20
        /*09bc*/ 	.short	0x010a
        /*09be*/ 	.byte	0x3f
	.zero		1


	//   ....[57]....
        /*09c0*/ 	.word	0x00012bf0
        /*09c4*/ 	.word	0x00000005
        /*09c8*/ 	.word	0x00028ca0
        /*09cc*/ 	.short	0x010a
        /*09ce*/ 	.byte	0x3f
	.zero		1


	//   ....[58]....
        /*09d0*/ 	.word	0x00012dd0
        /*09d4*/ 	.word	0x00000005
        /*09d8*/ 	.word	0x00028cc0
        /*09dc*/ 	.short	0x010a
        /*09de*/ 	.byte	0x3f
	.zero		1


	//   ....[59]....
        /*09e0*/ 	.word	0x00013320
        /*09e4*/ 	.word	0x00000006
        /*09e8*/ 	.word	0x00028ca0
        /*09ec*/ 	.short	0x010a
        /*09ee*/ 	.byte	0x3f
	.zero		1


	//   ....[60]....
        /*09f0*/ 	.word	0x000134e0
        /*09f4*/ 	.word	0x00000006
        /*09f8*/ 	.word	0x00028cc0
        /*09fc*/ 	.short	0x010a
        /*09fe*/ 	.byte	0x3f
	.zero		1


	//   ....[61]....
        /*0a00*/ 	.word	0x000143f0
        /*0a04*/ 	.word	0x00000005
        /*0a08*/ 	.word	0x00028c40
        /*0a0c*/ 	.short	0x010a
        /*0a0e*/ 	.byte	0x3f
	.zero		1


	//   ....[62]....
        /*0a10*/ 	.word	0x000147e0
        /*0a14*/ 	.word	0x00000007
        /*0a18*/ 	.word	0x00028c20
        /*0a1c*/ 	.short	0x010a
        /*0a1e*/ 	.byte	0x3f
	.zero		1


	//   ....[63]....
        /*0a20*/ 	.word	0x000148a0
        /*0a24*/ 	.word	0x00000002
        /*0a28*/ 	.word	0x00028c60
        /*0a2c*/ 	.short	0x010a
        /*0a2e*/ 	.byte	0x3f
	.zero		1


	//   ....[64]....
        /*0a30*/ 	.word	0x00015000
        /*0a34*/ 	.word	0x00000003
        /*0a38*/ 	.word	0x00028c40
        /*0a3c*/ 	.short	0x010a
        /*0a3e*/ 	.byte	0x3f
	.zero		1


	//   ....[65]....
        /*0a40*/ 	.word	0x00015210
        /*0a44*/ 	.word	0x00000003
        /*0a48*/ 	.word	0x00028c60
        /*0a4c*/ 	.short	0x010a
        /*0a4e*/ 	.byte	0x3f
	.zero		1


	//   ....[66]....
        /*0a50*/ 	.word	0x000158c0
        /*0a54*/ 	.word	0x00000002
        /*0a58*/ 	.word	0x00028c40
        /*0a5c*/ 	.short	0x010a
        /*0a5e*/ 	.byte	0x3f
	.zero		1


	//   ....[67]....
        /*0a60*/ 	.word	0x00015ac0
        /*0a64*/ 	.word	0x00000002
        /*0a68*/ 	.word	0x00028c60
        /*0a6c*/ 	.short	0x010a
        /*0a6e*/ 	.byte	0x3f
	.zero		1


	//   ....[68]....
        /*0a70*/ 	.word	0x00016100
        /*0a74*/ 	.word	0x00000002
        /*0a78*/ 	.word	0x00028c40
        /*0a7c*/ 	.short	0x010a
        /*0a7e*/ 	.byte	0x3f
	.zero		1


	//   ....[69]....
        /*0a80*/ 	.word	0x00016310
        /*0a84*/ 	.word	0x00000002
        /*0a88*/ 	.word	0x00028c60
        /*0a8c*/ 	.short	0x010a
        /*0a8e*/ 	.byte	0x3f
	.zero		1


	//   ....[70]....
        /*0a90*/ 	.word	0x000175d0
        /*0a94*/ 	.word	0x00000000
        /*0a98*/ 	.word	0x00028c20
        /*0a9c*/ 	.short	0x010a
        /*0a9e*/ 	.byte	0x3f
	.zero		1


	//   ....[71]....
        /*0aa0*/ 	.word	0x00017780
        /*0aa4*/ 	.word	0x00000006
        /*0aa8*/ 	.word	0x00000000
        /*0aac*/ 	.short	0x010a
        /*0aae*/ 	.byte	0x3f
	.zero		1


	//   ....[72]....
        /*0ab0*/ 	.word	0x000177f0
        /*0ab4*/ 	.word	0x00000007
        /*0ab8*/ 	.word	0x00000000
        /*0abc*/ 	.short	0x010a
        /*0abe*/ 	.byte	0x3f
	.zero		1


	//   ....[73]....
        /*0ac0*/ 	.word	0x00017860
        /*0ac4*/ 	.word	0x00000004
        /*0ac8*/ 	.word	0x00000000
        /*0acc*/ 	.short	0x010a
        /*0ace*/ 	.byte	0x3f
	.zero		1


	//   ....[74]....
        /*0ad0*/ 	.word	0x00017890
        /*0ad4*/ 	.word	0x00000003
        /*0ad8*/ 	.word	0x00000000
        /*0adc*/ 	.short	0x010a
        /*0ade*/ 	.byte	0x3f
	.zero		1


	//   ....[75]....
        /*0ae0*/ 	.word	0x000178f0
        /*0ae4*/ 	.word	0x00000046
        /*0ae8*/ 	.word	0x00028c90
        /*0aec*/ 	.short	0x010a
        /*0aee*/ 	.byte	0x3f
	.zero		1


	//   ....[76]....
        /*0af0*/ 	.word	0x00017940
        /*0af4*/ 	.word	0x00000046
        /*0af8*/ 	.word	0x00028c90
        /*0afc*/ 	.short	0x010a
        /*0afe*/ 	.byte	0x3f
	.zero		1


	//   ....[77]....
        /*0b00*/ 	.word	0x00017990
        /*0b04*/ 	.word	0x00000046
        /*0b08*/ 	.word	0x00028c90
        /*0b0c*/ 	.short	0x010a
        /*0b0e*/ 	.byte	0x3f
	.zero		1


	//   ....[78]....
        /*0b10*/ 	.word	0x000179e0
        /*0b14*/ 	.word	0x00000046
        /*0b18*/ 	.word	0x00028cb0
        /*0b1c*/ 	.short	0x010a
        /*0b1e*/ 	.byte	0x3f
	.zero		1


	//   ....[79]....
        /*0b20*/ 	.word	0x00017a30
        /*0b24*/ 	.word	0x0000000e
        /*0b28*/ 	.word	0x00028c50
        /*0b2c*/ 	.short	0x010a
        /*0b2e*/ 	.byte	0x3f
	.zero		1


	//   ....[80]....
        /*0b30*/ 	.word	0x00017a80
        /*0b34*/ 	.word	0x00000000
        /*0b38*/ 	.word	0x00028c50
        /*0b3c*/ 	.short	0x010a
        /*0b3e*/ 	.byte	0x3f
	.zero		1


	//   ....[81]....
        /*0b40*/ 	.word	0x00017fd0
        /*0b44*/ 	.word	0x00000002
        /*0b48*/ 	.word	0x00028c00
        /*0b4c*/ 	.short	0x010a
        /*0b4e*/ 	.byte	0x3f
	.zero		1


	//   ....[82]....
        /*0b50*/ 	.word	0x00018520
        /*0b54*/ 	.word	0x00000002
        /*0b58*/ 	.word	0x00028c00
        /*0b5c*/ 	.short	0x010a
        /*0b5e*/ 	.byte	0x3f
	.zero		1


	//   ....[83]....
        /*0b60*/ 	.word	0x00018570
        /*0b64*/ 	.word	0x000000a9
        /*0b68*/ 	.word	0x00028c30
        /*0b6c*/ 	.short	0x010a
        /*0b6e*/ 	.byte	0x3f
	.zero		1


	//   ....[84]....
        /*0b70*/ 	.word	0x000185c0
        /*0b74*/ 	.word	0x000000a9
        /*0b78*/ 	.word	0x00028c50
        /*0b7c*/ 	.short	0x010a
        /*0b7e*/ 	.byte	0x3f
	.zero		1


	//   ....[85]....
        /*0b80*/ 	.word	0x00018610
        /*0b84*/ 	.word	0x000000d5
        /*0b88*/ 	.word	0x00028c30
        /*0b8c*/ 	.short	0x010a
        /*0b8e*/ 	.byte	0x3f
	.zero		1


	//   ....[86]....
        /*0b90*/ 	.word	0x00018660
        /*0b94*/ 	.word	0x000000d5
        /*0b98*/ 	.word	0x00028c50
        /*0b9c*/ 	.short	0x010a
        /*0b9e*/ 	.byte	0x3f
	.zero		1


	//   ....[87]....
        /*0ba0*/ 	.word	0x000186b0
        /*0ba4*/ 	.word	0x000000b9
        /*0ba8*/ 	.word	0x00028c30
        /*0bac*/ 	.short	0x010a
        /*0bae*/ 	.byte	0x3f
	.zero		1


	//   ....[88]....
        /*0bb0*/ 	.word	0x00018700
        /*0bb4*/ 	.word	0x000000b9
        /*0bb8*/ 	.word	0x00028c50
        /*0bbc*/ 	.short	0x010a
        /*0bbe*/ 	.byte	0x3f
	.zero		1


	//   ....[89]....
        /*0bc0*/ 	.word	0x000188a0
        /*0bc4*/ 	.word	0x00000009
        /*0bc8*/ 	.word	0x00028c20
        /*0bcc*/ 	.short	0x010a
        /*0bce*/ 	.byte	0x3f
	.zero		1


	//   ....[90]....
        /*0bd0*/ 	.word	0x000188f0
        /*0bd4*/ 	.word	0x00000005
        /*0bd8*/ 	.word	0x00028ca0
        /*0bdc*/ 	.short	0x010a
        /*0bde*/ 	.byte	0x3f
	.zero		1


	//   ....[91]....
        /*0be0*/ 	.word	0x00018940
        /*0be4*/ 	.word	0x00000005
        /*0be8*/ 	.word	0x00028cc0
        /*0bec*/ 	.short	0x010a
        /*0bee*/ 	.byte	0x3f
	.zero		1


	//   ....[92]....
        /*0bf0*/ 	.word	0x00018990
        /*0bf4*/ 	.word	0x00000006
        /*0bf8*/ 	.word	0x00028ca0
        /*0bfc*/ 	.short	0x010a
        /*0bfe*/ 	.byte	0x3f
	.zero		1


	//   ....[93]....
        /*0c00*/ 	.word	0x000189e0
        /*0c04*/ 	.word	0x00000006
        /*0c08*/ 	.word	0x00028cc0
        /*0c0c*/ 	.short	0x010a
        /*0c0e*/ 	.byte	0x3f
	.zero		1


	//   ....[94]....
        /*0c10*/ 	.word	0x00018b80
        /*0c14*/ 	.word	0x00000005
        /*0c18*/ 	.word	0x00028c40
        /*0c1c*/ 	.short	0x010a
        /*0c1e*/ 	.byte	0x3f
	.zero		1


	//   ....[95]....
        /*0c20*/ 	.word	0x00018c00
        /*0c24*/ 	.word	0x00000005
        /*0c28*/ 	.word	0x00028c20
        /*0c2c*/ 	.short	0x010a
        /*0c2e*/ 	.byte	0x3f
	.zero		1


	//   ....[96]....
        /*0c30*/ 	.word	0x00018c50
        /*0c34*/ 	.word	0x00000002
        /*0c38*/ 	.word	0x00028c60
        /*0c3c*/ 	.short	0x010a
        /*0c3e*/ 	.byte	0x3f
	.zero		1


	//   ....[97]....
        /*0c40*/ 	.word	0x00018ca0
        /*0c44*/ 	.word	0x00000003
        /*0c48*/ 	.word	0x00028c40
        /*0c4c*/ 	.short	0x010a
        /*0c4e*/ 	.byte	0x3f
	.zero		1


	//   ....[98]....
        /*0c50*/ 	.word	0x00018cf0
        /*0c54*/ 	.word	0x00000003
        /*0c58*/ 	.word	0x00028c60
        /*0c5c*/ 	.short	0x010a
        /*0c5e*/ 	.byte	0x3f
	.zero		1


	//   ....[99]....
        /*0c60*/ 	.word	0x00018d40
        /*0c64*/ 	.word	0x00000002
        /*0c68*/ 	.word	0x00028c40
        /*0c6c*/ 	.short	0x010a
        /*0c6e*/ 	.byte	0x3f
	.zero		1


	//   ....[100]....
        /*0c70*/ 	.word	0x00018d90
        /*0c74*/ 	.word	0x00000002
        /*0c78*/ 	.word	0x00028c60
        /*0c7c*/ 	.short	0x010a
        /*0c7e*/ 	.byte	0x3f
	.zero		1


	//   ....[101]....
        /*0c80*/ 	.word	0x00018de0
        /*0c84*/ 	.word	0x00000002
        /*0c88*/ 	.word	0x00028c40
        /*0c8c*/ 	.short	0x010a
        /*0c8e*/ 	.byte	0x3f
	.zero		1


	//   ....[102]....
        /*0c90*/ 	.word	0x00018e30
        /*0c94*/ 	.word	0x00000002
        /*0c98*/ 	.word	0x00028c60
        /*0c9c*/ 	.short	0x010a
        /*0c9e*/ 	.byte	0x3f
	.zero		1


	//   ....[103]....
        /*0ca0*/ 	.word	0x000197f0
        /*0ca4*/ 	.word	0x00000000
        /*0ca8*/ 	.word	0x00028c20
        /*0cac*/ 	.short	0x010a
        /*0cae*/ 	.byte	0x3f
	.zero		1


	//   ....[104]....
        /*0cb0*/ 	.word	0x00019990
        /*0cb4*/ 	.word	0x00000006
        /*0cb8*/ 	.word	0x00000000
        /*0cbc*/ 	.short	0x010a
        /*0cbe*/ 	.byte	0x3f
	.zero		1


	//   ....[105]....
        /*0cc0*/ 	.word	0x000199e0
        /*0cc4*/ 	.word	0x00000007
        /*0cc8*/ 	.word	0x00000000
        /*0ccc*/ 	.short	0x010a
        /*0cce*/ 	.byte	0x3f
	.zero		1


	//   ....[106]....
        /*0cd0*/ 	.word	0x00019a30
        /*0cd4*/ 	.word	0x00000004
        /*0cd8*/ 	.word	0x00000000
        /*0cdc*/ 	.short	0x010a
        /*0cde*/ 	.byte	0x3f
	.zero		1


	//----- nvinfo : EIATTR_NUM_MBARRIERS
	.align		4
.L_579:
        /*0ce0*/ 	.byte	0x03, 0x38
        /*0ce2*/ 	.short	0x0016


	//----- nvinfo : EIATTR_EXIT_INSTR_OFFSETS
	.align		4
        /*0ce4*/ 	.byte	0x04, 0x1c
        /*0ce6*/ 	.short	(.L_581 - .L_580)


	//   ....[0]....
.L_580:
        /*0ce8*/ 	.word	0x000178e0


	//----- nvinfo : EIATTR_MAX_THREADS
	.align		4
.L_581:
        /*0cec*/ 	.byte	0x04, 0x05
        /*0cee*/ 	.short	(.L_583 - .L_582)
.L_582:
        /*0cf0*/ 	.word	0x00000180
        /*0cf4*/ 	.word	0x00000001
        /*0cf8*/ 	.word	0x00000001


	//----- nvinfo : EIATTR_CRS_STACK_SIZE
	.align		4
.L_583:
        /*0cfc*/ 	.byte	0x04, 0x1e
        /*0cfe*/ 	.short	(.L_585 - .L_584)
.L_584:
        /*0d00*/ 	.word	0x00000000


	//----- nvinfo : EIATTR_CBANK_PARAM_SIZE
	.align		4
.L_585:
        /*0d04*/ 	.byte	0x03, 0x19
        /*0d06*/ 	.short	0x0a70


	//----- nvinfo : EIATTR_PARAM_CBANK
	.align		4
        /*0d08*/ 	.byte	0x04, 0x0a
        /*0d0a*/ 	.short	(.L_587 - .L_586)
	.align		4
.L_586:
        /*0d0c*/ 	.word	index@(.nv.constant0._ZN7cutlass13device_kernelIN5flash11enable_sm90INS1_16FlashAttnFwdSm90INS1_25CollectiveMainloopFwdSm90ILi2EN4cute5tupleIJNS5_1CILi1EEES8_S8_EEENS6_IJNS7_ILi64EEESA_SA_EEELi512ENS_10bfloat16_tEfNS_4arch4Sm90ELb1ELb0ELb0ELb1ELb0ELb1ELb0ELb0ELb0ELb0ELb0ELb0EEENS1_21CollectiveEpilogueFwdINS6_IJSA_NS7_ILi512EEESA_EEES9_SC_SE_Li256ELb1ELb0ELb0ELb0EEENS1_36VarlenDynamicPersistentTileSchedulerILi64ELi64ELi256ELi32ELb0ELb0ELb1ELb1ELb1ELb1EEEEEEEEEvNT_6ParamsE)
        /*0d10*/ 	.short	0x0210
        /*0d12*/ 	.short	0x0a70


	//----- nvinfo : EIATTR_SW_WAR
	.align		4
.L_587:
        /*0d14*/ 	.byte	0x04, 0x36
        /*0d16*/ 	.short	(.L_589 - .L_588)
.L_588:
        /*0d18*/ 	.word	0x00000008
.L_589:


//--------------------- .nv.info._ZN7cutlass13device_kernelIN5flash11enable_sm90INS1_16FlashAttnFwdSm90INS1_25CollectiveMainloopFwdSm90ILi2EN4cute5tupleIJNS5_1CILi1EEES8_S8_EEENS6_IJNS7_ILi64EEESA_SA_EEELi512ENS_10bfloat16_tEfNS_4arch4Sm90ELb1ELb0ELb0ELb1ELb0ELb0ELb1ELb0ELb0ELb0ELb0ELb0EEENS1_21CollectiveEpilogueFwdINS6_IJSA_NS7_ILi512EEESA_EEES9_SC_SE_Li256ELb1ELb0ELb0ELb0EEENS1_36VarlenDynamicPersistentTileSchedulerILi64ELi64ELi256ELi32ELb0ELb0ELb1ELb1ELb1ELb1EEEEEEEEEvNT_6ParamsE --------------------------
	.section	.nv.info._ZN7cutlass13device_kernelIN5flash11enable_sm90INS1_16FlashAttnFwdSm90INS1_25CollectiveMainloopFwdSm90ILi2EN4cute5tupleIJNS5_1CILi1EEES8_S8_EEENS6_IJNS7_ILi64EEESA_SA_EEELi512ENS_10bfloat16_tEfNS_4arch4Sm90ELb1ELb0ELb0ELb1ELb0ELb0ELb1ELb0ELb0ELb0ELb0ELb0EEENS1_21CollectiveEpilogueFwdINS6_IJSA_NS7_ILi512EEESA_EEES9_SC_SE_Li256ELb1ELb0ELb0ELb0EEENS1_36VarlenDynamicPersistentTileSchedulerILi64ELi64ELi256ELi32ELb0ELb0ELb1ELb1ELb1ELb1EEEEEEEEEvNT_6ParamsE,"",@"SHT_CUDA_INFO"
	.sectionflags	@""
	.align	4


	//----- nvinfo : EIATTR_CUDA_API_VERSION
	.align		4
        /*0000*/ 	.byte	0x04, 0x37
        /*0002*/ 	.short	(.L_591 - .L_590)
.L_590:
        /*0004*/ 	.word	0x00000082


	//----- nvinfo : EIATTR_KPARAM_INFO
	.align		4
.L_591:
        /*0008*/ 	.byte	0x04, 0x17
        /*000a*/ 	.short	(.L_593 - .L_592)
.L_592:
        /*000c*/ 	.word	0x00000000
        /*0010*/ 	.short	0x0000
        /*0012*/ 	.short	0x0070
        /*0014*/ 	.byte	0x00, 0xf0, 0x01, 0x2c


	//----- nvinfo : EIATTR_SPARSE_MMA_MASK
	.align		4
.L_593:
        /*0018*/ 	.byte	0x03, 0x50
        /*001a*/ 	.short	0x0000


	//----- nvinfo : EIATTR_MAXREG_COUNT
	.align		4
        /*001c*/ 	.byte	0x03, 0x1b
        /*001e*/ 	.short	0x00a8


	//----- nvinfo : EIATTR_NUM_BARRIERS
	.align		4
        /*0020*/ 	.byte	0x02, 0x4c
        /*0022*/ 	.byte	0x10
	.zero		1


	//----- nvinfo : EIATTR_EXTERNS
	.align		4
        /*0024*/ 	.byte	0x04, 0x0f
        /*0026*/ 	.short	(.L_595 - .L_594)


	//   ....[0]....
	.align		4
.L_594:
        /*0028*/ 	.word	index@(__assertfail)


	//----- nvinfo : EIATTR_ANNOTATIONS
	.align		4
.L_595:
        /*002c*/ 	.byte	0x04, 0x55
        /*002e*/ 	.short	(.L_597 - .L_596)


	//   ....[0]....
.L_596:
        /* <DEDUP_REMOVED lines=31> */


	//----- nvinfo : EIATTR_MERCURY_ISA_VERSION
	.align		4
.L_597:
        /*0210*/ 	.byte	0x03, 0x5f
        /*0212*/ 	.short	0x0101


	//----- nvinfo : EIATTR_UNUSED_LOAD_BYTE_OFFSET
	.align		4
        /*0214*/ 	.byte	0x04, 0x44
        /*0216*/ 	.short	(.L_599 - .L_598)


	//   ....[0]....
.L_598:
        /*0218*/ 	.word	0x00000ac0
        /*021c*/ 	.word	0x0000fff0


	//   ....[1]....
        /*0220*/ 	.word	0x0000c8c0
        /*0224*/ 	.word	0x0000fff0


	//----- nvinfo : EIATTR_INT_WARP_WIDE_INSTR_OFFSETS
	.align		4
.L_599:
        /*0228*/ 	.byte	0x04, 0x31
        /*022a*/ 	.short	(.L_601 - .L_600)


	//   ....[0]....
.L_600:
        /*022c*/ 	.word	0x00000190


	//   ....[1]....
        /*0230*/ 	.word	0x000001d0


	//   ....[2]....
        /*0234*/ 	.word	0x00000240


	//   ....[3]....
        /*0238*/ 	.word	0x00000250


	//   ....[4]....
        /*023c*/ 	.word	0x000104e0


	//   ....[5]....
        /*0240*/ 	.word	0x000105a0


	//   ....[6]....
        /*0244*/ 	.word	0x00010a40


	//   ....[7]....
        /*0248*/ 	.word	0x00010a70


	//   ....[8]....
        /*024c*/ 	.word	0x00013730


	//   ....[9]....
        /*0250*/ 	.word	0x000137f0


	//----- nvinfo : EIATTR_COOP_GROUP_MASK_REGIDS
	.align		4
.L_601:
        /*0254*/ 	.byte	0x04, 0x29
        /*0256*/ 	.short	(.L_603 - .L_602)


	//   ....[0]....
.L_602:
        /*0258*/ 	.word	0xffffffff


	//   ....[1]....
        /*025c*/ 	.word	0xffffffff


	//   ....[2]....
        /*0260*/ 	.word	0xffffffff


	//   ....[3]....
        /*0264*/ 	.word	0xffffffff


	//   ....[4]....
        /*0268*/ 	.word	0xffffffff


	//   ....[5]....
        /*026c*/ 	.word	0xffffffff


	//   ....[6]....
        /*0270*/ 	.word	0xffffffff


	//   ....[7]....
        /*0274*/ 	.word	0xffffffff


	//   ....[8]....
        /*0278*/ 	.word	0xffffffff


	//   ....[9]....
        /*027c*/ 	.word	0xffffffff


	//   ....[10]....
        /*0280*/ 	.word	0xffffffff


	//   ....[11]....
        /*0284*/ 	.word	0xffffffff


	//   ....[12]....
        /*0288*/ 	.word	0xffffffff


	//   ....[13]....
        /*028c*/ 	.word	0xffffffff


	//   ....[14]....
        /*0290*/ 	.word	0xffffffff


	//   ....[15]....
        /*0294*/ 	.word	0xffffffff


	//   ....[16]....
        /*0298*/ 	.word	0xffffffff


	//   ....[17]....
        /*029c*/ 	.word	0xffffffff


	//   ....[18]....
        /*02a0*/ 	.word	0xffffffff


	//   ....[19]....
        /*02a4*/ 	.word	0xffffffff


	//   ....[20]....
        /*02a8*/ 	.word	0xffffffff


	//   ....[21]....
        /*02ac*/ 	.word	0xffffffff


	//   ....[22]....
        /*02b0*/ 	.word	0xffffffff


	//   ....[23]....
        /*02b4*/ 	.word	0xffffffff


	//   ....[24]....
        /*02b8*/ 	.word	0xffffffff


	//   ....[25]....
        /*02bc*/ 	.word	0xffffffff


	//   ....[26]....
        /*02c0*/ 	.word	0xffffffff


	//   ....[27]....
        /*02c4*/ 	.word	0xffffffff


	//   ....[28]....
        /*02c8*/ 	.word	0xffffffff


	//   ....[29]....
        /*02cc*/ 	.word	0xffffffff


	//   ....[30]....
        /*02d0*/ 	.word	0xffffffff


	//   ....[31]....
        /*02d4*/ 	.word	0xffffffff


	//   ....[32]....
        /*02d8*/ 	.word	0xffffffff


	//   ....[33]....
        /*02dc*/ 	.word	0xffffffff


	//   ....[34]....
        /*02e0*/ 	.word	0xffffffff


	//   ....[35]....
        /*02e4*/ 	.word	0xffffffff


	//   ....[36]....
        /*02e8*/ 	.word	0xffffffff


	//   ....[37]....
        /*02ec*/ 	.word	0xffffffff


	//   ....[38]....
        /*02f0*/ 	.word	0xffffffff


	//   ....[39]....
        /*02f4*/ 	.word	0xffffffff


	//   ....[40]....
        /*02f8*/ 	.word	0xffffffff


	//   ....[41]....
        /*02fc*/ 	.word	0xffffffff


	//   ....[42]....
        /*0300*/ 	.word	0xffffffff


	//   ....[43]....
        /*0304*/ 	.word	0xffffffff


	//   ....[44]....
        /*0308*/ 	.word	0xffffffff


	//   ....[45]....
        /*030c*/ 	.word	0xffffffff


	//   ....[46]....
        /*0310*/ 	.word	0xffffffff


	//   ....[47]....
        /*0314*/ 	.word	0xffffffff


	//   ....[48]....
        /*0318*/ 	.word	0xffffffff


	//   ....[49]....
        /*031c*/ 	.word	0xffffffff


	//   ....[50]....
        /*0320*/ 	.word	0xffffffff


	//   ....[51]....
        /*0324*/ 	.word	0xffffffff


	//   ....[52]....
        /*0328*/ 	.word	0xffffffff


	//   ....[53]....
        /*032c*/ 	.word	0xffffffff


	//   ....[54]....
        /*0330*/ 	.word	0xffffffff


	//   ....[55]....
        /*0334*/ 	.word	0xffffffff


	//   ....[56]....
        /*0338*/ 	.word	0xffffffff


	//   ....[57]....
        /*033c*/ 	.word	0xffffffff


	//   ....[58]....
        /*0340*/ 	.word	0xffffffff


	//   ....[59]....
        /*0344*/ 	.word	0xffffffff


	//   ....[60]....
        /*0348*/ 	.word	0xffffffff


	//   ....[61]....
        /*034c*/ 	.word	0xffffffff


	//   ....[62]....
        /*0350*/ 	.word	0xffffffff


	//   ....[63]....
        /*0354*/ 	.word	0xffffffff


	//   ....[64]....
        /*0358*/ 	.word	0xffffffff


	//   ....[65]....
        /*035c*/ 	.word	0xffffffff


	//   ....[66]....
        /*0360*/ 	.word	0x0500000f


	//   ....[67]....
        /*0364*/ 	.word	0x0500000f


	//   ....[68]....
        /*0368*/ 	.word	0x0500000f


	//   ....[69]....
        /*036c*/ 	.word	0x0500000f


	//   ....[70]....
        /*0370*/ 	.word	0x0500000f


	//   ....[71]....
        /*0374*/ 	.word	0x0500000f


	//   ....[72]....
        /*0378*/ 	.word	0x0500000f


	//   ....[73]....
        /*037c*/ 	.word	0x0500000f


	//   ....[74]....
        /*0380*/ 	.word	0x0500000f


	//   ....[75]....
        /*0384*/ 	.word	0x0500000f


	//   ....[76]....
        /*0388*/ 	.word	0x0500000f


	//   ....[77]....
        /*038c*/ 	.word	0x0500000f


	//   ....[78]....
        /*0390*/ 	.word	0x0500000f


	//   ....[79]....
        /*0394*/ 	.word	0x0500000f


	//   ....[80]....
        /*0398*/ 	.word	0x0500000f


	//   ....[81]....
        /*039c*/ 	.word	0x0500000f


	//   ....[82]....
        /*03a0*/ 	.word	0x0500000f


	//   ....[83]....
        /*03a4*/ 	.word	0x0500000f


	//   ....[84]....
        /*03a8*/ 	.word	0x0500000f


	//----- nvinfo : EIATTR_COOP_GROUP_INSTR_OFFSETS
	.align		4
.L_603:
        /*03ac*/ 	.byte	0x04, 0x28
        /*03ae*/ 	.short	(.L_605 - .L_604)


	//   ....[0]....
.L_604:
        /*03b0*/ 	.word	0x00000070


	//   ....[1]....
        /*03b4*/ 	.word	0x000001a0


	//   ....[2]....
        /*03b8*/ 	.word	0x000001f0


	//   ....[3]....
        /*03bc*/ 	.word	0x00000400


	//   ....[4]....
        /*03c0*/ 	.word	0x00000560


	//   ....[5]....
        /*03c4*/ 	.word	0x00000680


	//   ....[6]....
        /*03c8*/ 	.word	0x000007e0


	//   ....[7]....
        /*03cc*/ 	.word	0x00001970


	//   ....[8]....
        /*03d0*/ 	.word	0x00003110


	//   ....[9]....
        /*03d4*/ 	.word	0x000040e0


	//   ....[10]....
        /*03d8*/ 	.word	0x00005070


	//   ....[11]....
        /*03dc*/ 	.word	0x00005170


	//   ....[12]....
        /*03e0*/ 	.word	0x000054a0


	//   ....[13]....
        /*03e4*/ 	.word	0x00005530


	//   ....[14]....
        /*03e8*/ 	.word	0x00005de0


	//   ....[15]....
        /*03ec*/ 	.word	0x00006a30


	//   ....[16]....
        /*03f0*/ 	.word	0x00007940


	//   ....[17]....
        /*03f4*/ 	.word	0x00007a40


	//   ....[18]....
        /*03f8*/ 	.word	0x00007d80


	//   ....[19]....
        /*03fc*/ 	.word	0x00007e10


	//   ....[20]....
        /*0400*/ 	.word	0x00008fe0


	//   ....[21]....
        /*0404*/ 	.word	0x00009c70


	//   ....[22]....
        /*0408*/ 	.word	0x0000a920


	//   ....[23]....
        /*040c*/ 	.word	0x0000a950


	//   ....[24]....
        /*0410*/ 	.word	0x0000abb0


	//   ....[25]....
        /*0414*/ 	.word	0x0000ad80


	//   ....[26]....
        /*0418*/ 	.word	0x0000bd70


	//   ....[27]....
        /*041c*/ 	.word	0x0000bdd0


	//   ....[28]....
        /*0420*/ 	.word	0x0000be00


	//   ....[29]....
        /*0424*/ 	.word	0x0000be70


	//   ....[30]....
        /*0428*/ 	.word	0x0000be80


	//   ....[31]....
        /*042c*/ 	.word	0x0000d7d0


	//   ....[32]....
        /*0430*/ 	.word	0x0000f220


	//   ....[33]....
        /*0434*/ 	.word	0x0000f3b0


	//   ....[34]....
        /*0438*/ 	.word	0x0000f3e0


	//   ....[35]....
        /*043c*/ 	.word	0x0000f420


	//   ....[36]....
        /*0440*/ 	.word	0x0000f490


	//   ....[37]....
        /*0444*/ 	.word	0x0000f4f0


	//   ....[38]....
        /*0448*/ 	.word	0x0000f530


	//   ....[39]....
        /*044c*/ 	.word	0x0000f6e0


	//   ....[40]....
        /*0450*/ 	.word	0x0000f740


	//   ....[41]....
        /*0454*/ 	.word	0x0000f780


	//   ....[42]....
        /*0458*/ 	.word	0x0000f7c0


	//   ....[43]....
        /*045c*/ 	.word	0x0000f7f0


	//   ....[44]....
        /*0460*/ 	.word	0x0000f820


	//   ....[45]....
        /*0464*/ 	.word	0x0000f8c0


	//   ....[46]....
        /*0468*/ 	.word	0x0000f920


	//   ....[47]....
        /*046c*/ 	.word	0x0000f9b0


	//   ....[48]....
        /*0470*/ 	.word	0x00013880


	//   ....[49]....
        /*0474*/ 	.word	0x00013890


	//   ....[50]....
        /*0478*/ 	.word	0x000139b0


	//   ....[51]....
        /*047c*/ 	.word	0x00013a10


	//   ....[52]....
        /*0480*/ 	.word	0x00013a50


	//   ....[53]....
        /*0484*/ 	.word	0x00013a90


	//   ....[54]....
        /*0488*/ 	.word	0x00013ac0


	//   ....[55]....
        /*048c*/ 	.word	0x00013af0


	//   ....[56]....
        /*0490*/ 	.word	0x00013c90


	//   ....[57]....
        /*0494*/ 	.word	0x00013cf0


	//   ....[58]....
        /*0498*/ 	.word	0x00013d30


	//   ....[59]....
        /*049c*/ 	.word	0x00013d70


	//   ....[60]....
        /*04a0*/ 	.word	0x00013da0


	//   ....[61]....
        /*04a4*/ 	.word	0x00013dd0


	//   ....[62]....
        /*04a8*/ 	.word	0x00013e90


	//   ....[63]....
        /*04ac*/ 	.word	0x00013eb0


	//   ....[64]....
        /*04b0*/ 	.word	0x00013f20


	//   ....[65]....
        /*04b4*/ 	.word	0x000145b0


	//   ....[66]....
        /*04b8*/ 	.word	0x00014b90


	//   ....[67]....
        /*04bc*/ 	.word	0x00014fb0


	//   ....[68]....
        /*04c0*/ 	.word	0x00015040


	//   ....[69]....
        /*04c4*/ 	.word	0x000150e0


	//   ....[70]....
        /*04c8*/ 	.word	0x00015190


	//   ....[71]....
        /*04cc*/ 	.word	0x00015210


	//   ....[72]....
        /*04d0*/ 	.word	0x00015290


	//   ....[73]....
        /*04d4*/ 	.word	0x00015310


	//   ....[74]....
        /*04d8*/ 	.word	0x00015390


	//   ....[75]....
        /*04dc*/ 	.word	0x00015420


	//   ....[76]....
        /*04e0*/ 	.word	0x000154d0


	//   ....[77]....
        /*04e4*/ 	.word	0x00015550


	//   ....[78]....
        /*04e8*/ 	.word	0x000155d0


	//   ....[79]....
        /*04ec*/ 	.word	0x00015650


	//   ....[80]....
        /*04f0*/ 	.word	0x000156d0


	//   ....[81]....
        /*04f4*/ 	.word	0x00015740


	//   ....[82]....
        /*04f8*/ 	.word	0x000157e0


	//   ....[83]....
        /*04fc*/ 	.word	0x00015870


	//   ....[84]....
        /*0500*/ 	.word	0x000159a0


	//----- nvinfo : EIATTR_REG_RECONFIG
	.align		4
.L_605:
        /*0504*/ 	.byte	0x01, 0x54
	.zero		2


	//----- nvinfo : EIATTR_SYSCALL_OFFSETS
	.align		4
        /*0508*/ 	.byte	0x04, 0x46
        /*050a*/ 	.short	(.L_607 - .L_606)


	//   ....[0]....
.L_606:
        /*050c*/ 	.word	0x000032c0


	//   ....[1]....
        /*0510*/ 	.word	0x00010730


	//   ....[2]....
        /*0514*/ 	.word	0x00010870


	//   ....[3]....
        /*0518*/ 	.word	0x00010970


	//----- nvinfo : EIATTR_MBARRIER_INSTR_OFFSETS
	.align		4
.L_607:
        /*051c*/ 	.byte	0x04, 0x39
        /*051e*/ 	.short	(.L_609 - .L_608)


	//   ....[0]....
.L_608:
        /*0520*/ 	.word	0x000002e0
        /*0524*/ 	.word	0x000000ff
        /*0528*/ 	.word	0x00038800
        /*052c*/ 	.short	0x0100
        /*052e*/ 	.byte	0x08
	.zero		1


	//   ....[1]....
        /*0530*/ 	.word	0x000002f0
        /*0534*/ 	.word	0x000000ff
        /*0538*/ 	.word	0x00038810
        /*053c*/ 	.short	0x0100
        /*053e*/ 	.byte	0x08
	.zero		1


	//   ....[2]....
        /*0540*/ 	.word	0x00000300
        /*0544*/ 	.word	0x000000ff
        /*0548*/ 	.word	0x00038820
        /*054c*/ 	.short	0x0100
        /*054e*/ 	.byte	0x08
	.zero		1


	//   ....[3]....
        /*0550*/ 	.word	0x000003b0
        /*0554*/ 	.word	0x000000ff
        /*0558*/ 	.word	0x00038830
        /*055c*/ 	.short	0x0100
        /*055e*/ 	.byte	0x06
	.zero		1


	//   ....[4]....
        /*0560*/ 	.word	0x000003c0
        /*0564*/ 	.word	0x000000ff
        /*0568*/ 	.word	0x00038840
        /*056c*/ 	.short	0x0100
        /*056e*/ 	.byte	0x06
	.zero		1


	//   ....[5]....
        /*0570*/ 	.word	0x000003d0
        /*0574*/ 	.word	0x000000ff
        /*0578*/ 	.word	0x00038838
        /*057c*/ 	.short	0x0100
        /*057e*/ 	.byte	0x06
	.zero		1


	//   ....[6]....
        /*0580*/ 	.word	0x000003e0
        /*0584*/ 	.word	0x000000ff
        /*0588*/ 	.word	0x00038848
        /*058c*/ 	.short	0x0100
        /*058e*/ 	.byte	0x06
	.zero		1


	//   ....[7]....
        /*0590*/ 	.word	0x00000510
        /*0594*/ 	.word	0x000000ff
        /*0598*/ 	.word	0x00038850
        /*059c*/ 	.short	0x0100
        /*059e*/ 	.byte	0x08
	.zero		1


	//   ....[8]....
        /*05a0*/ 	.word	0x00000520
        /*05a4*/ 	.word	0x000000ff
        /*05a8*/ 	.word	0x00038860
        /*05ac*/ 	.short	0x0100
        /*05ae*/ 	.byte	0x08
	.zero		1


	//   ....[9]....
        /*05b0*/ 	.word	0x00000530
        /*05b4*/ 	.word	0x000000ff
        /*05b8*/ 	.word	0x00038858
        /*05bc*/ 	.short	0x0100
        /*05be*/ 	.byte	0x08
	.zero		1


	//   ....[10]....
        /*05c0*/ 	.word	0x00000540
        /*05c4*/ 	.word	0x000000ff
        /*05c8*/ 	.word	0x00038868
        /*05cc*/ 	.short	0x0100
        /*05ce*/ 	.byte	0x08
	.zero		1


	//   ....[11]....
        /*05d0*/ 	.word	0x00000630
        /*05d4*/ 	.word	0x000000ff
        /*05d8*/ 	.word	0x00038870
        /*05dc*/ 	.short	0x0100
        /*05de*/ 	.byte	0x06
	.zero		1


	//   ....[12]....
        /*05e0*/ 	.word	0x00000640
        /*05e4*/ 	.word	0x000000ff
        /*05e8*/ 	.word	0x00038880
        /*05ec*/ 	.short	0x0100
        /*05ee*/ 	.byte	0x06
	.zero		1


	//   ....[13]....
        /*05f0*/ 	.word	0x00000650
        /*05f4*/ 	.word	0x000000ff
        /*05f8*/ 	.word	0x00038878
        /*05fc*/ 	.short	0x0100
        /*05fe*/ 	.byte	0x06
	.zero		1


	//   ....[14]....
        /*0600*/ 	.word	0x00000660
        /*0604*/ 	.word	0x000000ff
        /*0608*/ 	.word	0x00038888
        /*060c*/ 	.short	0x0100
        /*060e*/ 	.byte	0x06
	.zero		1


	//   ....[15]....
        /*0610*/ 	.word	0x00000790
        /*0614*/ 	.word	0x000000ff
        /*0618*/ 	.word	0x00038890
        /*061c*/ 	.short	0x0100
        /*061e*/ 	.byte	0x08
	.zero		1


	//   ....[16]....
        /*0620*/ 	.word	0x000007a0
        /*0624*/ 	.word	0x000000ff
        /*0628*/ 	.word	0x000388a0
        /*062c*/ 	.short	0x0100
        /*062e*/ 	.byte	0x08
	.zero		1


	//   ....[17]....
        /*0630*/ 	.word	0x000007b0
        /*0634*/ 	.word	0x000000ff
        /*0638*/ 	.word	0x00038898
        /*063c*/ 	.short	0x0100
        /*063e*/ 	.byte	0x08
	.zero		1


	//   ....[18]....
        /*0640*/ 	.word	0x000007c0
        /*0644*/ 	.word	0x000000ff
        /*0648*/ 	.word	0x000388a8
        /*064c*/ 	.short	0x0100
        /*064e*/ 	.byte	0x08
	.zero		1


	//   ....[19]....
        /*0650*/ 	.word	0x000008f0
        /*0654*/ 	.word	0x000000ff
        /*0658*/ 	.word	0x000388b0
        /*065c*/ 	.short	0x0100
        /*065e*/ 	.byte	0x08
	.zero		1


	//   ....[20]....
        /*0660*/ 	.word	0x00000900
        /*0664*/ 	.word	0x000000ff
        /*0668*/ 	.word	0x000388c0
        /*066c*/ 	.short	0x0100
        /*066e*/ 	.byte	0x08
	.zero		1


	//   ....[21]....
        /*0670*/ 	.word	0x00000910
        /*0674*/ 	.word	0x000000ff
        /*0678*/ 	.word	0x000388b8
        /*067c*/ 	.short	0x0100
        /*067e*/ 	.byte	0x08
	.zero		1


	//   ....[22]....
        /*0680*/ 	.word	0x00000920
        /*0684*/ 	.word	0x000000ff
        /*0688*/ 	.word	0x000388c8
        /*068c*/ 	.short	0x0100
        /*068e*/ 	.byte	0x08
	.zero		1


	//   ....[23]....
        /*0690*/ 	.word	0x00001d20
        /*0694*/ 	.word	0x00000004
        /*0698*/ 	.word	0x00000000
        /*069c*/ 	.short	0x0101
        /*069e*/ 	.byte	0x3f
	.zero		1


	//   ....[24]....
        /*06a0*/ 	.word	0x000027f0
        /*06a4*/ 	.word	0x00000004
        /*06a8*/ 	.word	0x00000000
        /*06ac*/ 	.short	0x0101
        /*06ae*/ 	.byte	0x3f
	.zero		1


	//   ....[25]....
        /*06b0*/ 	.word	0x00003340
        /*06b4*/ 	.word	0x00000011
        /*06b8*/ 	.word	0x00038800
        /*06bc*/ 	.short	0x010a
        /*06be*/ 	.byte	0x3f
	.zero		1


	//   ....[26]....
        /*06c0*/ 	.word	0x000033a0
        /*06c4*/ 	.word	0x00000006
        /*06c8*/ 	.word	0x00038830
        /*06cc*/ 	.short	0x010a
        /*06ce*/ 	.byte	0x3f
	.zero		1


	//   ....[27]....
        /*06d0*/ 	.word	0x00003410
        /*06d4*/ 	.word	0x00000006
        /*06d8*/ 	.word	0x00038830
        /*06dc*/ 	.short	0x010a
        /*06de*/ 	.byte	0x3f
	.zero		1


	//   ....[28]....
        /*06e0*/ 	.word	0x00003690
        /*06e4*/ 	.word	0x00000011
        /*06e8*/ 	.word	0x00038810
        /*06ec*/ 	.short	0x010a
        /*06ee*/ 	.byte	0x3f
	.zero		1


	//   ....[29]....
        /*06f0*/ 	.word	0x000036d0
        /*06f4*/ 	.word	0x00000006
        /*06f8*/ 	.word	0x00038850
        /*06fc*/ 	.short	0x010a
        /*06fe*/ 	.byte	0x3f
	.zero		1


	//   ....[30]....
        /*0700*/ 	.word	0x000037a0
        /*0704*/ 	.word	0x00000006
        /*0708*/ 	.word	0x00038850
        /*070c*/ 	.short	0x010a
        /*070e*/ 	.byte	0x3f
	.zero		1


	//   ....[31]....
        /*0710*/ 	.word	0x000057d0
        /*0714*/ 	.word	0x00000018
        /*0718*/ 	.word	0x00000000
        /*071c*/ 	.short	0x0101
        /*071e*/ 	.byte	0x3f
	.zero		1


	//   ....[32]....
        /*0720*/ 	.word	0x00005e00
        /*0724*/ 	.word	0x00000006
        /*0728*/ 	.word	0x00000000
        /*072c*/ 	.short	0x0101
        /*072e*/ 	.byte	0x3f
	.zero		1


	//   ....[33]....
        /*0730*/ 	.word	0x00005f00
        /*0734*/ 	.word	0x0000000a
        /*0738*/ 	.word	0x00038830
        /*073c*/ 	.short	0x010a
        /*073e*/ 	.byte	0x3f
	.zero		1


	//   ....[34]....
        /*0740*/ 	.word	0x00005f50
        /*0744*/ 	.word	0x0000000a
        /*0748*/ 	.word	0x00038830
        /*074c*/ 	.short	0x010a
        /*074e*/ 	.byte	0x3f
	.zero		1


	//   ....[35]....
        /*0750*/ 	.word	0x000060f0
        /*0754*/ 	.word	0x0000000a
        /*0758*/ 	.word	0x00038850
        /*075c*/ 	.short	0x010a
        /*075e*/ 	.byte	0x3f
	.zero		1


	//   ....[36]....
        /*0760*/ 	.word	0x00006130
        /*0764*/ 	.word	0x0000000a
        /*0768*/ 	.word	0x00038850
        /*076c*/ 	.short	0x010a
        /*076e*/ 	.byte	0x3f
	.zero		1


	//   ....[37]....
        /*0770*/ 	.word	0x00008060
        /*0774*/ 	.word	0x0000000f
        /*0778*/ 	.word	0x00000000
        /*077c*/ 	.short	0x0101
        /*077e*/ 	.byte	0x3f
	.zero		1


	//   ....[38]....
        /*0780*/ 	.word	0x00009000
        /*0784*/ 	.word	0x0000000a
        /*0788*/ 	.word	0x00000000
        /*078c*/ 	.short	0x0101
        /*078e*/ 	.byte	0x3f
	.zero		1


	//   ....[39]....
        /*0790*/ 	.word	0x00009140
        /*0794*/ 	.word	0x00000009
        /*0798*/ 	.word	0x00038830
        /*079c*/ 	.short	0x010a
        /*079e*/ 	.byte	0x3f
	.zero		1


	//   ....[40]....
        /*07a0*/ 	.word	0x00009190
        /*07a4*/ 	.word	0x00000009
        /*07a8*/ 	.word	0x00038830
        /*07ac*/ 	.short	0x010a
        /*07ae*/ 	.byte	0x3f
	.zero		1


	//   ....[41]....
        /*07b0*/ 	.word	0x00009330
        /*07b4*/ 	.word	0x00000009
        /*07b8*/ 	.word	0x00038850
        /*07bc*/ 	.short	0x010a
        /*07be*/ 	.byte	0x3f
	.zero		1


	//   ....[42]....
        /*07c0*/ 	.word	0x00009370
        /*07c4*/ 	.word	0x00000009
        /*07c8*/ 	.word	0x00038850
        /*07cc*/ 	.short	0x010a
        /*07ce*/ 	.byte	0x3f
	.zero		1


	//   ....[43]....
        /*07d0*/ 	.word	0x0000b0f0
        /*07d4*/ 	.word	0x00000098
        /*07d8*/ 	.word	0x00000000
        /*07dc*/ 	.short	0x0101
        /*07de*/ 	.byte	0x3f
	.zero		1


	//   ....[44]....
        /*07e0*/ 	.word	0x0000bd90
        /*07e4*/ 	.word	0x00000009
        /*07e8*/ 	.word	0x00000000
        /*07ec*/ 	.short	0x0101
        /*07ee*/ 	.byte	0x3f
	.zero		1


	//   ....[45]....
        /*07f0*/ 	.word	0x0000e220
        /*07f4*/ 	.word	0x00000000
        /*07f8*/ 	.word	0x00000000
        /*07fc*/ 	.short	0x0101
        /*07fe*/ 	.byte	0x3f
	.zero		1


	//   ....[46]....
        /*0800*/ 	.word	0x00010ec0
        /*0804*/ 	.word	0x00000008
        /*0808*/ 	.word	0x00038840
        /*080c*/ 	.short	0x010a
        /*080e*/ 	.byte	0x3f
	.zero		1


	//   ....[47]....
        /*0810*/ 	.word	0x000116b0
        /*0814*/ 	.word	0x0000000b
        /*0818*/ 	.word	0x00038820
        /*081c*/ 	.short	0x010a
        /*081e*/ 	.byte	0x3f
	.zero		1


	//   ....[48]....
        /*0820*/ 	.word	0x00011780
        /*0824*/ 	.word	0x00000006
        /*0828*/ 	.word	0x00038860
        /*082c*/ 	.short	0x010a
        /*082e*/ 	.byte	0x3f
	.zero		1


	//   ....[49]....
        /*0830*/ 	.word	0x00011f00
        /*0834*/ 	.word	0x00000002
        /*0838*/ 	.word	0x00038840
        /*083c*/ 	.short	0x010a
        /*083e*/ 	.byte	0x3f
	.zero		1


	//   ....[50]....
        /*0840*/ 	.word	0x00012110
        /*0844*/ 	.word	0x00000002
        /*0848*/ 	.word	0x00038860
        /*084c*/ 	.short	0x010a
        /*084e*/ 	.byte	0x3f
	.zero		1


	//   ....[51]....
        /*0850*/ 	.word	0x000127c0
        /*0854*/ 	.word	0x00000002
        /*0858*/ 	.word	0x00038840
        /*085c*/ 	.short	0x010a
        /*085e*/ 	.byte	0x3f
	.zero		1


	//   ....[52]....
        /*0860*/ 	.word	0x000129c0
        /*0864*/ 	.word	0x00000002
        /*0868*/ 	.word	0x00038860
        /*086c*/ 	.short	0x010a
        /*086e*/ 	.byte	0x3f
	.zero		1


	//   ....[53]....
        /*0870*/ 	.word	0x00013000
        /*0874*/ 	.word	0x00000002
        /*0878*/ 	.word	0x00038840
        /*087c*/ 	.short	0x010a
        /*087e*/ 	.byte	0x3f
	.zero		1


	//   ....[54]....
        /*0880*/ 	.word	0x00013210
        /*0884*/ 	.word	0x00000002
        /*0888*/ 	.word	0x00038860
        /*088c*/ 	.short	0x010a
        /*088e*/ 	.byte	0x3f
	.zero		1


	//   ....[55]....
        /*0890*/ 	.word	0x00014540
        /*0894*/ 	.word	0x00000000
        /*0898*/ 	.word	0x00038820
        /*089c*/ 	.short	0x010a
        /*089e*/ 	.byte	0x3f
	.zero		1


	//   ....[56]....
        /*08a0*/ 	.word	0x00014710
        /*08a4*/ 	.word	0x00000006
        /*08a8*/ 	.word	0x00000000
        /*08ac*/ 	.short	0x010a
        /*08ae*/ 	.byte	0x3f
	.zero		1


	//   ....[57]....
        /*08b0*/ 	.word	0x00014780
        /*08b4*/ 	.word	0x00000007
        /*08b8*/ 	.word	0x00000000
        /*08bc*/ 	.short	0x010a
        /*08be*/ 	.byte	0x3f
	.zero		1


	//   ....[58]....
        /*08c0*/ 	.word	0x000147f0
        /*08c4*/ 	.word	0x00000004
        /*08c8*/ 	.word	0x00000000
        /*08cc*/ 	.short	0x010a
        /*08ce*/ 	.byte	0x3f
	.zero		1


	//   ....[59]....
        /*08d0*/ 	.word	0x00014820
        /*08d4*/ 	.word	0x00000003
        /*08d8*/ 	.word	0x00000000
        /*08dc*/ 	.short	0x010a
        /*08de*/ 	.byte	0x3f
	.zero		1


	//   ....[60]....
        /*08e0*/ 	.word	0x00014880
        /*08e4*/ 	.word	0x00000011
        /*08e8*/ 	.word	0x00038800
        /*08ec*/ 	.short	0x010a
        /*08ee*/ 	.byte	0x3f
	.zero		1


	//   ....[61]....
        /*08f0*/ 	.word	0x000148d0
        /*08f4*/ 	.word	0x00000006
        /*08f8*/ 	.word	0x00038830
        /*08fc*/ 	.short	0x010a
        /*08fe*/ 	.byte	0x3f
	.zero		1


	//   ....[62]....
        /*0900*/ 	.word	0x00014920
        /*0904*/ 	.word	0x00000011
        /*0908*/ 	.word	0x00038810
        /*090c*/ 	.short	0x010a
        /*090e*/ 	.byte	0x3f
	.zero		1


	//   ....[63]....
        /*0910*/ 	.word	0x00014970
        /*0914*/ 	.word	0x00000006
        /*0918*/ 	.word	0x00038850
        /*091c*/ 	.short	0x010a
        /*091e*/ 	.byte	0x3f
	.zero		1


	//   ....[64]....
        /*0920*/ 	.word	0x000149c0
        /*0924*/ 	.word	0x0000000a
        /*0928*/ 	.word	0x00038830
        /*092c*/ 	.short	0x010a
        /*092e*/ 	.byte	0x3f
	.zero		1


	//   ....[65]....
        /*0930*/ 	.word	0x00014a10
        /*0934*/ 	.word	0x0000000a
        /*0938*/ 	.word	0x00038850
        /*093c*/ 	.short	0x010a
        /*093e*/ 	.byte	0x3f
	.zero		1


	//   ....[66]....
        /*0940*/ 	.word	0x00014a60
        /*0944*/ 	.word	0x00000009
        /*0948*/ 	.word	0x00038830
        /*094c*/ 	.short	0x010a
        /*094e*/ 	.byte	0x3f
	.zero		1


	//   ....[67]....
        /*0950*/ 	.word	0x00014ab0
        /*0954*/ 	.word	0x00000009
        /*0958*/ 	.word	0x00038850
        /*095c*/ 	.short	0x010a
        /*095e*/ 	.byte	0x3f
	.zero		1


	//   ....[68]....
        /*0960*/ 	.word	0x00014c50
        /*0964*/ 	.word	0x00000008
        /*0968*/ 	.word	0x00038840
        /*096c*/ 	.short	0x010a
        /*096e*/ 	.byte	0x3f
	.zero		1


	//   ....[69]....
        /*0970*/ 	.word	0x00014cd0
        /*0974*/ 	.word	0x00000008
        /*0978*/ 	.word	0x00038820
        /*097c*/ 	.short	0x010a
        /*097e*/ 	.byte	0x3f
	.zero		1


	//   ....[70]....
        /*0980*/ 	.word	0x00014d20
        /*0984*/ 	.word	0x00000006
        /*0988*/ 	.word	0x00038860
        /*098c*/ 	.short	0x010a
        /*098e*/ 	.byte	0x3f
	.zero		1


	//   ....[71]....
        /*0990*/ 	.word	0x00014d70
        /*0994*/ 	.word	0x00000002
        /*0998*/ 	.word	0x00038840
        /*099c*/ 	.short	0x010a
        /*099e*/ 	.byte	0x3f
	.zero		1


	//   ....[72]....
        /*09a0*/ 	.word	0x00014dc0
        /*09a4*/ 	.word	0x00000002
        /*09a8*/ 	.word	0x00038860
        /*09ac*/ 	.short	0x010a
        /*09ae*/ 	.byte	0x3f
	.zero		1


	//   ....[73]....
        /*09b0*/ 	.word	0x00014e10
        /*09b4*/ 	.word	0x00000002
        /*09b8*/ 	.word	0x00038840
        /*09bc*/ 	.short	0x010a
        /*09be*/ 	.byte	0x3f
	.zero		1


	//   ....[74]....
        /*09c0*/ 	.word	0x00014e60
        /*09c4*/ 	.word	0x00000002
        /*09c8*/ 	.word	0x00038860
        /*09cc*/ 	.short	0x010a
        /*09ce*/ 	.byte	0x3f
	.zero		1


	//   ....[75]....
        /*09d0*/ 	.word	0x00014eb0
        /*09d4*/ 	.word	0x00000002
        /*09d8*/ 	.word	0x00038840
        /*09dc*/ 	.short	0x010a
        /*09de*/ 	.byte	0x3f
	.zero		1


	//   ....[76]....
        /*09e0*/ 	.word	0x00014f00
        /*09e4*/ 	.word	0x00000002
        /*09e8*/ 	.word	0x00038860
        /*09ec*/ 	.short	0x010a
        /*09ee*/ 	.byte	0x3f
	.zero		1


	//   ....[77]....
        /*09f0*/ 	.word	0x000158c0
        /*09f4*/ 	.word	0x00000000
        /*09f8*/ 	.word	0x00038820
        /*09fc*/ 	.short	0x010a
        /*09fe*/ 	.byte	0x3f
	.zero		1


	//   ....[78]....
        /*0a00*/ 	.word	0x00015a60
        /*0a04*/ 	.word	0x00000006
        /*0a08*/ 	.word	0x00000000
        /*0a0c*/ 	.short	0x010a
        /*0a0e*/ 	.byte	0x3f
	.zero		1


	//   ....[79]....
        /*0a10*/ 	.word	0x00015ab0
        /*0a14*/ 	.word	0x00000007
        /*0a18*/ 	.word	0x00000000
        /*0a1c*/ 	.short	0x010a
        /*0a1e*/ 	.byte	0x3f
	.zero		1


	//   ....[80]....
        /*0a20*/ 	.word	0x00015b00
        /*0a24*/ 	.word	0x00000004
        /*0a28*/ 	.word	0x00000000
        /*0a2c*/ 	.short	0x010a
        /*0a2e*/ 	.byte	0x3f
	.zero		1


	//----- nvinfo : EIATTR_NUM_MBARRIERS
	.align		4
.L_609:
        /*0a30*/ 	.byte	0x03, 0x38
        /*0a32*/ 	.short	0x0017


	//----- nvinfo : EIATTR_EXIT_INSTR_OFFSETS
	.align		4
        /*0a34*/ 	.byte	0x04, 0x1c
        /*0a36*/ 	.short	(.L_611 - .L_610)


	//   ....[0]....
.L_610:
        /*0a38*/ 	.word	0x00000af0


	//   ....[1]....
        /*0a3c*/ 	.word	0x0000f1e0


	//   ....[2]....
        /*0a40*/ 	.word	0x0000f240


	//   ....[3]....
        /*0a44*/ 	.word	0x00014870


	//----- nvinfo : EIATTR_MAX_THREADS
	.align		4
.L_611:
        /*0a48*/ 	.byte	0x04, 0x05
        /*0a4a*/ 	.short	(.L_613 - .L_612)
.L_612:
        /*0a4c*/ 	.word	0x00000180
        /*0a50*/ 	.word	0x00000001
        /*0a54*/ 	.word	0x00000001


	//----- nvinfo : EIATTR_CRS_STACK_SIZE
	.align		4
.L_613:
        /*0a58*/ 	.byte	0x04, 0x1e
        /*0a5a*/ 	.short	(.L_615 - .L_614)
.L_614:
        /*0a5c*/ 	.word	0x00000000


	//----- nvinfo : EIATTR_CBANK_PARAM_SIZE
	.align		4
.L_615:
        /*0a60*/ 	.byte	0x03, 0x19
        /*0a62*/ 	.short	0x0b70


	//----- nvinfo : EIATTR_PARAM_CBANK
	.align		4
        /*0a64*/ 	.byte	0x04, 0x0a
        /*0a66*/ 	.short	(.L_617 - .L_616)
	.align		4
.L_616:
        /*0a68*/ 	.word	index@(.nv.constant0._ZN7cutlass13device_kernelIN5flash11enable_sm90INS1_16FlashAttnFwdSm90INS1_25CollectiveMainloopFwdSm90ILi2EN4cute5tupleIJNS5_1CILi1EEES8_S8_EEENS6_IJNS7_ILi64EEESA_SA_EEELi512ENS_10bfloat16_tEfNS_4arch4Sm90ELb1ELb0ELb0ELb1ELb0ELb0ELb1ELb0ELb0ELb0ELb0ELb0EEENS1_21CollectiveEpilogueFwdINS6_IJSA_NS7_ILi512EEESA_EEES9_SC_SE_Li256ELb1ELb0ELb0ELb0EEENS1_36VarlenDynamicPersistentTileSchedulerILi64ELi64ELi256ELi32ELb0ELb0ELb1ELb1ELb1ELb1EEEEEEEEEvNT_6ParamsE)
        /*0a6c*/ 	.short	0x0210
        /*0a6e*/ 	.short	0x0b70


	//----- nvinfo : EIATTR_SW_WAR
	.align		4
.L_617:
        /*0a70*/ 	.byte	0x04, 0x36
        /*0a72*/ 	.short	(.L_619 - .L_618)
.L_618:
        /*0a74*/ 	.word	0x00000008
.L_619:


//--------------------- .nv.info._ZN7cutlass13device_kernelIN5flash11enable_sm90INS1_16FlashAttnFwdSm90INS1_25CollectiveMainloopFwdSm90ILi2EN4cute5tupleIJNS5_1CILi1EEES8_S8_EEENS6_IJNS7_ILi64EEESA_SA_EEELi512ENS_10bfloat16_tEfNS_4arch4Sm90ELb1ELb0ELb0ELb1ELb0ELb1ELb1ELb0ELb0ELb0ELb0ELb0EEENS1_21CollectiveEpilogueFwdINS6_IJSA_NS7_ILi512EEESA_EEES9_SC_SE_Li256ELb1ELb0ELb0ELb0EEENS1_36VarlenDynamicPersistentTileSchedulerILi64ELi64ELi256ELi32ELb0ELb0ELb1ELb1ELb1ELb1EEEEEEEEEvNT_6ParamsE --------------------------
	.section	.nv.info._ZN7cutlass13device_kernelIN5flash11enable_sm90INS1_16FlashAttnFwdSm90INS1_25CollectiveMainloopFwdSm90ILi2EN4cute5tupleIJNS5_1CILi1EEES8_S8_EEENS6_IJNS7_ILi64EEESA_SA_EEELi512ENS_10bfloat16_tEfNS_4arch4Sm90ELb1ELb0ELb0ELb1ELb0ELb1ELb1ELb0ELb0ELb0ELb0ELb0EEENS1_21CollectiveEpilogueFwdINS6_IJSA_NS7_ILi512EEESA_EEES9_SC_SE_Li256ELb1ELb0ELb0ELb0EEENS1_36VarlenDynamicPersistentTileSchedulerILi64ELi64ELi256ELi32ELb0ELb0ELb1ELb1ELb1ELb1EEEEEEEEEvNT_6ParamsE,"",@"SHT_CUDA_INFO"
	.sectionflags	@""
	.align	4


	//----- nvinfo : EIATTR_CUDA_API_VERSION
	.align		4
        /*0000*/ 	.byte	0x04, 0x37
        /*0002*/ 	.short	(.L_621 - .L_620)
.L_620:
        /*0004*/ 	.word	0x00000082


	//----- nvinfo : EIATTR_KPARAM_INFO
	.align		4
.L_621:
        /*0008*/ 	.byte	0x04, 0x17
        /*000a*/ 	.short	(.L_623 - .L_622)
.L_622:
        /*000c*/ 	.word	0x00000000
        /*0010*/ 	.short	0x0000
        /*0012*/ 	.short	0x0070
        /*0014*/ 	.byte	0x00, 0xf0, 0x01, 0x2c


	//----- nvinfo : EIATTR_SPARSE_MMA_MASK
	.align		4
.L_623:
        /*0018*/ 	.byte	0x03, 0x50
        /*001a*/ 	.short	0x0000


	//----- nvinfo : EIATTR_MAXREG_COUNT
	.align		4
        /*001c*/ 	.byte	0x03, 0x1b
        /*001e*/ 	.short	0x00a8


	//----- nvinfo : EIATTR_NUM_BARRIERS
	.align		4
        /*0020*/ 	.byte	0x02, 0x4c
        /*0022*/ 	.byte	0x10
	.zero		1


	//----- nvinfo : EIATTR_EXTERNS
	.align		4
        /*0024*/ 	.byte	0x04, 0x0f
        /*0026*/ 	.short	(.L_625 - .L_624)


	//   ....[0]....
	.align		4
.L_624:
        /*0028*/ 	.word	index@(__assertfail)


	//----- nvinfo : EIATTR_ANNOTATIONS
	.align		4
.L_625:
        /*002c*/ 	.byte	0x04, 0x55
        /*002e*/ 	.short	(.L_627 - .L_626)


	//   ....[0]....
.L_626:
        /* <DEDUP_REMOVED lines=42> */


	//----- nvinfo : EIATTR_MERCURY_ISA_VERSION
	.align		4
.L_627:
        /*02c0*/ 	.byte	0x03, 0x5f
        /*02c2*/ 	.short	0x0101


	//----- nvinfo : EIATTR_UNUSED_LOAD_BYTE_OFFSET
	.align		4
        /*02c4*/ 	.byte	0x04, 0x44
        /*02c6*/ 	.short	(.L_629 - .L_628)


	//   ....[0]....
.L_628:
        /*02c8*/ 	.word	0x00000b30
        /*02cc*/ 	.word	0x0000fff0


	//   ....[1]....
        /*02d0*/ 	.word	0x000138e0
        /*02d4*/ 	.word	0x0000fff0


	//----- nvinfo : EIATTR_INT_WARP_WIDE_INSTR_OFFSETS
	.align		4
.L_629:
        /*02d8*/ 	.byte	0x04, 0x31
        /*02da*/ 	.short	(.L_631 - .L_630)


	//   ....[0]....
.L_630:
        /*02dc*/ 	.word	0x000001f0


	//   ....[1]....
        /*02e0*/ 	.word	0x00000230


	//   ....[2]....
        /*02e4*/ 	.word	0x000002a0


	//   ....[3]....
        /*02e8*/ 	.word	0x00000310


	//   ....[4]....
        /*02ec*/ 	.word	0x000183c0


	//   ....[5]....
        /*02f0*/ 	.word	0x00018470


	//   ....[6]....
        /*02f4*/ 	.word	0x00018900


	//   ....[7]....
        /*02f8*/ 	.word	0x00018930


	//   ....[8]....
        /*02fc*/ 	.word	0x0001b600


	//   ....[9]....
        /*0300*/ 	.word	0x0001b6b0


	//----- nvinfo : EIATTR_COOP_GROUP_MASK_REGIDS
	.align		4
.L_631:
        /*0304*/ 	.byte	0x04, 0x29
        /*0306*/ 	.short	(.L_633 - .L_632)


	//   ....[0]....
.L_632:
        /*0308*/ 	.word	0xffffffff


	//   ....[1]....
        /*030c*/ 	.word	0xffffffff


	//   ....[2]....
        /*0310*/ 	.word	0xffffffff


	//   ....[3]....
        /*0314*/ 	.word	0xffffffff


	//   ....[4]....
        /*0318*/ 	.word	0xffffffff


	//   ....[5]....
        /*031c*/ 	.word	0xffffffff


	//   ....[6]....
        /*0320*/ 	.word	0xffffffff


	//   ....[7]....
        /*0324*/ 	.word	0xffffffff


	//   ....[8]....
        /*0328*/ 	.word	0xffffffff


	//   ....[9]....
        /*032c*/ 	.word	0xffffffff


	//   ....[10]....
        /*0330*/ 	.word	0xffffffff


	//   ....[11]....
        /*0334*/ 	.word	0xffffffff


	//   ....[12]....
        /*0338*/ 	.word	0xffffffff


	//   ....[13]....
        /*033c*/ 	.word	0xffffffff


	//   ....[14]....
        /*0340*/ 	.word	0xffffffff


	//   ....[15]....
        /*0344*/ 	.word	0xffffffff


	//   ....[16]....
        /*0348*/ 	.word	0xffffffff


	//   ....[17]....
        /*034c*/ 	.word	0xffffffff


	//   ....[18]....
        /*0350*/ 	.word	0xffffffff


	//   ....[19]....
        /*0354*/ 	.word	0xffffffff


	//   ....[20]....
        /*0358*/ 	.word	0xffffffff


	//   ....[21]....
        /*035c*/ 	.word	0xffffffff


	//   ....[22]....
        /*0360*/ 	.word	0xffffffff


	//   ....[23]....
        /*0364*/ 	.word	0xffffffff


	//   ....[24]....
        /*0368*/ 	.word	0xffffffff


	//   ....[25]....
        /*036c*/ 	.word	0xffffffff


	//   ....[26]....
        /*0370*/ 	.word	0xffffffff


	//   ....[27]....
        /*0374*/ 	.word	0xffffffff


	//   ....[28]....
        /*0378*/ 	.word	0xffffffff


	//   ....[29]....
        /*037c*/ 	.word	0xffffffff


	//   ....[30]....
        /*0380*/ 	.word	0xffffffff


	//   ....[31]....
        /*0384*/ 	.word	0xffffffff


	//   ....[32]....
        /*0388*/ 	.word	0xffffffff


	//   ....[33]....
        /*038c*/ 	.word	0xffffffff


	//   ....[34]....
        /*0390*/ 	.word	0xffffffff


	//   ....[35]....
        /*0394*/ 	.word	0xffffffff


	//   ....[36]....
        /*0398*/ 	.word	0xffffffff


	//   ....[37]....
        /*039c*/ 	.word	0xffffffff


	//   ....[38]....
        /*03a0*/ 	.word	0xffffffff


	//   ....[39]....
        /*03a4*/ 	.word	0xffffffff


	//   ....[40]....
        /*03a8*/ 	.word	0xffffffff


	//   ....[41]....
        /*03ac*/ 	.word	0xffffffff


	//   ....[42]....
        /*03b0*/ 	.word	0xffffffff


	//   ....[43]....
        /*03b4*/ 	.word	0xffffffff


	//   ....[44]....
        /*03b8*/ 	.word	0xffffffff


	//   ....[45]....
        /*03bc*/ 	.word	0xffffffff


	//   ....[46]....
        /*03c0*/ 	.word	0xffffffff


	//   ....[47]....
        /*03c4*/ 	.word	0xffffffff


	//   ....[48]....
        /*03c8*/ 	.word	0xffffffff


	//   ....[49]....
        /*03cc*/ 	.word	0xffffffff


	//   ....[50]....
        /*03d0*/ 	.word	0xffffffff


	//   ....[51]....
        /*03d4*/ 	.word	0xffffffff


	//   ....[52]....
        /*03d8*/ 	.word	0xffffffff


	//   ....[53]....
        /*03dc*/ 	.word	0xffffffff


	//   ....[54]....
        /*03e0*/ 	.word	0xffffffff


	//   ....[55]....
        /*03e4*/ 	.word	0xffffffff


	//   ....[56]....
        /*03e8*/ 	.word	0xffffffff


	//   ....[57]....
        /*03ec*/ 	.word	0xffffffff


	//   ....[58]....
        /*03f0*/ 	.word	0xffffffff


	//   ....[59]....
        /*03f4*/ 	.word	0xffffffff


	//   ....[60]....
        /*03f8*/ 	.word	0xffffffff


	//   ....[61]....
        /*03fc*/ 	.word	0xffffffff


	//   ....[62]....
        /*0400*/ 	.word	0xffffffff


	//   ....[63]....
        /*0404*/ 	.word	0xffffffff


	//   ....[64]....
        /*0408*/ 	.word	0xffffffff


	//   ....[65]....
        /*040c*/ 	.word	0xffffffff


	//   ....[66]....
        /*0410*/ 	.word	0x0500000f


	//   ....[67]....
        /*0414*/ 	.word	0x0500000f


	//   ....[68]....
        /*0418*/ 	.word	0x0500000f


	//   ....[69]....
        /*041c*/ 	.word	0x0500000f


	//   ....[70]....
        /*0420*/ 	.word	0x0500000f


	//   ....[71]....
        /*0424*/ 	.word	0x0500000f


	//   ....[72]....
        /*0428*/ 	.word	0x0500000f


	//   ....[73]....
        /*042c*/ 	.word	0x0500000f


	//   ....[74]....
        /*0430*/ 	.word	0x0500000f


	//   ....[75]....
        /*0434*/ 	.word	0x0500000f


	//   ....[76]....
        /*0438*/ 	.word	0x0500000f


	//   ....[77]....
        /*043c*/ 	.word	0x0500000f


	//   ....[78]....
        /*0440*/ 	.word	0x0500000f


	//   ....[79]....
        /*0444*/ 	.word	0x0500000f


	//   ....[80]....
        /*0448*/ 	.word	0x0500000f


	//   ....[81]....
        /*044c*/ 	.word	0x0500000f


	//   ....[82]....
        /*0450*/ 	.word	0x0500000f


	//   ....[83]....
        /*0454*/ 	.word	0x0500000f


	//   ....[84]....
        /*0458*/ 	.word	0x0500000f


	//   ....[85]....
        /*045c*/ 	.word	0x0500000f


	//   ....[86]....
        /*0460*/ 	.word	0x0500000f


	//   ....[87]....
        /*0464*/ 	.word	0x0500000f


	//   ....[88]....
        /*0468*/ 	.word	0x0500000f


	//   ....[89]....
        /*046c*/ 	.word	0x0500000f


	//   ....[90]....
        /*0470*/ 	.word	0x0500000f


	//   ....[91]....
        /*0474*/ 	.word	0x0500000f


	//   ....[92]....
        /*0478*/ 	.word	0x0500000f


	//   ....[93]....
        /*047c*/ 	.word	0x0500000f


	//   ....[94]....
        /*0480*/ 	.word	0x0500000f


	//   ....[95]....
        /*0484*/ 	.word	0x0500000f


	//   ....[96]....
        /*0488*/ 	.word	0x0500000f


	//   ....[97]....
        /*048c*/ 	.word	0x0500000f


	//   ....[98]....
        /*0490*/ 	.word	0x0500000f


	//   ....[99]....
        /*0494*/ 	.word	0x0500000f


	//   ....[100]....
        /*0498*/ 	.word	0x0500000f


	//   ....[101]....
        /*049c*/ 	.word	0x0500000f


	//----- nvinfo : EIATTR_COOP_GROUP_INSTR_OFFSETS
	.align		4
.L_633:
        /*04a0*/ 	.byte	0x04, 0x28
        /*04a2*/ 	.short	(.L_635 - .L_634)


	//   ....[0]....
.L_634:
        /*04a4*/ 	.word	0x00000060


	//   ....[1]....
        /*04a8*/ 	.word	0x00000200


	//   ....[2]....
        /*04ac*/ 	.word	0x00000240


	//   ....[3]....
        /*04b0*/ 	.word	0x00000450


	//   ....[4]....
        /*04b4*/ 	.word	0x000005b0


	//   ....[5]....
        /*04b8*/ 	.word	0x000006d0


	//   ....[6]....
        /*04bc*/ 	.word	0x00000830


	//   ....[7]....
        /*04c0*/ 	.word	0x00004790


	//   ....[8]....
        /*04c4*/ 	.word	0x000060a0


	//   ....[9]....
        /*04c8*/ 	.word	0x00009b10


	//   ....[10]....
        /*04cc*/ 	.word	0x0000b580


	//   ....[11]....
        /*04d0*/ 	.word	0x0000b680


	//   ....[12]....
        /*04d4*/ 	.word	0x0000b9e0


	//   ....[13]....
        /*04d8*/ 	.word	0x0000ba60


	//   ....[14]....
        /*04dc*/ 	.word	0x0000c370


	//   ....[15]....
        /*04e0*/ 	.word	0x0000c960


	//   ....[16]....
        /*04e4*/ 	.word	0x0000e400


	//   ....[17]....
        /*04e8*/ 	.word	0x0000e670


	//   ....[18]....
        /*04ec*/ 	.word	0x0000e720


	//   ....[19]....
        /*04f0*/ 	.word	0x0000e850


	//   ....[20]....
        /*04f4*/ 	.word	0x0000fad0


	//   ....[21]....
        /*04f8*/ 	.word	0x00010100


	//   ....[22]....
        /*04fc*/ 	.word	0x00011950


	//   ....[23]....
        /*0500*/ 	.word	0x00011980


	//   ....[24]....
        /*0504*/ 	.word	0x00011c80


	//   ....[25]....
        /*0508*/ 	.word	0x00011e50


	//   ....[26]....
        /*050c*/ 	.word	0x00012db0


	//   ....[27]....
        /*0510*/ 	.word	0x00012e00


	//   ....[28]....
        /*0514*/ 	.word	0x00012e30


	//   ....[29]....
        /*0518*/ 	.word	0x00012e90


	//   ....[30]....
        /*051c*/ 	.word	0x00012ea0


	//   ....[31]....
        /*0520*/ 	.word	0x00014880


	//   ....[32]....
        /*0524*/ 	.word	0x00016000


	//   ....[33]....
        /*0528*/ 	.word	0x00016180


	//   ....[34]....
        /*052c*/ 	.word	0x000161b0


	//   ....[35]....
        /*0530*/ 	.word	0x000161f0


	//   ....[36]....
        /*0534*/ 	.word	0x00016260


	//   ....[37]....
        /*0538*/ 	.word	0x000162c0


	//   ....[38]....
        /*053c*/ 	.word	0x00016300


	//   ....[39]....
        /*0540*/ 	.word	0x000164a0


	//   ....[40]....
        /*0544*/ 	.word	0x00016500


	//   ....[41]....
        /*0548*/ 	.word	0x00016540


	//   ....[42]....
        /*054c*/ 	.word	0x00016580


	//   ....[43]....
        /*0550*/ 	.word	0x000165b0


	//   ....[44]....
        /*0554*/ 	.word	0x000165e0


	//   ....[45]....
        /*0558*/ 	.word	0x00016670


	//   ....[46]....
        /*055c*/ 	.word	0x000166d0


	//   ....[47]....
        /*0560*/ 	.word	0x00016760


	//   ....[48]....
        /*0564*/ 	.word	0x0001b740


	//   ....[49]....
        /*0568*/ 	.word	0x0001b750


	//   ....[50]....
        /*056c*/ 	.word	0x0001b860


	//   ....[51]....
        /*0570*/ 	.word	0x0001b8c0


	//   ....[52]....
        /*0574*/ 	.word	0x0001b900


	//   ....[53]....
        /*0578*/ 	.word	0x0001b940


	//   ....[54]....
        /*057c*/ 	.word	0x0001b970


	//   ....[55]....
        /*0580*/ 	.word	0x0001b9a0


	//   ....[56]....
        /*0584*/ 	.word	0x0001bb30


	//   ....[57]....
        /*0588*/ 	.word	0x0001bb90


	//   ....[58]....
        /*058c*/ 	.word	0x0001bbd0


	//   ....[59]....
        /*0590*/ 	.word	0x0001bc10


	//   ....[60]....
        /*0594*/ 	.word	0x0001bc40


	//   ....[61]....
        /*0598*/ 	.word	0x0001bc70


	//   ....[62]....
        /*059c*/ 	.word	0x0001bd30


	//   ....[63]....
        /*05a0*/ 	.word	0x0001bd50


	//   ....[64]....
        /*05a4*/ 	.word	0x0001bdc0


	//   ....[65]....
        /*05a8*/ 	.word	0x0001c430


	//   ....[66]....
        /*05ac*/ 	.word	0x0001c870


	//   ....[67]....
        /*05b0*/ 	.word	0x0001c910


	//   ....[68]....
        /*05b4*/ 	.word	0x0001c9b0


	//   ....[69]....
        /*05b8*/ 	.word	0x0001ca50


	//   ....[70]....
        /*05bc*/ 	.word	0x0001caf0


	//   ....[71]....
        /*05c0*/ 	.word	0x0001cb90


	//   ....[72]....
        /*05c4*/ 	.word	0x0001cc30


	//   ....[73]....
        /*05c8*/ 	.word	0x0001ccd0


	//   ....[74]....
        /*05cc*/ 	.word	0x0001cdc0


	//   ....[75]....
        /*05d0*/ 	.word	0x0001ce60


	//   ....[76]....
        /*05d4*/ 	.word	0x0001cf00


	//   ....[77]....
        /*05d8*/ 	.word	0x0001cfa0


	//   ....[78]....
        /*05dc*/ 	.word	0x0001d040


	//   ....[79]....
        /*05e0*/ 	.word	0x0001d0e0


	//   ....[80]....
        /*05e4*/ 	.word	0x0001d180


	//   ....[81]....
        /*05e8*/ 	.word	0x0001d220


	//   ....[82]....
        /*05ec*/ 	.word	0x0001d570


	//   ....[83]....
        /*05f0*/ 	.word	0x0001d850


	//   ....[84]....
        /*05f4*/ 	.word	0x0001dc70


	//   ....[85]....
        /*05f8*/ 	.word	0x0001dd00


	//   ....[86]....
        /*05fc*/ 	.word	0x0001dda0


	//   ....[87]....
        /*0600*/ 	.word	0x0001de50


	//   ....[88]....
        /*0604*/ 	.word	0x0001ded0


	//   ....[89]....
        /*0608*/ 	.word	0x0001df50


	//   ....[90]....
        /*060c*/ 	.word	0x0001dfd0


	//   ....[91]....
        /*0610*/ 	.word	0x0001e050


	//   ....[92]....
        /*0614*/ 	.word	0x0001e0e0


	//   ....[93]....
        /*0618*/ 	.word	0x0001e190


	//   ....[94]....
        /*061c*/ 	.word	0x0001e210


	//   ....[95]....
        /*0620*/ 	.word	0x0001e290


	//   ....[96]....
        /*0624*/ 	.word	0x0001e310


	//   ....[97]....
        /*0628*/ 	.word	0x0001e390


	//   ....[98]....
        /*062c*/ 	.word	0x0001e400


	//   ....[99]....
        /*0630*/ 	.word	0x0001e4a0


	//   ....[100]....
        /*0634*/ 	.word	0x0001e530


	//   ....[101]....
        /*0638*/ 	.word	0x0001e660


	//----- nvinfo : EIATTR_REG_RECONFIG
	.align		4
.L_635:
        /*063c*/ 	.byte	0x01, 0x54
	.zero		2


	//----- nvinfo : EIATTR_SYSCALL_OFFSETS
	.align		4
        /*0640*/ 	.byte	0x04, 0x46
        /*0642*/ 	.short	(.L_637 - .L_636)


	//   ....[0]....
.L_636:
        /*0644*/ 	.word	0x00001910


	//   ....[1]....
        /*0648*/ 	.word	0x00001a60


	//   ....[2]....
        /*064c*/ 	.word	0x00006260


	//   ....[3]....
        /*0650*/ 	.word	0x00006700


	//   ....[4]....
        /*0654*/ 	.word	0x00018600


	//   ....[5]....
        /*0658*/ 	.word	0x00018740


	//   ....[6]....
        /*065c*/ 	.word	0x00018840


	//----- nvinfo : EIATTR_MBARRIER_INSTR_OFFSETS
	.align		4
.L_637:
        /*0660*/ 	.byte	0x04, 0x39
        /*0662*/ 	.short	(.L_639 - .L_638)


	//   ....[0]....
.L_638:
        /*0664*/ 	.word	0x00000330
        /*0668*/ 	.word	0x000000ff
        /*066c*/ 	.word	0x00038800
        /*0670*/ 	.short	0x0100
        /*0672*/ 	.byte	0x08
	.zero		1


	//   ....[1]....
        /*0674*/ 	.word	0x00000340
        /*0678*/ 	.word	0x000000ff
        /*067c*/ 	.word	0x00038810
        /*0680*/ 	.short	0x0100
        /*0682*/ 	.byte	0x08
	.zero		1


	//   ....[2]....
        /*0684*/ 	.word	0x00000350
        /*0688*/ 	.word	0x000000ff
        /*068c*/ 	.word	0x00038820
        /*0690*/ 	.short	0x0100
        /*0692*/ 	.byte	0x08
	.zero		1


	//   ....[3]....
        /*0694*/ 	.word	0x00000400
        /*0698*/ 	.word	0x000000ff
        /*069c*/ 	.word	0x00038830
        /*06a0*/ 	.short	0x0100
        /*06a2*/ 	.byte	0x06
	.zero		1


	//   ....[4]....
        /*06a4*/ 	.word	0x00000410
        /*06a8*/ 	.word	0x000000ff
        /*06ac*/ 	.word	0x00038840
        /*06b0*/ 	.short	0x0100
        /*06b2*/ 	.byte	0x06
	.zero		1


	//   ....[5]....
        /*06b4*/ 	.word	0x00000420
        /*06b8*/ 	.word	0x000000ff
        /*06bc*/ 	.word	0x00038838
        /*06c0*/ 	.short	0x0100
        /*06c2*/ 	.byte	0x06
	.zero		1


	//   ....[6]....
        /*06c4*/ 	.word	0x00000430
        /*06c8*/ 	.word	0x000000ff
        /*06cc*/ 	.word	0x00038848
        /*06d0*/ 	.short	0x0100
        /*06d2*/ 	.byte	0x06
	.zero		1


	//   ....[7]....
        /*06d4*/ 	.word	0x00000560
        /*06d8*/ 	.word	0x000000ff
        /*06dc*/ 	.word	0x00038850
        /*06e0*/ 	.short	0x0100
        /*06e2*/ 	.byte	0x08
	.zero		1


	//   ....[8]....
        /*06e4*/ 	.word	0x00000570
        /*06e8*/ 	.word	0x000000ff
        /*06ec*/ 	.word	0x00038860
        /*06f0*/ 	.short	0x0100
        /*06f2*/ 	.byte	0x08
	.zero		1


	//   ....[9]....
        /*06f4*/ 	.word	0x00000580
        /*06f8*/ 	.word	0x000000ff
        /*06fc*/ 	.word	0x00038858
        /*0700*/ 	.short	0x0100
        /*0702*/ 	.byte	0x08
	.zero		1


	//   ....[10]....
        /*0704*/ 	.word	0x00000590
        /*0708*/ 	.word	0x000000ff
        /*070c*/ 	.word	0x00038868
        /*0710*/ 	.short	0x0100
        /*0712*/ 	.byte	0x08
	.zero		1


	//   ....[11]....
        /*0714*/ 	.word	0x00000680
        /*0718*/ 	.word	0x000000ff
        /*071c*/ 	.word	0x00038870
        /*0720*/ 	.short	0x0100
        /*0722*/ 	.byte	0x06
	.zero		1


	//   ....[12]....
        /*0724*/ 	.word	0x00000690
        /*0728*/ 	.word	0x000000ff
        /*072c*/ 	.word	0x00038880
        /*0730*/ 	.short	0x0100
        /*0732*/ 	.byte	0x06
	.zero		1


	//   ....[13]....
        /*0734*/ 	.word	0x000006a0
        /*0738*/ 	.word	0x000000ff
        /*073c*/ 	.word	0x00038878
        /*0740*/ 	.short	0x0100
        /*0742*/ 	.byte	0x06
	.zero		1


	//   ....[14]....
        /*0744*/ 	.word	0x000006b0
        /*0748*/ 	.word	0x000000ff
        /*074c*/ 	.word	0x00038888
        /*0750*/ 	.short	0x0100
        /*0752*/ 	.byte	0x06
	.zero		1


	//   ....[15]....
        /*0754*/ 	.word	0x000007e0
        /*0758*/ 	.word	0x000000ff
        /*075c*/ 	.word	0x00038890
        /*0760*/ 	.short	0x0100
        /*0762*/ 	.byte	0x08
	.zero		1


	//   ....[16]....
        /*0764*/ 	.word	0x000007f0
        /*0768*/ 	.word	0x000000ff
        /*076c*/ 	.word	0x000388a0
        /*0770*/ 	.short	0x0100
        /*0772*/ 	.byte	0x08
	.zero		1


	//   ....[17]....
        /*0774*/ 	.word	0x00000800
        /*0778*/ 	.word	0x000000ff
        /*077c*/ 	.word	0x00038898
        /*0780*/ 	.short	0x0100
        /*0782*/ 	.byte	0x08
	.zero		1


	//   ....[18]....
        /*0784*/ 	.word	0x00000810
        /*0788*/ 	.word	0x000000ff
        /*078c*/ 	.word	0x000388a8
        /*0790*/ 	.short	0x0100
        /*0792*/ 	.byte	0x08
	.zero		1


	//   ....[19]....
        /*0794*/ 	.word	0x00000940
        /*0798*/ 	.word	0x000000ff
        /*079c*/ 	.word	0x000388b0
        /*07a0*/ 	.short	0x0100
        /*07a2*/ 	.byte	0x08
	.zero		1


	//   ....[20]....
        /*07a4*/ 	.word	0x00000950
        /*07a8*/ 	.word	0x000000ff
        /*07ac*/ 	.word	0x000388c0
        /*07b0*/ 	.short	0x0100
        /*07b2*/ 	.byte	0x08
	.zero		1


	//   ....[21]....
        /*07b4*/ 	.word	0x00000960
        /*07b8*/ 	.word	0x000000ff
        /*07bc*/ 	.word	0x000388b8
        /*07c0*/ 	.short	0x0100
        /*07c2*/ 	.byte	0x08
	.zero		1


	//   ....[22]....
        /*07c4*/ 	.word	0x00000970
        /*07c8*/ 	.word	0x000000ff
        /*07cc*/ 	.word	0x000388c8
        /*07d0*/ 	.short	0x0100
        /*07d2*/ 	.byte	0x08
	.zero		1


	//   ....[23]....
        /*07d4*/ 	.word	0x000026c0
        /*07d8*/ 	.word	0x00000046
        /*07dc*/ 	.word	0x00038890
        /*07e0*/ 	.short	0x010a
        /*07e2*/ 	.byte	0x3f
	.zero		1


	//   ....[24]....
        /*07e4*/ 	.word	0x000030c0
        /*07e8*/ 	.word	0x00000046
        /*07ec*/ 	.word	0x00038890
        /*07f0*/ 	.short	0x010a
        /*07f2*/ 	.byte	0x3f
	.zero		1


	//   ....[25]....
        /*07f4*/ 	.word	0x000039b0
        /*07f8*/ 	.word	0x00000046
        /*07fc*/ 	.word	0x00038890
        /*0800*/ 	.short	0x010a
        /*0802*/ 	.byte	0x3f
	.zero		1


	//   ....[26]....
        /*0804*/ 	.word	0x00003bb0
        /*0808*/ 	.word	0x00000004
        /*080c*/ 	.word	0x00000000
        /*0810*/ 	.short	0x0101
        /*0812*/ 	.byte	0x3f
	.zero		1


	//   ....[27]....
        /*0814*/ 	.word	0x00003bf0
        /*0818*/ 	.word	0x00000046
        /*081c*/ 	.word	0x000388b0
        /*0820*/ 	.short	0x010a
        /*0822*/ 	.byte	0x3f
	.zero		1


	//   ....[28]....
        /*0824*/ 	.word	0x00004210
        /*0828*/ 	.word	0x00000046
        /*082c*/ 	.word	0x00000000
        /*0830*/ 	.short	0x0101
        /*0832*/ 	.byte	0x3f
	.zero		1


	//   ....[29]....
        /*0834*/ 	.word	0x00004be0
        /*0838*/ 	.word	0x00000000
        /*083c*/ 	.word	0x00000000
        /*0840*/ 	.short	0x0101
        /*0842*/ 	.byte	0x3f
	.zero		1


	//   ....[30]....
        /*0844*/ 	.word	0x00005770
        /*0848*/ 	.word	0x00000000
        /*084c*/ 	.word	0x00000000
        /*0850*/ 	.short	0x0101
        /*0852*/ 	.byte	0x3f
	.zero		1


	//   ....[31]....
        /*0854*/ 	.word	0x000062f0
        /*0858*/ 	.word	0x00000002
        /*085c*/ 	.word	0x00038800
        /*0860*/ 	.short	0x010a
        /*0862*/ 	.byte	0x3f
	.zero		1


	//   ....[32]....
        /*0864*/ 	.word	0x00006340
        /*0868*/ 	.word	0x00000002
        /*086c*/ 	.word	0x00038800
        /*0870*/ 	.short	0x010a
        /*0872*/ 	.byte	0x3f
	.zero		1


	//   ....[33]....
        /*0874*/ 	.word	0x00006f70
        /*0878*/ 	.word	0x00000002
        /*087c*/ 	.word	0x00038800
        /*0880*/ 	.short	0x010a
        /*0882*/ 	.byte	0x3f
	.zero		1


	//   ....[34]....
        /*0884*/ 	.word	0x00008400
        /*0888*/ 	.word	0x00000002
        /*088c*/ 	.word	0x00038800
        /*0890*/ 	.short	0x010a
        /*0892*/ 	.byte	0x3f
	.zero		1


	//   ....[35]....
        /*0894*/ 	.word	0x00009400
        /*0898*/ 	.word	0x000000a9
        /*089c*/ 	.word	0x00038830
        /*08a0*/ 	.short	0x010a
        /*08a2*/ 	.byte	0x3f
	.zero		1


	//   ....[36]....
        /*08a4*/ 	.word	0x000094b0
        /*08a8*/ 	.word	0x000000a9
        /*08ac*/ 	.word	0x00038830
        /*08b0*/ 	.short	0x010a
        /*08b2*/ 	.byte	0x3f
	.zero		1


	//   ....[37]....
        /*08b4*/ 	.word	0x000097c0
        /*08b8*/ 	.word	0x00000002
        /*08bc*/ 	.word	0x00038810
        /*08c0*/ 	.short	0x010a
        /*08c2*/ 	.byte	0x3f
	.zero		1


	//   ....[38]....
        /*08c4*/ 	.word	0x00009810
        /*08c8*/ 	.word	0x000000a9
        /*08cc*/ 	.word	0x00038850
        /*08d0*/ 	.short	0x010a
        /*08d2*/ 	.byte	0x3f
	.zero		1


	//   ....[39]....
        /*08d4*/ 	.word	0x000098d0
        /*08d8*/ 	.word	0x000000a9
        /*08dc*/ 	.word	0x00038850
        /*08e0*/ 	.short	0x010a
        /*08e2*/ 	.byte	0x3f
	.zero		1


	//   ....[40]....
        /*08e4*/ 	.word	0x0000bcb0
        /*08e8*/ 	.word	0x00000015
        /*08ec*/ 	.word	0x00000000
        /*08f0*/ 	.short	0x0101
        /*08f2*/ 	.byte	0x3f
	.zero		1


	//   ....[41]....
        /*08f4*/ 	.word	0x0000c390
        /*08f8*/ 	.word	0x000000a9
        /*08fc*/ 	.word	0x00000000
        /*0900*/ 	.short	0x0101
        /*0902*/ 	.byte	0x3f
	.zero		1


	//   ....[42]....
        /*0904*/ 	.word	0x0000c480
        /*0908*/ 	.word	0x000000ba
        /*090c*/ 	.word	0x00038830
        /*0910*/ 	.short	0x010a
        /*0912*/ 	.byte	0x3f
	.zero		1


	//   ....[43]....
        /*0914*/ 	.word	0x0000c4f0
        /*0918*/ 	.word	0x000000ba
        /*091c*/ 	.word	0x00038830
        /*0920*/ 	.short	0x010a
        /*0922*/ 	.byte	0x3f
	.zero		1


	//   ....[44]....
        /*0924*/ 	.word	0x0000c760
        /*0928*/ 	.word	0x000000ba
        /*092c*/ 	.word	0x00038850
        /*0930*/ 	.short	0x010a
        /*0932*/ 	.byte	0x3f
	.zero		1


	//   ....[45]....
        /*0934*/ 	.word	0x0000c7b0
        /*0938*/ 	.word	0x000000ba
        /*093c*/ 	.word	0x00038850
        /*0940*/ 	.short	0x010a
        /*0942*/ 	.byte	0x3f
	.zero		1


	//   ....[46]....
        /*0944*/ 	.word	0x0000ea90
        /*0948*/ 	.word	0x000000a5
        /*094c*/ 	.word	0x00000000
        /*0950*/ 	.short	0x0101
        /*0952*/ 	.byte	0x3f
	.zero		1


	//   ....[47]....
        /*0954*/ 	.word	0x0000faf0
        /*0958*/ 	.word	0x000000ba
        /*095c*/ 	.word	0x00000000
        /*0960*/ 	.short	0x0101
        /*0962*/ 	.byte	0x3f
	.zero		1


	//   ....[48]....
        /*0964*/ 	.word	0x0000fc30
        /*0968*/ 	.word	0x000000b9
        /*096c*/ 	.word	0x00038830
        /*0970*/ 	.short	0x010a
        /*0972*/ 	.byte	0x3f
	.zero		1


	//   ....[49]....
        /*0974*/ 	.word	0x0000fca0
        /*0978*/ 	.word	0x000000b9
        /*097c*/ 	.word	0x00038830
        /*0980*/ 	.short	0x010a
        /*0982*/ 	.byte	0x3f
	.zero		1


	//   ....[50]....
        /*0984*/ 	.word	0x0000ff10
        /*0988*/ 	.word	0x000000b9
        /*098c*/ 	.word	0x00038850
        /*0990*/ 	.short	0x010a
        /*0992*/ 	.byte	0x3f
	.zero		1


	//   ....[51]....
        /*0994*/ 	.word	0x0000ff60
        /*0998*/ 	.word	0x000000b9
        /*099c*/ 	.word	0x00038850
        /*09a0*/ 	.short	0x010a
        /*09a2*/ 	.byte	0x3f
	.zero		1


	//   ....[52]....
        /*09a4*/ 	.word	0x00012180
        /*09a8*/ 	.word	0x0000009e
        /*09ac*/ 	.word	0x00000000
        /*09b0*/ 	.short	0x0101
        /*09b2*/ 	.byte	0x3f
	.zero		1


	//   ....[53]....
        /*09b4*/ 	.word	0x00012dd0
        /*09b8*/ 	.word	0x000000b9
        /*09bc*/ 	.word	0x00000000
        /*09c0*/ 	.short	0x0101
        /*09c2*/ 	.byte	0x3f
	.zero		1


	//   ....[54]....
        /*09c4*/ 	.word	0x000150f0
        /*09c8*/ 	.word	0x00000000
        /*09cc*/ 	.word	0x00000000
        /*09d0*/ 	.short	0x0101
        /*09d2*/ 	.byte	0x3f
	.zero		1


	//   ....[55]....
        /*09d4*/ 	.word	0x000174a0
        /*09d8*/ 	.word	0x00000009
        /*09dc*/ 	.word	0x00038820
        /*09e0*/ 	.short	0x010a
        /*09e2*/ 	.byte	0x3f
	.zero		1


	//   ....[56]....
        /*09e4*/ 	.word	0x00017520
        /*09e8*/ 	.word	0x00000005
        /*09ec*/ 	.word	0x000388a0
        /*09f0*/ 	.short	0x010a
        /*09f2*/ 	.byte	0x3f
	.zero		1


	//   ....[57]....
        /*09f4*/ 	.word	0x00017710
        /*09f8*/ 	.word	0x00000005
        /*09fc*/ 	.word	0x000388c0
        /*0a00*/ 	.short	0x010a
        /*0a02*/ 	.byte	0x3f
	.zero		1


	//   ....[58]....
        /*0a04*/ 	.word	0x00017c70
        /*0a08*/ 	.word	0x00000006
        /*0a0c*/ 	.word	0x000388a0
        /*0a10*/ 	.short	0x010a
        /*0a12*/ 	.byte	0x3f
	.zero		1


	//   ....[59]....
        /*0a14*/ 	.word	0x00017e40
        /*0a18*/ 	.word	0x00000006
        /*0a1c*/ 	.word	0x000388c0
        /*0a20*/ 	.short	0x010a
        /*0a22*/ 	.byte	0x3f
	.zero		1


	//   ....[60]....
        /*0a24*/ 	.word	0x00018d90
        /*0a28*/ 	.word	0x00000009
        /*0a2c*/ 	.word	0x00038840
        /*0a30*/ 	.short	0x010a
        /*0a32*/ 	.byte	0x3f
	.zero		1


	//   ....[61]....
        /*0a34*/ 	.word	0x00019570
        /*0a38*/ 	.word	0x0000000b
        /*0a3c*/ 	.word	0x00038820
        /*0a40*/ 	.short	0x010a
        /*0a42*/ 	.byte	0x3f
	.zero		1


	//   ....[62]....
        /*0a44*/ 	.word	0x00019640
        /*0a48*/ 	.word	0x00000005
        /*0a4c*/ 	.word	0x00038860
        /*0a50*/ 	.short	0x010a
        /*0a52*/ 	.byte	0x3f
	.zero		1


	//   ....[63]....
        /*0a54*/ 	.word	0x00019dc0
        /*0a58*/ 	.word	0x00000002
        /*0a5c*/ 	.word	0x00038840
        /*0a60*/ 	.short	0x010a
        /*0a62*/ 	.byte	0x3f
	.zero		1


	//   ....[64]....
        /*0a64*/ 	.word	0x00019fe0
        /*0a68*/ 	.word	0x00000002
        /*0a6c*/ 	.word	0x00038860
        /*0a70*/ 	.short	0x010a
        /*0a72*/ 	.byte	0x3f
	.zero		1


	//   ....[65]....
        /*0a74*/ 	.word	0x0001a680
        /*0a78*/ 	.word	0x00000002
        /*0a7c*/ 	.word	0x00038840
        /*0a80*/ 	.short	0x010a
        /*0a82*/ 	.byte	0x3f
	.zero		1


	//   ....[66]....
        /*0a84*/ 	.word	0x0001a890
        /*0a88*/ 	.word	0x00000002
        /*0a8c*/ 	.word	0x00038860
        /*0a90*/ 	.short	0x010a
        /*0a92*/ 	.byte	0x3f
	.zero		1


	//   ....[67]....
        /*0a94*/ 	.word	0x0001aec0
        /*0a98*/ 	.word	0x00000002
        /*0a9c*/ 	.word	0x00038840
        /*0aa0*/ 	.short	0x010a
        /*0aa2*/ 	.byte	0x3f
	.zero		1


	//   ....[68]....
        /*0aa4*/ 	.word	0x0001b0e0
        /*0aa8*/ 	.word	0x00000002
        /*0aac*/ 	.word	0x00038860
        /*0ab0*/ 	.short	0x010a
        /*0ab2*/ 	.byte	0x3f
	.zero		1


	//   ....[69]....
        /*0ab4*/ 	.word	0x0001c3c0
        /*0ab8*/ 	.word	0x00000000
        /*0abc*/ 	.word	0x00038820
        /*0ac0*/ 	.short	0x010a
        /*0ac2*/ 	.byte	0x3f
	.zero		1


	//   ....[70]....
        /*0ac4*/ 	.word	0x0001c560
        /*0ac8*/ 	.word	0x00000006
        /*0acc*/ 	.word	0x00000000
        /*0ad0*/ 	.short	0x010a
        /*0ad2*/ 	.byte	0x3f
	.zero		1


	//   ....[71]....
        /*0ad4*/ 	.word	0x0001c5d0
        /*0ad8*/ 	.word	0x00000007
        /*0adc*/ 	.word	0x00000000
        /*0ae0*/ 	.short	0x010a
        /*0ae2*/ 	.byte	0x3f
	.zero		1


	//   ....[72]....
        /*0ae4*/ 	.word	0x0001c640
        /*0ae8*/ 	.word	0x00000004
        /*0aec*/ 	.word	0x00000000
        /*0af0*/ 	.short	0x010a
        /*0af2*/ 	.byte	0x3f
	.zero		1


	//   ....[73]....
        /*0af4*/ 	.word	0x0001c670
        /*0af8*/ 	.word	0x00000003
        /*0afc*/ 	.word	0x00000000
        /*0b00*/ 	.short	0x010a
        /*0b02*/ 	.byte	0x3f
	.zero		1


	//   ....[74]....
        /*0b04*/ 	.word	0x0001c6d0
        /*0b08*/ 	.word	0x00000046
        /*0b0c*/ 	.word	0x00038890
        /*0b10*/ 	.short	0x010a
        /*0b12*/ 	.byte	0x3f
	.zero		1


	//   ....[75]....
        /*0b14*/ 	.word	0x0001c720
        /*0b18*/ 	.word	0x00000046
        /*0b1c*/ 	.word	0x00038890
        /*0b20*/ 	.short	0x010a
        /*0b22*/ 	.byte	0x3f
	.zero		1


	//   ....[76]....
        /*0b24*/ 	.word	0x0001c770
        /*0b28*/ 	.word	0x00000046
        /*0b2c*/ 	.word	0x00038890
        /*0b30*/ 	.short	0x010a
        /*0b32*/ 	.byte	0x3f
	.zero		1


	//   ....[77]....
        /*0b34*/ 	.word	0x0001c7c0
        /*0b38*/ 	.word	0x00000046
        /*0b3c*/ 	.word	0x000388b0
        /*0b40*/ 	.short	0x010a
        /*0b42*/ 	.byte	0x3f
	.zero		1


	//   ....[78]....
        /*0b44*/ 	.word	0x0001cd10
        /*0b48*/ 	.word	0x00000002
        /*0b4c*/ 	.word	0x00038800
        /*0b50*/ 	.short	0x010a
        /*0b52*/ 	.byte	0x3f
	.zero		1


	//   ....[79]....
        /*0b54*/ 	.word	0x0001d260
        /*0b58*/ 	.word	0x00000002
        /*0b5c*/ 	.word	0x00038800
        /*0b60*/ 	.short	0x010a
        /*0b62*/ 	.byte	0x3f
	.zero		1


	//   ....[80]....
        /*0b64*/ 	.word	0x0001d2b0
        /*0b68*/ 	.word	0x000000a9
        /*0b6c*/ 	.word	0x00038830
        /*0b70*/ 	.short	0x010a
        /*0b72*/ 	.byte	0x3f
	.zero		1


	//   ....[81]....
        /*0b74*/ 	.word	0x0001d300
        /*0b78*/ 	.word	0x00000002
        /*0b7c*/ 	.word	0x00038810
        /*0b80*/ 	.short	0x010a
        /*0b82*/ 	.byte	0x3f
	.zero		1


	//   ....[82]....
        /*0b84*/ 	.word	0x0001d350
        /*0b88*/ 	.word	0x000000a9
        /*0b8c*/ 	.word	0x00038850
        /*0b90*/ 	.short	0x010a
        /*0b92*/ 	.byte	0x3f
	.zero		1


	//   ....[83]....
        /*0b94*/ 	.word	0x0001d3a0
        /*0b98*/ 	.word	0x000000ba
        /*0b9c*/ 	.word	0x00038830
        /*0ba0*/ 	.short	0x010a
        /*0ba2*/ 	.byte	0x3f
	.zero		1


	//   ....[84]....
        /*0ba4*/ 	.word	0x0001d3f0
        /*0ba8*/ 	.word	0x000000ba
        /*0bac*/ 	.word	0x00038850
        /*0bb0*/ 	.short	0x010a
        /*0bb2*/ 	.byte	0x3f
	.zero		1


	//   ....[85]....
        /*0bb4*/ 	.word	0x0001d440
        /*0bb8*/ 	.word	0x000000b9
        /*0bbc*/ 	.word	0x00038830
        /*0bc0*/ 	.short	0x010a
        /*0bc2*/ 	.byte	0x3f
	.zero		1


	//   ....[86]....
        /*0bc4*/ 	.word	0x0001d490
        /*0bc8*/ 	.word	0x000000b9
        /*0bcc*/ 	.word	0x00038850
        /*0bd0*/ 	.short	0x010a
        /*0bd2*/ 	.byte	0x3f
	.zero		1


	//   ....[87]....
        /*0bd4*/ 	.word	0x0001d630
        /*0bd8*/ 	.word	0x00000009
        /*0bdc*/ 	.word	0x00038820
        /*0be0*/ 	.short	0x010a
        /*0be2*/ 	.byte	0x3f
	.zero		1


	//   ....[88]....
        /*0be4*/ 	.word	0x0001d680
        /*0be8*/ 	.word	0x00000005
        /*0bec*/ 	.word	0x000388a0
        /*0bf0*/ 	.short	0x010a
        /*0bf2*/ 	.byte	0x3f
	.zero		1


	//   ....[89]....
        /*0bf4*/ 	.word	0x0001d6d0
        /*0bf8*/ 	.word	0x00000005
        /*0bfc*/ 	.word	0x000388c0
        /*0c00*/ 	.short	0x010a
        /*0c02*/ 	.byte	0x3f
	.zero		1


	//   ....[90]....
        /*0c04*/ 	.word	0x0001d720
        /*0c08*/ 	.word	0x00000006
        /*0c0c*/ 	.word	0x000388a0
        /*0c10*/ 	.short	0x010a
        /*0c12*/ 	.byte	0x3f
	.zero		1


	//   ....[91]....
        /*0c14*/ 	.word	0x0001d770
        /*0c18*/ 	.word	0x00000006
        /*0c1c*/ 	.word	0x000388c0
        /*0c20*/ 	.short	0x010a
        /*0c22*/ 	.byte	0x3f
	.zero		1


	//   ....[92]....
        /*0c24*/ 	.word	0x0001d910
        /*0c28*/ 	.word	0x00000009
        /*0c2c*/ 	.word	0x00038840
        /*0c30*/ 	.short	0x010a
        /*0c32*/ 	.byte	0x3f
	.zero		1


	//   ....[93]....
        /*0c34*/ 	.word	0x0001d990
        /*0c38*/ 	.word	0x00000009
        /*0c3c*/ 	.word	0x00038820
        /*0c40*/ 	.short	0x010a
        /*0c42*/ 	.byte	0x3f
	.zero		1


	//   ....[94]....
        /*0c44*/ 	.word	0x0001d9e0
        /*0c48*/ 	.word	0x00000005
        /*0c4c*/ 	.word	0x00038860
        /*0c50*/ 	.short	0x010a
        /*0c52*/ 	.byte	0x3f
	.zero		1


	//   ....[95]....
        /*0c54*/ 	.word	0x0001da30
        /*0c58*/ 	.word	0x00000002
        /*0c5c*/ 	.word	0x00038840
        /*0c60*/ 	.short	0x010a
        /*0c62*/ 	.byte	0x3f
	.zero		1


	//   ....[96]....
        /*0c64*/ 	.word	0x0001da80
        /*0c68*/ 	.word	0x00000002
        /*0c6c*/ 	.word	0x00038860
        /*0c70*/ 	.short	0x010a
        /*0c72*/ 	.byte	0x3f
	.zero		1


	//   ....[97]....
        /*0c74*/ 	.word	0x0001dad0
        /*0c78*/ 	.word	0x00000002
        /*0c7c*/ 	.word	0x00038840
        /*0c80*/ 	.short	0x010a
        /*0c82*/ 	.byte	0x3f
	.zero		1


	//   ....[98]....
        /*0c84*/ 	.word	0x0001db20
        /*0c88*/ 	.word	0x00000002
        /*0c8c*/ 	.word	0x00038860
        /*0c90*/ 	.short	0x010a
        /*0c92*/ 	.byte	0x3f
	.zero		1


	//   ....[99]....
        /*0c94*/ 	.word	0x0001db70
        /*0c98*/ 	.word	0x00000002
        /*0c9c*/ 	.word	0x00038840
        /*0ca0*/ 	.short	0x010a
        /*0ca2*/ 	.byte	0x3f
	.zero		1


	//   ....[100]....
        /*0ca4*/ 	.word	0x0001dbc0
        /*0ca8*/ 	.word	0x00000002
        /*0cac*/ 	.word	0x00038860
        /*0cb0*/ 	.short	0x010a
        /*0cb2*/ 	.byte	0x3f
	.zero		1


	//   ....[101]....
        /*0cb4*/ 	.word	0x0001e580
        /*0cb8*/ 	.word	0x00000000
        /*0cbc*/ 	.word	0x00038820
        /*0cc0*/ 	.short	0x010a
        /*0cc2*/ 	.byte	0x3f
	.zero		1


	//   ....[102]....
        /*0cc4*/ 	.word	0x0001e720
        /*0cc8*/ 	.word	0x00000006
        /*0ccc*/ 	.word	0x00000000
        /*0cd0*/ 	.short	0x010a
        /*0cd2*/ 	.byte	0x3f
	.zero		1


	//   ....[103]....
        /*0cd4*/ 	.word	0x0001e770
        /*0cd8*/ 	.word	0x00000007
        /*0cdc*/ 	.word	0x00000000
        /*0ce0*/ 	.short	0x010a
        /*0ce2*/ 	.byte	0x3f
	.zero		1


	//   ....[104]....
        /*0ce4*/ 	.word	0x0001e7c0
        /*0ce8*/ 	.word	0x00000004
        /*0cec*/ 	.word	0x00000000
        /*0cf0*/ 	.short	0x010a
        /*0cf2*/ 	.byte	0x3f
	.zero		1


	//----- nvinfo : EIATTR_NUM_MBARRIERS
	.align		4
.L_639:
        /*0cf4*/ 	.byte	0x03, 0x38
        /*0cf6*/ 	.short	0x0017


	//----- nvinfo : EIATTR_EXIT_INSTR_OFFSETS
	.align		4
        /*0cf8*/ 	.byte	0x04, 0x1c
        /*0cfa*/ 	.short	(.L_641 - .L_640)


	//   ....[0]....
.L_640:
        /*0cfc*/ 	.word	0x0001c6c0


	//----- nvinfo : EIATTR_MAX_THREADS
	.align		4
.L_641:
        /*0d00*/ 	.byte	0x04, 0x05
        /*0d02*/ 	.short	(.L_643 - .L_642)
.L_642:
        /*0d04*/ 	.word	0x00000180
        /*0d08*/ 	.word	0x00000001
        /*0d0c*/ 	.word	0x00000001


	//----- nvinfo : EIATTR_CRS_STACK_SIZE
	.align		4
.L_643:
        /*0d10*/ 	.byte	0x04, 0x1e
        /*0d12*/ 	.short	(.L_645 - .L_644)
.L_644:
        /*0d14*/ 	.word	0x00000000


	//----- nvinfo : EIATTR_CBANK_PARAM_SIZE
	.align		4
.L_645:
        /*0d18*/ 	.byte	0x03, 0x19
        /*0d1a*/ 	.short	0x0b70


	//----- nvinfo : EIATTR_PARAM_CBANK
	.align		4
        /*0d1c*/ 	.byte	0x04, 0x0a
        /*0d1e*/ 	.short	(.L_647 - .L_646)
	.align		4
.L_646:
        /*0d20*/ 	.word	index@(.nv.constant0._ZN7cutlass13device_kernelIN5flash11enable_sm90INS1_16FlashAttnFwdSm90INS1_25CollectiveMainloopFwdSm90ILi2EN4cute5tupleIJNS5_1CILi1EEES8_S8_EEENS6_IJNS7_ILi64EEESA_SA_EEELi512ENS_10bfloat16_tEfNS_4arch4Sm90ELb1ELb0ELb0ELb1ELb0ELb1ELb1ELb0ELb0ELb0ELb0ELb0EEENS1_21CollectiveEpilogueFwdINS6_IJSA_NS7_ILi512EEESA_EEES9_SC_SE_Li256ELb1ELb0ELb0ELb0EEENS1_36VarlenDynamicPersistentTileSchedulerILi64ELi64ELi256ELi32ELb0ELb0ELb1ELb1ELb1ELb1EEEEEEEEEvNT_6ParamsE)
        /*0d24*/ 	.short	0x0210
        /*0d26*/ 	.short	0x0b70


	//----- nvinfo : EIATTR_SW_WAR
	.align		4
.L_647:
        /*0d28*/ 	.byte	0x04, 0x36
        /*0d2a*/ 	.short	(.L_649 - .L_648)
.L_648:
        /*0d2c*/ 	.word	0x00000008
.L_649:


//--------------------- .nv.callgraph             --------------------------
	.section	.nv.callgraph,"",@"SHT_CUDA_CALLGRAPH"
	.align	4
	.sectionentsize	8
	.align		4
        /*0000*/ 	.word	0x00000000
	.align		4
        /*0004*/ 	.word	0xffffffff
	.align		4
        /*0008*/ 	.word	index@(_ZN7cutlass13device_kernelIN5flash11enable_sm90INS1_16FlashAttnFwdSm90INS1_25CollectiveMainloopFwdSm90ILi2EN4cute5tupleIJNS5_1CILi1EEES8_S8_EEENS6_IJNS7_ILi64EEESA_SA_EEELi512ENS_10bfloat16_tEfNS_4arch4Sm90ELb0ELb0ELb0ELb0ELb0ELb0ELb0ELb0ELb0ELb0ELb0ELb0EEENS1_21CollectiveEpilogueFwdINS6_IJSA_NS7_ILi512EEESA_EEES9_SC_SE_Li256ELb0ELb0ELb0ELb0EEENS1_29StaticPersistentTileSchedulerILb0EEEEEEEEEvNT_6ParamsE)
	.align		4
        /*000c*/ 	.word	index@(__assertfail)
	.align		4
        /*0010*/ 	.word	index@(_ZN7cutlass13device_kernelIN5flash11enable_sm90INS1_16FlashAttnFwdSm90INS1_25CollectiveMainloopFwdSm90ILi2EN4cute5tupleIJNS5_1CILi1EEES8_S8_EEENS6_IJNS7_ILi64EEESA_SA_EEELi512ENS_10bfloat16_tEfNS_4arch4Sm90ELb0ELb0ELb0ELb0ELb0ELb0ELb1ELb0ELb0ELb0ELb0ELb0EEENS1_21CollectiveEpilogueFwdINS6_IJSA_NS7_ILi512EEESA_EEES9_SC_SE_Li256ELb0ELb0ELb0ELb0EEENS1_29StaticPersistentTileSchedulerILb0EEEEEEEEEvNT_6ParamsE)
	.align		4
        /*0014*/ 	.word	index@(__assertfail)
	.align		4
        /*0018*/ 	.word	index@(_ZN7cutlass13device_kernelIN5flash11enable_sm90INS1_16FlashAttnFwdSm90INS1_25CollectiveMainloopFwdSm90ILi2EN4cute5tupleIJNS5_1CILi1EEES8_S8_EEENS6_IJNS7_ILi64EEESA_SA_EEELi512ENS_10bfloat16_tEfNS_4arch4Sm90ELb0ELb0ELb0ELb1ELb0ELb0ELb0ELb0ELb0ELb0ELb0ELb0EEENS1_21CollectiveEpilogueFwdINS6_IJSA_NS7_ILi512EEESA_EEES9_SC_SE_Li256ELb1ELb0ELb0ELb0EEENS1_36VarlenDynamicPersistentTileSchedulerILi64ELi64ELi256ELi32ELb0ELb0ELb1ELb0ELb1ELb1EEEEEEEEEvNT_6ParamsE)
	.align		4
        /*001c*/ 	.word	index@(__assertfail)
	.align		4
        /*0020*/ 	.word	index@(_ZN7cutlass13device_kernelIN5flash11enable_sm90INS1_16FlashAttnFwdSm90INS1_25CollectiveMainloopFwdSm90ILi2EN4cute5tupleIJNS5_1CILi1EEES8_S8_EEENS6_IJNS7_ILi64EEESA_SA_EEELi512ENS_10bfloat16_tEfNS_4arch4Sm90ELb0ELb0ELb0ELb1ELb0ELb1ELb0ELb0ELb0ELb0ELb0ELb0EEENS1_21CollectiveEpilogueFwdINS6_IJSA_NS7_ILi512EEESA_EEES9_SC_SE_Li256ELb1ELb0ELb0ELb0EEENS1_36VarlenDynamicPersistentTileSchedulerILi64ELi64ELi256ELi32ELb0ELb0ELb1ELb0ELb1ELb1EEEEEEEEEvNT_6ParamsE)
	.align		4
        /*0024*/ 	.word	index@(__assertfail)
	.align		4
        /*0028*/ 	.word	index@(_ZN7cutlass13device_kernelIN5flash11enable_sm90INS1_16FlashAttnFwdSm90INS1_25CollectiveMainloopFwdSm90ILi2EN4cute5tupleIJNS5_1CILi1EEES8_S8_EEENS6_IJNS7_ILi64EEESA_SA_EEELi512ENS_10bfloat16_tEfNS_4arch4Sm90ELb0ELb0ELb0ELb1ELb0ELb0ELb1ELb0ELb0ELb0ELb0ELb0EEENS1_21CollectiveEpilogueFwdINS6_IJSA_NS7_ILi512EEESA_EEES9_SC_SE_Li256ELb1ELb0ELb0ELb0EEENS1_36VarlenDynamicPersistentTileSchedulerILi64ELi64ELi256ELi32ELb0ELb0ELb1ELb0ELb1ELb1EEEEEEEEEvNT_6ParamsE)
	.align		4
        /*002c*/ 	.word	index@(__assertfail)
	.align		4
        /*0030*/ 	.word	index@(_ZN7cutlass13device_kernelIN5flash11enable_sm90INS1_16FlashAttnFwdSm90INS1_25CollectiveMainloopFwdSm90ILi2EN4cute5tupleIJNS5_1CILi1EEES8_S8_EEENS6_IJNS7_ILi64EEESA_SA_EEELi512ENS_10bfloat16_tEfNS_4arch4Sm90ELb0ELb0ELb0ELb1ELb0ELb1ELb1ELb0ELb0ELb0ELb0ELb0EEENS1_21CollectiveEpilogueFwdINS6_IJSA_NS7_ILi512EEESA_EEES9_SC_SE_Li256ELb1ELb0ELb0ELb0EEENS1_36VarlenDynamicPersistentTileSchedulerILi64ELi64ELi256ELi32ELb0ELb0ELb1ELb0ELb1ELb1EEEEEEEEEvNT_6ParamsE)
	.align		4
        /*0034*/ 	.word	index@(__assertfail)
	.align		4
        /*0038*/ 	.word	index@(_ZN7cutlass13device_kernelIN5flash11enable_sm90INS1_16FlashAttnFwdSm90INS1_25CollectiveMainloopFwdSm90ILi2EN4cute5tupleIJNS5_1CILi1EEES8_S8_EEENS6_IJNS7_ILi64EEESA_SA_EEELi512ENS_10bfloat16_tEfNS_4arch4Sm90ELb0ELb1ELb0ELb0ELb0ELb0ELb0ELb0ELb0ELb0ELb0ELb0EEENS1_21CollectiveEpilogueFwdINS6_IJSA_NS7_ILi512EEESA_EEES9_SC_SE_Li256ELb0ELb0ELb0ELb0EEENS1_30DynamicPersistentTileSchedulerILi256ELi32ELb0ELb0ELb1EEEEEEEEEvNT_6ParamsE)
	.align		4
        /*003c*/ 	.word	index@(__assertfail)
	.align		4
        /*0040*/ 	.word	index@(_ZN7cutlass13device_kernelIN5flash11enable_sm90INS1_16FlashAttnFwdSm90INS1_25CollectiveMainloopFwdSm90ILi2EN4cute5tupleIJNS5_1CILi1EEES8_S8_EEENS6_IJNS7_ILi64EEESA_SA_EEELi512ENS_10bfloat16_tEfNS_4arch4Sm90ELb0ELb1ELb0ELb0ELb0ELb0ELb1ELb0ELb0ELb0ELb0ELb0EEENS1_21CollectiveEpilogueFwdINS6_IJSA_NS7_ILi512EEESA_EEES9_SC_SE_Li256ELb0ELb0ELb0ELb0EEENS1_30DynamicPersistentTileSchedulerILi256ELi32ELb0ELb0ELb1EEEEEEEEEvNT_6ParamsE)
	.align		4
        /*0044*/ 	.word	index@(__assertfail)
	.align		4
        /*0048*/ 	.word	index@(_ZN7cutlass13device_kernelIN5flash11enable_sm90INS1_16FlashAttnFwdSm90INS1_25CollectiveMainloopFwdSm90ILi2EN4cute5tupleIJNS5_1CILi1EEES8_S8_EEENS6_IJNS7_ILi64EEESA_SA_EEELi512ENS_10bfloat16_tEfNS_4arch4Sm90ELb0ELb1ELb0ELb1ELb0ELb0ELb0ELb0ELb0ELb0ELb0ELb0EEENS1_21CollectiveEpilogueFwdINS6_IJSA_NS7_ILi512EEESA_EEES9_SC_SE_Li256ELb1ELb0ELb0ELb0EEENS1_36VarlenDynamicPersistentTileSchedulerILi64ELi64ELi256ELi32ELb0ELb0ELb1ELb1ELb0ELb1EEEEEEEEEvNT_6ParamsE)
	.align		4
        /*004c*/ 	.word	index@(__assertfail)
	.align		4
        /*0050*/ 	.word	index@(_ZN7cutlass13device_kernelIN5flash11enable_sm90INS1_16FlashAttnFwdSm90INS1_25CollectiveMainloopFwdSm90ILi2EN4cute5tupleIJNS5_1CILi1EEES8_S8_EEENS6_IJNS7_ILi64EEESA_SA_EEELi512ENS_10bfloat16_tEfNS_4arch4Sm90ELb0ELb1ELb0ELb1ELb0ELb1ELb0ELb0ELb0ELb0ELb0ELb0EEENS1_21CollectiveEpilogueFwdINS6_IJSA_NS7_ILi512EEESA_EEES9_SC_SE_Li256ELb1ELb0ELb0ELb0EEENS1_36VarlenDynamicPersistentTileSchedulerILi64ELi64ELi256ELi32ELb0ELb0ELb1ELb1ELb0ELb1EEEEEEEEEvNT_6ParamsE)
	.align		4
        /*0054*/ 	.word	index@(__assertfail)
	.align		4
        /*0058*/ 	.word	index@(_ZN7cutlass13device_kernelIN5flash11enable_sm90INS1_16FlashAttnFwdSm90INS1_25CollectiveMainloopFwdSm90ILi2EN4cute5tupleIJNS5_1CILi1EEES8_S8_EEENS6_IJNS7_ILi64EEESA_SA_EEELi512ENS_10bfloat16_tEfNS_4arch4Sm90ELb0ELb1ELb0ELb1ELb0ELb0ELb1ELb0ELb0ELb0ELb0ELb0EEENS1_21CollectiveEpilogueFwdINS6_IJSA_NS7_ILi512EEESA_EEES9_SC_SE_Li256ELb1ELb0ELb0ELb0EEENS1_36VarlenDynamicPersistentTileSchedulerILi64ELi64ELi256ELi32ELb0ELb0ELb1ELb1ELb0ELb1EEEEEEEEEvNT_6ParamsE)
	.align		4
        /*005c*/ 	.word	index@(__assertfail)
	.align		4
        /*0060*/ 	.word	index@(_ZN7cutlass13device_kernelIN5flash11enable_sm90INS1_16FlashAttnFwdSm90INS1_25CollectiveMainloopFwdSm90ILi2EN4cute5tupleIJNS5_1CILi1EEES8_S8_EEENS6_IJNS7_ILi64EEESA_SA_EEELi512ENS_10bfloat16_tEfNS_4arch4Sm90ELb0ELb1ELb0ELb1ELb0ELb1ELb1ELb0ELb0ELb0ELb0ELb0EEENS1_21CollectiveEpilogueFwdINS6_IJSA_NS7_ILi512EEESA_EEES9_SC_SE_Li256ELb1ELb0ELb0ELb0EEENS1_36VarlenDynamicPersistentTileSchedulerILi64ELi64ELi256ELi32ELb0ELb0ELb1ELb1ELb0ELb1EEEEEEEEEvNT_6ParamsE)
	.align		4
        /*0064*/ 	.word	index@(__assertfail)
	.align		4
        /*0068*/ 	.word	index@(_ZN7cutlass13device_kernelIN5flash11enable_sm90INS1_16FlashAttnFwdSm90INS1_25CollectiveMainloopFwdSm90ILi2EN4cute5tupleIJNS5_1CILi1EEES8_S8_EEENS6_IJNS7_ILi64EEESA_SA_EEELi512ENS_10bfloat16_tEfNS_4arch4Sm90ELb1ELb0ELb0ELb0ELb0ELb0ELb0ELb0ELb0ELb0ELb0ELb0EEENS1_21CollectiveEpilogueFwdINS6_IJSA_NS7_ILi512EEESA_EEES9_SC_SE_Li256ELb0ELb0ELb0ELb0EEENS1_30DynamicPersistentTileSchedulerILi256ELi32ELb0ELb0ELb1EEEEEEEEEvNT_6ParamsE)
	.align		4
        /*006c*/ 	.word	index@(__assertfail)
	.align		4
        /*0070*/ 	.word	index@(_ZN7cutlass13device_kernelIN5flash11enable_sm90INS1_16FlashAttnFwdSm90INS1_25CollectiveMainloopFwdSm90ILi2EN4cute5tupleIJNS5_1CILi1EEES8_S8_EEENS6_IJNS7_ILi64EEESA_SA_EEELi512ENS_10bfloat16_tEfNS_4arch4Sm90ELb1ELb0ELb0ELb0ELb0ELb0ELb1ELb0ELb0ELb0ELb0ELb0EEENS1_21CollectiveEpilogueFwdINS6_IJSA_NS7_ILi512EEESA_EEES9_SC_SE_Li256ELb0ELb0ELb0ELb0EEENS1_30DynamicPersistentTileSchedulerILi256ELi32ELb0ELb0ELb1EEEEEEEEEvNT_6ParamsE)
	.align		4
        /*0074*/ 	.word	index@(__assertfail)
	.align		4
        /*0078*/ 	.word	index@(_ZN7cutlass13device_kernelIN5flash11enable_sm90INS1_16FlashAttnFwdSm90INS1_25CollectiveMainloopFwdSm90ILi2EN4cute5tupleIJNS5_1CILi1EEES8_S8_EEENS6_IJNS7_ILi64EEESA_SA_EEELi512ENS_10bfloat16_tEfNS_4arch4Sm90ELb1ELb0ELb0ELb1ELb0ELb0ELb0ELb0ELb0ELb0ELb0ELb0EEENS1_21CollectiveEpilogueFwdINS6_IJSA_NS7_ILi512EEESA_EEES9_SC_SE_Li256ELb1ELb0ELb0ELb0EEENS1_36VarlenDynamicPersistentTileSchedulerILi64ELi64ELi256ELi32ELb0ELb0ELb1ELb1ELb1ELb1EEEEEEEEEvNT_6ParamsE)
	.align		4
        /*007c*/ 	.word	index@(__assertfail)
	.align		4
        /*0080*/ 	.word	index@(_ZN7cutlass13device_kernelIN5flash11enable_sm90INS1_16FlashAttnFwdSm90INS1_25CollectiveMainloopFwdSm90ILi2EN4cute5tupleIJNS5_1CILi1EEES8_S8_EEENS6_IJNS7_ILi64EEESA_SA_EEELi512ENS_10bfloat16_tEfNS_4arch4Sm90ELb1ELb0ELb0ELb1ELb0ELb1ELb0ELb0ELb0ELb0ELb0ELb0EEENS1_21CollectiveEpilogueFwdINS6_IJSA_NS7_ILi512EEESA_EEES9_SC_SE_Li256ELb1ELb0ELb0ELb0EEENS1_36VarlenDynamicPersistentTileSchedulerILi64ELi64ELi256ELi32ELb0ELb0ELb1ELb1ELb1ELb1EEEEEEEEEvNT_6ParamsE)
	.align		4
        /*0084*/ 	.word	index@(__assertfail)
	.align		4
        /*0088*/ 	.word	index@(_ZN7cutlass13device_kernelIN5flash11enable_sm90INS1_16FlashAttnFwdSm90INS1_25CollectiveMainloopFwdSm90ILi2EN4cute5tupleIJNS5_1CILi1EEES8_S8_EEENS6_IJNS7_ILi64EEESA_SA_EEELi512ENS_10bfloat16_tEfNS_4arch4Sm90ELb1ELb0ELb0ELb1ELb0ELb0ELb1ELb0ELb0ELb0ELb0ELb0EEENS1_21CollectiveEpilogueFwdINS6_IJSA_NS7_ILi512EEESA_EEES9_SC_SE_Li256ELb1ELb0ELb0ELb0EEENS1_36VarlenDynamicPersistentTileSchedulerILi64ELi64ELi256ELi32ELb0ELb0ELb1ELb1ELb1ELb1EEEEEEEEEvNT_6ParamsE)
	.align		4
        /*008c*/ 	.word	index@(__assertfail)
	.align		4
        /*0090*/ 	.word	index@(_ZN7cutlass13device_kernelIN5flash11enable_sm90INS1_16FlashAttnFwdSm90INS1_25CollectiveMainloopFwdSm90ILi2EN4cute5tupleIJNS5_1CILi1EEES8_S8_EEENS6_IJNS7_ILi64EEESA_SA_EEELi512ENS_10bfloat16_tEfNS_4arch4Sm90ELb1ELb0ELb0ELb1ELb0ELb1ELb1ELb0ELb0ELb0ELb0ELb0EEENS1_21CollectiveEpilogueFwdINS6_IJSA_NS7_ILi512EEESA_EEES9_SC_SE_Li256ELb1ELb0ELb0ELb0EEENS1_36VarlenDynamicPersistentTileSchedulerILi64ELi64ELi256ELi32ELb0ELb0ELb1ELb1ELb1ELb1EEEEEEEEEvNT_6ParamsE)
	.align		4
        /*0094*/ 	.word	index@(__assertfail)
	.align		4
        /*0098*/ 	.word	0x00000000
	.align		4
        /*009c*/ 	.word	0xfffffffe
	.align		4
        /*00a0*/ 	.word	0x00000000
	.align		4
        /*00a4*/ 	.word	0xfffffffd
	.align		4
        /*00a8*/ 	.word	0x00000000
	.align		4
        /*00ac*/ 	.word	0xfffffffc


//--------------------- .nv.constant4             --------------------------
	.section	.nv.constant4,"a",@progbits
	.align	8
	.align		8
.nv.constant4:
        /*0000*/ 	.dword	__assertfail
	.align		8
        /*0008*/ 	.dword	__unnamed_1
	.align		8
        /*0010*/ 	.dword	__unnamed_2
	.align		8
        /*0018*/ 	.dword	__unnamed_3
	.align		8
        /*0020*/ 	.dword	__unnamed_4
	.align		8
        /*0028*/ 	.dword	__unnamed_5
	.align		8
        /*0030*/ 	.dword	_ZN69_INTERNAL_181b2129_33_flash_fwd_hdim64_512_bf16_sm90_cu_2acf44d3_31284cuda3std3__45__cpo5beginE
	.align		8
        /*0038*/ 	.dword	_ZN69_INTERNAL_181b2129_33_flash_fwd_hdim64_512_bf16_sm90_cu_2acf44d3_31284cuda3std3__45__cpo3endE
	.align		8
        /*0040*/ 	.dword	_ZN69_INTERNAL_181b2129_33_flash_fwd_hdim64_512_bf16_sm90_cu_2acf44d3_31284cuda3std3__45__cpo6cbeginE
	.align		8
        /*0048*/ 	.dword	_ZN69_INTERNAL_181b2129_33_flash_fwd_hdim64_512_bf16_sm90_cu_2acf44d3_31284cuda3std3__45__cpo4cendE
	.align		8
        /*0050*/ 	.dword	_ZN69_INTERNAL_181b2129_33_flash_fwd_hdim64_512_bf16_sm90_cu_2acf44d3_31284cuda3std3__471_GLOBAL__N__181b2129_33_flash_fwd_hdim64_512_bf16_sm90_cu_2acf44d3_31286ignoreE
	.align		8
        /*0058*/ 	.dword	_ZN69_INTERNAL_181b2129_33_flash_fwd_hdim64_512_bf16_sm90_cu_2acf44d3_31284cuda3std3__419piecewise_constructE
	.align		8
        /*0060*/ 	.dword	_ZN69_INTERNAL_181b2129_33_flash_fwd_hdim64_512_bf16_sm90_cu_2acf44d3_31284cuda3std3__48in_placeE
	.align		8
        /*0068*/ 	.dword	_ZN69_INTERNAL_181b2129_33_flash_fwd_hdim64_512_bf16_sm90_cu_2acf44d3_31284cuda3std6ranges3__45__cpo4swapE
	.align		8
        /*0070*/ 	.dword	_ZN69_INTERNAL_181b2129_33_flash_fwd_hdim64_512_bf16_sm90_cu_2acf44d3_31284cuda3std6ranges3__45__cpo9iter_moveE
	.align		8
        /*0078*/ 	.dword	_ZN69_INTERNAL_181b2129_33_flash_fwd_hdim64_512_bf16_sm90_cu_2acf44d3_31284cute7productE
	.align		8
        /*0080*/ 	.dword	_ZN69_INTERNAL_181b2129_33_flash_fwd_hdim64_512_bf16_sm90_cu_2acf44d3_31284cute1_E
	.align		8
        /*0088*/ 	.dword	$str$20
	.align		8
        /*0090*/ 	.dword	$str$21


//--------------------- .text._ZN7cutlass13device_kernelIN5flash11enable_sm90INS1_16FlashAttnFwdSm90INS1_25CollectiveMainloopFwdSm90ILi2EN4cute5tupleIJNS5_1CILi1EEES8_S8_EEENS6_IJNS7_ILi64EEESA_SA_EEELi512ENS_10bfloat16_tEfNS_4arch4Sm90ELb0ELb0ELb0ELb0ELb0ELb0ELb0ELb0ELb0ELb0ELb0ELb0EEENS1_21CollectiveEpilogueFwdINS6_IJSA_NS7_ILi512EEESA_EEES9_SC_SE_Li256ELb0ELb0ELb0ELb0EEENS1_29StaticPersistentTileSchedulerILb0EEEEEEEEEvNT_6ParamsE --------------------------
	.section	.text._ZN7cutlass13device_kernelIN5flash11enable_sm90INS1_16FlashAttnFwdSm90INS1_25CollectiveMainloopFwdSm90ILi2EN4cute5tupleIJNS5_1CILi1EEES8_S8_EEENS6_IJNS7_ILi64EEESA_SA_EEELi512ENS_10bfloat16_tEfNS_4arch4Sm90ELb0ELb0ELb0ELb0ELb0ELb0ELb0ELb0ELb0ELb0ELb0ELb0EEENS1_21CollectiveEpilogueFwdINS6_IJSA_NS7_ILi512EEESA_EEES9_SC_SE_Li256ELb0ELb0ELb0ELb0EEENS1_29StaticPersistentTileSchedulerILb0EEEEEEEEEvNT_6ParamsE,"ax",@progbits
	.align	128
.text._ZN7cutlass13device_kernelIN5flash11enable_sm90INS1_16FlashAttnFwdSm90INS1_25CollectiveMainloopFwdSm90ILi2EN4cute5tupleIJNS5_1CILi1EEES8_S8_EEENS6_IJNS7_ILi64EEESA_SA_EEELi512ENS_10bfloat16_tEfNS_4arch4Sm90ELb0ELb0ELb0ELb0ELb0ELb0ELb0ELb0ELb0ELb0ELb0ELb0EEENS1_21CollectiveEpilogueFwdINS6_IJSA_NS7_ILi512EEESA_EEES9_SC_SE_Li256ELb0ELb0ELb0ELb0EEENS1_29StaticPersistentTileSchedulerILb0EEEEEEEEEvNT_6ParamsE:
        .type           _ZN7cutlass13device_kernelIN5flash11enable_sm90INS1_16FlashAttnFwdSm90INS1_25CollectiveMainloopFwdSm90ILi2EN4cute5tupleIJNS5_1CILi1EEES8_S8_EEENS6_IJNS7_ILi64EEESA_SA_EEELi512ENS_10bfloat16_tEfNS_4arch4Sm90ELb0ELb0ELb0ELb0ELb0ELb0ELb0ELb0ELb0ELb0ELb0ELb0EEENS1_21CollectiveEpilogueFwdINS6_IJSA_NS7_ILi512EEESA_EEES9_SC_SE_Li256ELb0ELb0ELb0ELb0EEENS1_29StaticPersistentTileSchedulerILb0EEEEEEEEEvNT_6ParamsE,@function
        .size           _ZN7cutlass13device_kernelIN5flash11enable_sm90INS1_16FlashAttnFwdSm90INS1_25CollectiveMainloopFwdSm90ILi2EN4cute5tupleIJNS5_1CILi1EEES8_S8_EEENS6_IJNS7_ILi64EEESA_SA_EEELi512ENS_10bfloat16_tEfNS_4arch4Sm90ELb0ELb0ELb0ELb0ELb0ELb0ELb0ELb0ELb0ELb0ELb0ELb0EEENS1_21CollectiveEpilogueFwdINS6_IJSA_NS7_ILi512EEESA_EEES9_SC_SE_Li256ELb0ELb0ELb0ELb0EEENS1_29StaticPersistentTileSchedulerILb0EEEEEEEEEvNT_6ParamsE,(.L_x_4549 - _ZN7cutlass13device_kernelIN5flash11enable_sm90INS1_16FlashAttnFwdSm90INS1_25CollectiveMainloopFwdSm90ILi2EN4cute5tupleIJNS5_1CILi1EEES8_S8_EEENS6_IJNS7_ILi64EEESA_SA_EEELi512ENS_10bfloat16_tEfNS_4arch4Sm90ELb0ELb0ELb0ELb0ELb0ELb0ELb0ELb0ELb0ELb0ELb0ELb0EEENS1_21CollectiveEpilogueFwdINS6_IJSA_NS7_ILi512EEESA_EEES9_SC_SE_Li256ELb0ELb0ELb0ELb0EEENS1_29StaticPersistentTileSchedulerILb0EEEEEEEEEvNT_6ParamsE)
        .other          _ZN7cutlass13device_kernelIN5flash11enable_sm90INS1_16FlashAttnFwdSm90INS1_25CollectiveMainloopFwdSm90ILi2EN4cute5tupleIJNS5_1CILi1EEES8_S8_EEENS6_IJNS7_ILi64EEESA_SA_EEELi512ENS_10bfloat16_tEfNS_4arch4Sm90ELb0ELb0ELb0ELb0ELb0ELb0ELb0ELb0ELb0ELb0ELb0ELb0EEENS1_21CollectiveEpilogueFwdINS6_IJSA_NS7_ILi512EEESA_EEES9_SC_SE_Li256ELb0ELb0ELb0ELb0EEENS1_29StaticPersistentTileSchedulerILb0EEEEEEEEEvNT_6ParamsE,@"STO_CUDA_ENTRY STV_DEFAULT"
_ZN7cutlass13device_kernelIN5flash11enable_sm90INS1_16FlashAttnFwdSm90INS1_25CollectiveMainloopFwdSm90ILi2EN4cute5tupleIJNS5_1CILi1EEES8_S8_EEENS6_IJNS7_ILi64EEESA_SA_EEELi512ENS_10bfloat16_tEfNS_4arch4Sm90ELb0ELb0ELb0ELb0ELb0ELb0ELb0ELb0ELb0ELb0ELb0ELb0EEENS1_21CollectiveEpilogueFwdINS6_IJSA_NS7_ILi512EEESA_EEES9_SC_SE_Li256ELb0ELb0ELb0ELb0EEENS1_29StaticPersistentTileSchedulerILb0EEEEEEEEEvNT_6ParamsE:
[----:B------:R-:W1:Y:S02]  /*0000*/  LDC R1, c[0x0][0x28] ;  /* 0x00000a00ff017b82 */ /* 0x000e640000000800 */
[----:B-1----:R-:W-:Y:S01]  /*0010*/  IADD3 R1, R1, -0x20, RZ ;  /* 0xffffffe001017810 */ /* 0x002fe20007ffe0ff */
[----:B------:R-:W1:Y:S01]  /*0020*/  S2R R4, SR_TID.X ;  /* 0x0000000000047919 */ /* 0x000e620000002100 */
[----:B------:R-:W-:Y:S01]  /*0030*/  ELECT P0, URZ, PT ;  /* 0x00000000003f782f */ /* 0x000fe20003800000 */
[----:B------:R-:W-:Y:S01]  /*0040*/  BSSY B0, `(.L_x_0) ;  /* 0x0000014000007945 */ /* 0x000fe20003800000 */
[----:B-1----:R-:W-:-:S05]  /*0050*/  SHF.R.U32.HI R0, RZ, 0x5, R4 ;  /* 0x00000005ff007819 */ /* 0x002fca0000011604 */
[----:B------:R-:W1:Y:S02]  /*0060*/  SHFL.IDX PT, R2, R0, RZ, 0x1f ;  /* 0x00001fff00027589 */ /* 0x000e6400000e0000 */
[----:B-1----:R-:W-:Y:S02]  /*0070*/  ISETP.EQ.AND P0, PT, R2, RZ, P0 ;  /* 0x000000ff0200720c */ /* 0x002fe40000702270 */
[----:B------:R-:W-:-:S11]  /*0080*/  SHF.R.U32.HI R2, RZ, 0x7, R4 ;  /* 0x00000007ff027819 */ /* 0x000fd60000011604 */
[----:B------:R-:W-:Y:S05]  /*0090*/  @!P0 BRA `(.L_x_1) ;  /* 0x0000000000388947 */ /* 0x000fea0003800000 */
[----:B------:R-:W-:Y:S02]  /*00a0*/  ULDC.64 UR4, c[0x0][0x198] ;  /* 0x0000660000047ab9 */ /* 0x000fe40000000a00 */
[----:B------:R-:W-:Y:S02]  /*00b0*/  UIADD3 UR6, UP0, UR4, 0x270, URZ ;  /* 0x0000027004067890 */ /* 0x000fe4000ff1e03f */
[----:B------:R-:W-:Y:S02]  /*00c0*/  UIADD3 UR8, UP1, UR4, 0x370, URZ ;  /* 0x0000037004087890 */ /* 0x000fe4000ff3e03f */
[----:B------:R-:W-:Y:S02]  /*00d0*/  UIADD3 UR10, UP2, UR4, 0x470, URZ ;  /* 0x00000470040a7890 */ /* 0x000fe4000ff5e03f */
[----:B------:R-:W-:Y:S02]  /*00e0*/  UIADD3 UR4, UP3, UR4, 0x9f0, URZ ;  /* 0x000009f004047890 */ /* 0x000fe4000ff7e03f */
[----:B------:R-:W-:-:S02]  /*00f0*/  UIADD3.X UR7, URZ, UR5, URZ, UP0, !UPT ;  /* 0x000000053f077290 */ /* 0x000fc400087fe43f */
[----:B------:R-:W-:Y:S02]  /*0100*/  UIADD3.X UR9, URZ, UR5, URZ, UP1, !UPT ;  /* 0x000000053f097290 */ /* 0x000fe40008ffe43f */
[----:B------:R-:W-:Y:S02]  /*0110*/  UIADD3.X UR11, URZ, UR5, URZ, UP2, !UPT ;  /* 0x000000053f0b7290 */ /* 0x000fe400097fe43f */
[----:B------:R-:W-:-:S03]  /*0120*/  UIADD3.X UR5, URZ, UR5, URZ, UP3, !UPT ;  /* 0x000000053f057290 */ /* 0x000fc60009ffe43f */
[----:B------:R1:W-:Y:S02]  /*0130*/  UTMACCTL.PF [UR6] ;  /* 0x00000000060079b9 */ /* 0x0003e40008040000 */
[----:B------:R1:W-:Y:S02]  /*0140*/  UTMACCTL.PF [UR8] ;  /* 0x00000000080079b9 */ /* 0x0003e40008040000 */
[----:B------:R1:W-:Y:S02]  /*0150*/  UTMACCTL.PF [UR10] ;  /* 0x000000000a0079b9 */ /* 0x0003e40008040000 */
[----:B------:R1:W-:Y:S02]  /*0160*/  UTMACCTL.PF [UR4] ;  /* 0x00000000040079b9 */ /* 0x0003e40008040000 */
[----:B-1----:R-:W-:Y:S01]  /*0170*/  NOP ;  /* 0x0000000000007918 */ /* 0x002fe20000000000 */
.L_x_1:
[----:B------:R-:W-:Y:S05]  /*0180*/  BSYNC B0 ;  /* 0x0000000000007941 */ /* 0x000fea0003800000 */
.L_x_0:
[----:B------:R-:W-:Y:S01]  /*0190*/  VOTEU.ANY UP0, P0 ;  /* 0x00000000003f7886 */ /* 0x000fe20000000100 */
[----:B------:R-:W1:Y:S01]  /*01a0*/  SHFL.IDX PT, R2, R2, RZ, 0x1f ;  /* 0x00001fff02027589 */ /* 0x000e6200000e0000 */
[----:B------:R-:W-:Y:S01]  /*01b0*/  UMOV UR4, 0x1 ;  /* 0x0000000100047882 */ /* 0x000fe20000000000 */
[----:B------:R-:W-:Y:S01]  /*01c0*/  VOTEU.ANY UP1, P0 ;  /* 0x00000000003f7886 */ /* 0x000fe20000020100 */
[----:B------:R-:W-:Y:S01]  /*01d0*/  VOTEU.ANY UP2, P0 ;  /* 0x00000000003f7886 */ /* 0x000fe20000040100 */
[----:B------:R-:W2:Y:S01]  /*01e0*/  @UP0 S2UR UR7, SR_CgaCtaId ;  /* 0x00000000000709c3 */ /* 0x000ea20000008800 */
[----:B------:R-:W3:Y:S01]  /*01f0*/  SHFL.IDX PT, R3, R0, RZ, 0x1f ;  /* 0x00001fff00037589 */ /* 0x000ee200000e0000 */
[----:B------:R-:W-:Y:S01]  /*0200*/  @UP0 UMOV UR6, 0x400 ;  /* 0x0000040000060882 */ /* 0x000fe20000000000 */
[----:B------:R-:W-:-:S04]  /*0210*/  @UP0 UIADD3 UR4, -UR4, 0x100000, URZ ;  /* 0x0010000004040890 */ /* 0x000fc8000fffe13f */
[----:B------:R-:W-:Y:S02]  /*0220*/  @UP0 USHF.L.U32 UR5, UR4, 0xb, URZ ;  /* 0x0000000b04050899 */ /* 0x000fe4000800063f */
[----:B------:R-:W-:Y:S01]  /*0230*/  @UP0 USHF.L.U32 UR4, UR4, 0x1, URZ ;  /* 0x0000000104040899 */ /* 0x000fe2000800063f */
[----:B-1----:R-:W-:Y:S01]  /*0240*/  R2UR UR47, R2 ;  /* 0x00000000022f72ca */ /* 0x002fe200000e0000 */
[----:B--2---:R-:W-:Y:S01]  /*0250*/  @UP0 ULEA UR6, UR7, UR6, 0x18 ;  /* 0x0000000607060291 */ /* 0x004fe2000f8ec03f */
[----:B---3--:R-:W-:-:S11]  /*0260*/  ISETP.NE.AND P1, PT, R3, RZ, PT ;  /* 0x000000ff0300720c */ /* 0x008fd60003f25270 */
[----:B------:R-:W-:Y:S01]  /*0270*/  UISETP.NE.AND UP0, UPT, UR47, URZ, UPT ;  /* 0x0000003f2f00728c */ /* 0x000fe2000bf05270 */
[----:B------:R-:W1:Y:S02]  /*0280*/  FENCE.VIEW.ASYNC.S ;  /* 0x00000000000073c6 */ /* 0x000e640000000000 */
[----:B-1----:R1:W2:Y:S01]  /*0290*/  @UP1 SYNCS.EXCH.64 URZ, [UR6+0x28c00], UR4 ;  /* 0x028c0004063f15b2 */ /* 0x0022a20008000100 */
[----:B------:R1:W3:Y:S01]  /*02a0*/  @UP2 SYNCS.EXCH.64 URZ, [UR6+0x28c20], UR4 ;  /* 0x028c2004063f25b2 */ /* 0x0002e20008000100 */
[----:B------:R-:W-:Y:S06]  /*02b0*/  @P1 BRA `(.L_x_2) ;  /* 0x0000000000381947 */ /* 0x000fec0003800000 */
[----:B-1----:R-:W1:Y:S01]  /*02c0*/  S2UR UR5, SR_CgaCtaId ;  /* 0x00000000000579c3 */ /* 0x002e620000008800 */
[----:B------:R-:W-:Y:S01]  /*02d0*/  UMOV UR4, 0x400 ;  /* 0x0000040000047882 */ /* 0x000fe20000000000 */
[----:B------:R-:W-:Y:S01]  /*02e0*/  UMOV UR7, 0x1 ;  /* 0x0000000100077882 */ /* 0x000fe20000000000 */
[----:B------:R-:W-:Y:S01]  /*02f0*/  ELECT P0, URZ, PT ;  /* 0x00000000003f782f */ /* 0x000fe20003800000 */
[----:B-1----:R-:W-:Y:S02]  /*0300*/  ULEA UR6, UR5, UR4, 0x18 ;  /* 0x0000000405067291 */ /* 0x002fe4000f8ec03f */
[----:B------:R-:W-:-:S04]  /*0310*/  UIADD3 UR4, -UR7, 0x100000, URZ ;  /* 0x0010000007047890 */ /* 0x000fc8000fffe13f */
[----:B------:R-:W-:Y:S02]  /*0320*/  USHF.L.U32 UR5, UR4, 0xb, URZ ;  /* 0x0000000b04057899 */ /* 0x000fe4000800063f */
[----:B------:R-:W-:Y:S01]  /*0330*/  USHF.L.U32 UR4, UR4, 0x1, URZ ;  /* 0x0000000104047899 */ /* 0x000fe2000800063f */
[----:B------:R-:W1:Y:S11]  /*0340*/  FENCE.VIEW.ASYNC.S ;  /* 0x00000000000073c6 */ /* 0x000e760000000000 */
[----:B-1----:R4:W1:Y:S01]  /*0350*/  SYNCS.EXCH.64 URZ, [UR6+0x28c30], UR4 ;  /* 0x028c3004063f75b2 */ /* 0x0028620008000100 */
[----:B------:R4:W1:Y:S01]  /*0360*/  SYNCS.EXCH.64 URZ, [UR6+0x28c40], UR4 ;  /* 0x028c4004063f75b2 */ /* 0x0008620008000100 */
[----:B------:R4:W1:Y:S01]  /*0370*/  SYNCS.EXCH.64 URZ, [UR6+0x28c38], UR4 ;  /* 0x028c3804063f75b2 */ /* 0x0008620008000100 */
[----:B------:R4:W1:Y:S02]  /*0380*/  SYNCS.EXCH.64 URZ, [UR6+0x28c48], UR4 ;  /* 0x028c4804063f75b2 */ /* 0x0008640008000100 */
[----:B----4-:R-:W-:Y:S01]  /*0390*/  NOP ;  /* 0x0000000000007918 */ /* 0x010fe20000000000 */
.L_x_2:
[----:B------:R-:W4:Y:S01]  /*03a0*/  SHFL.IDX PT, R2, R0, RZ, 0x1f ;  /* 0x00001fff00027589 */ /* 0x000f2200000e0000 */
[----:B------:R-:W-:Y:S01]  /*03b0*/  NOP ;  /* 0x0000000000007918 */ /* 0x000fe20000000000 */
[----:B----4-:R-:W-:-:S13]  /*03c0*/  ISETP.NE.AND P0, PT, R2, RZ, PT ;  /* 0x000000ff0200720c */ /* 0x010fda0003f05270 */
[----:B------:R-:W-:Y:S05]  /*03d0*/  @P0 BRA `(.L_x_3) ;  /* 0x0000000000480947 */ /* 0x000fea0003800000 */
[----:B-1----:R-:W1:Y:S01]  /*03e0*/  S2UR UR5, SR_CgaCtaId ;  /* 0x00000000000579c3 */ /* 0x002e620000008800 */
[----:B------:R-:W-:Y:S01]  /*03f0*/  UMOV UR4, 0x400 ;  /* 0x0000040000047882 */ /* 0x000fe20000000000 */
[----:B------:R-:W-:Y:S01]  /*0400*/  UMOV UR6, 0x1 ;  /* 0x0000000100067882 */ /* 0x000fe20000000000 */
[----:B------:R-:W-:Y:S01]  /*0410*/  UMOV UR9, 0x2 ;  /* 0x0000000200097882 */ /* 0x000fe20000000000 */
[----:B------:R-:W-:-:S04]  /*0420*/  UIADD3 UR6, -UR6, 0x100000, URZ ;  /* 0x0010000006067890 */ /* 0x000fc8000fffe13f */
[----:B------:R-:W-:Y:S02]  /*0430*/  USHF.L.U32 UR7, UR6, 0xb, URZ ;  /* 0x0000000b06077899 */ /* 0x000fe4000800063f */
[----:B------:R-:W-:Y:S01]  /*0440*/  USHF.L.U32 UR6, UR6, 0x1, URZ ;  /* 0x0000000106067899 */ /* 0x000fe2000800063f */
[----:B------:R-:W-:Y:S01]  /*0450*/  ELECT P0, URZ, PT ;  /* 0x00000000003f782f */ /* 0x000fe20003800000 */
[----:B-1----:R-:W-:Y:S02]  /*0460*/  ULEA UR8, UR5, UR4, 0x18 ;  /* 0x0000000405087291 */ /* 0x002fe4000f8ec03f */
[----:B------:R-:W-:-:S04]  /*0470*/  UIADD3 UR4, -UR9, 0x100000, URZ ;  /* 0x0010000009047890 */ /* 0x000fc8000fffe13f */
[----:B------:R-:W-:Y:S02]  /*0480*/  USHF.L.U32 UR5, UR4, 0xb, URZ ;  /* 0x0000000b04057899 */ /* 0x000fe4000800063f */
[----:B------:R-:W-:Y:S01]  /*0490*/  USHF.L.U32 UR4, UR4, 0x1, URZ ;  /* 0x0000000104047899 */ /* 0x000fe2000800063f */
[----:B------:R-:W1:Y:S03]  /*04a0*/  FENCE.VIEW.ASYNC.S ;  /* 0x00000000000073c6 */ /* 0x000e660000000000 */
[----:B-1----:R4:W1:Y:S08]  /*04b0*/  SYNCS.EXCH.64 URZ, [UR8+0x28c50], UR6 ;  /* 0x028c5006083f75b2 */ /* 0x0028700008000100 */
[----:B------:R4:W1:Y:S01]  /*04c0*/  SYNCS.EXCH.64 URZ, [UR8+0x28c60], UR4 ;  /* 0x028c6004083f75b2 */ /* 0x0008620008000100 */
[----:B------:R4:W1:Y:S01]  /*04d0*/  SYNCS.EXCH.64 URZ, [UR8+0x28c58], UR6 ;  /* 0x028c5806083f75b2 */ /* 0x0008620008000100 */
[----:B------:R4:W1:Y:S02]  /*04e0*/  SYNCS.EXCH.64 URZ, [UR8+0x28c68], UR4 ;  /* 0x028c6804083f75b2 */ /* 0x0008640008000100 */
[----:B----4-:R-:W-:Y:S01]  /*04f0*/  NOP ;  /* 0x0000000000007918 */ /* 0x010fe20000000000 */
.L_x_3:
[----:B------:R-:W4:Y:S01]  /*0500*/  SHFL.IDX PT, R2, R0, RZ, 0x1f ;  /* 0x00001fff00027589 */ /* 0x000f2200000e0000 */
[----:B------:R-:W-:Y:S01]  /*0510*/  NOP ;  /* 0x0000000000007918 */ /* 0x000fe20000000000 */
[----:B----4-:R-:W-:-:S13]  /*0520*/  ISETP.NE.AND P0, PT, R2, RZ, PT ;  /* 0x000000ff0200720c */ /* 0x010fda0003f05270 */
[----:B------:R-:W-:Y:S05]  /*0530*/  @P0 BRA `(.L_x_4) ;  /* 0x0000000000380947 */ /* 0x000fea0003800000 */
        /* <DEDUP_REMOVED lines=14> */
.L_x_4:
        /* <DEDUP_REMOVED lines=8> */
[----:B------:R-:W-:Y:S01]  /*06a0*/  ELECT P0, URZ, PT ;  /* 0x00000000003f782f */ /* 0x000fe20003800000 */
[----:B-1----:R-:W-:Y:S02]  /*06b0*/  ULEA UR8, UR5, UR4, 0x18 ;  /* 0x0000000405087291 */ /* 0x002fe4000f8ec03f */
[----:B------:R-:W-:-:S04]  /*06c0*/  UIADD3 UR4, -UR6, 0x100000, URZ ;  /* 0x0010000006047890 */ /* 0x000fc8000fffe13f */
[----:B------:R-:W-:Y:S02]  /*06d0*/  USHF.L.U32 UR5, UR4, 0xb, URZ ;  /* 0x0000000b04057899 */ /* 0x000fe4000800063f */
[----:B------:R-:W-:Y:S02]  /*06e0*/  USHF.L.U32 UR4, UR4, 0x1, URZ ;  /* 0x0000000104047899 */ /* 0x000fe4000800063f */
        /* <DEDUP_REMOVED lines=9> */
.L_x_5:
        /* <DEDUP_REMOVED lines=22> */
.L_x_6:
[----:B------:R-:W-:Y:S01]  /*08e0*/  PLOP3.LUT P0, PT, PT, PT, UP0, 0x80, 0x0 ;  /* 0x000000000000781c */ /* 0x000fe20003f0f008 */
[----:B------:R-:W-:Y:S01]  /*08f0*/  UMOV UR38, 0x1 ;  /* 0x0000000100267882 */ /* 0x000fe20000000000 */
[----:B------:R-:W-:Y:S01]  /*0900*/  NOP ;  /* 0x0000000000007918 */ /* 0x000fe20000000000 */
[----:B------:R-:W-:Y:S01]  /*0910*/  USEL UR38, UR38, 0x2, !UP0 ;  /* 0x0000000226267887 */ /* 0x000fe2000c000000 */
[----:B------:R-:W-:Y:S01]  /*0920*/  ULDC.64 UR48, c[0x0][0x208] ;  /* 0x0000820000307ab9 */ /* 0x000fe20000000a00 */
[----:B-123--:R-:W-:Y:S08]  /*0930*/  BAR.SYNC.DEFER_BLOCKING 0x0 ;  /* 0x0000000000007b1d */ /* 0x00eff00000010000 */
[----:B------:R-:W-:Y:S05]  /*0940*/  @!P0 BRA `(.L_x_7) ;  /* 0x0000006c00088947 */ /* 0x000fea0003800000 */
.L_x_8:
[----:B------:R-:W-:-:S08]  /*0950*/  NOP ;  /* 0x0000000000007918 */ /* 0x000fd00000000000 */
[----:B------:R-:W1:Y:S02]  /*0960*/  USETMAXREG.TRY_ALLOC.CTAPOOL UP0, 0xf0 ;  /* 0x000000f0000079c8 */ /* 0x000e640008000600 */
[----:B-1----:R-:W-:-:S13]  /*0970*/  PLOP3.LUT P0, PT, PT, PT, UP0, 0x80, 0x0 ;  /* 0x000000000000781c */ /* 0x002fda0003f0f008 */
[----:B------:R-:W-:Y:S05]  /*0980*/  @!P0 BRA `(.L_x_8) ;  /* 0xfffffffc00f08947 */ /* 0x000fea000383ffff */
[----:B------:R-:W-:Y:S01]  /*0990*/  LOP3.LUT R0, R4, 0xffffff80, RZ, 0xc0, !PT ;  /* 0xffffff8004007812 */ /* 0x000fe200078ec0ff */
[----:B------:R-:W1:Y:S03]  /*09a0*/  S2UR UR45, SR_CTAID.X ;  /* 0x00000000002d79c3 */ /* 0x000e660000002500 */
[----:B------:R-:W-:-:S05]  /*09b0*/  ISETP.NE.AND P0, PT, R0, 0x80, PT ;  /* 0x000000800000780c */ /* 0x000fca0003f05270 */
[----:B------:R-:W1:Y:S08]  /*09c0*/  LDC R0, c[0x0][0xda4] ;  /* 0x00036900ff007b82 */ /* 0x000e700000000800 */
[----:B------:R-:W-:Y:S06]  /*09d0*/  @!P0 BAR.ARV 0x8, 0xa0 ;  /* 0x0202800000008b1d */ /* 0x000fec0000002000 */
[----:B------:R-:W-:-:S13]  /*09e0*/  ISETP.GE.U32.AND P0, PT, R4, 0x100, PT ;  /* 0x000001000400780c */ /* 0x000fda0003f06070 */
[----:B------:R-:W-:Y:S06]  /*09f0*/  @P0 BAR.ARV 0xf, 0x100 ;  /* 0x03c4000000000b1d */ /* 0x000fec0000002000 */
[----:B-1----:R-:W-:-:S13]  /*0a00*/  ISETP.LE.AND P0, PT, R0, UR45, PT ;  /* 0x0000002d00007c0c */ /* 0x002fda000bf03270 */
[----:B------:R-:W-:Y:S05]  /*0a10*/  @P0 EXIT ;  /* 0x000000000000094d */ /* 0x000fea0003800000 */
[----:B------:R-:W-:Y:S01]  /*0a20*/  VIADD R0, R4, 0xffffff80 ;  /* 0xffffff8004007836 */ /* 0x000fe20000000000 */
[----:B------:R-:W1:Y:S01]  /*0a30*/  S2UR UR4, SR_CgaCtaId ;  /* 0x00000000000479c3 */ /* 0x000e620000008800 */
[----:B------:R-:W-:Y:S01]  /*0a40*/  UMOV UR46, 0x400 ;  /* 0x00000400002e7882 */ /* 0x000fe20000000000 */
[----:B------:R-:W-:Y:S01]  /*0a50*/  MOV R22, 0x40 ;  /* 0x0000004000167802 */ /* 0x000fe20000000f00 */
[----:B------:R-:W-:Y:S01]  /*0a60*/  ULOP3.LUT UR44, UR38, 0x1, URZ, 0xfc, !UPT ;  /* 0x00000001262c7892 */ /* 0x000fe2000f8efc3f */
[----:B------:R-:W-:Y:S01]  /*0a70*/  SHF.R.S32.HI R3, RZ, 0x1f, R0 ;  /* 0x0000001fff037819 */ /* 0x000fe20000011400 */
[----:B------:R-:W-:Y:S01]  /*0a80*/  ULDC.64 UR52, c[0x0][0x198] ;  /* 0x0000660000347ab9 */ /* 0x000fe20000000a00 */
[----:B------:R-:W-:Y:S01]  /*0a90*/  UMOV UR41, URZ ;  /* 0x0000003f00297c82 */ /* 0x000fe20008000000 */
[----:B------:R-:W-:Y:S01]  /*0aa0*/  UMOV UR40, URZ ;  /* 0x0000003f00287c82 */ /* 0x000fe20008000000 */
[CC--:B------:R-:W-:Y:S01]  /*0ab0*/  LEA.HI R2, R3.reuse, R0.reuse, RZ, 0x4 ;  /* 0x0000000003027211 */ /* 0x0c0fe200078f20ff */
[----:B------:R-:W-:Y:S01]  /*0ac0*/  UMOV UR39, URZ ;  /* 0x0000003f00277c82 */ /* 0x000fe20008000000 */
[----:B------:R-:W-:-:S02]  /*0ad0*/  LEA.HI R4, R3, R0, RZ, 0x5 ;  /* 0x0000000003047211 */ /* 0x000fc400078f28ff */
[----:B------:R-:W-:Y:S02]  /*0ae0*/  LEA.HI R5, R3, R0, RZ, 0x7 ;  /* 0x0000000003057211 */ /* 0x000fe400078f38ff */
[----:B------:R-:W-:Y:S02]  /*0af0*/  LOP3.LUT R7, R2, 0xfffffff0, RZ, 0xc0, !PT ;  /* 0xfffffff002077812 */ /* 0x000fe400078ec0ff */
[--C-:B------:R-:W-:Y:S02]  /*0b00*/  SHF.R.S32.HI R185, RZ, 0x5, R4.reuse ;  /* 0x00000005ffb97819 */ /* 0x100fe40000011404 */
[----:B------:R-:W-:Y:S02]  /*0b10*/  LOP3.LUT R3, R5, 0xffffff80, RZ, 0xc0, !PT ;  /* 0xffffff8005037812 */ /* 0x000fe400078ec0ff */
[----:B------:R-:W-:Y:S02]  /*0b20*/  SHF.R.S32.HI R4, RZ, 0x1f, R4 ;  /* 0x0000001fff047819 */ /* 0x000fe40000011404 */
[C---:B------:R-:W-:Y:S01]  /*0b30*/  IADD3 R7, R0.reuse, -R7, RZ ;  /* 0x8000000700077210 */ /* 0x040fe20007ffe0ff */
[----:B------:R-:W-:Y:S01]  /*0b40*/  IMAD.IADD R3, R0, 0x1, -R3 ;  /* 0x0000000100037824 */ /* 0x000fe200078e0a03 */
[----:B------:R-:W-:Y:S01]  /*0b50*/  LEA.HI R4, R4, R185, RZ, 0x2 ;  /* 0x000000b904047211 */ /* 0x000fe200078f10ff */
[----:B-1----:R-:W-:Y:S01]  /*0b60*/  ULEA UR46, UR4, UR46, 0x18 ;  /* 0x0000002e042e7291 */ /* 0x002fe2000f8ec03f */
[----:B------:R-:W-:-:S02]  /*0b70*/  SHF.R.S32.HI R0, RZ, 0x1f, R7 ;  /* 0x0000001fff007819 */ /* 0x000fc40000011407 */
[----:B------:R-:W-:Y:S02]  /*0b80*/  SHF.R.S32.HI R184, RZ, 0x7, R5 ;  /* 0x00000007ffb87819 */ /* 0x000fe40000011405 */
[----:B------:R-:W-:Y:S02]  /*0b90*/  LOP3.LUT R4, R4, 0x3ffffc, RZ, 0xc0, !PT ;  /* 0x003ffffc04047812 */ /* 0x000fe400078ec0ff */
[----:B------:R-:W-:Y:S01]  /*0ba0*/  LEA.HI R6, R0, R7, RZ, 0x3 ;  /* 0x0000000700067211 */ /* 0x000fe200078f18ff */
[----:B------:R-:W-:Y:S01]  /*0bb0*/  IMAD R11, R184, 0x100, R7 ;  /* 0x00000100b80b7824 */ /* 0x000fe200078e0207 */
[----:B------:R-:W-:Y:S02]  /*0bc0*/  SHF.R.S32.HI R9, RZ, 0x4, R2 ;  /* 0x00000004ff097819 */ /* 0x000fe40000011402 */
[----:B------:R-:W-:Y:S02]  /*0bd0*/  IADD3 R8, R185, -R4, RZ ;  /* 0x80000004b9087210 */ /* 0x000fe40007ffe0ff */
[C---:B------:R-:W-:Y:S01]  /*0be0*/  LOP3.LUT R4, R6.reuse, 0xfffffff8, RZ, 0xc0, !PT ;  /* 0xfffffff806047812 */ /* 0x040fe200078ec0ff */
[----:B------:R-:W-:Y:S01]  /*0bf0*/  IMAD.SHL.U32 R6, R6, 0x40, RZ ;  /* 0x0000004006067824 */ /* 0x000fe200078e00ff */
[----:B------:R-:W-:Y:S01]  /*0c00*/  LEA.HI R2, R2, R9, RZ, 0x1 ;  /* 0x0000000902027211 */ /* 0x000fe200078f08ff */
[----:B------:R-:W-:Y:S01]  /*0c10*/  IMAD R186, R8, 0x10, R11 ;  /* 0x0000001008ba7824 */ /* 0x000fe200078e020b */
[----:B------:R-:W-:-:S02]  /*0c20*/  IADD3 R8, R7, -R4, RZ ;  /* 0x8000000407087210 */ /* 0x000fc40007ffe0ff */
[----:B------:R-:W-:Y:S02]  /*0c30*/  LOP3.LUT R2, R2, 0x1ffffffe, RZ, 0xc0, !PT ;  /* 0x1ffffffe02027812 */ /* 0x000fe400078ec0ff */
[----:B------:R-:W-:Y:S01]  /*0c40*/  LOP3.LUT R6, R6, 0x7ffffe00, RZ, 0xc0, !PT ;  /* 0x7ffffe0006067812 */ /* 0x000fe200078ec0ff */
[----:B------:R-:W-:Y:S01]  /*0c50*/  IMAD.SHL.U32 R10, R8, 0x40, RZ ;  /* 0x00000040080a7824 */ /* 0x000fe200078e00ff */
[----:B------:R-:W-:Y:S02]  /*0c60*/  IADD3 R9, R9, -R2, RZ ;  /* 0x8000000209097210 */ /* 0x000fe40007ffe0ff */
[----:B------:R-:W-:Y:S01]  /*0c70*/  SHF.R.S32.HI R0, RZ, 0x1f, R3 ;  /* 0x0000001fff007819 */ /* 0x000fe20000011403 */
[----:B------:R-:W-:Y:S01]  /*0c80*/  IMAD R6, R185, 0x400, R6 ;  /* 0x00000400b9067824 */ /* 0x000fe200078e0206 */
[----:B------:R-:W-:Y:S02]  /*0c90*/  SHF.L.U32 R9, R9, 0x3, RZ ;  /* 0x0000000309097819 */ /* 0x000fe400000006ff */
[----:B------:R-:W-:-:S02]  /*0ca0*/  LOP3.LUT R10, R10, 0x1c0, RZ, 0xc0, !PT ;  /* 0x000001c00a0a7812 */ /* 0x000fc400078ec0ff */
[----:B------:R-:W-:Y:S02]  /*0cb0*/  LEA R186, R186, R9, 0x6 ;  /* 0x00000009baba7211 */ /* 0x000fe400078e30ff */
[----:B------:R-:W-:Y:S02]  /*0cc0*/  LOP3.LUT R9, R10, 0x8, R9, 0xf8, !PT ;  /* 0x000000080a097812 */ /* 0x000fe400078ef809 */
[----:B------:R-:W-:Y:S02]  /*0cd0*/  SHF.R.U32.HI R10, RZ, 0x3, R10 ;  /* 0x00000003ff0a7819 */ /* 0x000fe4000001160a */
[CC--:B------:R-:W-:Y:S02]  /*0ce0*/  LEA.HI R2, R0.reuse, R3.reuse, RZ, 0x2 ;  /* 0x0000000300027211 */ /* 0x0c0fe400078f10ff */
[----:B------:R-:W-:Y:S02]  /*0cf0*/  LOP3.LUT R9, R9, R10, RZ, 0x3c, !PT ;  /* 0x0000000a09097212 */ /* 0x000fe400078e3cff */
[----:B------:R-:W-:-:S02]  /*0d00*/  LEA.HI R4, R0, R3, RZ, 0x5 ;  /* 0x0000000300047211 */ /* 0x000fc400078f28ff */
[----:B------:R-:W-:Y:S01]  /*0d10*/  R2P PR, R8, 0x6 ;  /* 0x0000000608007804 */ /* 0x000fe20000000000 */
[----:B------:R-:W-:Y:S01]  /*0d20*/  IMAD.IADD R6, R6, 0x1, R9 ;  /* 0x0000000106067824 */ /* 0x000fe200078e0209 */
[--C-:B------:R-:W-:Y:S02]  /*0d30*/  SHF.R.S32.HI R0, RZ, 0x2, R2.reuse ;  /* 0x00000002ff007819 */ /* 0x100fe40000011402 */
[----:B------:R-:W-:Y:S02]  /*0d40*/  SHF.R.S32.HI R7, RZ, 0x1f, R2 ;  /* 0x0000001fff077819 */ /* 0x000fe40000011402 */
[----:B------:R-:W-:Y:S02]  /*0d50*/  LEA.HI R5, R5, R184, RZ, 0x1 ;  /* 0x000000b805057211 */ /* 0x000fe400078f08ff */
[----:B------:R-:W-:Y:S02]  /*0d60*/  LEA R19, R6, UR46, 0x1 ;  /* 0x0000002e06137c11 */ /* 0x000fe4000f8e08ff */
[----:B------:R-:W-:-:S02]  /*0d70*/  LEA.HI R7, R7, R0, RZ, 0x3 ;  /* 0x0000000007077211 */ /* 0x000fc400078f18ff */
[----:B------:R-:W-:Y:S01]  /*0d80*/  LOP3.LUT R2, R2, 0x7ffffffc, RZ, 0xc0, !PT ;  /* 0x7ffffffc02027812 */ /* 0x000fe200078ec0ff */
[----:B------:R-:W-:Y:S01]  /*0d90*/  VIADD R23, R19, 0x26800 ;  /* 0x0002680013177836 */ /* 0x000fe20000000000 */
[----:B------:R-:W-:Y:S02]  /*0da0*/  LOP3.LUT R5, R5, 0xfffffe, RZ, 0xc0, !PT ;  /* 0x00fffffe05057812 */ /* 0x000fe400078ec0ff */
[----:B------:R-:W-:Y:S01]  /*0db0*/  LOP3.LUT R7, R7, 0xfffffff8, RZ, 0xc0, !PT ;  /* 0xfffffff807077812 */ /* 0x000fe200078ec0ff */
[----:B------:R-:W-:Y:S01]  /*0dc0*/  IMAD.IADD R16, R3, 0x1, -R2 ;  /* 0x0000000103107824 */ /* 0x000fe200078e0a02 */
[----:B------:R-:W-:Y:S01]  /*0dd0*/  IADD3 R18, R19, 0x26820, RZ ;  /* 0x0002682013127810 */ /* 0x000fe20007ffe0ff */
[----:B------:R-:W-:Y:S01]  /*0de0*/  IMAD.IADD R5, R184, 0x1, -R5 ;  /* 0x00000001b8057824 */ /* 0x000fe200078e0a05 */
[----:B------:R-:W-:Y:S01]  /*0df0*/  SEL R22, R22, 0xffffffc0, !P2 ;  /* 0xffffffc016167807 */ /* 0x000fe20005000000 */
[----:B------:R-:W-:Y:S01]  /*0e00*/  IMAD.SHL.U32 R16, R16, 0x2, RZ ;  /* 0x0000000210107824 */ /* 0x000fe200078e00ff */
[----:B------:R-:W-:-:S02]  /*0e10*/  IADD3 R7, R0, -R7, RZ ;  /* 0x8000000700077210 */ /* 0x000fc40007ffe0ff */
[----:B------:R-:W-:Y:S02]  /*0e20*/  SHF.R.S32.HI R2, RZ, 0x5, R4 ;  /* 0x00000005ff027819 */ /* 0x000fe40000011404 */
[C---:B------:R-:W-:Y:S02]  /*0e30*/  @P1 IADD3 R18, R23.reuse, -0x20, RZ ;  /* 0xffffffe017121810 */ /* 0x040fe40007ffe0ff */
[----:B------:R-:W-:Y:S02]  /*0e40*/  IADD3 R23, R23, R22, RZ ;  /* 0x0000001617177210 */ /* 0x000fe40007ffe0ff */
[----:B------:R-:W-:Y:S02]  /*0e50*/  LEA R2, R2, R7, 0x4 ;  /* 0x0000000702027211 */ /* 0x000fe400078e20ff */
[----:B------:R-:W-:Y:S02]  /*0e60*/  SHF.L.U32 R17, R5, 0x8, RZ ;  /* 0x0000000805117819 */ /* 0x000fe400000006ff */
[----:B------:R-:W-:-:S07]  /*0e70*/  IADD3 R22, R22, R18, RZ ;  /* 0x0000001216167210 */ /* 0x000fce0007ffe0ff */
.L_x_42:
[----:B------:R-:W-:Y:S01]  /*0e80*/  ULDC UR4, c[0x0][0xda8] ;  /* 0x00036a0000047ab9 */ /* 0x000fe20000000800 */
[----:B------:R-:W-:Y:S01]  /*0e90*/  ULDC UR50, c[0x0][0x404] ;  /* 0x0001010000327ab9 */ /* 0x000fe20000000800 */
[----:B------:R-:W-:Y:S01]  /*0ea0*/  UISETP.NE.AND UP1, UPT, UR4, 0x1, UPT ;  /* 0x000000010400788c */ /* 0x000fe2000bf25270 */
[----:B------:R-:W-:Y:S02]  /*0eb0*/  ULDC UR6, c[0x0][0x2e0] ;  /* 0x0000b80000067ab9 */ /* 0x000fe40000000800 */
[----:B------:R-:W-:Y:S01]  /*0ec0*/  ULDC.64 UR4, c[0x0][0x3f8] ;  /* 0x0000fe0000047ab9 */ /* 0x000fe20000000a00 */
[----:B------:R-:W-:Y:S01]  /*0ed0*/  UMOV UR43, UR45 ;  /* 0x0000002d002b7c82 */ /* 0x000fe20008000000 */
[----:B------:R-:W-:Y:S01]  /*0ee0*/  UISETP.NE.U32.AND UP0, UPT, UR4, URZ, UPT ;  /* 0x0000003f0400728c */ /* 0x000fe2000bf05070 */
[----:B------:R-:W-:Y:S02]  /*0ef0*/  UMOV UR42, UR45 ;  /* 0x0000002d002a7c82 */ /* 0x000fe40008000000 */
[----:B------:R-:W-:Y:S01]  /*0f00*/  ULDC UR4, c[0x0][0xdb4] ;  /* 0x00036d0000047ab9 */ /* 0x000fe20000000800 */
[----:B------:R-:W-:-:S02]  /*0f10*/  UISETP.NE.AND.EX UP0, UPT, UR5, URZ, UPT, UP0 ;  /* 0x0000003f0500728c */ /* 0x000fc4000bf05300 */
[----:B------:R-:W-:Y:S02]  /*0f20*/  UISETP.NE.AND UP2, UPT, UR4, 0x1, UPT ;  /* 0x000000010400788c */ /* 0x000fe4000bf45270 */
[----:B------:R-:W-:Y:S01]  /*0f30*/  USEL UR50, UR50, 0x1, UP0 ;  /* 0x0000000132327887 */ /* 0x000fe20008000000 */
[----:B------:R-:W-:Y:S01]  /*0f40*/  @UP1 ULDC UR4, c[0x0][0xdac] ;  /* 0x00036b0000041ab9 */ /* 0x000fe20000000800 */
[----:B------:R-:W-:Y:S02]  /*0f50*/  UISETP.NE.AND UP0, UPT, UR47, 0x1, UPT ;  /* 0x000000012f00788c */ /* 0x000fe4000bf05270 */
[----:B------:R-:W-:Y:S02]  /*0f60*/  UIMAD.WIDE.U32 UR4, UR45, UR4, URZ ;  /* 0x000000042d0472a5 */ /* 0x000fe4000f8e003f */
[----:B------:R-:W-:Y:S02]  /*0f70*/  UIMAD UR50, UR50, UR6, URZ ;  /* 0x00000006323272a4 */ /* 0x000fe4000f8e023f */
[----:B------:R-:W-:Y:S01]  /*0f80*/  PLOP3.LUT P0, PT, PT, PT, UP0, 0x80, 0x0 ;  /* 0x000000000000781c */ /* 0x000fe20003f0f008 */
[----:B------:R-:W-:Y:S01]  /*0f90*/  @UP1 ULDC UR6, c[0x0][0xdb0] ;  /* 0x00036c0000061ab9 */ /* 0x000fe20000000800 */
[----:B------:R-:W-:Y:S01]  /*0fa0*/  @UP2 ULDC.64 UR8, c[0x0][0xdb8] ;  /* 0x00036e0000082ab9 */ /* 0x000fe20000000a00 */
[----:B------:R-:W-:-:S02]  /*0fb0*/  @UP1 USHF.R.U32.HI UR43, URZ, UR6, UR5 ;  /* 0x000000063f2b1299 */ /* 0x000fc40008011605 */
[----:B------:R-:W-:Y:S02]  /*0fc0*/  UIADD3 UR6, UR50, 0x3f, URZ ;  /* 0x0000003f32067890 */ /* 0x000fe4000fffe03f */
[----:B------:R-:W-:Y:S02]  /*0fd0*/  UIMAD.WIDE.U32 UR4, UR43, UR8, URZ ;  /* 0x000000082b0472a5 */ /* 0x000fe4000f8e003f */
[----:B------:R-:W-:Y:S01]  /*0fe0*/  USHF.R.S32.HI UR7, URZ, 0x1f, UR6 ;  /* 0x0000001f3f077899 */ /* 0x000fe20008011406 */
[----:B------:R-:W-:Y:S01]  /*0ff0*/  UMOV UR36, UR43 ;  /* 0x0000002b00247c82 */ /* 0x000fe20008000000 */
[----:B------:R-:W-:Y:S02]  /*1000*/  @UP2 USHF.R.U32.HI UR36, URZ, UR9, UR5 ;  /* 0x000000093f242299 */ /* 0x000fe40008011605 */
[----:B------:R-:W-:-:S04]  /*1010*/  ULEA.HI UR7, UR7, UR6, URZ, 0x6 ;  /* 0x0000000607077291 */ /* 0x000fc8000f8f303f */
[----:B------:R-:W-:Y:S01]  /*1020*/  USHF.R.S32.HI UR37, URZ, 0x6, UR7 ;  /* 0x000000063f257899 */ /* 0x000fe20008011407 */
[----:B-1----:R-:W-:Y:S11]  /*1030*/  @!P0 BRA `(.L_x_9) ;  /* 0x0000001800448947 */ /* 0x002ff60003800000 */
[----:B------:R-:W1:Y:S01]  /*1040*/  SHFL.IDX PT, R0, R184, RZ, 0x1f ;  /* 0x00001fffb8007589 */ /* 0x000e6200000e0000 */
[----:B------:R-:W-:-:S06]  /*1050*/  UISETP.NE.AND UP0, UPT, UR44, 0x3, UPT ;  /* 0x000000032c00788c */ /* 0x000fcc000bf05270 */
[----:B------:R-:W-:Y:S02]  /*1060*/  PLOP3.LUT P0, PT, PT, PT, UP0, 0x80, 0x0 ;  /* 0x000000000000781c */ /* 0x000fe40003f0f008 */
[----:B-1----:R-:W-:-:S13]  /*1070*/  R2UR UR4, R0 ;  /* 0x00000000000472ca */ /* 0x002fda00000e0000 */
[----:B------:R-:W-:-:S04]  /*1080*/  ULEA.HI UR5, UR4, UR4, URZ, 0x1 ;  /* 0x0000000404057291 */ /* 0x000fc8000f8f083f */
[----:B------:R-:W-:-:S04]  /*1090*/  ULOP3.LUT UR5, UR5, 0x1fffe, URZ, 0xc0, !UPT ;  /* 0x0001fffe05057892 */ /* 0x000fc8000f8ec03f */
[----:B------:R-:W-:-:S04]  /*10a0*/  UIADD3 UR5, UR4, -UR5, URZ ;  /* 0x8000000504057290 */ /* 0x000fc8000fffe03f */
[----:B------:R-:W-:-:S04]  /*10b0*/  ULEA UR5, UR5, UR46, 0xf ;  /* 0x0000002e05057291 */ /* 0x000fc8000f8e783f */
[----:B------:R-:W-:-:S04]  /*10c0*/  UIADD3 UR5, UR5, 0x400, URZ ;  /* 0x0000040005057890 */ /* 0x000fc8000fffe03f */
[----:B------:R-:W-:-:S04]  /*10d0*/  USHF.R.U32.HI UR5, URZ, 0x4, UR5 ;  /* 0x000000043f057899 */ /* 0x000fc80008011605 */
[----:B------:R-:W-:-:S04]  /*10e0*/  ULOP3.LUT UR5, UR5, 0x3fff, URZ, 0xc0, !UPT ;  /* 0x00003fff05057892 */ /* 0x000fc8000f8ec03f */
[----:B------:R-:W-:Y:S01]  /*10f0*/  ULOP3.LUT UR20, UR5, 0x2000000, URZ, 0xfc, !UPT ;  /* 0x0200000005147892 */ /* 0x000fe2000f8efc3f */
[----:B------:R-:W-:Y:S11]  /*1100*/  @!P0 BRA `(.L_x_10) ;  /* 0x0000000000048947 */ /* 0x000ff60003800000 */
[----:B------:R-:W-:Y:S01]  /*1110*/  BPT.TRAP 0x1 ;  /* 0x000000040000795c */ /* 0x000fe20000300000 */
.L_x_10:
[----:B------:R-:W-:Y:S01]  /*1120*/  ULEA UR16, UR39, UR46, 0x3 ;  /* 0x0000002e27107291 */ /* 0x000fe2000f8e183f */
[----:B------:R-:W-:-:S05]  /*1130*/  IMAD.U32 R0, RZ, RZ, UR40 ;  /* 0x00000028ff007e24 */ /* 0x000fca000f8e00ff */
[----:B------:R-:W-:-:S04]  /*1140*/  SHF.L.U32 R0, R0, 0x1f, RZ ;  /* 0x0000001f00007819 */ /* 0x000fc800000006ff */
[----:B------:R-:W1:Y:S02]  /*1150*/  SYNCS.PHASECHK.TRANS64.TRYWAIT P0, [UR16+0x28c50], R0 ;  /* 0x028c5000ff0075a7 */ /* 0x000e640008000150 */
[----:B-1----:R-:W-:Y:S05]  /*1160*/  @!P0 BRA `(.L_x_11) ;  /* 0x0000009400648947 */ /* 0x002fea0003800000 */
.L_x_98:
[----:B------:R-:W-:Y:S01]  /*1170*/  BAR.SYNC.DEFER_BLOCKING 0xe, 0x100 ;  /* 0x0384000000007b1d */ /* 0x000fe20000010000 */
[----:B------:R-:W-:Y:S01]  /*1180*/  UIADD3 UR4, UR46, 0x26800, URZ ;  /* 0x000268002e047890 */ /* 0x000fe2000fffe03f */
[----:B-1----:R-:W-:Y:S01]  /*1190*/  MOV R0, UR16 ;  /* 0x0000001000007c02 */ /* 0x002fe20008000f00 */
[----:B------:R-:W-:Y:S02]  /*11a0*/  ULEA UR12, UR39, UR20, 0xc ;  /* 0x00000014270c7291 */ /* 0x000fe4000f8e603f */
[----:B------:R-:W-:Y:S01]  /*11b0*/  USHF.R.U32.HI UR4, URZ, 0x4, UR4 ;  /* 0x000000043f047899 */ /* 0x000fe20008011604 */
[----:B------:R-:W-:Y:S01]  /*11c0*/  UMOV UR7, 0x40000040 ;  /* 0x4000004000077882 */ /* 0x000fe20000000000 */
[----:B------:R-:W-:Y:S02]  /*11d0*/  UMOV UR5, 0x40000040 ;  /* 0x4000004000057882 */ /* 0x000fe40000000000 */
[----:B------:R-:W-:Y:S01]  /*11e0*/  ULOP3.LUT UR4, UR4, 0x3fff, URZ, 0xc0, !UPT ;  /* 0x00003fff04047892 */ /* 0x000fe2000f8ec03f */
[----:B------:R-:W1:Y:S01]  /*11f0*/  S2R R3, SR_TID.X ;  /* 0x0000000000037919 */ /* 0x000e620000002100 */
[----:B------:R-:W-:Y:S01]  /*1200*/  UMOV UR6, UR12 ;  /* 0x0000000c00067c82 */ /* 0x000fe20008000000 */
[----:B------:R-:W-:-:S02]  /*1210*/  UIADD3 UR10, UR12, 0x100, URZ ;  /* 0x000001000c0a7890 */ /* 0x000fc4000fffe03f */
[----:B------:R-:W-:Y:S01]  /*1220*/  ULOP3.LUT UR13, UR4, 0x10000, URZ, 0xfc, !UPT ;  /* 0x00010000040d7892 */ /* 0x000fe2000f8efc3f */
[----:B------:R-:W-:Y:S01]  /*1230*/  UMOV UR11, 0x40000040 ;  /* 0x40000040000b7882 */ /* 0x000fe20000000000 */
[----:B------:R-:W-:Y:S02]  /*1240*/  UMOV UR9, 0x40000040 ;  /* 0x4000004000097882 */ /* 0x000fe40000000000 */
[----:B------:R-:W-:Y:S02]  /*1250*/  UIADD3 UR8, UR13, 0x4, URZ ;  /* 0x000000040d087890 */ /* 0x000fe4000fffe03f */
[----:B------:R-:W-:Y:S01]  /*1260*/  UIADD3 UR14, UR12, 0x180, URZ ;  /* 0x000001800c0e7890 */ /* 0x000fe2000fffe03f */
[----:B------:R-:W-:Y:S01]  /*1270*/  UMOV UR4, UR13 ;  /* 0x0000000d00047c82 */ /* 0x000fe20008000000 */
[----:B------:R-:W-:Y:S01]  /*1280*/  UMOV UR15, 0x40000040 ;  /* 0x40000040000f7882 */ /* 0x000fe20000000000 */
[----:B------:R-:W-:Y:S01]  /*1290*/  WARPGROUP.ARRIVE ;  /* 0x00000000000079c5 */ /* 0x000fe20000000000 */
[----:B------:R-:W-:-:S05]  /*12a0*/  UISETP.GE.AND UP0, UPT, UR50, 0x41, UPT ;  /* 0x000000413200788c */ /* 0x000fca000bf06270 */
[----:B------:R-:W-:Y:S01]  /*12b0*/  HGMMA.64x256x16.F32.BF16 R24, gdesc[UR4].tnspB, RZ, !UPT, gsb0 ;  /* 0x43e00000041879f0 */ /* 0x000fe2000c0018ff */
[----:B------:R-:W-:Y:S02]  /*12c0*/  UIADD3 UR6, UR12, 0x80, URZ ;  /* 0x000000800c067890 */ /* 0x000fe4000fffe03f */
[----:B------:R-:W-:Y:S01]  /*12d0*/  UIADD3 UR4, UR13, 0x2, URZ ;  /* 0x000000020d047890 */ /* 0x000fe2000fffe03f */
[----:B------:R-:W-:Y:S01]  /*12e0*/  UMOV UR7, 0x40000040 ;  /* 0x4000004000077882 */ /* 0x000fe20000000000 */
[----:B------:R-:W-:Y:S01]  /*12f0*/  UMOV UR5, 0x40000040 ;  /* 0x4000004000057882 */ /* 0x000fe20000000000 */
[----:B------:R-:W-:-:S03]  /*1300*/  UIADD3 UR12, UR13, 0x6, URZ ;  /* 0x000000060d0c7890 */ /* 0x000fc6000fffe03f */
[----:B------:R-:W-:Y:S01]  /*1310*/  UMOV UR13, 0x40000040 ;  /* 0x40000040000d7882 */ /* 0x000fe20000000000 */
[----:B-1----:R-:W-:-:S04]  /*1320*/  LOP3.LUT R3, R3, 0x7f, RZ, 0xc0, !PT ;  /* 0x0000007f03037812 */ /* 0x002fc800078ec0ff */
[----:B------:R-:W-:-:S13]  /*1330*/  ISETP.NE.AND P0, PT, R3, RZ, PT ;  /* 0x000000ff0300720c */ /* 0x000fda0003f05270 */
[----:B------:R-:W-:-:S04]  /*1340*/  @!P0 IADD3 R0, R0, 0x28c60, RZ ;  /* 0x00028c6000008810 */ /* 0x000fc80007ffe0ff */
[----:B------:R-:W-:Y:S01]  /*1350*/  @!P0 PRMT R0, RZ, 0x654, R0 ;  /* 0x00000654ff008816 */ /* 0x000fe20000000000 */
[----:B------:R-:W-:Y:S02]  /*1360*/  WARPGROUP.DEPBAR.LE gsb0, 0x0 ;  /* 0x00008000000079c5 */ /* 0x000fe40000010000 */
[----:B------:R-:W-:-:S06]  /*1370*/  WARPGROUP.ARRIVE ;  /* 0x00000000000079c5 */ /* 0x000fcc0000000000 */
[----:B------:R-:W-:Y:S03]  /*1380*/  HGMMA.64x256x16.F32.BF16 R24, gdesc[UR4].tnspB, R24, gsb0 ;  /* 0x43e00000041879f0 */ /* 0x000fe60008001818 */
[----:B------:R-:W-:Y:S02]  /*1390*/  WARPGROUP.DEPBAR.LE gsb0, 0x0 ;  /* 0x00008000000079c5 */ /* 0x000fe40000010000 */
[----:B------:R-:W-:-:S15]  /*13a0*/  WARPGROUP.ARRIVE ;  /* 0x00000000000079c5 */ /* 0x000fde0000000000 */
[----:B------:R-:W-:-:S08]  /*13b0*/  NOP ;  /* 0x0000000000007918 */ /* 0x000fd00000000000 */
[----:B------:R-:W-:Y:S03]  /*13c0*/  HGMMA.64x256x16.F32.BF16 R24, gdesc[UR8].tnspB, R24, gsb0 ;  /* 0x43e00000081879f0 */ /* 0x000fe60008001818 */
[----:B------:R-:W-:Y:S02]  /*13d0*/  WARPGROUP.DEPBAR.LE gsb0, 0x0 ;  /* 0x00008000000079c5 */ /* 0x000fe40000010000 */
[----:B------:R-:W-:-:S15]  /*13e0*/  WARPGROUP.ARRIVE ;  /* 0x00000000000079c5 */ /* 0x000fde0000000000 */
[----:B------:R-:W-:-:S08]  /*13f0*/  NOP ;  /* 0x0000000000007918 */ /* 0x000fd00000000000 */
[----:B------:R-:W-:Y:S03]  /*1400*/  HGMMA.64x256x16.F32.BF16 R24, gdesc[UR12].tnspB, R24, gsb0 ;  /* 0x43e000000c1879f0 */ /* 0x000fe60008001818 */
[----:B------:R-:W-:Y:S02]  /*1410*/  WARPGROUP.DEPBAR.LE gsb0, 0x0 ;  /* 0x00008000000079c5 */ /* 0x000fe40000010000 */
[----:B------:R-:W-:Y:S06]  /*1420*/  BAR.ARV 0xf, 0x100 ;  /* 0x03c4000000007b1d */ /* 0x000fec0000002000 */
[----:B------:R1:W-:Y:S01]  /*1430*/  @!P0 SYNCS.ARRIVE.TRANS64.RED.A1T0 RZ, [R0+URZ], RZ ;  /* 0x000000ff00ff89a7 */ /* 0x0003e2000810043f */
[----:B------:R-:W-:-:S13]  /*1440*/  PLOP3.LUT P0, PT, PT, PT, UP0, 0x80, 0x0 ;  /* 0x000000000000781c */ /* 0x000fda0003f0f008 */
[----:B-1----:R-:W-:Y:S05]  /*1450*/  @!P0 BRA `(.L_x_12) ;  /* 0x0000000c00048947 */ /* 0x002fea0003800000 */
[----:B------:R-:W-:-:S06]  /*1460*/  UIADD3 UR37, UR37, -0x2, URZ ;  /* 0xfffffffe25257890 */ /* 0x000fcc000fffe03f */
[----:B------:R-:W-:-:S07]  /*1470*/  IMAD.U32 R0, RZ, RZ, UR37 ;  /* 0x00000025ff007e24 */ /* 0x000fce000f8e00ff */
.L_x_17:
[----:B------:R-:W-:Y:S01]  /*1480*/  BAR.SYNC.DEFER_BLOCKING 0xe, 0x100 ;  /* 0x0384000000007b1d */ /* 0x000fe20000010000 */
[----:B-1----:R-:W-:Y:S01]  /*1490*/  MOV R3, UR39 ;  /* 0x0000002700037c02 */ /* 0x002fe20008000f00 */
[----:B------:R-:W-:Y:S01]  /*14a0*/  UISETP.NE.AND UP1, UPT, UR44, 0x3, UPT ;  /* 0x000000032c00788c */ /* 0x000fe2000bf25270 */
[C---:B------:R-:W-:Y:S01]  /*14b0*/  ISETP.GT.AND P1, PT, R0.reuse, RZ, PT ;  /* 0x000000ff0000720c */ /* 0x040fe20003f24270 */
[----:B------:R-:W-:Y:S01]  /*14c0*/  UIADD3 UR39, UR39, 0x1, URZ ;  /* 0x0000000127277890 */ /* 0x000fe2000fffe03f */
[----:B------:R-:W-:Y:S01]  /*14d0*/  LEA R3, R3, R2, 0x6 ;  /* 0x0000000203037211 */ /* 0x000fe200078e30ff */
[----:B------:R-:W-:Y:S02]  /*14e0*/  VIADD R0, R0, 0xffffffff ;  /* 0xffffffff00007836 */ /* 0x000fe40000000000 */
[----:B------:R-:W-:Y:S01]  /*14f0*/  PLOP3.LUT P2, PT, PT, PT, UP1, 0x80, 0x0 ;  /* 0x000000000000781c */ /* 0x000fe20003f4f018 */
[----:B------:R-:W-:Y:S01]  /*1500*/  UISETP.NE.AND UP0, UPT, UR39, 0x2, UPT ;  /* 0x000000022700788c */ /* 0x000fe2000bf05270 */
[----:B------:R-:W-:-:S03]  /*1510*/  LEA R3, R3, UR46, 0x2 ;  /* 0x0000002e03037c11 */ /* 0x000fc6000f8e10ff */
[----:B------:R-:W-:Y:S02]  /*1520*/  USEL UR6, URZ, 0x1, UP0 ;  /* 0x000000013f067887 */ /* 0x000fe40008000000 */
[----:B------:R-:W-:Y:S02]  /*1530*/  USEL UR39, UR39, URZ, UP0 ;  /* 0x0000003f27277287 */ /* 0x000fe40008000000 */
[----:B------:R-:W-:Y:S01]  /*1540*/  ULOP3.LUT UR40, UR40, UR6, URZ, 0x3c, !UPT ;  /* 0x0000000628287292 */ /* 0x000fe2000f8e3c3f */
[----:B------:R-:W1:Y:S04]  /*1550*/  LDS R4, [R3+0x28800] ;  /* 0x0288000003047984 */ /* 0x000e680000000800 */
[----:B------:R-:W2:Y:S01]  /*1560*/  LDS R5, [R3+0x28820] ;  /* 0x0288200003057984 */ /* 0x000ea20000000800 */
[-C--:B-1----:R-:W-:Y:S01]  /*1570*/  FMUL.FTZ R24, R24, R4.reuse ;  /* 0x0000000418187220 */ /* 0x082fe20000410000 */
[-C--:B------:R-:W-:Y:S01]  /*1580*/  FMUL.FTZ R25, R25, R4.reuse ;  /* 0x0000000419197220 */ /* 0x080fe20000410000 */
        /* <DEDUP_REMOVED lines=61> */
[----:B------:R-:W-:Y:S01]  /*1960*/  FMUL.FTZ R149, R149, R4 ;  /* 0x0000000495957220 */ /* 0x000fe20000410000 */
[-C--:B--2---:R-:W-:Y:S01]  /*1970*/  FMUL.FTZ R26, R26, R5.reuse ;  /* 0x000000051a1a7220 */ /* 0x084fe20000410000 */
        /* <DEDUP_REMOVED lines=63> */
[----:B------:R-:W-:Y:S06]  /*1d70*/  @!P2 BRA `(.L_x_13) ;  /* 0x000000000004a947 */ /* 0x000fec0003800000 */
[----:B------:R-:W-:Y:S01]  /*1d80*/  BPT.TRAP 0x1 ;  /* 0x000000040000795c */ /* 0x000fe20000300000 */
.L_x_13:
[----:B------:R-:W-:Y:S01]  /*1d90*/  ULEA UR6, UR39, UR46, 0x3 ;  /* 0x0000002e27067291 */ /* 0x000fe2000f8e183f */
[----:B------:R-:W-:-:S04]  /*1da0*/  MOV R3, UR40 ;  /* 0x0000002800037c02 */ /* 0x000fc80008000f00 */
[----:B------:R-:W-:-:S04]  /*1db0*/  SHF.L.U32 R3, R3, 0x1f, RZ ;  /* 0x0000001f03037819 */ /* 0x000fc800000006ff */
[----:B------:R1:W2:Y:S01]  /*1dc0*/  SYNCS.PHASECHK.TRANS64.TRYWAIT P0, [UR6+0x28c50], R3 ;  /* 0x028c5003ff0075a7 */ /* 0x0002a20008000146 */
[----:B------:R-:W-:Y:S05]  /*1dd0*/  @!P2 BRA `(.L_x_14) ;  /* 0x000000000004a947 */ /* 0x000fea0003800000 */
[----:B------:R-:W-:Y:S01]  /*1de0*/  BPT.TRAP 0x1 ;  /* 0x000000040000795c */ /* 0x000fe20000300000 */
.L_x_14:
[----:B--2---:R-:W-:Y:S05]  /*1df0*/  @P0 BRA `(.L_x_15) ;  /* 0x0000000000080947 */ /* 0x004fea0003800000 */
[----:B------:R-:W2:Y:S02]  /*1e00*/  SYNCS.PHASECHK.TRANS64.TRYWAIT P0, [UR6+0x28c50], R3 ;  /* 0x028c5003ff0075a7 */ /* 0x000ea40008000146 */
[----:B--2---:R-:W-:Y:S05]  /*1e10*/  @!P0 BRA `(.L_x_16) ;  /* 0x0000008800508947 */ /* 0x004fea0003800000 */
.L_x_15:
[----:B------:R-:W-:Y:S01]  /*1e20*/  UIADD3 UR6, UR46, 0x26800, URZ ;  /* 0x000268002e067890 */ /* 0x000fe2000fffe03f */
[----:B------:R-:W-:Y:S01]  /*1e30*/  WARPGROUP.ARRIVE ;  /* 0x00000000000079c5 */ /* 0x000fe20000000000 */
[----:B------:R-:W-:-:S05]  /*1e40*/  ULEA UR18, UR39, UR20, 0xc ;  /* 0x0000001427127291 */ /* 0x000fca000f8e603f */
[----:B--2---:R-:W2:Y:S01]  /*1e50*/  S2R R4, SR_TID.X ;  /* 0x0000000000047919 */ /* 0x004ea20000002100 */
[----:B------:R-:W-:Y:S01]  /*1e60*/  USHF.R.U32.HI UR6, URZ, 0x4, UR6 ;  /* 0x000000043f067899 */ /* 0x000fe20008011606 */
[----:B-1----:R-:W-:Y:S01]  /*1e70*/  MOV R3, UR39 ;  /* 0x0000002700037c02 */ /* 0x002fe20008000f00 */
[----:B------:R-:W-:Y:S01]  /*1e80*/  UMOV UR19, 0x40000040 ;  /* 0x4000004000137882 */ /* 0x000fe20000000000 */
[----:B------:R-:W-:Y:S01]  /*1e90*/  UMOV UR17, 0x40000040 ;  /* 0x4000004000117882 */ /* 0x000fe20000000000 */
[----:B------:R-:W-:Y:S01]  /*1ea0*/  ULOP3.LUT UR6, UR6, 0x3fff, URZ, 0xc0, !UPT ;  /* 0x00003fff06067892 */ /* 0x000fe2000f8ec03f */
[----:B------:R-:W-:Y:S01]  /*1eb0*/  UMOV UR7, 0x40000040 ;  /* 0x4000004000077882 */ /* 0x000fe20000000000 */
[----:B------:R-:W-:Y:S02]  /*1ec0*/  UIADD3 UR10, UR18, 0x100, URZ ;  /* 0x00000100120a7890 */ /* 0x000fe4000fffe03f */
[----:B------:R-:W-:Y:S02]  /*1ed0*/  ULOP3.LUT UR16, UR6, 0x10000, URZ, 0xfc, !UPT ;  /* 0x0001000006107892 */ /* 0x000fe4000f8efc3f */
[----:B------:R-:W-:Y:S01]  /*1ee0*/  UIADD3 UR6, UR18, 0x80, URZ ;  /* 0x0000008012067890 */ /* 0x000fe2000fffe03f */
[----:B------:R-:W-:Y:S01]  /*1ef0*/  UMOV UR11, 0x40000040 ;  /* 0x40000040000b7882 */ /* 0x000fe20000000000 */
[----:B------:R-:W-:Y:S01]  /*1f00*/  UIADD3 UR14, UR18, 0x180, URZ ;  /* 0x00000180120e7890 */ /* 0x000fe2000fffe03f */
[----:B------:R-:W-:-:S04]  /*1f10*/  UMOV UR15, 0x40000040 ;  /* 0x40000040000f7882 */ /* 0x000fc80000000000 */
[----:B------:R-:W-:Y:S01]  /*1f20*/  HGMMA.64x256x16.F32.BF16 R24, gdesc[UR16].tnspB, R24, gsb0 ;  /* 0x43e00000101879f0 */ /* 0x000fe20008001818 */
[----:B--2---:R-:W-:-:S04]  /*1f30*/  LOP3.LUT R4, R4, 0x7f, RZ, 0xc0, !PT ;  /* 0x0000007f04047812 */ /* 0x004fc800078ec0ff */
[----:B------:R-:W-:-:S13]  /*1f40*/  ISETP.NE.AND P0, PT, R4, RZ, PT ;  /* 0x000000ff0400720c */ /* 0x000fda0003f05270 */
[----:B------:R-:W-:-:S05]  /*1f50*/  @!P0 LEA R3, R3, UR46, 0x3 ;  /* 0x0000002e03038c11 */ /* 0x000fca000f8e18ff */
[----:B------:R-:W-:-:S05]  /*1f60*/  @!P0 VIADD R3, R3, 0x28c60 ;  /* 0x00028c6003038836 */ /* 0x000fca0000000000 */
        /* <DEDUP_REMOVED lines=15> */
[----:B------:R-:W-:Y:S05]  /*2060*/  @P1 BRA `(.L_x_17) ;  /* 0xfffffff400041947 */ /* 0x000fea000383ffff */
.L_x_12:
[----:B------:R-:W-:Y:S01]  /*2070*/  BAR.SYNC.DEFER_BLOCKING 0xe, 0x100 ;  /* 0x0384000000007b1d */ /* 0x000fe20000010000 */
[----:B-1----:R-:W-:Y:S01]  /*2080*/  MOV R3, UR39 ;  /* 0x0000002700037c02 */ /* 0x002fe20008000f00 */
[----:B------:R-:W-:Y:S01]  /*2090*/  UIADD3 UR39, UR39, 0x1, URZ ;  /* 0x0000000127277890 */ /* 0x000fe2000fffe03f */
[----:B------:R-:W-:Y:S02]  /*20a0*/  CS2R R156, SRZ ;  /* 0x00000000009c7805 */ /* 0x000fe4000001ff00 */
[----:B------:R-:W-:Y:S01]  /*20b0*/  LEA R0, R3, R2, 0x6 ;  /* 0x0000000203007211 */ /* 0x000fe200078e30ff */
[----:B------:R-:W-:-:S03]  /*20c0*/  UISETP.NE.AND UP0, UPT, UR39, 0x2, UPT ;  /* 0x000000022700788c */ /* 0x000fc6000bf05270 */
[----:B------:R-:W-:Y:S01]  /*20d0*/  LEA R3, R0, UR46, 0x2 ;  /* 0x0000002e00037c11 */ /* 0x000fe2000f8e10ff */
        /* <DEDUP_REMOVED lines=133> */
[----:B------:R-:W-:Y:S06]  /*2930*/  BAR.ARV 0xf, 0x100 ;  /* 0x03c4000000007b1d */ /* 0x000fec0000002000 */
[----:B------:R-:W-:Y:S05]  /*2940*/  BRA `(.L_x_18) ;  /* 0x0000003800747947 */ /* 0x000fea0003800000 */
.L_x_9:
[----:B------:R-:W1:Y:S02]  /*2950*/  SHFL.IDX PT, R0, R184, RZ, 0x1f ;  /* 0x00001fffb8007589 */ /* 0x000e6400000e0000 */
[----:B-1----:R-:W-:-:S13]  /*2960*/  R2UR UR4, R0 ;  /* 0x00000000000472ca */ /* 0x002fda00000e0000 */
[----:B------:R-:W-:-:S04]  /*2970*/  ULEA.HI UR5, UR4, UR4, URZ, 0x1 ;  /* 0x0000000404057291 */ /* 0x000fc8000f8f083f */
[----:B------:R-:W-:-:S04]  /*2980*/  ULOP3.LUT UR5, UR5, 0x1fffe, URZ, 0xc0, !UPT ;  /* 0x0001fffe05057892 */ /* 0x000fc8000f8ec03f */
[----:B------:R-:W-:Y:S02]  /*2990*/  UIADD3 UR5, UR4, -UR5, URZ ;  /* 0x8000000504057290 */ /* 0x000fe4000fffe03f */
[----:B------:R-:W-:Y:S02]  /*29a0*/  UIADD3 UR4, UR46, 0x26800, URZ ;  /* 0x000268002e047890 */ /* 0x000fe4000fffe03f */
[----:B------:R-:W-:Y:S02]  /*29b0*/  ULEA UR5, UR5, UR46, 0xf ;  /* 0x0000002e05057291 */ /* 0x000fe4000f8e783f */
[----:B------:R-:W-:Y:S02]  /*29c0*/  ULOP3.LUT UP0, URZ, UR4, 0x3ff, URZ, 0xc0, !UPT ;  /* 0x000003ff043f7892 */ /* 0x000fe4000f80c03f */
[----:B------:R-:W-:-:S04]  /*29d0*/  UIADD3 UR5, UR5, 0x400, URZ ;  /* 0x0000040005057890 */ /* 0x000fc8000fffe03f */
[----:B------:R-:W-:Y:S01]  /*29e0*/  PLOP3.LUT P0, PT, PT, PT, UP0, 0x80, 0x0 ;  /* 0x000000000000781c */ /* 0x000fe20003f0f008 */
[----:B------:R-:W-:-:S04]  /*29f0*/  USHF.R.U32.HI UR5, URZ, 0x4, UR5 ;  /* 0x000000043f057899 */ /* 0x000fc80008011605 */
[----:B------:R-:W-:-:S08]  /*2a00*/  ULOP3.LUT UR51, UR5, 0x3fff, URZ, 0xc0, !UPT ;  /* 0x00003fff05337892 */ /* 0x000fd0000f8ec03f */
[----:B------:R-:W-:Y:S05]  /*2a10*/  @!P0 BRA `(.L_x_19) ;  /* 0x0000000000408947 */ /* 0x000fea0003800000 */
[----:B------:R-:W-:Y:S01]  /*2a20*/  MOV R0, 0x0 ;  /* 0x0000000000007802 */ /* 0x000fe20000000f00 */
[----:B------:R-:W-:Y:S01]  /*2a30*/  ULDC.64 UR4, c[0x4][0x88] ;  /* 0x0100220000047ab9 */ /* 0x000fe20000000a00 */
[----:B------:R-:W-:Y:S01]  /*2a40*/  ULDC.64 UR6, c[0x4][0x28] ;  /* 0x01000a0000067ab9 */ /* 0x000fe20000000a00 */
[----:B------:R-:W-:Y:S01]  /*2a50*/  IMAD.U32 R4, RZ, RZ, UR4 ;  /* 0x00000004ff047e24 */ /* 0x000fe2000f8e00ff */
[----:B------:R1:W2:Y:S01]  /*2a60*/  LDC.64 R14, c[0x4][R0] ;  /* 0x01000000000e7b82 */ /* 0x0002a20000000a00 */
[----:B------:R-:W-:Y:S01]  /*2a70*/  MOV R5, UR5 ;  /* 0x0000000500057c02 */ /* 0x000fe20008000f00 */
[----:B------:R-:W-:Y:S01]  /*2a80*/  ULDC.64 UR4, c[0x4][0x90] ;  /* 0x0100240000047ab9 */ /* 0x000fe20000000a00 */
[----:B------:R-:W-:Y:S01]  /*2a90*/  MOV R10, UR6 ;  /* 0x00000006000a7c02 */ /* 0x000fe20008000f00 */
[----:B------:R-:W-:Y:S01]  /*2aa0*/  IMAD.U32 R7, RZ, RZ, UR5 ;  /* 0x00000005ff077e24 */ /* 0x000fe2000f8e00ff */
[----:B------:R-:W-:Y:S01]  /*2ab0*/  MOV R6, UR4 ;  /* 0x0000000400067c02 */ /* 0x000fe20008000f00 */
[----:B------:R-:W-:Y:S01]  /*2ac0*/  IMAD.MOV.U32 R8, RZ, RZ, 0x70 ;  /* 0x00000070ff087424 */ /* 0x000fe200078e00ff */
[----:B------:R-:W-:-:S02]  /*2ad0*/  MOV R11, UR7 ;  /* 0x00000007000b7c02 */ /* 0x000fc40008000f00 */
[----:B------:R-:W-:Y:S02]  /*2ae0*/  MOV R12, 0x1 ;  /* 0x00000001000c7802 */ /* 0x000fe40000000f00 */
[----:B-1----:R-:W-:-:S07]  /*2af0*/  MOV R13, RZ ;  /* 0x000000ff000d7202 */ /* 0x002fce0000000f00 */
[----:B------:R-:W-:-:S07]  /*2b00*/  LEPC R20, `(.L_x_19) ;  /* 0x000000001014794e */ /* 0x000fce0000000000 */
[----:B--2---:R-:W-:Y:S05]  /*2b10*/  CALL.ABS.NOINC R14 ;  /* 0x000000000e007343 */ /* 0x004fea0003c00000 */
.L_x_19:
[----:B------:R-:W-:Y:S01]  /*2b20*/  ULEA.HI UR4, UR41, UR41, URZ, 0x1 ;  /* 0x0000002929047291 */ /* 0x000fe2000f8f083f */
[----:B------:R-:W-:-:S03]  /*2b30*/  MOV R3, UR44 ;  /* 0x0000002c00037c02 */ /* 0x000fc60008000f00 */
[----:B------:R-:W-:Y:S01]  /*2b40*/  ULOP3.LUT UR4, UR4, 0xfffffffe, URZ, 0xc0, !UPT ;  /* 0xfffffffe04047892 */ /* 0x000fe2000f8ec03f */
[----:B------:R-:W-:-:S03]  /*2b50*/  ISETP.NE.AND P0, PT, R3, 0x3, PT ;  /* 0x000000030300780c */ /* 0x000fc60003f05270 */
[----:B------:R-:W-:-:S06]  /*2b60*/  UIADD3 UR4, UR41, -UR4, URZ ;  /* 0x8000000429047290 */ /* 0x000fcc000fffe03f */
[----:B------:R-:W-:-:S05]  /*2b70*/  IMAD.U32 R0, RZ, RZ, UR4 ;  /* 0x00000004ff007e24 */ /* 0x000fca000f8e00ff */
[----:B------:R-:W-:-:S04]  /*2b80*/  SHF.L.U32 R0, R0, 0x1f, RZ ;  /* 0x0000001f00007819 */ /* 0x000fc800000006ff */
[----:B------:R-:W1:Y:S02]  /*2b90*/  SYNCS.PHASECHK.TRANS64.TRYWAIT P1, [UR46+0x28c00], R0 ;  /* 0x028c0000ff0075a7 */ /* 0x000e64000802016e */
[----:B-1----:R-:W-:Y:S05]  /*2ba0*/  @!P1 BRA `(.L_x_20) ;  /* 0x0000007c00049947 */ /* 0x002fea0003800000 */
.L_x_99:
[----:B------:R-:W-:Y:S05]  /*2bb0*/  @!P0 BRA `(.L_x_21) ;  /* 0x0000000000048947 */ /* 0x000fea0003800000 */
[----:B------:R-:W-:Y:S01]  /*2bc0*/  BPT.TRAP 0x1 ;  /* 0x000000040000795c */ /* 0x000fe20000300000 */
.L_x_21:
[----:B------:R-:W-:Y:S01]  /*2bd0*/  IMAD.U32 R12, RZ, RZ, UR40 ;  /* 0x00000028ff0c7e24 */ /* 0x000fe2000f8e00ff */
[----:B------:R-:W-:-:S04]  /*2be0*/  MOV R7, UR39 ;  /* 0x0000002700077c02 */ /* 0x000fc80008000f00 */
[----:B------:R-:W-:Y:S02]  /*2bf0*/  LEA R7, R7, UR46, 0x3 ;  /* 0x0000002e07077c11 */ /* 0x000fe4000f8e18ff */
[----:B------:R-:W-:-:S04]  /*2c00*/  SHF.L.U32 R12, R12, 0x1f, RZ ;  /* 0x0000001f0c0c7819 */ /* 0x000fc800000006ff */
[----:B------:R2:W3:Y:S01]  /*2c10*/  SYNCS.PHASECHK.TRANS64.TRYWAIT P1, [R7+URZ+0x28c30], R12 ;  /* 0x028c300c070075a7 */ /* 0x0004e2000802017f */
[----:B------:R-:W-:Y:S05]  /*2c20*/  @!P0 BRA `(.L_x_22) ;  /* 0x0000000000048947 */ /* 0x000fea0003800000 */
[----:B------:R-:W-:Y:S01]  /*2c30*/  BPT.TRAP 0x1 ;  /* 0x000000040000795c */ /* 0x000fe20000300000 */
.L_x_22:
[----:B---3--:R-:W-:Y:S05]  /*2c40*/  @P1 BRA `(.L_x_23) ;  /* 0x0000000000081947 */ /* 0x008fea0003800000 */
[----:B------:R-:W3:Y:S02]  /*2c50*/  SYNCS.PHASECHK.TRANS64.TRYWAIT P1, [R7+URZ+0x28c30], R12 ;  /* 0x028c300c070075a7 */ /* 0x000ee4000802017f */
[----:B---3--:R-:W-:Y:S05]  /*2c60*/  @!P1 BRA `(.L_x_24) ;  /* 0x0000007800ec9947 */ /* 0x008fea0003800000 */
.L_x_23:
[----:B-1----:R-:W1:Y:S01]  /*2c70*/  S2R R0, SR_TID.X ;  /* 0x0000000000007919 */ /* 0x002e620000002100 */
[----:B------:R-:W-:-:S04]  /*2c80*/  UIADD3 UR4, UR46, 0x22400, URZ ;  /* 0x000224002e047890 */ /* 0x000fc8000fffe03f */
[----:B------:R-:W-:-:S04]  /*2c90*/  USHF.R.U32.HI UR4, URZ, 0x4, UR4 ;  /* 0x000000043f047899 */ /* 0x000fc80008011604 */
[----:B------:R-:W-:-:S06]  /*2ca0*/  ULOP3.LUT UR4, UR4, 0x3fff, URZ, 0xc0, !UPT ;  /* 0x00003fff04047892 */ /* 0x000fcc000f8ec03f */
[----:B------:R-:W-:Y:S01]  /*2cb0*/  MOV R4, UR4 ;  /* 0x0000000400047c02 */ /* 0x000fe20008000f00 */
[----:B------:R-:W-:Y:S05]  /*2cc0*/  WARPSYNC.ALL ;  /* 0x0000000000007948 */ /* 0x000fea0003800000 */
[----:B------:R-:W-:Y:S02]  /*2cd0*/  LOP3.LUT R4, R4, 0x10000, RZ, 0xfc, !PT ;  /* 0x0001000004047812 */ /* 0x000fe400078efcff */
[----:B-1----:R-:W-:-:S04]  /*2ce0*/  LOP3.LUT R0, R0, 0x7f, RZ, 0xc0, !PT ;  /* 0x0000007f00007812 */ /* 0x002fc800078ec0ff */
[----:B------:R-:W-:Y:S02]  /*2cf0*/  ISETP.NE.AND P1, PT, R0, RZ, PT ;  /* 0x000000ff0000720c */ /* 0x000fe40003f25270 */
[----:B------:R-:W-:Y:S01]  /*2d00*/  R2UR UR12, R4 ;  /* 0x00000000040c72ca */ /* 0x000fe200000e0000 */
[----:B------:R-:W-:Y:S01]  /*2d10*/  UIADD3 UR4, UR46, 0x20400, URZ ;  /* 0x000204002e047890 */ /* 0x000fe2000fffe03f */
[----:B------:R-:W-:Y:S01]  /*2d20*/  WARPGROUP.ARRIVE ;  /* 0x00000000000079c5 */ /* 0x000fe20000000000 */
[----:B------:R-:W-:Y:S01]  /*2d30*/  UMOV UR7, 0x40000040 ;  /* 0x4000004000077882 */ /* 0x000fe20000000000 */
[----:B------:R-:W-:Y:S01]  /*2d40*/  UMOV UR5, 0x40000040 ;  /* 0x4000004000057882 */ /* 0x000fe20000000000 */
[----:B------:R-:W-:Y:S01]  /*2d50*/  USHF.R.U32.HI UR4, URZ, 0x4, UR4 ;  /* 0x000000043f047899 */ /* 0x000fe20008011604 */
[----:B------:R-:W-:Y:S01]  /*2d60*/  UMOV UR11, 0x40000040 ;  /* 0x40000040000b7882 */ /* 0x000fe20000000000 */
[----:B------:R-:W-:Y:S02]  /*2d70*/  UMOV UR9, 0x40000040 ;  /* 0x4000004000097882 */ /* 0x000fe40000000000 */
[----:B------:R-:W-:Y:S01]  /*2d80*/  ULOP3.LUT UR4, UR4, 0x3fff, URZ, 0xc0, !UPT ;  /* 0x00003fff04047892 */ /* 0x000fe2000f8ec03f */
[----:B------:R-:W-:Y:S01]  /*2d90*/  UMOV UR15, 0x40000040 ;  /* 0x40000040000f7882 */ /* 0x000fe20000000000 */
[----:B------:R-:W-:-:S02]  /*2da0*/  ULDC UR20, c[0x0][0x988] ;  /* 0x0002620000147ab9 */ /* 0x000fc40000000800 */
[----:B------:R-:W-:Y:S02]  /*2db0*/  ULEA UR12, UR39, UR12, 0x9 ;  /* 0x0000000c270c7291 */ /* 0x000fe4000f8e483f */
[----:B------:R-:W-:Y:S02]  /*2dc0*/  ULOP3.LUT UR13, UR4, 0x10000, URZ, 0xfc, !UPT ;  /* 0x00010000040d7892 */ /* 0x000fe4000f8efc3f */
[----:B------:R-:W-:Y:S02]  /*2dd0*/  UIADD3 UR10, UR12, 0x4, URZ ;  /* 0x000000040c0a7890 */ /* 0x000fe4000fffe03f */
[----:B------:R-:W-:Y:S01]  /*2de0*/  UIADD3 UR8, UR13, 0x4, URZ ;  /* 0x000000040d087890 */ /* 0x000fe2000fffe03f */
[----:B------:R-:W-:Y:S02]  /*2df0*/  UMOV UR6, UR12 ;  /* 0x0000000c00067c82 */ /* 0x000fe40008000000 */
[----:B------:R-:W-:Y:S01]  /*2e00*/  UMOV UR4, UR13 ;  /* 0x0000000d00047c82 */ /* 0x000fe20008000000 */
[----:B------:R-:W-:Y:S01]  /*2e10*/  UIADD3 UR14, UR12, 0x6, URZ ;  /* 0x000000060c0e7890 */ /* 0x000fe2000fffe03f */
[----:B------:R-:W-:Y:S01]  /*2e20*/  HGMMA.64x64x16.F32.BF16 R24, gdesc[UR4], RZ, !UPT, gsb0 ;  /* 0x00e00000041879f0 */ /* 0x000fe2000c0018ff */
[----:B------:R-:W-:-:S02]  /*2e30*/  UIADD3 UR6, UR12, 0x2, URZ ;  /* 0x000000020c067890 */ /* 0x000fc4000fffe03f */
[----:B------:R-:W-:Y:S01]  /*2e40*/  UIADD3 UR4, UR13, 0x2, URZ ;  /* 0x000000020d047890 */ /* 0x000fe2000fffe03f */
[----:B------:R-:W-:Y:S01]  /*2e50*/  UMOV UR7, 0x40000040 ;  /* 0x4000004000077882 */ /* 0x000fe20000000000 */
[----:B------:R-:W-:Y:S01]  /*2e60*/  UMOV UR5, 0x40000040 ;  /* 0x4000004000057882 */ /* 0x000fe20000000000 */
[----:B------:R-:W-:-:S03]  /*2e70*/  UIADD3 UR12, UR13, 0x6, URZ ;  /* 0x000000060d0c7890 */ /* 0x000fc6000fffe03f */
[----:B------:R-:W-:Y:S01]  /*2e80*/  UMOV UR13, 0x40000040 ;  /* 0x40000040000d7882 */ /* 0x000fe20000000000 */
[----:B------:R-:W-:Y:S02]  /*2e90*/  WARPGROUP.DEPBAR.LE gsb0, 0x0 ;  /* 0x00008000000079c5 */ /* 0x000fe40000010000 */
[----:B------:R-:W-:-:S06]  /*2ea0*/  WARPGROUP.ARRIVE ;  /* 0x00000000000079c5 */ /* 0x000fcc0000000000 */
[----:B------:R-:W-:Y:S01]  /*2eb0*/  HGMMA.64x64x16.F32.BF16 R24, gdesc[UR4], R24, gsb0 ;  /* 0x00e00000041879f0 */ /* 0x000fe20008001818 */
[----:B------:R-:W-:-:S06]  /*2ec0*/  UIMAD UR6, UR37, -0x40, UR50 ;  /* 0xffffffc0250678a4 */ /* 0x000fcc000f8e0232 */
[----:B------:R-:W-:-:S04]  /*2ed0*/  MOV R3, UR6 ;  /* 0x0000000600037c02 */ /* 0x000fc80008000f00 */
[----:B------:R-:W-:-:S04]  /*2ee0*/  IADD3 R0, -R16, 0x40, R3 ;  /* 0x0000004010007810 */ /* 0x000fc80007ffe103 */
[C---:B------:R-:W-:Y:S02]  /*2ef0*/  ISETP.GT.AND P6, PT, R0.reuse, RZ, PT ;  /* 0x000000ff0000720c */ /* 0x040fe40003fc4270 */
[C---:B------:R-:W-:Y:S02]  /*2f00*/  ISETP.GT.AND P2, PT, R0.reuse, 0x1, PT ;  /* 0x000000010000780c */ /* 0x040fe40003f44270 */
[C---:B------:R-:W-:Y:S02]  /*2f10*/  ISETP.GT.AND P3, PT, R0.reuse, 0x8, PT ;  /* 0x000000080000780c */ /* 0x040fe40003f64270 */
[C---:B------:R-:W-:Y:S02]  /*2f20*/  ISETP.GT.AND P4, PT, R0.reuse, 0x9, PT ;  /* 0x000000090000780c */ /* 0x040fe40003f84270 */
[----:B------:R-:W-:Y:S01]  /*2f30*/  ISETP.GT.AND P5, PT, R0, 0x10, PT ;  /* 0x000000100000780c */ /* 0x000fe20003fa4270 */
[----:B------:R-:W-:Y:S02]  /*2f40*/  WARPGROUP.DEPBAR.LE gsb0, 0x0 ;  /* 0x00008000000079c5 */ /* 0x000fe40000010000 */
[----:B------:R-:W-:-:S06]  /*2f50*/  WARPGROUP.ARRIVE ;  /* 0x00000000000079c5 */ /* 0x000fcc0000000000 */
[----:B------:R-:W-:Y:S03]  /*2f60*/  HGMMA.64x64x16.F32.BF16 R24, gdesc[UR8], R24, gsb0 ;  /* 0x00e00000081879f0 */ /* 0x000fe60008001818 */
[----:B------:R-:W-:Y:S02]  /*2f70*/  WARPGROUP.DEPBAR.LE gsb0, 0x0 ;  /* 0x00008000000079c5 */ /* 0x000fe40000010000 */
[----:B------:R-:W-:-:S06]  /*2f80*/  WARPGROUP.ARRIVE ;  /* 0x00000000000079c5 */ /* 0x000fcc0000000000 */
[----:B------:R-:W-:Y:S03]  /*2f90*/  HGMMA.64x64x16.F32.BF16 R24, gdesc[UR12], R24, gsb0 ;  /* 0x00e000000c1879f0 */ /* 0x000fe60008001818 */
[----:B------:R-:W-:Y:S02]  /*2fa0*/  WARPGROUP.DEPBAR.LE gsb0, 0x0 ;  /* 0x00008000000079c5 */ /* 0x000fe40000010000 */
[----:B------:R-:W-:Y:S02]  /*2fb0*/  FSEL R24, R24, -INF , P6 ;  /* 0xff80000018187808 */ /* 0x000fe40003000000 */
[----:B------:R-:W-:Y:S02]  /*2fc0*/  FSEL R25, R25, -INF , P2 ;  /* 0xff80000019197808 */ /* 0x000fe40001000000 */
[----:B------:R-:W-:Y:S02]  /*2fd0*/  FSEL R28, R28, -INF , P3 ;  /* 0xff8000001c1c7808 */ /* 0x000fe40001800000 */
[----:B------:R-:W-:-:S02]  /*2fe0*/  FMNMX.FTZ R3, R24, R25, !PT ;  /* 0x0000001918037209 */ /* 0x000fc40007810000 */
[----:B------:R-:W-:Y:S02]  /*2ff0*/  FSEL R29, R29, -INF , P4 ;  /* 0xff8000001d1d7808 */ /* 0x000fe40002000000 */
[----:B------:R-:W-:Y:S02]  /*3000*/  FMNMX.FTZ R6, R28, R3, !PT ;  /* 0x000000031c067209 */ /* 0x000fe40007810000 */
[----:B------:R-:W-:Y:S02]  /*3010*/  FSEL R26, R26, -INF , P6 ;  /* 0xff8000001a1a7808 */ /* 0x000fe40003000000 */
[----:B------:R-:W-:Y:S02]  /*3020*/  ISETP.GT.AND P6, PT, R0, 0x11, PT ;  /* 0x000000110000780c */ /* 0x000fe40003fc4270 */
[----:B------:R-:W-:Y:S02]  /*3030*/  FSEL R32, R32, -INF , P5 ;  /* 0xff80000020207808 */ /* 0x000fe40002800000 */
[----:B------:R-:W-:-:S02]  /*3040*/  FMNMX.FTZ R3, R29, R6, !PT ;  /* 0x000000061d037209 */ /* 0x000fc40007810000 */
[----:B------:R-:W-:Y:S02]  /*3050*/  FSEL R27, R27, -INF , P2 ;  /* 0xff8000001b1b7808 */ /* 0x000fe40001000000 */
[----:B------:R-:W-:Y:S02]  /*3060*/  ISETP.GT.AND P2, PT, R0, 0x18, PT ;  /* 0x000000180000780c */ /* 0x000fe40003f44270 */
[----:B------:R-:W-:Y:S02]  /*3070*/  FSEL R33, R33, -INF , P6 ;  /* 0xff80000021217808 */ /* 0x000fe40003000000 */
[----:B------:R-:W-:Y:S02]  /*3080*/  FMNMX.FTZ R6, R32, R3, !PT ;  /* 0x0000000320067209 */ /* 0x000fe40007810000 */
[----:B------:R-:W-:Y:S02]  /*3090*/  FSEL R30, R30, -INF , P3 ;  /* 0xff8000001e1e7808 */ /* 0x000fe40001800000 */
[----:B------:R-:W-:-:S02]  /*30a0*/  ISETP.GT.AND P3, PT, R0, 0x19, PT ;  /* 0x000000190000780c */ /* 0x000fc40003f64270 */
        /* <DEDUP_REMOVED lines=35> */
[----:B------:R-:W-:-:S02]  /*32e0*/  FMNMX.FTZ R0, R52, R3, !PT ;  /* 0x0000000334007209 */ /* 0x000fc40007810000 */
[----:B------:R-:W-:Y:S02]  /*32f0*/  FMNMX.FTZ R3, R26, R27, !PT ;  /* 0x0000001b1a037209 */ /* 0x000fe40007810000 */
[----:B------:R-:W-:Y:S02]  /*3300*/  FMNMX.FTZ R5, R53, R0, !PT ;  /* 0x0000000035057209 */ /* 0x000fe40007810000 */
[----:B------:R-:W-:Y:S02]  /*3310*/  FSEL R47, R47, -INF , P2 ;  /* 0xff8000002f2f7808 */ /* 0x000fe40001000000 */
[----:B------:R-:W-:Y:S01]  /*3320*/  FSEL R50, R50, -INF , P3 ;  /* 0xff80000032327808 */ /* 0x000fe20001800000 */
[----:B------:R-:W1:Y:S01]  /*3330*/  SHFL.BFLY PT, R0, R5, 0x2, 0x1f ;  /* 0x0c401f0005007f89 */ /* 0x000e6200000e0000 */
[----:B------:R-:W-:Y:S02]  /*3340*/  FSEL R51, R51, -INF , P4 ;  /* 0xff80000033337808 */ /* 0x000fe40002000000 */
[----:B------:R-:W-:-:S02]  /*3350*/  FSEL R54, R54, -INF , P5 ;  /* 0xff80000036367808 */ /* 0x000fc40002800000 */
[----:B------:R-:W-:Y:S02]  /*3360*/  FSEL R55, R55, -INF , P6 ;  /* 0xff80000037377808 */ /* 0x000fe40003000000 */
[----:B-1----:R-:W-:Y:S02]  /*3370*/  FMNMX.FTZ R8, R5, R0, !PT ;  /* 0x0000000005087209 */ /* 0x002fe40007810000 */
[----:B------:R-:W-:-:S03]  /*3380*/  FMNMX.FTZ R0, R30, R3, !PT ;  /* 0x000000031e007209 */ /* 0x000fc60007810000 */
[----:B------:R-:W1:Y:S01]  /*3390*/  SHFL.BFLY PT, R9, R8, 0x1, 0x1f ;  /* 0x0c201f0008097f89 */ /* 0x000e6200000e0000 */
[----:B------:R-:W-:-:S04]  /*33a0*/  FMNMX.FTZ R3, R31, R0, !PT ;  /* 0x000000001f037209 */ /* 0x000fc80007810000 */
[----:B------:R-:W-:-:S04]  /*33b0*/  FMNMX.FTZ R0, R34, R3, !PT ;  /* 0x0000000322007209 */ /* 0x000fc80007810000 */
[----:B------:R-:W-:-:S04]  /*33c0*/  FMNMX.FTZ R3, R35, R0, !PT ;  /* 0x0000000023037209 */ /* 0x000fc80007810000 */
[----:B------:R-:W-:-:S04]  /*33d0*/  FMNMX.FTZ R6, R38, R3, !PT ;  /* 0x0000000326067209 */ /* 0x000fc80007810000 */
[----:B------:R-:W-:-:S04]  /*33e0*/  FMNMX.FTZ R3, R39, R6, !PT ;  /* 0x0000000627037209 */ /* 0x000fc80007810000 */
[----:B------:R-:W-:Y:S02]  /*33f0*/  FMNMX.FTZ R6, R42, R3, !PT ;  /* 0x000000032a067209 */ /* 0x000fe40007810000 */
[----:B-1----:R-:W-:Y:S02]  /*3400*/  FMNMX.FTZ R0, R8, R9, !PT ;  /* 0x0000000908007209 */ /* 0x002fe40007810000 */
[----:B------:R-:W-:Y:S02]  /*3410*/  FMNMX.FTZ R3, R43, R6, !PT ;  /* 0x000000062b037209 */ /* 0x000fe40007810000 */
[C---:B------:R-:W-:Y:S01]  /*3420*/  FSETP.NEU.FTZ.AND P2, PT, R0.reuse, -INF , PT ;  /* 0xff8000000000780b */ /* 0x040fe20003f5d000 */
[----:B------:R-:W-:Y:S01]  /*3430*/  FMUL.FTZ R5, R0, UR20 ;  /* 0x0000001400057c20 */ /* 0x000fe20008410000 */
[----:B------:R-:W-:-:S04]  /*3440*/  FMNMX.FTZ R6, R46, R3, !PT ;  /* 0x000000032e067209 */ /* 0x000fc80007810000 */
[----:B------:R-:W-:Y:S02]  /*3450*/  FMNMX.FTZ R3, R47, R6, !PT ;  /* 0x000000062f037209 */ /* 0x000fe40007810000 */
[----:B------:R-:W-:Y:S02]  /*3460*/  FSEL R8, R5, RZ, P2 ;  /* 0x000000ff05087208 */ /* 0x000fe40001000000 */
[----:B------:R-:W-:-:S03]  /*3470*/  FMNMX.FTZ R6, R50, R3, !PT ;  /* 0x0000000332067209 */ /* 0x000fc60007810000 */
[--C-:B------:R-:W-:Y:S01]  /*3480*/  FFMA.FTZ R24, R24, UR20, -R8.reuse ;  /* 0x0000001418187c23 */ /* 0x100fe20008010808 */
[----:B------:R-:W-:Y:S01]  /*3490*/  FMNMX.FTZ R3, R51, R6, !PT ;  /* 0x0000000633037209 */ /* 0x000fe20007810000 */
[--C-:B------:R-:W-:Y:S01]  /*34a0*/  FFMA.FTZ R25, R25, UR20, -R8.reuse ;  /* 0x0000001419197c23 */ /* 0x100fe20008010808 */
[--C-:B------:R-:W-:Y:S01]  /*34b0*/  FFMA.FTZ R28, R28, UR20, -R8.reuse ;  /* 0x000000141c1c7c23 */ /* 0x100fe20008010808 */
[--C-:B------:R-:W-:Y:S01]  /*34c0*/  FFMA.FTZ R29, R29, UR20, -R8.reuse ;  /* 0x000000141d1d7c23 */ /* 0x100fe20008010808 */
[----:B------:R-:W-:Y:S01]  /*34d0*/  FMNMX.FTZ R6, R54, R3, !PT ;  /* 0x0000000336067209 */ /* 0x000fe20007810000 */
[----:B------:R-:W-:Y:S01]  /*34e0*/  MUFU.EX2 R24, R24 ;  /* 0x0000001800187308 */ /* 0x000fe20000000800 */
[--C-:B------:R-:W-:Y:S01]  /*34f0*/  FFMA.FTZ R32, R32, UR20, -R8.reuse ;  /* 0x0000001420207c23 */ /* 0x100fe20008010808 */
[--C-:B------:R-:W-:Y:S01]  /*3500*/  FFMA.FTZ R33, R33, UR20, -R8.reuse ;  /* 0x0000001421217c23 */ /* 0x100fe20008010808 */
[----:B------:R-:W-:Y:S01]  /*3510*/  FMNMX.FTZ R6, R55, R6, !PT ;  /* 0x0000000637067209 */ /* 0x000fe20007810000 */
[--C-:B------:R-:W-:Y:S01]  /*3520*/  FFMA.FTZ R36, R36, UR20, -R8.reuse ;  /* 0x0000001424247c23 */ /* 0x100fe20008010808 */
[--C-:B------:R-:W-:Y:S01]  /*3530*/  FFMA.FTZ R37, R37, UR20, -R8.reuse ;  /* 0x0000001425257c23 */ /* 0x100fe20008010808 */
[--C-:B------:R-:W-:Y:S01]  /*3540*/  FFMA.FTZ R40, R40, UR20, -R8.reuse ;  /* 0x0000001428287c23 */ /* 0x100fe20008010808 */
[--C-:B------:R-:W-:Y:S01]  /*3550*/  FFMA.FTZ R41, R41, UR20, -R8.reuse ;  /* 0x0000001429297c23 */ /* 0x100fe20008010808 */
[----:B------:R-:W1:Y:S01]  /*3560*/  SHFL.BFLY PT, R3, R6, 0x2, 0x1f ;  /* 0x0c401f0006037f89 */ /* 0x000e6200000e0000 */
[----:B------:R-:W4:Y:S01]  /*3570*/  MUFU.EX2 R25, R25 ;  /* 0x0000001900197308 */ /* 0x000f220000000800 */
[--C-:B------:R-:W-:Y:S01]  /*3580*/  FFMA.FTZ R44, R44, UR20, -R8.reuse ;  /* 0x000000142c2c7c23 */ /* 0x100fe20008010808 */
[--C-:B------:R-:W-:Y:S01]  /*3590*/  FFMA.FTZ R45, R45, UR20, -R8.reuse ;  /* 0x000000142d2d7c23 */ /* 0x100fe20008010808 */
[--C-:B------:R-:W-:Y:S01]  /*35a0*/  FFMA.FTZ R48, R48, UR20, -R8.reuse ;  /* 0x0000001430307c23 */ /* 0x100fe20008010808 */
[--C-:B------:R-:W-:Y:S01]  /*35b0*/  FFMA.FTZ R49, R49, UR20, -R8.reuse ;  /* 0x0000001431317c23 */ /* 0x100fe20008010808 */
[--C-:B------:R-:W-:Y:S01]  /*35c0*/  FFMA.FTZ R52, R52, UR20, -R8.reuse ;  /* 0x0000001434347c23 */ /* 0x100fe20008010808 */
[----:B------:R-:W-:-:S02]  /*35d0*/  FFMA.FTZ R8, R53, UR20, -R8 ;  /* 0x0000001435087c23 */ /* 0x000fc40008010808 */
[----:B------:R-:W-:Y:S08]  /*35e0*/  MUFU.EX2 R28, R28 ;  /* 0x0000001c001c7308 */ /* 0x000ff00000000800 */
[----:B------:R-:W5:Y:S01]  /*35f0*/  MUFU.EX2 R29, R29 ;  /* 0x0000001d001d7308 */ /* 0x000f620000000800 */
[----:B----4-:R-:W-:Y:S02]  /*3600*/  F2FP.BF16.F32.PACK_AB R152, R25, R24 ;  /* 0x000000181998723e */ /* 0x010fe400000010ff */
[----:B-1----:R-:W-:-:S05]  /*3610*/  FMNMX.FTZ R5, R6, R3, !PT ;  /* 0x0000000306057209 */ /* 0x002fca0007810000 */
[----:B------:R-:W-:Y:S01]  /*3620*/  MUFU.EX2 R32, R32 ;  /* 0x0000002000207308 */ /* 0x000fe20000000800 */
[----:B------:R-:W1:Y:S07]  /*3630*/  SHFL.BFLY PT, R6, R5, 0x1, 0x1f ;  /* 0x0c201f0005067f89 */ /* 0x000e6e00000e0000 */
[----:B------:R-:W-:Y:S01]  /*3640*/  MUFU.EX2 R9, R8 ;  /* 0x0000000800097308 */ /* 0x000fe20000000800 */
[----:B-----5:R-:W-:-:S07]  /*3650*/  F2FP.BF16.F32.PACK_AB R154, R29, R28 ;  /* 0x0000001c1d9a723e */ /* 0x020fce00000010ff */
[----:B------:R-:W4:Y:S08]  /*3660*/  MUFU.EX2 R33, R33 ;  /* 0x0000002100217308 */ /* 0x000f300000000800 */
[----:B------:R-:W-:Y:S01]  /*3670*/  MUFU.EX2 R36, R36 ;  /* 0x0000002400247308 */ /* 0x000fe20000000800 */
[----:B-1----:R-:W-:-:S04]  /*3680*/  FMNMX.FTZ R3, R5, R6, !PT ;  /* 0x0000000605037209 */ /* 0x002fc80007810000 */
[C---:B------:R-:W-:Y:S01]  /*3690*/  FSETP.NEU.FTZ.AND P2, PT, R3.reuse, -INF , PT ;  /* 0xff8000000300780b */ /* 0x040fe20003f5d000 */
[----:B------:R-:W-:Y:S02]  /*36a0*/  FMUL.FTZ R5, R3, UR20 ;  /* 0x0000001403057c20 */ /* 0x000fe40008410000 */
[----:B------:R-:W1:Y:S01]  /*36b0*/  MUFU.EX2 R37, R37 ;  /* 0x0000002500257308 */ /* 0x000e620000000800 */
[----:B----4-:R-:W-:Y:S02]  /*36c0*/  F2FP.BF16.F32.PACK_AB R156, R33, R32 ;  /* 0x00000020219c723e */ /* 0x010fe400000010ff */
[----:B------:R-:W-:Y:S01]  /*36d0*/  FSEL R6, R5, RZ, P2 ;  /* 0x000000ff05067208 */ /* 0x000fe20001000000 */
[----:B------:R-:W-:-:S04]  /*36e0*/  FADD.FTZ R5, R24, R25 ;  /* 0x0000001918057221 */ /* 0x000fc80000010000 */
[----:B------:R-:W-:Y:S01]  /*36f0*/  MUFU.EX2 R40, R40 ;  /* 0x0000002800287308 */ /* 0x000fe20000000800 */
[--C-:B------:R-:W-:Y:S01]  /*3700*/  FFMA.FTZ R26, R26, UR20, -R6.reuse ;  /* 0x000000141a1a7c23 */ /* 0x100fe20008010806 */
[--C-:B------:R-:W-:Y:S01]  /*3710*/  FFMA.FTZ R27, R27, UR20, -R6.reuse ;  /* 0x000000141b1b7c23 */ /* 0x100fe20008010806 */
[--C-:B------:R-:W-:Y:S01]  /*3720*/  FFMA.FTZ R30, R30, UR20, -R6.reuse ;  /* 0x000000141e1e7c23 */ /* 0x100fe20008010806 */
[--C-:B------:R-:W-:Y:S01]  /*3730*/  FFMA.FTZ R31, R31, UR20, -R6.reuse ;  /* 0x000000141f1f7c23 */ /* 0x100fe20008010806 */
[--C-:B------:R-:W-:Y:S01]  /*3740*/  FFMA.FTZ R34, R34, UR20, -R6.reuse ;  /* 0x0000001422227c23 */ /* 0x100fe20008010806 */
[--C-:B------:R-:W-:Y:S01]  /*3750*/  FFMA.FTZ R35, R35, UR20, -R6.reuse ;  /* 0x0000001423237c23 */ /* 0x100fe20008010806 */
[----:B------:R-:W-:Y:S01]  /*3760*/  FFMA.FTZ R38, R38, UR20, -R6 ;  /* 0x0000001426267c23 */ /* 0x000fe20008010806 */
[----:B------:R-:W-:Y:S01]  /*3770*/  MUFU.EX2 R26, R26 ;  /* 0x0000001a001a7308 */ /* 0x000fe20000000800 */
[----:B------:R-:W-:Y:S01]  /*3780*/  FADD.FTZ R8, R28, R5 ;  /* 0x000000051c087221 */ /* 0x000fe20000010000 */
[----:B------:R-:W-:-:S02]  /*3790*/  @!P1 VIADD R5, R7, 0x28c40 ;  /* 0x00028c4007059836 */ /* 0x000fc40000000000 */
[--C-:B------:R-:W-:Y:S01]  /*37a0*/  FFMA.FTZ R39, R39, UR20, -R6.reuse ;  /* 0x0000001427277c23 */ /* 0x100fe20008010806 */
[----:B------:R-:W-:Y:S01]  /*37b0*/  FFMA.FTZ R42, R42, UR20, -R6 ;  /* 0x000000142a2a7c23 */ /* 0x000fe20008010806 */
[----:B------:R-:W-:Y:S01]  /*37c0*/  FADD.FTZ R13, R29, R8 ;  /* 0x000000081d0d7221 */ /* 0x000fe20000010000 */
[--C-:B------:R-:W-:Y:S01]  /*37d0*/  FFMA.FTZ R43, R43, UR20, -R6.reuse ;  /* 0x000000142b2b7c23 */ /* 0x100fe20008010806 */
[----:B------:R-:W-:Y:S01]  /*37e0*/  @!P1 PRMT R5, RZ, 0x654, R5 ;  /* 0x00000654ff059816 */ /* 0x000fe20000000005 */
[----:B------:R-:W4:Y:S01]  /*37f0*/  MUFU.EX2 R27, R27 ;  /* 0x0000001b001b7308 */ /* 0x000f220000000800 */
[----:B------:R-:W-:Y:S01]  /*3800*/  FADD.FTZ R10, R32, R13 ;  /* 0x0000000d200a7221 */ /* 0x000fe20000010000 */
[--C-:B------:R-:W-:Y:S01]  /*3810*/  FFMA.FTZ R46, R46, UR20, -R6.reuse ;  /* 0x000000142e2e7c23 */ /* 0x100fe20008010806 */
[----:B------:R5:W-:Y:S01]  /*3820*/  @!P1 SYNCS.ARRIVE.TRANS64.RED.A1T0 RZ, [R5+URZ], RZ ;  /* 0x000000ff05ff99a7 */ /* 0x000be2000810043f */
[--C-:B------:R-:W-:Y:S01]  /*3830*/  FFMA.FTZ R47, R47, UR20, -R6.reuse ;  /* 0x000000142f2f7c23 */ /* 0x100fe20008010806 */
[--C-:B------:R-:W-:Y:S01]  /*3840*/  FFMA.FTZ R50, R50, UR20, -R6.reuse ;  /* 0x0000001432327c23 */ /* 0x100fe20008010806 */
[--C-:B------:R-:W-:Y:S01]  /*3850*/  FFMA.FTZ R51, R51, UR20, -R6.reuse ;  /* 0x0000001433337c23 */ /* 0x100fe20008010806 */
[--C-:B------:R-:W-:Y:S01]  /*3860*/  FFMA.FTZ R54, R54, UR20, -R6.reuse ;  /* 0x0000001436367c23 */ /* 0x100fe20008010806 */
[----:B------:R-:W2:Y:S01]  /*3870*/  MUFU.EX2 R30, R30 ;  /* 0x0000001e001e7308 */ /* 0x000ea20000000800 */
[----:B------:R-:W-:Y:S01]  /*3880*/  FFMA.FTZ R6, R55, UR20, -R6 ;  /* 0x0000001437067c23 */ /* 0x000fe20008010806 */
[----:B-1----:R-:W-:-:S06]  /*3890*/  F2FP.BF16.F32.PACK_AB R158, R37, R36 ;  /* 0x00000024259e723e */ /* 0x002fcc00000010ff */
[----:B------:R-:W5:Y:S01]  /*38a0*/  MUFU.EX2 R31, R31 ;  /* 0x0000001f001f7308 */ /* 0x000f620000000800 */
[----:B----4-:R-:W-:Y:S01]  /*38b0*/  FADD.FTZ R11, R26, R27 ;  /* 0x0000001b1a0b7221 */ /* 0x010fe20000010000 */
[----:B------:R-:W-:-:S06]  /*38c0*/  F2FP.BF16.F32.PACK_AB R153, R27, R26 ;  /* 0x0000001a1b99723e */ /* 0x000fcc00000010ff */
[----:B------:R-:W1:Y:S01]  /*38d0*/  MUFU.EX2 R34, R34 ;  /* 0x0000002200227308 */ /* 0x000e620000000800 */
[----:B--2---:R-:W-:Y:S01]  /*38e0*/  FADD.FTZ R8, R30, R11 ;  /* 0x0000000b1e087221 */ /* 0x004fe20000010000 */
[----:B------:R-:W-:-:S04]  /*38f0*/  FADD.FTZ R11, R33, R10 ;  /* 0x0000000a210b7221 */ /* 0x000fc80000010000 */
[----:B------:R-:W-:Y:S02]  /*3900*/  FADD.FTZ R10, R36, R11 ;  /* 0x0000000b240a7221 */ /* 0x000fe40000010000 */
[----:B------:R-:W2:Y:S01]  /*3910*/  MUFU.EX2 R35, R35 ;  /* 0x0000002300237308 */ /* 0x000ea20000000800 */
[----:B-----5:R-:W-:Y:S01]  /*3920*/  FADD.FTZ R5, R31, R8 ;  /* 0x000000081f057221 */ /* 0x020fe20000010000 */
[----:B------:R-:W-:Y:S01]  /*3930*/  FADD.FTZ R11, R37, R10 ;  /* 0x0000000a250b7221 */ /* 0x000fe20000010000 */
[----:B------:R-:W-:Y:S01]  /*3940*/  F2FP.BF16.F32.PACK_AB R155, R31, R30 ;  /* 0x0000001e1f9b723e */ /* 0x000fe200000010ff */
[----:B------:R-:W-:Y:S02]  /*3950*/  BAR.SYNC.DEFER_BLOCKING 0xf, 0x100 ;  /* 0x03c4000000007b1d */ /* 0x000fe40000010000 */
[----:B------:R-:W-:Y:S01]  /*3960*/  FADD.FTZ R10, R40, R11 ;  /* 0x0000000b280a7221 */ /* 0x000fe20000010000 */
[----:B-1----:R-:W-:-:S03]  /*3970*/  FADD.FTZ R8, R34, R5 ;  /* 0x0000000522087221 */ /* 0x002fc60000010000 */
[----:B------:R-:W1:Y:S01]  /*3980*/  MUFU.EX2 R38, R38 ;  /* 0x0000002600267308 */ /* 0x000e620000000800 */
[----:B--2---:R-:W-:-:S07]  /*3990*/  FADD.FTZ R5, R35, R8 ;  /* 0x0000000823057221 */ /* 0x004fce0000010000 */
[----:B------:R-:W2:Y:S01]  /*39a0*/  MUFU.EX2 R39, R39 ;  /* 0x0000002700277308 */ /* 0x000ea20000000800 */
[----:B------:R-:W-:-:S07]  /*39b0*/  F2FP.BF16.F32.PACK_AB R157, R35, R34 ;  /* 0x00000022239d723e */ /* 0x000fce00000010ff */
[----:B------:R-:W4:Y:S01]  /*39c0*/  MUFU.EX2 R42, R42 ;  /* 0x0000002a002a7308 */ /* 0x000f220000000800 */
[----:B-1----:R-:W-:Y:S01]  /*39d0*/  FADD.FTZ R8, R38, R5 ;  /* 0x0000000526087221 */ /* 0x002fe20000010000 */
[----:B------:R1:W-:Y:S06]  /*39e0*/  STSM.16.M88.4 [R19+0x26800], R152 ;  /* 0x0268009813007844 */ /* 0x0003ec0000000200 */
[----:B------:R-:W5:Y:S01]  /*39f0*/  MUFU.EX2 R41, R41 ;  /* 0x0000002900297308 */ /* 0x000f620000000800 */
[C---:B--2---:R-:W-:Y:S01]  /*3a00*/  FADD.FTZ R5, R39.reuse, R8 ;  /* 0x0000000827057221 */ /* 0x044fe20000010000 */
[----:B------:R-:W-:-:S05]  /*3a10*/  F2FP.BF16.F32.PACK_AB R159, R39, R38 ;  /* 0x00000026279f723e */ /* 0x000fca00000010ff */
[----:B------:R1:W-:Y:S01]  /*3a20*/  STSM.16.M88.4 [R18], R156 ;  /* 0x0000009c12007844 */ /* 0x0003e20000000200 */
[----:B------:R-:W2:Y:S01]  /*3a30*/  MUFU.EX2 R43, R43 ;  /* 0x0000002b002b7308 */ /* 0x000ea20000000800 */
[----:B----4-:R-:W-:-:S07]  /*3a40*/  FADD.FTZ R8, R42, R5 ;  /* 0x000000052a087221 */ /* 0x010fce0000010000 */
[----:B------:R-:W-:Y:S01]  /*3a50*/  MUFU.EX2 R44, R44 ;  /* 0x0000002c002c7308 */ /* 0x000fe20000000800 */
[C---:B-----5:R-:W-:Y:S01]  /*3a60*/  FADD.FTZ R13, R41.reuse, R10 ;  /* 0x0000000a290d7221 */ /* 0x060fe20000010000 */
[----:B------:R-:W-:-:S06]  /*3a70*/  F2FP.BF16.F32.PACK_AB R160, R41, R40 ;  /* 0x0000002829a0723e */ /* 0x000fcc00000010ff */
[----:B------:R-:W4:Y:S01]  /*3a80*/  MUFU.EX2 R46, R46 ;  /* 0x0000002e002e7308 */ /* 0x000f220000000800 */
[C---:B--2---:R-:W-:Y:S01]  /*3a90*/  FADD.FTZ R5, R43.reuse, R8 ;  /* 0x000000082b057221 */ /* 0x044fe20000010000 */
[----:B------:R-:W-:-:S06]  /*3aa0*/  F2FP.BF16.F32.PACK_AB R161, R43, R42 ;  /* 0x0000002a2ba1723e */ /* 0x000fcc00000010ff */
[----:B------:R-:W2:Y:S08]  /*3ab0*/  MUFU.EX2 R45, R45 ;  /* 0x0000002d002d7308 */ /* 0x000eb00000000800 */
[----:B------:R-:W5:Y:S01]  /*3ac0*/  MUFU.EX2 R47, R47 ;  /* 0x0000002f002f7308 */ /* 0x000f620000000800 */
[----:B----4-:R-:W-:-:S07]  /*3ad0*/  FADD.FTZ R8, R46, R5 ;  /* 0x000000052e087221 */ /* 0x010fce0000010000 */
[----:B------:R-:W-:Y:S01]  /*3ae0*/  MUFU.EX2 R48, R48 ;  /* 0x0000003000307308 */ /* 0x000fe20000000800 */
[----:B--2---:R-:W-:-:S07]  /*3af0*/  F2FP.BF16.F32.PACK_AB R162, R45, R44 ;  /* 0x0000002c2da2723e */ /* 0x004fce00000010ff */
[----:B------:R-:W2:Y:S01]  /*3b00*/  MUFU.EX2 R49, R49 ;  /* 0x0000003100317308 */ /* 0x000ea20000000800 */
[C---:B-----5:R-:W-:Y:S01]  /*3b10*/  F2FP.BF16.F32.PACK_AB R163, R47.reuse, R46 ;  /* 0x0000002e2fa3723e */ /* 0x060fe200000010ff */
[----:B------:R-:W-:-:S04]  /*3b20*/  FADD.FTZ R47, R47, R8 ;  /* 0x000000082f2f7221 */ /* 0x000fc80000010000 */
[----:B------:R1:W-:Y:S02]  /*3b30*/  STSM.16.M88.4 [R23], R160 ;  /* 0x000000a017007844 */ /* 0x0003e40000000200 */
[----:B------:R-:W-:Y:S08]  /*3b40*/  MUFU.EX2 R50, R50 ;  /* 0x0000003200327308 */ /* 0x000ff00000000800 */
[----:B------:R-:W4:Y:S01]  /*3b50*/  MUFU.EX2 R51, R51 ;  /* 0x0000003300337308 */ /* 0x000f220000000800 */
[----:B--2---:R-:W-:-:S07]  /*3b60*/  F2FP.BF16.F32.PACK_AB R164, R49, R48 ;  /* 0x0000003031a4723e */ /* 0x004fce00000010ff */
[----:B------:R-:W2:Y:S08]  /*3b70*/  MUFU.EX2 R52, R52 ;  /* 0x0000003400347308 */ /* 0x000eb00000000800 */
[----:B------:R-:W5:Y:S01]  /*3b80*/  MUFU.EX2 R54, R54 ;  /* 0x0000003600367308 */ /* 0x000f620000000800 */
[----:B----4-:R-:W-:Y:S01]  /*3b90*/  F2FP.BF16.F32.PACK_AB R165, R51, R50 ;  /* 0x0000003233a5723e */ /* 0x010fe200000010ff */
[----:B------:R-:W-:-:S04]  /*3ba0*/  FADD.FTZ R50, R50, R47 ;  /* 0x0000002f32327221 */ /* 0x000fc80000010000 */
[----:B------:R-:W-:Y:S02]  /*3bb0*/  FADD.FTZ R51, R51, R50 ;  /* 0x0000003233337221 */ /* 0x000fe40000010000 */
[----:B------:R4:W3:Y:S01]  /*3bc0*/  MUFU.EX2 R11, R6 ;  /* 0x00000006000b7308 */ /* 0x0008e20000000800 */
[----:B--2---:R-:W-:Y:S01]  /*3bd0*/  F2FP.BF16.F32.PACK_AB R166, R9, R52 ;  /* 0x0000003409a6723e */ /* 0x004fe200000010ff */
[----:B----4-:R-:W-:-:S04]  /*3be0*/  FADD.FTZ R6, R44, R13 ;  /* 0x0000000d2c067221 */ /* 0x010fc80000010000 */
[----:B------:R-:W-:Y:S01]  /*3bf0*/  FADD.FTZ R45, R45, R6 ;  /* 0x000000062d2d7221 */ /* 0x000fe20000010000 */
[----:B-----5:R-:W-:-:S03]  /*3c00*/  FADD.FTZ R6, R54, R51 ;  /* 0x0000003336067221 */ /* 0x020fc60000010000 */
[----:B------:R-:W-:Y:S01]  /*3c10*/  FADD.FTZ R48, R48, R45 ;  /* 0x0000002d30307221 */ /* 0x000fe20000010000 */
[C---:B---3--:R-:W-:Y:S01]  /*3c20*/  F2FP.BF16.F32.PACK_AB R167, R11.reuse, R54 ;  /* 0x000000360ba7723e */ /* 0x048fe200000010ff */
[----:B------:R-:W-:Y:S02]  /*3c30*/  FADD.FTZ R6, R11, R6 ;  /* 0x000000060b067221 */ /* 0x000fe40000010000 */
[----:B------:R-:W-:Y:S02]  /*3c40*/  FADD.FTZ R49, R49, R48 ;  /* 0x0000003031317221 */ /* 0x000fe40000010000 */
[----:B------:R1:W-:Y:S02]  /*3c50*/  STSM.16.M88.4 [R22], R164 ;  /* 0x000000a416007844 */ /* 0x0003e40000000200 */
[----:B------:R-:W-:-:S04]  /*3c60*/  FADD.FTZ R52, R52, R49 ;  /* 0x0000003134347221 */ /* 0x000fc80000010000 */
[----:B------:R-:W-:Y:S01]  /*3c70*/  FADD.FTZ R5, R9, R52 ;  /* 0x0000003409057221 */ /* 0x000fe20000010000 */
[----:B------:R-:W-:Y:S06]  /*3c80*/  @!P0 BRA `(.L_x_25) ;  /* 0x0000000000048947 */ /* 0x000fec0003800000 */
[----:B------:R-:W-:Y:S01]  /*3c90*/  BPT.TRAP 0x1 ;  /* 0x000000040000795c */ /* 0x000fe20000300000 */
.L_x_25:
[----:B------:R2:W3:Y:S01]  /*3ca0*/  SYNCS.PHASECHK.TRANS64.TRYWAIT P2, [R7+URZ+0x28c50], R12 ;  /* 0x028c500c070075a7 */ /* 0x0004e2000804017f */
[----:B------:R-:W-:Y:S05]  /*3cb0*/  @!P0 BRA `(.L_x_26) ;  /* 0x0000000000048947 */ /* 0x000fea0003800000 */
[----:B------:R-:W-:Y:S01]  /*3cc0*/  BPT.TRAP 0x1 ;  /* 0x000000040000795c */ /* 0x000fe20000300000 */
.L_x_26:
[----:B------:R-:W-:Y:S01]  /*3cd0*/  ULOP3.LUT UR51, UR51, 0x2000000, URZ, 0xfc, !UPT ;  /* 0x0200000033337892 */ /* 0x000fe2000f8efc3f */
[----:B---3--:R-:W-:Y:S11]  /*3ce0*/  @P2 BRA `(.L_x_27) ;  /* 0x0000000000082947 */ /* 0x008ff60003800000 */
[----:B------:R-:W3:Y:S02]  /*3cf0*/  SYNCS.PHASECHK.TRANS64.TRYWAIT P2, [R7+URZ+0x28c50], R12 ;  /* 0x028c500c070075a7 */ /* 0x000ee4000804017f */
[----:B---3--:R-:W-:Y:S05]  /*3d00*/  @!P2 BRA `(.L_x_28) ;  /* 0x0000006800d8a947 */ /* 0x008fea0003800000 */
.L_x_27:
[----:B------:R-:W-:Y:S01]  /*3d10*/  ULEA UR10, UR39, UR51, 0xc ;  /* 0x00000033270a7291 */ /* 0x000fe2000f8e603f */
[----:B------:R-:W-:Y:S01]  /*3d20*/  WARPGROUP.ARRIVE ;  /* 0x00000000000079c5 */ /* 0x000fe20000000000 */
[----:B------:R-:W-:Y:S01]  /*3d30*/  UMOV UR7, 0x40000040 ;  /* 0x4000004000077882 */ /* 0x000fe20000000000 */
[----:B------:R-:W-:Y:S01]  /*3d40*/  UISETP.GE.AND UP0, UPT, UR50, 0x41, UPT ;  /* 0x000000413200788c */ /* 0x000fe2000bf06270 */
[----:B--23--:R-:W-:-:S03]  /*3d50*/  @!P1 IADD3 R7, R7, 0x28c60, RZ ;  /* 0x00028c6007079810 */ /* 0x00cfc60007ffe0ff */
[----:B------:R-:W-:Y:S01]  /*3d60*/  UMOV UR6, UR10 ;  /* 0x0000000a00067c82 */ /* 0x000fe20008000000 */
[----:B------:R-:W-:Y:S01]  /*3d70*/  @!P1 PRMT R7, RZ, 0x654, R7 ;  /* 0x00000654ff079816 */ /* 0x000fe20000000007 */
[----:B------:R-:W-:Y:S01]  /*3d80*/  HGMMA.64x256x16.F32.BF16 R24, R152, gdesc[UR4].tnspB, RZ, !UPT, gsb0 ;  /* 0x43e0000498187df0 */ /* 0x000fe2000c0018ff */
[----:B------:R-:W-:Y:S01]  /*3d90*/  UIADD3 UR6, UR10, 0x80, URZ ;  /* 0x000000800a067890 */ /* 0x000fe2000fffe03f */
[----:B------:R-:W-:Y:S01]  /*3da0*/  PLOP3.LUT P2, PT, PT, PT, UP0, 0x80, 0x0 ;  /* 0x000000000000781c */ /* 0x000fe20003f4f008 */
[----:B------:R-:W-:Y:S01]  /*3db0*/  UMOV UR7, 0x40000040 ;  /* 0x4000004000077882 */ /* 0x000fe20000000000 */
[----:B------:R-:W-:Y:S02]  /*3dc0*/  WARPGROUP.DEPBAR.LE gsb0, 0x0 ;  /* 0x00008000000079c5 */ /* 0x000fe40000010000 */
[----:B------:R-:W-:-:S15]  /*3dd0*/  WARPGROUP.ARRIVE ;  /* 0x00000000000079c5 */ /* 0x000fde0000000000 */
[----:B------:R-:W-:-:S07]  /*3de0*/  NOP ;  /* 0x0000000000007918 */ /* 0x000fce0000000000 */
[----:B------:R-:W-:Y:S01]  /*3df0*/  HGMMA.64x256x16.F32.BF16 R24, R156, gdesc[UR4].tnspB, R24, gsb0 ;  /* 0x43e000049c187df0 */ /* 0x000fe20008001818 */
[----:B------:R-:W-:Y:S01]  /*3e00*/  UIADD3 UR6, UR10, 0x100, URZ ;  /* 0x000001000a067890 */ /* 0x000fe2000fffe03f */
[----:B------:R-:W-:Y:S01]  /*3e10*/  UMOV UR7, 0x40000040 ;  /* 0x4000004000077882 */ /* 0x000fe20000000000 */
[----:B------:R-:W-:Y:S02]  /*3e20*/  WARPGROUP.DEPBAR.LE gsb0, 0x0 ;  /* 0x00008000000079c5 */ /* 0x000fe40000010000 */
[----:B------:R-:W-:-:S15]  /*3e30*/  WARPGROUP.ARRIVE ;  /* 0x00000000000079c5 */ /* 0x000fde0000000000 */
[----:B------:R-:W-:-:S08]  /*3e40*/  NOP ;  /* 0x0000000000007918 */ /* 0x000fd00000000000 */
[----:B------:R-:W-:Y:S01]  /*3e50*/  HGMMA.64x256x16.F32.BF16 R24, R160, gdesc[UR4].tnspB, R24, gsb0 ;  /* 0x43e00004a0187df0 */ /* 0x000fe20008001818 */
[----:B------:R-:W-:Y:S01]  /*3e60*/  UIADD3 UR6, UR10, 0x180, URZ ;  /* 0x000001800a067890 */ /* 0x000fe2000fffe03f */
[----:B------:R-:W-:Y:S01]  /*3e70*/  UMOV UR7, 0x40000040 ;  /* 0x4000004000077882 */ /* 0x000fe20000000000 */
[----:B------:R-:W-:Y:S02]  /*3e80*/  WARPGROUP.DEPBAR.LE gsb0, 0x0 ;  /* 0x00008000000079c5 */ /* 0x000fe40000010000 */
[----:B------:R-:W-:-:S15]  /*3e90*/  WARPGROUP.ARRIVE ;  /* 0x00000000000079c5 */ /* 0x000fde0000000000 */
[----:B------:R-:W-:-:S08]  /*3ea0*/  NOP ;  /* 0x0000000000007918 */ /* 0x000fd00000000000 */
[----:B------:R-:W-:Y:S03]  /*3eb0*/  HGMMA.64x256x16.F32.BF16 R24, R164, gdesc[UR4].tnspB, R24, gsb0 ;  /* 0x43e00004a4187df0 */ /* 0x000fe60008001818 */
[----:B------:R-:W-:Y:S02]  /*3ec0*/  WARPGROUP.DEPBAR.LE gsb0, 0x0 ;  /* 0x00008000000079c5 */ /* 0x000fe40000010000 */
[----:B------:R-:W-:Y:S01]  /*3ed0*/  @!PT LDS RZ, [RZ] ;  /* 0x00000000fffff984 */ /* 0x000fe20000000800 */
[----:B------:R-:W-:Y:S01]  /*3ee0*/  @!PT LDS RZ, [RZ] ;  /* 0x00000000fffff984 */ /* 0x000fe20000000800 */
[----:B------:R-:W-:Y:S01]  /*3ef0*/  @!PT LDS RZ, [RZ] ;  /* 0x00000000fffff984 */ /* 0x000fe20000000800 */
[----:B------:R-:W-:Y:S01]  /*3f00*/  @!PT LDS RZ, [RZ] ;  /* 0x00000000fffff984 */ /* 0x000fe20000000800 */
[----:B------:R2:W-:Y:S06]  /*3f10*/  MEMBAR.ALL.CTA ;  /* 0x0000000000007992 */ /* 0x0005ec0000008000 */
[----:B--2---:R-:W2:Y:S02]  /*3f20*/  FENCE.VIEW.ASYNC.S ;  /* 0x00000000000073c6 */ /* 0x004ea40000000000 */
[----:B--2---:R-:W-:Y:S01]  /*3f30*/  NOP ;  /* 0x0000000000007918 */ /* 0x004fe20000000000 */
[----:B------:R-:W-:Y:S06]  /*3f40*/  BAR.ARV 0xe, 0x100 ;  /* 0x0384000000007b1d */ /* 0x000fec0000002000 */
[----:B------:R2:W-:Y:S01]  /*3f50*/  @!P1 SYNCS.ARRIVE.TRANS64.RED.A1T0 RZ, [R7+URZ], RZ ;  /* 0x000000ff07ff99a7 */ /* 0x0005e2000810043f */
[----:B------:R-:W-:Y:S05]  /*3f60*/  @!P2 BRA `(.L_x_29) ;  /* 0x000000180044a947 */ /* 0x000fea0003800000 */
[----:B------:R-:W-:Y:S01]  /*3f70*/  MOV R8, R3 ;  /* 0x0000000300087202 */ /* 0x000fe20000000f00 */
[----:B------:R-:W-:Y:S01]  /*3f80*/  IMAD.MOV.U32 R9, RZ, RZ, R0 ;  /* 0x000000ffff097224 */ /* 0x000fe200078e0000 */
[----:B------:R-:W-:Y:S01]  /*3f90*/  UIADD3 UR37, UR37, -0x2, URZ ;  /* 0xfffffffe25257890 */ /* 0x000fe2000fffe03f */
[----:B------:R-:W-:Y:S01]  /*3fa0*/  UMOV UR21, UR39 ;  /* 0x0000002700157c82 */ /* 0x000fe20008000000 */
[----:B------:R-:W-:-:S10]  /*3fb0*/  ULDC UR20, c[0x0][0x988] ;  /* 0x0002620000147ab9 */ /* 0x000fd40000000800 */
.L_x_38:
[----:B------:R-:W-:Y:S01]  /*3fc0*/  UIADD3 UR39, UR21, 0x1, URZ ;  /* 0x0000000115277890 */ /* 0x000fe2000fffe03f */
[----:B------:R-:W-:Y:S01]  /*3fd0*/  MOV R0, UR37 ;  /* 0x0000002500007c02 */ /* 0x000fe20008000f00 */
[----:B------:R-:W-:Y:S02]  /*3fe0*/  UIADD3 UR37, UR37, -0x1, URZ ;  /* 0xffffffff25257890 */ /* 0x000fe4000fffe03f */
[----:B------:R-:W-:Y:S01]  /*3ff0*/  UISETP.NE.AND UP0, UPT, UR39, 0x2, UPT ;  /* 0x000000022700788c */ /* 0x000fe2000bf05270 */
[----:B------:R-:W-:-:S03]  /*4000*/  ISETP.GT.AND P2, PT, R0, RZ, PT ;  /* 0x000000ff0000720c */ /* 0x000fc60003f44270 */
[----:B------:R-:W-:Y:S02]  /*4010*/  USEL UR6, URZ, 0x1, UP0 ;  /* 0x000000013f067887 */ /* 0x000fe40008000000 */
[----:B------:R-:W-:Y:S02]  /*4020*/  USEL UR39, UR39, URZ, UP0 ;  /* 0x0000003f27277287 */ /* 0x000fe40008000000 */
[----:B------:R-:W-:Y:S01]  /*4030*/  ULOP3.LUT UR40, UR40, UR6, URZ, 0x3c, !UPT ;  /* 0x0000000628287292 */ /* 0x000fe2000f8e3c3f */
[----:B-1-34-:R-:W-:Y:S11]  /*4040*/  @!P0 BRA `(.L_x_30) ;  /* 0x0000000000048947 */ /* 0x01aff60003800000 */
[----:B------:R-:W-:Y:S01]  /*4050*/  BPT.TRAP 0x1 ;  /* 0x000000040000795c */ /* 0x000fe20000300000 */
.L_x_30:
[----:B------:R-:W-:Y:S01]  /*4060*/  ULEA UR22, UR39, UR46, 0x3 ;  /* 0x0000002e27167291 */ /* 0x000fe2000f8e183f */
[----:B--2---:R-:W-:-:S04]  /*4070*/  MOV R7, UR40 ;  /* 0x0000002800077c02 */ /* 0x004fc80008000f00 */
[----:B------:R-:W-:-:S04]  /*4080*/  SHF.L.U32 R7, R7, 0x1f, RZ ;  /* 0x0000001f07077819 */ /* 0x000fc800000006ff */
[----:B------:R2:W3:Y:S01]  /*4090*/  SYNCS.PHASECHK.TRANS64.TRYWAIT P3, [UR22+0x28c30], R7 ;  /* 0x028c3007ff0075a7 */ /* 0x0004e20008060156 */
[----:B------:R-:W-:Y:S05]  /*40a0*/  @!P0 BRA `(.L_x_31) ;  /* 0x0000000000048947 */ /* 0x000fea0003800000 */
[----:B------:R-:W-:Y:S01]  /*40b0*/  BPT.TRAP 0x1 ;  /* 0x000000040000795c */ /* 0x000fe20000300000 */
.L_x_31:
[----:B---3--:R-:W-:Y:S05]  /*40c0*/  @P3 BRA `(.L_x_32) ;  /* 0x0000000000083947 */ /* 0x008fea0003800000 */
[----:B------:R-:W3:Y:S02]  /*40d0*/  SYNCS.PHASECHK.TRANS64.TRYWAIT P3, [UR22+0x28c30], R7 ;  /* 0x028c3007ff0075a7 */ /* 0x000ee40008060156 */
[----:B---3--:R-:W-:Y:S05]  /*40e0*/  @!P3 BRA `(.L_x_33) ;  /* 0x0000006400f4b947 */ /* 0x008fea0003800000 */
.L_x_32:
[----:B------:R-:W-:Y:S01]  /*40f0*/  R2UR UR18, R4 ;  /* 0x00000000041272ca */ /* 0x000fe200000e0000 */
[----:B------:R-:W-:Y:S01]  /*4100*/  UIADD3 UR6, UR46, 0x20400, URZ ;  /* 0x000204002e067890 */ /* 0x000fe2000fffe03f */
[----:B-1----:R-:W-:Y:S01]  /*4110*/  WARPGROUP.ARRIVE ;  /* 0x00000000000079c5 */ /* 0x002fe20000000000 */
[----:B------:R-:W-:Y:S01]  /*4120*/  UMOV UR19, 0x40000040 ;  /* 0x4000004000137882 */ /* 0x000fe20000000000 */
[----:B------:R-:W-:Y:S01]  /*4130*/  UMOV UR17, 0x40000040 ;  /* 0x4000004000117882 */ /* 0x000fe20000000000 */
[----:B------:R-:W-:Y:S01]  /*4140*/  USHF.R.U32.HI UR6, URZ, 0x4, UR6 ;  /* 0x000000043f067899 */ /* 0x000fe20008011606 */
[----:B------:R-:W-:Y:S01]  /*4150*/  UMOV UR7, 0x40000040 ;  /* 0x4000004000077882 */ /* 0x000fe20000000000 */
[----:B------:R-:W-:Y:S02]  /*4160*/  UMOV UR11, 0x40000040 ;  /* 0x40000040000b7882 */ /* 0x000fe40000000000 */
[----:B------:R-:W-:Y:S01]  /*4170*/  ULOP3.LUT UR6, UR6, 0x3fff, URZ, 0xc0, !UPT ;  /* 0x00003fff06067892 */ /* 0x000fe2000f8ec03f */
[----:B------:R-:W-:-:S03]  /*4180*/  UMOV UR15, 0x40000040 ;  /* 0x40000040000f7882 */ /* 0x000fc60000000000 */
[----:B------:R-:W-:Y:S02]  /*4190*/  ULEA UR18, UR39, UR18, 0x9 ;  /* 0x0000001227127291 */ /* 0x000fe4000f8e483f */
[----:B------:R-:W-:Y:S02]  /*41a0*/  ULOP3.LUT UR16, UR6, 0x10000, URZ, 0xfc, !UPT ;  /* 0x0001000006107892 */ /* 0x000fe4000f8efc3f */
[----:B------:R-:W-:Y:S02]  /*41b0*/  UIADD3 UR6, UR18, 0x2, URZ ;  /* 0x0000000212067890 */ /* 0x000fe4000fffe03f */
[----:B------:R-:W-:Y:S02]  /*41c0*/  UIADD3 UR10, UR18, 0x4, URZ ;  /* 0x00000004120a7890 */ /* 0x000fe4000fffe03f */
[----:B------:R-:W-:-:S03]  /*41d0*/  UIADD3 UR14, UR18, 0x6, URZ ;  /* 0x00000006120e7890 */ /* 0x000fc6000fffe03f */
[----:B------:R-:W-:Y:S03]  /*41e0*/  HGMMA.64x64x16.F32.BF16 R152, gdesc[UR16], RZ, !UPT, gsb0 ;  /* 0x00e00000109879f0 */ /* 0x000fe6000c0018ff */
[----:B------:R-:W-:Y:S02]  /*41f0*/  WARPGROUP.DEPBAR.LE gsb0, 0x0 ;  /* 0x00008000000079c5 */ /* 0x000fe40000010000 */
[----:B------:R-:W-:-:S06]  /*4200*/  WARPGROUP.ARRIVE ;  /* 0x00000000000079c5 */ /* 0x000fcc0000000000 */
[----:B------:R-:W-:Y:S03]  /*4210*/  HGMMA.64x64x16.F32.BF16 R152, gdesc[UR4], R152, gsb0 ;  /* 0x00e00000049879f0 */ /* 0x000fe60008001898 */
[----:B------:R-:W-:Y:S02]  /*4220*/  WARPGROUP.DEPBAR.LE gsb0, 0x0 ;  /* 0x00008000000079c5 */ /* 0x000fe40000010000 */
[----:B------:R-:W-:-:S06]  /*4230*/  WARPGROUP.ARRIVE ;  /* 0x00000000000079c5 */ /* 0x000fcc0000000000 */
[----:B------:R-:W-:Y:S03]  /*4240*/  HGMMA.64x64x16.F32.BF16 R152, gdesc[UR8], R152, gsb0 ;  /* 0x00e00000089879f0 */ /* 0x000fe60008001898 */
[----:B------:R-:W-:Y:S02]  /*4250*/  WARPGROUP.DEPBAR.LE gsb0, 0x0 ;  /* 0x00008000000079c5 */ /* 0x000fe40000010000 */
[----:B------:R-:W-:-:S06]  /*4260*/  WARPGROUP.ARRIVE ;  /* 0x00000000000079c5 */ /* 0x000fcc0000000000 */
[----:B------:R-:W-:Y:S03]  /*4270*/  HGMMA.64x64x16.F32.BF16 R152, gdesc[UR12], R152, gsb0 ;  /* 0x00e000000c9879f0 */ /* 0x000fe60008001898 */
[----:B------:R-:W-:Y:S02]  /*4280*/  WARPGROUP.DEPBAR.LE gsb0, 0x0 ;  /* 0x00008000000079c5 */ /* 0x000fe40000010000 */
[----:B---3--:R-:W-:-:S04]  /*4290*/  FMNMX.FTZ R0, R152, R9, !PT ;  /* 0x0000000998007209 */ /* 0x008fc80007810000 */
[----:B------:R-:W-:-:S04]  /*42a0*/  FMNMX.FTZ R3, R153, R0, !PT ;  /* 0x0000000099037209 */ /* 0x000fc80007810000 */
        /* <DEDUP_REMOVED lines=13> */
[----:B------:R-:W-:-:S05]  /*4380*/  FMNMX.FTZ R11, R181, R0, !PT ;  /* 0x00000000b50b7209 */ /* 0x000fca0007810000 */
[----:B------:R-:W1:Y:S02]  /*4390*/  SHFL.BFLY PT, R0, R11, 0x2, 0x1f ;  /* 0x0c401f000b007f89 */ /* 0x000e6400000e0000 */
        /* <DEDUP_REMOVED lines=10> */
[----:B------:R-:W-:-:S03]  /*4440*/  FMNMX.FTZ R3, R167, R10, !PT ;  /* 0x0000000aa7037209 */ /* 0x000fc60007810000 */
[----:B------:R-:W-:Y:S01]  /*4450*/  FMUL.FTZ R187, R0, UR20 ;  /* 0x0000001400bb7c20 */ /* 0x000fe20008410000 */
[----:B------:R-:W-:Y:S01]  /*4460*/  FMNMX.FTZ R12, R170, R3, !PT ;  /* 0x00000003aa0c7209 */ /* 0x000fe20007810000 */
[----:B------:R-:W-:Y:S02]  /*4470*/  FADD.FTZ R9, -R0, R9 ;  /* 0x0000000900097221 */ /* 0x000fe40000010100 */
[--C-:B------:R-:W-:Y:S01]  /*4480*/  FFMA.FTZ R13, R161, UR20, -R187.reuse ;  /* 0x00000014a10d7c23 */ /* 0x100fe200080108bb */
[----:B------:R-:W-:Y:S01]  /*4490*/  FMNMX.FTZ R3, R171, R12, !PT ;  /* 0x0000000cab037209 */ /* 0x000fe20007810000 */
[--C-:B------:R-:W-:Y:S01]  /*44a0*/  FFMA.FTZ R14, R156, UR20, -R187.reuse ;  /* 0x000000149c0e7c23 */ /* 0x100fe200080108bb */
[--C-:B------:R-:W-:Y:S01]  /*44b0*/  FFMA.FTZ R156, R160, UR20, -R187.reuse ;  /* 0x00000014a09c7c23 */ /* 0x100fe200080108bb */
[--C-:B------:R-:W-:Y:S01]  /*44c0*/  FFMA.FTZ R160, R168, UR20, -R187.reuse ;  /* 0x00000014a8a07c23 */ /* 0x100fe200080108bb */
[----:B------:R-:W-:Y:S01]  /*44d0*/  FMNMX.FTZ R12, R174, R3, !PT ;  /* 0x00000003ae0c7209 */ /* 0x000fe20007810000 */
[----:B------:R-:W-:Y:S01]  /*44e0*/  FMUL.FTZ R11, R9, UR20 ;  /* 0x00000014090b7c20 */ /* 0x000fe20008410000 */
[--C-:B------:R-:W-:Y:S01]  /*44f0*/  FFMA.FTZ R9, R152, UR20, -R187.reuse ;  /* 0x0000001498097c23 */ /* 0x100fe200080108bb */
[--C-:B------:R-:W-:Y:S01]  /*4500*/  FFMA.FTZ R152, R153, UR20, -R187.reuse ;  /* 0x0000001499987c23 */ /* 0x100fe200080108bb */
[----:B------:R-:W-:Y:S01]  /*4510*/  FMNMX.FTZ R3, R175, R12, !PT ;  /* 0x0000000caf037209 */ /* 0x000fe20007810000 */
[--C-:B------:R-:W-:Y:S01]  /*4520*/  FFMA.FTZ R15, R165, UR20, -R187.reuse ;  /* 0x00000014a50f7c23 */ /* 0x100fe200080108bb */
[--C-:B------:R-:W-:Y:S01]  /*4530*/  FFMA.FTZ R153, R173, UR20, -R187.reuse ;  /* 0x00000014ad997c23 */ /* 0x100fe200080108bb */
[--C-:B------:R-:W-:Y:S01]  /*4540*/  FFMA.FTZ R180, R180, UR20, -R187.reuse ;  /* 0x00000014b4b47c23 */ /* 0x100fe200080108bb */
[----:B------:R-:W-:Y:S01]  /*4550*/  FMNMX.FTZ R12, R178, R3, !PT ;  /* 0x00000003b20c7209 */ /* 0x000fe20007810000 */
[----:B------:R-:W1:Y:S01]  /*4560*/  MUFU.EX2 R10, R11 ;  /* 0x0000000b000a7308 */ /* 0x000e620000000800 */
[--C-:B------:R-:W-:Y:S01]  /*4570*/  FFMA.FTZ R21, R169, UR20, -R187.reuse ;  /* 0x00000014a9157c23 */ /* 0x100fe200080108bb */
[--C-:B------:R-:W-:Y:S01]  /*4580*/  FFMA.FTZ R157, R157, UR20, -R187.reuse ;  /* 0x000000149d9d7c23 */ /* 0x100fe200080108bb */
[----:B------:R-:W-:Y:S01]  /*4590*/  FMNMX.FTZ R3, R179, R12, !PT ;  /* 0x0000000cb3037209 */ /* 0x000fe20007810000 */
[--C-:B------:R-:W-:Y:S01]  /*45a0*/  FFMA.FTZ R164, R164, UR20, -R187.reuse ;  /* 0x00000014a4a47c23 */ /* 0x100fe200080108bb */
[----:B------:R-:W-:-:S02]  /*45b0*/  FFMA.FTZ R181, R181, UR20, -R187 ;  /* 0x00000014b5b57c23 */ /* 0x000fc400080108bb */
[----:B------:R-:W-:Y:S01]  /*45c0*/  FMNMX.FTZ R12, R182, R3, !PT ;  /* 0x00000003b60c7209 */ /* 0x000fe20007810000 */
[----:B------:R-:W3:Y:S03]  /*45d0*/  MUFU.EX2 R9, R9 ;  /* 0x0000000900097308 */ /* 0x000ee60000000800 */
[----:B------:R-:W-:-:S05]  /*45e0*/  FMNMX.FTZ R3, R183, R12, !PT ;  /* 0x0000000cb7037209 */ /* 0x000fca0007810000 */
[----:B------:R-:W4:Y:S01]  /*45f0*/  SHFL.BFLY PT, R20, R3, 0x2, 0x1f ;  /* 0x0c401f0003147f89 */ /* 0x000f2200000e0000 */
[----:B------:R-:W-:Y:S01]  /*4600*/  MUFU.EX2 R152, R152 ;  /* 0x0000009800987308 */ /* 0x000fe20000000800 */
[-C--:B-1----:R-:W-:Y:S01]  /*4610*/  FMUL.FTZ R24, R24, R10.reuse ;  /* 0x0000000a18187220 */ /* 0x082fe20000410000 */
[-C--:B------:R-:W-:Y:S01]  /*4620*/  FMUL.FTZ R25, R25, R10.reuse ;  /* 0x0000000a19197220 */ /* 0x080fe20000410000 */
[-C--:B------:R-:W-:Y:S01]  /*4630*/  FMUL.FTZ R28, R28, R10.reuse ;  /* 0x0000000a1c1c7220 */ /* 0x080fe20000410000 */
[-C--:B------:R-:W-:Y:S01]  /*4640*/  FMUL.FTZ R29, R29, R10.reuse ;  /* 0x0000000a1d1d7220 */ /* 0x080fe20000410000 */
[-C--:B------:R-:W-:Y:S01]  /*4650*/  FMUL.FTZ R32, R32, R10.reuse ;  /* 0x0000000a20207220 */ /* 0x080fe20000410000 */
[-C--:B------:R-:W-:Y:S01]  /*4660*/  FMUL.FTZ R33, R33, R10.reuse ;  /* 0x0000000a21217220 */ /* 0x080fe20000410000 */
[-C--:B------:R-:W-:Y:S01]  /*4670*/  FMUL.FTZ R36, R36, R10.reuse ;  /* 0x0000000a24247220 */ /* 0x080fe20000410000 */
[----:B------:R-:W-:Y:S01]  /*4680*/  MUFU.EX2 R11, R14 ;  /* 0x0000000e000b7308 */ /* 0x000fe20000000800 */
[----:B---3--:R-:W-:Y:S01]  /*4690*/  FFMA.FTZ R5, R10, R5, R9 ;  /* 0x000000050a057223 */ /* 0x008fe20000010009 */
[-C--:B------:R-:W-:Y:S01]  /*46a0*/  FMUL.FTZ R37, R37, R10.reuse ;  /* 0x0000000a25257220 */ /* 0x080fe20000410000 */
[-C--:B------:R-:W-:Y:S01]  /*46b0*/  FMUL.FTZ R40, R40, R10.reuse ;  /* 0x0000000a28287220 */ /* 0x080fe20000410000 */
[-C--:B------:R-:W-:Y:S01]  /*46c0*/  FMUL.FTZ R41, R41, R10.reuse ;  /* 0x0000000a29297220 */ /* 0x080fe20000410000 */
[-C--:B------:R-:W-:Y:S01]  /*46d0*/  FMUL.FTZ R44, R44, R10.reuse ;  /* 0x0000000a2c2c7220 */ /* 0x080fe20000410000 */
[-C--:B------:R-:W-:Y:S01]  /*46e0*/  FMUL.FTZ R45, R45, R10.reuse ;  /* 0x0000000a2d2d7220 */ /* 0x080fe20000410000 */
[-C--:B------:R-:W-:Y:S01]  /*46f0*/  FMUL.FTZ R48, R48, R10.reuse ;  /* 0x0000000a30307220 */ /* 0x080fe20000410000 */
[----:B------:R1:W-:Y:S01]  /*4700*/  MUFU.EX2 R12, R157 ;  /* 0x0000009d000c7308 */ /* 0x0003e20000000800 */
[-C--:B------:R-:W-:Y:S01]  /*4710*/  FMUL.FTZ R49, R49, R10.reuse ;  /* 0x0000000a31317220 */ /* 0x080fe20000410000 */
[-C--:B------:R-:W-:Y:S01]  /*4720*/  FMUL.FTZ R52, R52, R10.reuse ;  /* 0x0000000a34347220 */ /* 0x080fe20000410000 */
[-C--:B------:R-:W-:Y:S01]  /*4730*/  FMUL.FTZ R53, R53, R10.reuse ;  /* 0x0000000a35357220 */ /* 0x080fe20000410000 */
[-C--:B------:R-:W-:Y:S01]  /*4740*/  FMUL.FTZ R56, R56, R10.reuse ;  /* 0x0000000a38387220 */ /* 0x080fe20000410000 */
[-C--:B------:R-:W-:Y:S01]  /*4750*/  FMUL.FTZ R57, R57, R10.reuse ;  /* 0x0000000a39397220 */ /* 0x080fe20000410000 */
[----:B------:R-:W-:Y:S01]  /*4760*/  FMUL.FTZ R60, R60, R10 ;  /* 0x0000000a3c3c7220 */ /* 0x000fe20000410000 */
[----:B----4-:R-:W-:Y:S01]  /*4770*/  FMNMX.FTZ R161, R3, R20, !PT ;  /* 0x0000001403a17209 */ /* 0x010fe20007810000 */
[--C-:B------:R-:W-:Y:S01]  /*4780*/  FFMA.FTZ R20, R172, UR20, -R187.reuse ;  /* 0x00000014ac147c23 */ /* 0x100fe200080108bb */
[----:B------:R-:W-:Y:S01]  /*4790*/  MUFU.EX2 R156, R156 ;  /* 0x0000009c009c7308 */ /* 0x000fe20000000800 */
[----:B-1----:R-:W-:Y:S01]  /*47a0*/  FFMA.FTZ R157, R177, UR20, -R187 ;  /* 0x00000014b19d7c23 */ /* 0x002fe200080108bb */
[----:B------:R-:W-:Y:S01]  /*47b0*/  IMAD.MOV R177, RZ, RZ, -R17 ;  /* 0x000000ffffb17224 */ /* 0x000fe200078e0a11 */
[----:B------:R-:W1:Y:S01]  /*47c0*/  SHFL.BFLY PT, R168, R161, 0x1, 0x1f ;  /* 0x0c201f00a1a87f89 */ /* 0x000e6200000e0000 */
[-C--:B------:R-:W-:Y:S01]  /*47d0*/  FMUL.FTZ R61, R61, R10.reuse ;  /* 0x0000000a3d3d7220 */ /* 0x080fe20000410000 */
[-C--:B------:R-:W-:Y:S01]  /*47e0*/  FMUL.FTZ R64, R64, R10.reuse ;  /* 0x0000000a40407220 */ /* 0x080fe20000410000 */
[-C--:B------:R-:W-:Y:S01]  /*47f0*/  FMUL.FTZ R65, R65, R10.reuse ;  /* 0x0000000a41417220 */ /* 0x080fe20000410000 */
[----:B------:R-:W-:Y:S01]  /*4800*/  ISETP.NE.AND P3, PT, R16, R177, PT ;  /* 0x000000b11000720c */ /* 0x000fe20003f65270 */
[----:B------:R-:W-:Y:S01]  /*4810*/  MUFU.EX2 R13, R13 ;  /* 0x0000000d000d7308 */ /* 0x000fe20000000800 */
[----:B------:R-:W-:Y:S01]  /*4820*/  MOV R177, UR21 ;  /* 0x0000001500b17c02 */ /* 0x000fe20008000f00 */
        /* <DEDUP_REMOVED lines=12> */
[-C--:B------:R-:W-:Y:S01]  /*48f0*/  FMUL.FTZ R89, R89, R10.reuse ;  /* 0x0000000a59597220 */ /* 0x080fe20000410000 */
[-C--:B------:R-:W-:Y:S01]  /*4900*/  FMUL.FTZ R92, R92, R10.reuse ;  /* 0x0000000a5c5c7220 */ /* 0x080fe20000410000 */
[----:B------:R-:W-:Y:S01]  /*4910*/  MUFU.EX2 R15, R15 ;  /* 0x0000000f000f7308 */ /* 0x000fe20000000800 */
[----:B---3--:R-:W-:Y:S01]  /*4920*/  FFMA.FTZ R164, R176, UR20, -R187 ;  /* 0x00000014b0a47c23 */ /* 0x008fe200080108bb */
[----:B------:R-:W-:Y:S01]  /*4930*/  FMUL.FTZ R93, R93, R10 ;  /* 0x0000000a5d5d7220 */ /* 0x000fe20000410000 */
[----:B-1----:R-:W-:Y:S01]  /*4940*/  FMNMX.FTZ R3, R161, R168, !PT ;  /* 0x000000a8a1037209 */ /* 0x002fe20007810000 */
[-C--:B------:R-:W-:Y:S01]  /*4950*/  FMUL.FTZ R96, R96, R10.reuse ;  /* 0x0000000a60607220 */ /* 0x080fe20000410000 */
[-C--:B------:R-:W-:Y:S01]  /*4960*/  FMUL.FTZ R97, R97, R10.reuse ;  /* 0x0000000a61617220 */ /* 0x080fe20000410000 */
[-C--:B------:R-:W-:Y:S01]  /*4970*/  FMUL.FTZ R100, R100, R10.reuse ;  /* 0x0000000a64647220 */ /* 0x080fe20000410000 */
[-C--:B------:R-:W-:Y:S01]  /*4980*/  FMUL.FTZ R101, R101, R10.reuse ;  /* 0x0000000a65657220 */ /* 0x080fe20000410000 */
[C---:B------:R-:W-:Y:S01]  /*4990*/  FADD.FTZ R165, -R3.reuse, R8 ;  /* 0x0000000803a57221 */ /* 0x040fe20000010100 */
[----:B------:R-:W-:Y:S01]  /*49a0*/  FMUL.FTZ R173, R3, UR20 ;  /* 0x0000001403ad7c20 */ /* 0x000fe20008410000 */
[----:B------:R1:W-:Y:S01]  /*49b0*/  MUFU.EX2 R161, R180 ;  /* 0x000000b400a17308 */ /* 0x0003e20000000800 */
[----:B------:R-:W-:Y:S01]  /*49c0*/  FMUL.FTZ R104, R104, R10 ;  /* 0x0000000a68687220 */ /* 0x000fe20000410000 */
[----:B------:R-:W-:Y:S01]  /*49d0*/  FMUL.FTZ R169, R165, UR20 ;  /* 0x00000014a5a97c20 */ /* 0x000fe20008410000 */
[--C-:B------:R-:W-:Y:S01]  /*49e0*/  FFMA.FTZ R168, R154, UR20, -R173.reuse ;  /* 0x000000149aa87c23 */ /* 0x100fe200080108ad */
[--C-:B------:R-:W-:Y:S01]  /*49f0*/  FFMA.FTZ R155, R155, UR20, -R173.reuse ;  /* 0x000000149b9b7c23 */ /* 0x100fe200080108ad */
[--C-:B------:R-:W-:Y:S01]  /*4a00*/  FFMA.FTZ R165, R158, UR20, -R173.reuse ;  /* 0x000000149ea57c23 */ /* 0x100fe200080108ad */
[--C-:B------:R-:W-:Y:S01]  /*4a10*/  FFMA.FTZ R172, R159, UR20, -R173.reuse ;  /* 0x000000149fac7c23 */ /* 0x100fe200080108ad */
[--C-:B------:R-:W-:Y:S01]  /*4a20*/  FFMA.FTZ R159, R162, UR20, -R173.reuse ;  /* 0x00000014a29f7c23 */ /* 0x100fe200080108ad */
[----:B------:R-:W-:Y:S01]  /*4a30*/  MUFU.EX2 R169, R169 ;  /* 0x000000a900a97308 */ /* 0x000fe20000000800 */
[--C-:B-1----:R-:W-:Y:S01]  /*4a40*/  FFMA.FTZ R180, R167, UR20, -R173.reuse ;  /* 0x00000014a7b47c23 */ /* 0x102fe200080108ad */
[--C-:B------:R-:W-:Y:S01]  /*4a50*/  FFMA.FTZ R167, R170, UR20, -R173.reuse ;  /* 0x00000014aaa77c23 */ /* 0x100fe200080108ad */
[----:B------:R-:W-:Y:S01]  /*4a60*/  MOV R170, UR22 ;  /* 0x0000001600aa7c02 */ /* 0x000fe20008000f00 */
[--C-:B------:R-:W-:Y:S01]  /*4a70*/  FFMA.FTZ R176, R163, UR20, -R173.reuse ;  /* 0x00000014a3b07c23 */ /* 0x100fe200080108ad */
[--C-:B------:R-:W-:Y:S01]  /*4a80*/  FFMA.FTZ R163, R166, UR20, -R173.reuse ;  /* 0x00000014a6a37c23 */ /* 0x100fe200080108ad */
[--C-:B------:R-:W-:Y:S01]  /*4a90*/  FFMA.FTZ R175, R175, UR20, -R173.reuse ;  /* 0x00000014afaf7c23 */ /* 0x100fe200080108ad */
[----:B------:R-:W-:Y:S01]  /*4aa0*/  FFMA.FTZ R188, R171, UR20, -R173 ;  /* 0x00000014abbc7c23 */ /* 0x000fe200080108ad */
[----:B------:R-:W1:Y:S01]  /*4ab0*/  MUFU.EX2 R168, R168 ;  /* 0x000000a800a87308 */ /* 0x000e620000000800 */
[----:B------:R-:W-:-:S02]  /*4ac0*/  @!P1 VIADD R154, R170, 0x28c40 ;  /* 0x00028c40aa9a9836 */ /* 0x000fc40000000000 */
[--C-:B------:R-:W-:Y:S01]  /*4ad0*/  FFMA.FTZ R171, R174, UR20, -R173.reuse ;  /* 0x00000014aeab7c23 */ /* 0x100fe200080108ad */
[----:B------:R-:W-:Y:S01]  /*4ae0*/  @!P3 LEA R158, R177, R2, 0x6 ;  /* 0x00000002b19eb211 */ /* 0x000fe200078e30ff */
[--C-:B------:R-:W-:Y:S01]  /*4af0*/  FFMA.FTZ R178, R178, UR20, -R173.reuse ;  /* 0x00000014b2b27c23 */ /* 0x100fe200080108ad */
[--C-:B------:R-:W-:Y:S01]  /*4b00*/  FFMA.FTZ R179, R179, UR20, -R173.reuse ;  /* 0x00000014b3b37c23 */ /* 0x100fe200080108ad */
[----:B------:R-:W-:Y:S01]  /*4b10*/  @!P1 PRMT R154, RZ, 0x654, R154 ;  /* 0x00000654ff9a9816 */ /* 0x000fe2000000009a */
[--C-:B------:R-:W-:Y:S01]  /*4b20*/  FFMA.FTZ R182, R182, UR20, -R173.reuse ;  /* 0x00000014b6b67c23 */ /* 0x100fe200080108ad */
[----:B------:R-:W3:Y:S01]  /*4b30*/  MUFU.EX2 R155, R155 ;  /* 0x0000009b009b7308 */ /* 0x000ee20000000800 */
[----:B------:R-:W-:Y:S01]  /*4b40*/  @!P3 LEA R158, R158, UR46, 0x2 ;  /* 0x0000002e9e9ebc11 */ /* 0x000fe2000f8e10ff */
[----:B------:R4:W-:Y:S01]  /*4b50*/  @!P1 SYNCS.ARRIVE.TRANS64.RED.A1T0 RZ, [R154+URZ], RZ ;  /* 0x000000ff9aff99a7 */ /* 0x0009e2000810043f */
[----:B------:R-:W-:Y:S01]  /*4b60*/  FFMA.FTZ R173, R183, UR20, -R173 ;  /* 0x00000014b7ad7c23 */ /* 0x000fe200080108ad */
[-C--:B------:R-:W-:Y:S01]  /*4b70*/  FMUL.FTZ R105, R105, R10.reuse ;  /* 0x0000000a69697220 */ /* 0x080fe20000410000 */
[-C--:B------:R-:W-:Y:S01]  /*4b80*/  FMUL.FTZ R108, R108, R10.reuse ;  /* 0x0000000a6c6c7220 */ /* 0x080fe20000410000 */
[----:B------:R-:W-:Y:S01]  /*4b90*/  @!P3 STS [R158+0x28800], R10 ;  /* 0x0288000a9e00b388 */ /* 0x000fe20000000800 */
[----:B------:R-:W-:Y:S01]  /*4ba0*/  FMUL.FTZ R109, R109, R10 ;  /* 0x0000000a6d6d7220 */ /* 0x000fe20000410000 */
[----:B------:R-:W5:Y:S01]  /*4bb0*/  MUFU.EX2 R165, R165 ;  /* 0x000000a500a57308 */ /* 0x000f620000000800 */
[----:B-1----:R-:W-:Y:S01]  /*4bc0*/  FFMA.FTZ R6, R169, R6, R168 ;  /* 0x00000006a9067223 */ /* 0x002fe200000100a8 */
[C---:B----4-:R-:W-:Y:S01]  /*4bd0*/  FADD.FTZ R154, R152.reuse, R5 ;  /* 0x00000005989a7221 */ /* 0x050fe20000010000 */
[----:B------:R1:W-:Y:S01]  /*4be0*/  @!P3 STS [R158+0x28820], R169 ;  /* 0x028820a99e00b388 */ /* 0x0003e20000000800 */
[----:B------:R-:W-:Y:S01]  /*4bf0*/  F2FP.BF16.F32.PACK_AB R152, R152, R9 ;  /* 0x000000099898723e */ /* 0x000fe200000010ff */
[-C--:B------:R-:W-:Y:S01]  /*4c00*/  FMUL.FTZ R112, R112, R10.reuse ;  /* 0x0000000a70707220 */ /* 0x080fe20000410000 */
[----:B------:R-:W-:Y:S01]  /*4c10*/  FADD.FTZ R5, R11, R154 ;  /* 0x0000009a0b057221 */ /* 0x000fe20000010000 */
[-C--:B------:R-:W-:Y:S01]  /*4c20*/  FMUL.FTZ R113, R113, R10.reuse ;  /* 0x0000000a71717220 */ /* 0x080fe20000410000 */
[----:B------:R-:W4:Y:S01]  /*4c30*/  MUFU.EX2 R172, R172 ;  /* 0x000000ac00ac7308 */ /* 0x000f220000000800 */
[----:B---3--:R-:W-:Y:S01]  /*4c40*/  FADD.FTZ R6, R155, R6 ;  /* 0x000000069b067221 */ /* 0x008fe20000010000 */
[----:B------:R-:W-:Y:S01]  /*4c50*/  FADD.FTZ R5, R12, R5 ;  /* 0x000000050c057221 */ /* 0x000fe20000010000 */
[-C--:B------:R-:W-:Y:S01]  /*4c60*/  FMUL.FTZ R116, R116, R10.reuse ;  /* 0x0000000a74747220 */ /* 0x080fe20000410000 */
[-C--:B------:R-:W-:Y:S01]  /*4c70*/  FMUL.FTZ R117, R117, R10.reuse ;  /* 0x0000000a75757220 */ /* 0x080fe20000410000 */
[-C--:B------:R-:W-:Y:S01]  /*4c80*/  FMUL.FTZ R120, R120, R10.reuse ;  /* 0x0000000a78787220 */ /* 0x080fe20000410000 */
[----:B------:R-:W-:Y:S01]  /*4c90*/  FADD.FTZ R154, R156, R5 ;  /* 0x000000059c9a7221 */ /* 0x000fe20000010000 */
[-C--:B------:R-:W-:Y:S01]  /*4ca0*/  FMUL.FTZ R121, R121, R10.reuse ;  /* 0x0000000a79797220 */ /* 0x080fe20000410000 */
[----:B------:R-:W3:Y:S01]  /*4cb0*/  MUFU.EX2 R159, R159 ;  /* 0x0000009f009f7308 */ /* 0x000ee20000000800 */
[----:B-----5:R-:W-:Y:S01]  /*4cc0*/  FADD.FTZ R5, R165, R6 ;  /* 0x00000006a5057221 */ /* 0x020fe20000010000 */
[-C--:B------:R-:W-:Y:S01]  /*4cd0*/  FMUL.FTZ R124, R124, R10.reuse ;  /* 0x0000000a7c7c7220 */ /* 0x080fe20000410000 */
[-C--:B------:R-:W-:Y:S01]  /*4ce0*/  FMUL.FTZ R125, R125, R10.reuse ;  /* 0x0000000a7d7d7220 */ /* 0x080fe20000410000 */
[-C--:B------:R-:W-:Y:S01]  /*4cf0*/  FMUL.FTZ R128, R128, R10.reuse ;  /* 0x0000000a80807220 */ /* 0x080fe20000410000 */
[-C--:B------:R-:W-:Y:S01]  /*4d00*/  FMUL.FTZ R129, R129, R10.reuse ;  /* 0x0000000a81817220 */ /* 0x080fe20000410000 */
[-C--:B------:R-:W-:Y:S01]  /*4d10*/  FMUL.FTZ R132, R132, R10.reuse ;  /* 0x0000000a84847220 */ /* 0x080fe20000410000 */
[-C--:B------:R-:W-:Y:S01]  /*4d20*/  FMUL.FTZ R133, R133, R10.reuse ;  /* 0x0000000a85857220 */ /* 0x080fe20000410000 */
[----:B------:R-:W5:Y:S01]  /*4d30*/  MUFU.EX2 R176, R176 ;  /* 0x000000b000b07308 */ /* 0x000f620000000800 */
[----:B----4-:R-:W-:Y:S01]  /*4d40*/  FADD.FTZ R6, R172, R5 ;  /* 0x00000005ac067221 */ /* 0x010fe20000010000 */
[-C--:B------:R-:W-:Y:S01]  /*4d50*/  FMUL.FTZ R136, R136, R10.reuse ;  /* 0x0000000a88887220 */ /* 0x080fe20000410000 */
[-C--:B------:R-:W-:Y:S01]  /*4d60*/  FMUL.FTZ R137, R137, R10.reuse ;  /* 0x0000000a89897220 */ /* 0x080fe20000410000 */
[-C--:B------:R-:W-:Y:S01]  /*4d70*/  FMUL.FTZ R140, R140, R10.reuse ;  /* 0x0000000a8c8c7220 */ /* 0x080fe20000410000 */
[-C--:B------:R-:W-:Y:S01]  /*4d80*/  FMUL.FTZ R141, R141, R10.reuse ;  /* 0x0000000a8d8d7220 */ /* 0x080fe20000410000 */
[-C--:B------:R-:W-:Y:S01]  /*4d90*/  FMUL.FTZ R144, R144, R10.reuse ;  /* 0x0000000a90907220 */ /* 0x080fe20000410000 */
[-C--:B------:R-:W-:Y:S01]  /*4da0*/  FMUL.FTZ R145, R145, R10.reuse ;  /* 0x0000000a91917220 */ /* 0x080fe20000410000 */
[----:B------:R-:W-:Y:S01]  /*4db0*/  MUFU.EX2 R160, R160 ;  /* 0x000000a000a07308 */ /* 0x000fe20000000800 */
[----:B---3--:R-:W-:Y:S01]  /*4dc0*/  FADD.FTZ R5, R159, R6 ;  /* 0x000000069f057221 */ /* 0x008fe20000010000 */
[-C--:B------:R-:W-:Y:S01]  /*4dd0*/  FMUL.FTZ R148, R148, R10.reuse ;  /* 0x0000000a94947220 */ /* 0x080fe20000410000 */
[----:B------:R-:W-:Y:S01]  /*4de0*/  FMUL.FTZ R149, R149, R10 ;  /* 0x0000000a95957220 */ /* 0x000fe20000410000 */
[----:B------:R-:W-:Y:S01]  /*4df0*/  F2FP.BF16.F32.PACK_AB R156, R13, R156 ;  /* 0x0000009c0d9c723e */ /* 0x000fe200000010ff */
[-C--:B------:R-:W-:Y:S01]  /*4e00*/  FMUL.FTZ R26, R26, R169.reuse ;  /* 0x000000a91a1a7220 */ /* 0x080fe20000410000 */
[----:B-1----:R-:W-:Y:S01]  /*4e10*/  F2FP.BF16.F32.PACK_AB R158, R15, R14 ;  /* 0x0000000e0f9e723e */ /* 0x002fe200000010ff */
[-C--:B------:R-:W-:Y:S01]  /*4e20*/  FMUL.FTZ R27, R27, R169.reuse ;  /* 0x000000a91b1b7220 */ /* 0x080fe20000410000 */
[----:B------:R-:W1:Y:S01]  /*4e30*/  MUFU.EX2 R163, R163 ;  /* 0x000000a300a37308 */ /* 0x000e620000000800 */
[----:B-----5:R-:W-:Y:S01]  /*4e40*/  FADD.FTZ R6, R176, R5 ;  /* 0x00000005b0067221 */ /* 0x020fe20000010000 */
[-C--:B------:R-:W-:Y:S01]  /*4e50*/  FMUL.FTZ R30, R30, R169.reuse ;  /* 0x000000a91e1e7220 */ /* 0x080fe20000410000 */
[-C--:B------:R-:W-:Y:S01]  /*4e60*/  FMUL.FTZ R31, R31, R169.reuse ;  /* 0x000000a91f1f7220 */ /* 0x080fe20000410000 */
[-C--:B------:R-:W-:Y:S01]  /*4e70*/  FMUL.FTZ R34, R34, R169.reuse ;  /* 0x000000a922227220 */ /* 0x080fe20000410000 */
[-C--:B------:R-:W-:Y:S01]  /*4e80*/  FMUL.FTZ R35, R35, R169.reuse ;  /* 0x000000a923237220 */ /* 0x080fe20000410000 */
[-C--:B------:R-:W-:Y:S01]  /*4e90*/  FMUL.FTZ R38, R38, R169.reuse ;  /* 0x000000a926267220 */ /* 0x080fe20000410000 */
[-C--:B------:R-:W-:Y:S01]  /*4ea0*/  FMUL.FTZ R39, R39, R169.reuse ;  /* 0x000000a927277220 */ /* 0x080fe20000410000 */
[----:B------:R-:W3:Y:S01]  /*4eb0*/  MUFU.EX2 R21, R21 ;  /* 0x0000001500157308 */ /* 0x000ee20000000800 */
[-C--:B------:R-:W-:Y:S01]  /*4ec0*/  FMUL.FTZ R42, R42, R169.reuse ;  /* 0x000000a92a2a7220 */ /* 0x080fe20000410000 */
[-C--:B------:R-:W-:Y:S01]  /*4ed0*/  FMUL.FTZ R43, R43, R169.reuse ;  /* 0x000000a92b2b7220 */ /* 0x080fe20000410000 */
[-C--:B------:R-:W-:Y:S01]  /*4ee0*/  FMUL.FTZ R46, R46, R169.reuse ;  /* 0x000000a92e2e7220 */ /* 0x080fe20000410000 */
[-C--:B------:R-:W-:Y:S01]  /*4ef0*/  FMUL.FTZ R47, R47, R169.reuse ;  /* 0x000000a92f2f7220 */ /* 0x080fe20000410000 */
[-C--:B------:R-:W-:Y:S01]  /*4f00*/  FMUL.FTZ R50, R50, R169.reuse ;  /* 0x000000a932327220 */ /* 0x080fe20000410000 */
[-C--:B------:R-:W-:Y:S01]  /*4f10*/  FMUL.FTZ R51, R51, R169.reuse ;  /* 0x000000a933337220 */ /* 0x080fe20000410000 */
[-C--:B------:R-:W-:Y:S01]  /*4f20*/  FMUL.FTZ R54, R54, R169.reuse ;  /* 0x000000a936367220 */ /* 0x080fe20000410000 */
[----:B------:R4:W-:Y:S01]  /*4f30*/  MUFU.EX2 R174, R175 ;  /* 0x000000af00ae7308 */ /* 0x0009e20000000800 */
[----:B-1----:R-:W-:Y:S01]  /*4f40*/  FADD.FTZ R5, R163, R6 ;  /* 0x00000006a3057221 */ /* 0x002fe20000010000 */
[-C--:B------:R-:W-:Y:S01]  /*4f50*/  FMUL.FTZ R55, R55, R169.reuse ;  /* 0x000000a937377220 */ /* 0x080fe20000410000 */
[-C--:B------:R-:W-:Y:S01]  /*4f60*/  FMUL.FTZ R58, R58, R169.reuse ;  /* 0x000000a93a3a7220 */ /* 0x080fe20000410000 */
[-C--:B------:R-:W-:Y:S01]  /*4f70*/  FMUL.FTZ R59, R59, R169.reuse ;  /* 0x000000a93b3b7220 */ /* 0x080fe20000410000 */
[-C--:B------:R-:W-:Y:S01]  /*4f80*/  FMUL.FTZ R62, R62, R169.reuse ;  /* 0x000000a93e3e7220 */ /* 0x080fe20000410000 */
[-C--:B------:R-:W-:Y:S01]  /*4f90*/  FMUL.FTZ R63, R63, R169.reuse ;  /* 0x000000a93f3f7220 */ /* 0x080fe20000410000 */
[-C--:B------:R-:W-:Y:S01]  /*4fa0*/  FMUL.FTZ R66, R66, R169.reuse ;  /* 0x000000a942427220 */ /* 0x080fe20000410000 */
[----:B------:R-:W1:Y:S01]  /*4fb0*/  MUFU.EX2 R180, R180 ;  /* 0x000000b400b47308 */ /* 0x000e620000000800 */
[----:B----4-:R-:W-:Y:S01]  /*4fc0*/  FADD.FTZ R175, R13, R154 ;  /* 0x0000009a0daf7221 */ /* 0x010fe20000010000 */
[-C--:B------:R-:W-:Y:S01]  /*4fd0*/  FMUL.FTZ R67, R67, R169.reuse ;  /* 0x000000a943437220 */ /* 0x080fe20000410000 */
[-C--:B------:R-:W-:Y:S01]  /*4fe0*/  FMUL.FTZ R70, R70, R169.reuse ;  /* 0x000000a946467220 */ /* 0x080fe20000410000 */
[-C--:B------:R-:W-:Y:S01]  /*4ff0*/  FMUL.FTZ R71, R71, R169.reuse ;  /* 0x000000a947477220 */ /* 0x080fe20000410000 */
[----:B------:R-:W-:Y:S01]  /*5000*/  FADD.FTZ R154, R14, R175 ;  /* 0x000000af0e9a7221 */ /* 0x000fe20000010000 */
[-C--:B------:R-:W-:Y:S01]  /*5010*/  FMUL.FTZ R74, R74, R169.reuse ;  /* 0x000000a94a4a7220 */ /* 0x080fe20000410000 */
[-C--:B------:R-:W-:Y:S01]  /*5020*/  FMUL.FTZ R75, R75, R169.reuse ;  /* 0x000000a94b4b7220 */ /* 0x080fe20000410000 */
[----:B------:R-:W4:Y:S01]  /*5030*/  MUFU.EX2 R20, R20 ;  /* 0x0000001400147308 */ /* 0x000f220000000800 */
[----:B------:R-:W-:Y:S01]  /*5040*/  FADD.FTZ R175, R15, R154 ;  /* 0x0000009a0faf7221 */ /* 0x000fe20000010000 */
[-C--:B------:R-:W-:Y:S01]  /*5050*/  FMUL.FTZ R78, R78, R169.reuse ;  /* 0x000000a94e4e7220 */ /* 0x080fe20000410000 */
[-C--:B------:R-:W-:Y:S01]  /*5060*/  FMUL.FTZ R79, R79, R169.reuse ;  /* 0x000000a94f4f7220 */ /* 0x080fe20000410000 */
[-C--:B------:R-:W-:Y:S01]  /*5070*/  FMUL.FTZ R82, R82, R169.reuse ;  /* 0x000000a952527220 */ /* 0x080fe20000410000 */
[----:B------:R-:W-:Y:S01]  /*5080*/  FADD.FTZ R154, R160, R175 ;  /* 0x000000afa09a7221 */ /* 0x000fe20000010000 */
[----:B---3--:R-:W-:Y:S01]  /*5090*/  F2FP.BF16.F32.PACK_AB R160, R21, R160 ;  /* 0x000000a015a0723e */ /* 0x008fe200000010ff */
[-C--:B------:R-:W-:Y:S01]  /*50a0*/  FMUL.FTZ R83, R83, R169.reuse ;  /* 0x000000a953537220 */ /* 0x080fe20000410000 */
[----:B------:R-:W3:Y:S01]  /*50b0*/  MUFU.EX2 R167, R167 ;  /* 0x000000a700a77308 */ /* 0x000ee20000000800 */
[----:B------:R-:W-:Y:S01]  /*50c0*/  FADD.FTZ R175, R21, R154 ;  /* 0x0000009a15af7221 */ /* 0x000fe20000010000 */
[----:B-1----:R-:W-:Y:S01]  /*50d0*/  FADD.FTZ R6, R180, R5 ;  /* 0x00000005b4067221 */ /* 0x002fe20000010000 */
        /* <DEDUP_REMOVED lines=10> */
[-C--:B------:R-:W-:Y:S01]  /*5180*/  FMUL.FTZ R102, R102, R169.reuse ;  /* 0x000000a966667220 */ /* 0x080fe20000410000 */
[-C--:B------:R-:W-:Y:S01]  /*5190*/  FMUL.FTZ R103, R103, R169.reuse ;  /* 0x000000a967677220 */ /* 0x080fe20000410000 */
[-C--:B------:R-:W-:Y:S01]  /*51a0*/  FMUL.FTZ R106, R106, R169.reuse ;  /* 0x000000a96a6a7220 */ /* 0x080fe20000410000 */
[----:B------:R-:W4:Y:S01]  /*51b0*/  MUFU.EX2 R188, R188 ;  /* 0x000000bc00bc7308 */ /* 0x000f220000000800 */
[----:B---3--:R-:W-:Y:S01]  /*51c0*/  FADD.FTZ R5, R167, R6 ;  /* 0x00000006a7057221 */ /* 0x008fe20000010000 */
[-C--:B------:R-:W-:Y:S01]  /*51d0*/  FMUL.FTZ R107, R107, R169.reuse ;  /* 0x000000a96b6b7220 */ /* 0x080fe20000410000 */
[-C--:B------:R-:W-:Y:S01]  /*51e0*/  FMUL.FTZ R110, R110, R169.reuse ;  /* 0x000000a96e6e7220 */ /* 0x080fe20000410000 */
[-C--:B------:R-:W-:Y:S01]  /*51f0*/  FMUL.FTZ R111, R111, R169.reuse ;  /* 0x000000a96f6f7220 */ /* 0x080fe20000410000 */
[-C--:B------:R-:W-:Y:S01]  /*5200*/  FMUL.FTZ R114, R114, R169.reuse ;  /* 0x000000a972727220 */ /* 0x080fe20000410000 */
[-C--:B------:R-:W-:Y:S01]  /*5210*/  FMUL.FTZ R115, R115, R169.reuse ;  /* 0x000000a973737220 */ /* 0x080fe20000410000 */
[-C--:B------:R-:W-:Y:S01]  /*5220*/  FMUL.FTZ R118, R118, R169.reuse ;  /* 0x000000a976767220 */ /* 0x080fe20000410000 */
[----:B------:R-:W3:Y:S01]  /*5230*/  MUFU.EX2 R164, R164 ;  /* 0x000000a400a47308 */ /* 0x000ee20000000800 */
[C---:B-1----:R-:W-:Y:S01]  /*5240*/  FADD.FTZ R9, R153.reuse, R154 ;  /* 0x0000009a99097221 */ /* 0x042fe20000010000 */
[----:B------:R-:W-:Y:S01]  /*5250*/  F2FP.BF16.F32.PACK_AB R162, R153, R20 ;  /* 0x0000001499a2723e */ /* 0x000fe200000010ff */
[-C--:B------:R-:W-:Y:S01]  /*5260*/  FMUL.FTZ R119, R119, R169.reuse ;  /* 0x000000a977777220 */ /* 0x080fe20000410000 */
[----:B------:R-:W-:Y:S01]  /*5270*/  F2FP.BF16.F32.PACK_AB R153, R155, R168 ;  /* 0x000000a89b99723e */ /* 0x000fe200000010ff */
[----:B------:R-:W-:Y:S01]  /*5280*/  FMUL.FTZ R122, R122, R169 ;  /* 0x000000a97a7a7220 */ /* 0x000fe20000410000 */
[----:B------:R-:W-:Y:S01]  /*5290*/  F2FP.BF16.F32.PACK_AB R154, R12, R11 ;  /* 0x0000000b0c9a723e */ /* 0x000fe200000010ff */
[----:B------:R-:W-:Y:S01]  /*52a0*/  FMUL.FTZ R123, R123, R169 ;  /* 0x000000a97b7b7220 */ /* 0x000fe20000410000 */
[----:B------:R-:W1:Y:S01]  /*52b0*/  MUFU.EX2 R171, R171 ;  /* 0x000000ab00ab7308 */ /* 0x000e620000000800 */
[----:B----4-:R-:W-:Y:S01]  /*52c0*/  FADD.FTZ R6, R188, R5 ;  /* 0x00000005bc067221 */ /* 0x010fe20000010000 */
[----:B------:R-:W-:Y:S01]  /*52d0*/  F2FP.BF16.F32.PACK_AB R155, R172, R165 ;  /* 0x000000a5ac9b723e */ /* 0x000fe200000010ff */
[----:B------:R-:W-:Y:S01]  /*52e0*/  BAR.SYNC.DEFER_BLOCKING 0xf, 0x100 ;  /* 0x03c4000000007b1d */ /* 0x000fe20000010000 */
        /* <DEDUP_REMOVED lines=14> */
[----:B-1----:R-:W-:Y:S01]  /*53d0*/  FADD.FTZ R5, R171, R6 ;  /* 0x00000006ab057221 */ /* 0x002fe20000010000 */
[-C--:B------:R-:W-:Y:S01]  /*53e0*/  FMUL.FTZ R147, R147, R169.reuse ;  /* 0x000000a993937220 */ /* 0x080fe20000410000 */
[-C--:B------:R-:W-:Y:S01]  /*53f0*/  FMUL.FTZ R150, R150, R169.reuse ;  /* 0x000000a996967220 */ /* 0x080fe20000410000 */
[----:B------:R-:W-:Y:S01]  /*5400*/  FMUL.FTZ R151, R151, R169 ;  /* 0x000000a997977220 */ /* 0x000fe20000410000 */
[----:B------:R-:W-:-:S03]  /*5410*/  FADD.FTZ R5, R174, R5 ;  /* 0x00000005ae057221 */ /* 0x000fc60000010000 */
[----:B------:R-:W1:Y:S01]  /*5420*/  MUFU.EX2 R8, R181 ;  /* 0x000000b500087308 */ /* 0x000e620000000800 */
[C---:B----4-:R-:W-:Y:S01]  /*5430*/  FADD.FTZ R10, R157.reuse, R10 ;  /* 0x0000000a9d0a7221 */ /* 0x050fe20000010000 */
[----:B------:R-:W-:Y:S01]  /*5440*/  F2FP.BF16.F32.PACK_AB R164, R157, R164 ;  /* 0x000000a49da4723e */ /* 0x000fe200000010ff */
[----:B------:R4:W-:Y:S01]  /*5450*/  STSM.16.M88.4 [R19+0x26800], R152 ;  /* 0x0268009813007844 */ /* 0x0009e20000000200 */
[----:B------:R-:W-:Y:S01]  /*5460*/  F2FP.BF16.F32.PACK_AB R157, R176, R159 ;  /* 0x0000009fb09d723e */ /* 0x000fe200000010ff */
[----:B------:R-:W-:Y:S01]  /*5470*/  FADD.FTZ R9, R161, R10 ;  /* 0x0000000aa1097221 */ /* 0x000fe20000010000 */
[----:B------:R-:W-:Y:S02]  /*5480*/  F2FP.BF16.F32.PACK_AB R159, R180, R163 ;  /* 0x000000a3b49f723e */ /* 0x000fe400000010ff */
[----:B------:R-:W5:Y:S01]  /*5490*/  MUFU.EX2 R179, R179 ;  /* 0x000000b300b37308 */ /* 0x000f620000000800 */
[----:B---3--:R-:W-:Y:S01]  /*54a0*/  FADD.FTZ R6, R178, R5 ;  /* 0x00000005b2067221 */ /* 0x008fe20000010000 */
[----:B------:R-:W-:Y:S01]  /*54b0*/  F2FP.BF16.F32.PACK_AB R163, R174, R171 ;  /* 0x000000abaea3723e */ /* 0x000fe200000010ff */
[----:B------:R4:W-:Y:S05]  /*54c0*/  STSM.16.M88.4 [R18], R156 ;  /* 0x0000009c12007844 */ /* 0x0009ea0000000200 */
[----:B------:R-:W3:Y:S01]  /*54d0*/  MUFU.EX2 R182, R182 ;  /* 0x000000b600b67308 */ /* 0x000ee20000000800 */
[C---:B-1----:R-:W-:Y:S01]  /*54e0*/  F2FP.BF16.F32.PACK_AB R166, R8.reuse, R161 ;  /* 0x000000a108a6723e */ /* 0x042fe200000010ff */
[----:B------:R-:W-:Y:S01]  /*54f0*/  FADD.FTZ R5, R8, R9 ;  /* 0x0000000908057221 */ /* 0x000fe20000010000 */
[----:B------:R-:W-:-:S05]  /*5500*/  F2FP.BF16.F32.PACK_AB R161, R188, R167 ;  /* 0x000000a7bca1723e */ /* 0x000fca00000010ff */
[----:B------:R-:W1:Y:S01]  /*5510*/  MUFU.EX2 R173, R173 ;  /* 0x000000ad00ad7308 */ /* 0x000e620000000800 */
[C---:B-----5:R-:W-:Y:S01]  /*5520*/  FADD.FTZ R9, R179.reuse, R6 ;  /* 0x00000006b3097221 */ /* 0x060fe20000010000 */
[----:B------:R-:W-:Y:S01]  /*5530*/  F2FP.BF16.F32.PACK_AB R165, R179, R178 ;  /* 0x000000b2b3a5723e */ /* 0x000fe200000010ff */
[----:B------:R4:W-:Y:S02]  /*5540*/  STSM.16.M88.4 [R23], R160 ;  /* 0x000000a017007844 */ /* 0x0009e40000000200 */
[----:B---3--:R-:W-:Y:S01]  /*5550*/  FADD.FTZ R6, R182, R9 ;  /* 0x00000009b6067221 */ /* 0x008fe20000010000 */
[----:B-1----:R-:W-:-:S03]  /*5560*/  F2FP.BF16.F32.PACK_AB R167, R173, R182 ;  /* 0x000000b6ada7723e */ /* 0x002fc600000010ff */
[----:B------:R-:W-:Y:S02]  /*5570*/  FADD.FTZ R6, R173, R6 ;  /* 0x00000006ad067221 */ /* 0x000fe40000010000 */
[----:B------:R4:W-:Y:S01]  /*5580*/  STSM.16.M88.4 [R22], R164 ;  /* 0x000000a416007844 */ /* 0x0009e20000000200 */
[----:B------:R-:W-:Y:S05]  /*5590*/  @!P0 BRA `(.L_x_34) ;  /* 0x0000000000048947 */ /* 0x000fea0003800000 */
[----:B------:R-:W-:Y:S01]  /*55a0*/  BPT.TRAP 0x1 ;  /* 0x000000040000795c */ /* 0x000fe20000300000 */
.L_x_34:
[----:B------:R1:W3:Y:S01]  /*55b0*/  SYNCS.PHASECHK.TRANS64.TRYWAIT P3, [UR22+0x28c50], R7 ;  /* 0x028c5007ff0075a7 */ /* 0x0002e20008060156 */
[----:B------:R-:W-:Y:S05]  /*55c0*/  @!P0 BRA `(.L_x_35) ;  /* 0x0000000000048947 */ /* 0x000fea0003800000 */
[----:B------:R-:W-:Y:S01]  /*55d0*/  BPT.TRAP 0x1 ;  /* 0x000000040000795c */ /* 0x000fe20000300000 */
.L_x_35:
[----:B---3--:R-:W-:Y:S05]  /*55e0*/  @P3 BRA `(.L_x_36) ;  /* 0x0000000000083947 */ /* 0x008fea0003800000 */
[----:B------:R-:W3:Y:S02]  /*55f0*/  SYNCS.PHASECHK.TRANS64.TRYWAIT P3, [UR22+0x28c50], R7 ;  /* 0x028c5007ff0075a7 */ /* 0x000ee40008060156 */
[----:B---3--:R-:W-:Y:S05]  /*5600*/  @!P3 BRA `(.L_x_37) ;  /* 0x0000005000c4b947 */ /* 0x008fea0003800000 */
.L_x_36:
[----:B------:R-:W-:Y:S01]  /*5610*/  ULEA UR10, UR39, UR51, 0xc ;  /* 0x00000033270a7291 */ /* 0x000fe2000f8e603f */
[----:B------:R-:W-:Y:S01]  /*5620*/  WARPGROUP.ARRIVE ;  /* 0x00000000000079c5 */ /* 0x000fe20000000000 */
[----:B------:R-:W-:Y:S01]  /*5630*/  UMOV UR7, 0x40000040 ;  /* 0x4000004000077882 */ /* 0x000fe20000000000 */
[----:B---3--:R-:W-:Y:S01]  /*5640*/  @!P1 IADD3 R170, R170, 0x28c60, RZ ;  /* 0x00028c60aaaa9810 */ /* 0x008fe20007ffe0ff */
[----:B------:R-:W-:Y:S01]  /*5650*/  UMOV UR21, UR39 ;  /* 0x0000002700157c82 */ /* 0x000fe20008000000 */
[----:B------:R-:W-:Y:S01]  /*5660*/  IMAD.MOV.U32 R8, RZ, RZ, R3 ;  /* 0x000000ffff087224 */ /* 0x000fe200078e0003 */
[----:B------:R-:W-:Y:S01]  /*5670*/  MOV R9, R0 ;  /* 0x0000000000097202 */ /* 0x000fe20000000f00 */
[----:B------:R-:W-:Y:S01]  /*5680*/  UMOV UR6, UR10 ;  /* 0x0000000a00067c82 */ /* 0x000fe20008000000 */
[----:B------:R-:W-:Y:S01]  /*5690*/  @!P1 PRMT R170, RZ, 0x654, R170 ;  /* 0x00000654ffaa9816 */ /* 0x000fe200000000aa */
[----:B------:R-:W-:Y:S01]  /*56a0*/  HGMMA.64x256x16.F32.BF16 R24, R152, gdesc[UR4].tnspB, R24, gsb0 ;  /* 0x43e0000498187df0 */ /* 0x000fe20008001818 */
[----:B------:R-:W-:Y:S01]  /*56b0*/  UIADD3 UR6, UR10, 0x80, URZ ;  /* 0x000000800a067890 */ /* 0x000fe2000fffe03f */
[----:B------:R-:W-:Y:S01]  /*56c0*/  UMOV UR7, 0x40000040 ;  /* 0x4000004000077882 */ /* 0x000fe20000000000 */
[----:B------:R-:W-:-:S02]  /*56d0*/  WARPGROUP.DEPBAR.LE gsb0, 0x0 ;  /* 0x00008000000079c5 */ /* 0x000fc40000010000 */
        /* <DEDUP_REMOVED lines=21> */
[----:B---3--:R-:W3:Y:S02]  /*5830*/  FENCE.VIEW.ASYNC.S ;  /* 0x00000000000073c6 */ /* 0x008ee40000000000 */
[----:B---3--:R-:W-:Y:S01]  /*5840*/  NOP ;  /* 0x0000000000007918 */ /* 0x008fe20000000000 */
[----:B------:R-:W-:Y:S06]  /*5850*/  BAR.ARV 0xe, 0x100 ;  /* 0x0384000000007b1d */ /* 0x000fec0000002000 */
[----:B------:R3:W-:Y:S01]  /*5860*/  @!P1 SYNCS.ARRIVE.TRANS64.RED.A1T0 RZ, [R170+URZ], RZ ;  /* 0x000000ffaaff99a7 */ /* 0x0007e2000810043f */
[----:B------:R-:W-:Y:S05]  /*5870*/  @P2 BRA `(.L_x_38) ;  /* 0xffffffe400d02947 */ /* 0x000fea000383ffff */
.L_x_29:
[----:B------:R-:W5:Y:S01]  /*5880*/  SHFL.BFLY PT, R4, R5, 0x2, 0x1f ;  /* 0x0c401f0005047f89 */ /* 0x000f6200000e0000 */
[----:B------:R-:W-:Y:S01]  /*5890*/  IADD3 R11, -R17, RZ, RZ ;  /* 0x000000ff110b7210 */ /* 0x000fe20007ffe1ff */
[----:B------:R-:W-:Y:S01]  /*58a0*/  UIADD3 UR41, UR41, 0x1, URZ ;  /* 0x0000000129297890 */ /* 0x000fe2000fffe03f */
[----:B-1--4-:R-:W-:Y:S01]  /*58b0*/  MOV R157, 0xff800000 ;  /* 0xff800000009d7802 */ /* 0x012fe20000000f00 */
[----:B------:R-:W1:Y:S01]  /*58c0*/  SHFL.BFLY PT, R9, R6, 0x2, 0x1f ;  /* 0x0c401f0006097f89 */ /* 0x000e6200000e0000 */
[----:B------:R-:W-:Y:S08]  /*58d0*/  BAR.ARV 0x8, 0xa0 ;  /* 0x0202800000007b1d */ /* 0x000ff00000002000 */
[----:B------:R-:W-:Y:S01]  /*58e0*/  BAR.SYNC.DEFER_BLOCKING 0xf, 0x100 ;  /* 0x03c4000000007b1d */ /* 0x000fe20000010000 */
[----:B------:R-:W-:-:S02]  /*58f0*/  ISETP.NE.AND P2, PT, R16, R11, PT ;  /* 0x0000000b1000720c */ /* 0x000fc40003f45270 */
[----:B------:R-:W-:Y:S01]  /*5900*/  MOV R156, 0xff800000 ;  /* 0xff800000009c7802 */ /* 0x000fe20000000f00 */
[----:B-----5:R-:W-:Y:S01]  /*5910*/  FADD.FTZ R4, R4, R5 ;  /* 0x0000000504047221 */ /* 0x020fe20000010000 */
[----:B------:R-:W-:Y:S01]  /*5920*/  MOV R5, UR39 ;  /* 0x0000002700057c02 */ /* 0x000fe20008000f00 */
[----:B------:R-:W-:Y:S01]  /*5930*/  UIADD3 UR39, UR39, 0x1, URZ ;  /* 0x0000000127277890 */ /* 0x000fe2000fffe03f */
[----:B-1----:R-:W-:Y:S02]  /*5940*/  FADD.FTZ R9, R9, R6 ;  /* 0x0000000609097221 */ /* 0x002fe40000010000 */
[----:B--2---:R-:W1:Y:S05]  /*5950*/  SHFL.BFLY PT, R7, R4, 0x1, 0x1f ;  /* 0x0c201f0004077f89 */ /* 0x004e6a00000e0000 */
[----:B------:R-:W-:Y:S01]  /*5960*/  @!P2 LEA R5, R5, R2, 0x6 ;  /* 0x000000020505a211 */ /* 0x000fe200078e30ff */
[----:B------:R-:W-:Y:S01]  /*5970*/  UISETP.NE.AND UP0, UPT, UR39, 0x2, UPT ;  /* 0x000000022700788c */ /* 0x000fe2000bf05270 */
[----:B------:R-:W2:Y:S03]  /*5980*/  SHFL.BFLY PT, R8, R9, 0x1, 0x1f ;  /* 0x0c201f0009087f89 */ /* 0x000ea600000e0000 */
[----:B------:R-:W-:-:S02]  /*5990*/  USEL UR4, URZ, 0x1, UP0 ;  /* 0x000000013f047887 */ /* 0x000fc40008000000 */
[----:B------:R-:W-:Y:S02]  /*59a0*/  USEL UR39, UR39, URZ, UP0 ;  /* 0x0000003f27277287 */ /* 0x000fe40008000000 */
[----:B------:R-:W-:Y:S01]  /*59b0*/  ULOP3.LUT UR40, UR40, UR4, URZ, 0x3c, !UPT ;  /* 0x0000000428287292 */ /* 0x000fe2000f8e3c3f */
[----:B-1----:R-:W-:Y:S01]  /*59c0*/  FADD.FTZ R10, R4, R7 ;  /* 0x00000007040a7221 */ /* 0x002fe20000010000 */
[----:B------:R-:W-:Y:S02]  /*59d0*/  IMAD.MOV.U32 R7, RZ, RZ, RZ ;  /* 0x000000ffff077224 */ /* 0x000fe400078e00ff */
[----:B------:R-:W-:Y:S02]  /*59e0*/  IMAD.MOV.U32 R4, RZ, RZ, RZ ;  /* 0x000000ffff047224 */ /* 0x000fe400078e00ff */
[----:B--2---:R-:W-:Y:S01]  /*59f0*/  FADD.FTZ R11, R9, R8 ;  /* 0x00000008090b7221 */ /* 0x004fe20000010000 */
[----:B------:R-:W-:Y:S01]  /*5a00*/  FSETP.NE.FTZ.AND P0, PT, R10, RZ, PT ;  /* 0x000000ff0a00720b */ /* 0x000fe20003f15000 */
[----:B------:R-:W-:Y:S01]  /*5a10*/  IMAD.U32 R9, RZ, RZ, UR20 ;  /* 0x00000014ff097e24 */ /* 0x000fe2000f8e00ff */
[----:B------:R-:W-:-:S02]  /*5a20*/  @!P2 LEA R8, R5, UR46, 0x2 ;  /* 0x0000002e0508ac11 */ /* 0x000fc4000f8e10ff */
[----:B------:R-:W-:Y:S02]  /*5a30*/  FSETP.NE.FTZ.AND P1, PT, R11, RZ, PT ;  /* 0x000000ff0b00720b */ /* 0x000fe40003f35000 */
[----:B------:R-:W-:-:S07]  /*5a40*/  MOV R5, UR20 ;  /* 0x0000001400057c02 */ /* 0x000fce0008000f00 */
[----:B------:R-:W1:Y:S01]  /*5a50*/  @P0 MUFU.RCP R7, R10 ;  /* 0x0000000a00070308 */ /* 0x000e620000001000 */
[----:B------:R-:W-:-:S03]  /*5a60*/  @P0 FMUL.FTZ R5, R5, 0.69314718246459960938 ;  /* 0x3f31721805050820 */ /* 0x000fc60000410000 */
[----:B------:R-:W-:-:S04]  /*5a70*/  @P1 FMUL.FTZ R9, R9, 0.69314718246459960938 ;  /* 0x3f31721809091820 */ /* 0x000fc80000410000 */
[----:B------:R-:W-:Y:S08]  /*5a80*/  @P1 MUFU.RCP R4, R11 ;  /* 0x0000000b00041308 */ /* 0x000ff00000001000 */
[----:B------:R-:W2:Y:S01]  /*5a90*/  @P0 MUFU.LG2 R6, R10 ;  /* 0x0000000a00060308 */ /* 0x000ea20000000c00 */
        /* <DEDUP_REMOVED lines=64> */
[----:B------:R1:W-:Y:S01]  /*5ea0*/  @!P2 STS [R8+0x28800], R7 ;  /* 0x028800070800a388 */ /* 0x0003e20000000800 */
[----:B--2---:R-:W-:Y:S01]  /*5eb0*/  @P0 FMUL.FTZ R6, R6, 0.69314718246459960938 ;  /* 0x3f31721806060820 */ /* 0x004fe20000410000 */
[-C--:B------:R-:W-:Y:S01]  /*5ec0*/  FMUL.FTZ R26, R26, R4.reuse ;  /* 0x000000041a1a7220 */ /* 0x080fe20000410000 */
[-C--:B------:R-:W-:Y:S01]  /*5ed0*/  FMUL.FTZ R27, R27, R4.reuse ;  /* 0x000000041b1b7220 */ /* 0x080fe20000410000 */
[----:B------:R2:W-:Y:S01]  /*5ee0*/  @!P2 STS [R8+0x28820], R4 ;  /* 0x028820040800a388 */ /* 0x0005e20000000800 */
[-C--:B------:R-:W-:Y:S01]  /*5ef0*/  FMUL.FTZ R30, R30, R4.reuse ;  /* 0x000000041e1e7220 */ /* 0x080fe20000410000 */
[-C--:B------:R-:W-:Y:S01]  /*5f00*/  FMUL.FTZ R31, R31, R4.reuse ;  /* 0x000000041f1f7220 */ /* 0x080fe20000410000 */
[-C--:B------:R-:W-:Y:S01]  /*5f10*/  FMUL.FTZ R34, R34, R4.reuse ;  /* 0x0000000422227220 */ /* 0x080fe20000410000 */
[-C--:B------:R-:W-:Y:S01]  /*5f20*/  FMUL.FTZ R35, R35, R4.reuse ;  /* 0x0000000423237220 */ /* 0x080fe20000410000 */
[-C--:B------:R-:W-:Y:S01]  /*5f30*/  FMUL.FTZ R38, R38, R4.reuse ;  /* 0x0000000426267220 */ /* 0x080fe20000410000 */
[----:B-1----:R-:W2:Y:S01]  /*5f40*/  @P1 MUFU.LG2 R7, R11 ;  /* 0x0000000b00071308 */ /* 0x002ea20000000c00 */
        /* <DEDUP_REMOVED lines=16> */
[----:B--2---:R-:W-:Y:S01]  /*6050*/  @P1 FMUL.FTZ R8, R7, 0.69314718246459960938 ;  /* 0x3f31721807081820 */ /* 0x004fe20000410000 */
        /* <DEDUP_REMOVED lines=21> */
[-C--:B---3--:R-:W-:Y:S01]  /*61b0*/  FMUL.FTZ R170, R114, R4.reuse ;  /* 0x0000000472aa7220 */ /* 0x088fe20000410000 */
        /* <DEDUP_REMOVED lines=19> */
[----:B------:R-:W-:Y:S01]  /*62f0*/  @P0 FFMA.FTZ R157, R5, R0, R6 ;  /* 0x00000000059d0223 */ /* 0x000fe20000010006 */
[----:B------:R-:W-:Y:S01]  /*6300*/  @P1 FFMA.FTZ R156, R9, R3, R8 ;  /* 0x00000003099c1223 */ /* 0x000fe20000010008 */
[----:B------:R-:W-:Y:S06]  /*6310*/  BAR.ARV 0xe, 0x100 ;  /* 0x0384000000007b1d */ /* 0x000fec0000002000 */
.L_x_18:
[----:B------:R-:W1:Y:S01]  /*6320*/  S2UR UR6, SR_SWINHI ;  /* 0x00000000000679c3 */ /* 0x000e620000002f00 */
[----:B------:R-:W2:Y:S01]  /*6330*/  SHFL.IDX PT, R0, R184, RZ, 0x1f ;  /* 0x00001fffb8007589 */ /* 0x000ea200000e0000 */
[----:B------:R-:W-:Y:S02]  /*6340*/  F2FP.BF16.F32.PACK_AB R24, R25, R24 ;  /* 0x000000181918723e */ /* 0x000fe400000010ff */
[----:B------:R-:W-:-:S04]  /*6350*/  F2FP.BF16.F32.PACK_AB R25, R27, R26 ;  /* 0x0000001a1b19723e */ /* 0x000fc800000010ff */
[----:B------:R-:W-:Y:S01]  /*6360*/  BAR.SYNC.DEFER_BLOCKING 0x1, 0x100 ;  /* 0x0044000000007b1d */ /* 0x000fe20000010000 */
[----:B------:R-:W-:Y:S02]  /*6370*/  F2FP.BF16.F32.PACK_AB R26, R29, R28 ;  /* 0x0000001c1d1a723e */ /* 0x000fe400000010ff */
[----:B------:R-:W-:Y:S02]  /*6380*/  F2FP.BF16.F32.PACK_AB R32, R33, R32 ;  /* 0x000000202120723e */ /* 0x000fe400000010ff */
[----:B------:R-:W-:Y:S02]  /*6390*/  F2FP.BF16.F32.PACK_AB R33, R35, R34 ;  /* 0x000000222321723e */ /* 0x000fe400000010ff */
[----:B------:R-:W-:Y:S02]  /*63a0*/  F2FP.BF16.F32.PACK_AB R40, R41, R40 ;  /* 0x000000282928723e */ /* 0x000fe400000010ff */
[----:B------:R-:W-:Y:S02]  /*63b0*/  F2FP.BF16.F32.PACK_AB R34, R37, R36 ;  /* 0x000000242522723e */ /* 0x000fe400000010ff */
[----:B------:R-:W-:-:S02]  /*63c0*/  F2FP.BF16.F32.PACK_AB R35, R39, R38 ;  /* 0x000000262723723e */ /* 0x000fc400000010ff */
[----:B------:R-:W-:Y:S02]  /*63d0*/  F2FP.BF16.F32.PACK_AB R41, R43, R42 ;  /* 0x0000002a2b29723e */ /* 0x000fe400000010ff */
[----:B------:R-:W-:Y:S02]  /*63e0*/  F2FP.BF16.F32.PACK_AB R48, R49, R48 ;  /* 0x000000303130723e */ /* 0x000fe400000010ff */
[----:B------:R-:W-:Y:S01]  /*63f0*/  F2FP.BF16.F32.PACK_AB R42, R45, R44 ;  /* 0x0000002c2d2a723e */ /* 0x000fe200000010ff */
[----:B------:R-:W-:Y:S01]  /*6400*/  UMOV UR4, UR46 ;  /* 0x0000002e00047c82 */ /* 0x000fe20008000000 */
[----:B-1----:R-:W-:Y:S01]  /*6410*/  UMOV UR5, UR6 ;  /* 0x0000000600057c82 */ /* 0x002fe20008000000 */
[----:B--2---:R-:W-:Y:S01]  /*6420*/  ISETP.NE.AND P0, PT, R0, RZ, PT ;  /* 0x000000ff0000720c */ /* 0x004fe20003f05270 */
[----:B------:R-:W-:Y:S01]  /*6430*/  IMAD.U32 R115, RZ, RZ, UR5 ;  /* 0x00000005ff737e24 */ /* 0x000fe2000f8e00ff */
[----:B------:R-:W-:Y:S02]  /*6440*/  MOV R114, UR4 ;  /* 0x0000000400727c02 */ /* 0x000fe40008000f00 */
[----:B------:R-:W-:-:S02]  /*6450*/  F2FP.BF16.F32.PACK_AB R43, R47, R46 ;  /* 0x0000002e2f2b723e */ /* 0x000fc400000010ff */
[----:B------:R-:W-:Y:S01]  /*6460*/  F2FP.BF16.F32.PACK_AB R49, R51, R50 ;  /* 0x000000323331723e */ /* 0x000fe200000010ff */
[----:B------:R-:W-:Y:S01]  /*6470*/  IMAD.WIDE R114, R186, 0x2, R114 ;  /* 0x00000002ba727825 */ /* 0x000fe200078e0272 */
[----:B------:R-:W-:Y:S02]  /*6480*/  F2FP.BF16.F32.PACK_AB R56, R57, R56 ;  /* 0x000000383938723e */ /* 0x000fe400000010ff */
[----:B------:R-:W-:Y:S02]  /*6490*/  F2FP.BF16.F32.PACK_AB R50, R53, R52 ;  /* 0x000000343532723e */ /* 0x000fe400000010ff */
[C---:B------:R-:W-:Y:S02]  /*64a0*/  IADD3 R175, P4, R114.reuse, 0x60, RZ ;  /* 0x0000006072af7810 */ /* 0x040fe40007f9e0ff */
[C---:B------:R-:W-:Y:S02]  /*64b0*/  IADD3 R173, P2, R114.reuse, 0x20, RZ ;  /* 0x0000002072ad7810 */ /* 0x040fe40007f5e0ff */
[C---:B------:R-:W-:Y:S01]  /*64c0*/  IADD3 R6, P3, R114.reuse, 0x40, RZ ;  /* 0x0000004072067810 */ /* 0x040fe20007f7e0ff */
[----:B------:R-:W-:Y:S01]  /*64d0*/  IMAD.X R9, RZ, RZ, R115, P4 ;  /* 0x000000ffff097224 */ /* 0x000fe200020e0673 */
[----:B------:R-:W-:-:S02]  /*64e0*/  LOP3.LUT R3, R114, 0x380, RZ, 0xc0, !PT ;  /* 0x0000038072037812 */ /* 0x000fc400078ec0ff */
[C---:B------:R-:W-:Y:S02]  /*64f0*/  IADD3 R14, P1, R114.reuse, 0x2040, RZ ;  /* 0x00002040720e7810 */ /* 0x040fe40007f3e0ff */
[-C--:B------:R-:W-:Y:S02]  /*6500*/  IADD3.X R5, RZ, R115.reuse, RZ, P2, !PT ;  /* 0x00000073ff057210 */ /* 0x080fe400017fe4ff */
[----:B------:R-:W-:Y:S01]  /*6510*/  IADD3.X R7, RZ, R115, RZ, P3, !PT ;  /* 0x00000073ff077210 */ /* 0x000fe20001ffe4ff */
[--C-:B------:R-:W-:Y:S01]  /*6520*/  IMAD.X R15, RZ, RZ, R115.reuse, P1 ;  /* 0x000000ffff0f7224 */ /* 0x100fe200008e0673 */
[C---:B------:R-:W-:Y:S02]  /*6530*/  IADD3 R187, P4, R114.reuse, 0x4020, RZ ;  /* 0x0000402072bb7810 */ /* 0x040fe40007f9e0ff */
[C---:B------:R-:W-:Y:S02]  /*6540*/  IADD3 R177, P5, R114.reuse, 0x2000, RZ ;  /* 0x0000200072b17810 */ /* 0x040fe40007fbe0ff */
[C---:B------:R-:W-:Y:S01]  /*6550*/  IADD3 R179, P6, R114.reuse, 0x2020, RZ ;  /* 0x0000202072b37810 */ /* 0x040fe20007fde0ff */
[----:B------:R-:W-:Y:S01]  /*6560*/  IMAD.X R87, RZ, RZ, R115, P4 ;  /* 0x000000ffff577224 */ /* 0x000fe200020e0673 */
[----:B------:R-:W-:-:S02]  /*6570*/  IADD3 R181, P2, R114, 0x2060, RZ ;  /* 0x0000206072b57810 */ /* 0x000fc40007f5e0ff */
[----:B------:R-:W-:Y:S02]  /*6580*/  IADD3 R183, P3, R114, 0x4000, RZ ;  /* 0x0000400072b77810 */ /* 0x000fe40007f7e0ff */
[----:B------:R-:W-:Y:S02]  /*6590*/  SHF.R.U64 R3, R3, 0x3, RZ ;  /* 0x0000000303037819 */ /* 0x000fe400000012ff */
[-C--:B------:R-:W-:Y:S02]  /*65a0*/  IADD3.X R11, RZ, R115.reuse, RZ, P5, !PT ;  /* 0x00000073ff0b7210 */ /* 0x080fe40002ffe4ff */
[-C--:B------:R-:W-:Y:S02]  /*65b0*/  IADD3.X R13, RZ, R115.reuse, RZ, P6, !PT ;  /* 0x00000073ff0d7210 */ /* 0x080fe400037fe4ff */
[-C--:B------:R-:W-:Y:S02]  /*65c0*/  IADD3.X R21, RZ, R115.reuse, RZ, P2, !PT ;  /* 0x00000073ff157210 */ /* 0x080fe400017fe4ff */
[----:B------:R-:W-:-:S02]  /*65d0*/  IADD3.X R83, RZ, R115, RZ, P3, !PT ;  /* 0x00000073ff537210 */ /* 0x000fc40001ffe4ff */
[C---:B------:R-:W-:Y:S02]  /*65e0*/  IADD3 R90, P5, R114.reuse, 0x4040, RZ ;  /* 0x00004040725a7810 */ /* 0x040fe40007fbe0ff */
[C---:B------:R-:W-:Y:S02]  /*65f0*/  IADD3 R189, P6, R114.reuse, 0x4060, RZ ;  /* 0x0000406072bd7810 */ /* 0x040fe40007fde0ff */
[C---:B------:R-:W-:Y:S02]  /*6600*/  IADD3 R191, P1, R114.reuse, 0x6000, RZ ;  /* 0x0000600072bf7810 */ /* 0x040fe40007f3e0ff */
[C---:B------:R-:W-:Y:S02]  /*6610*/  IADD3 R193, P2, R114.reuse, 0x6020, RZ ;  /* 0x0000602072c17810 */ /* 0x040fe40007f5e0ff */
[C---:B------:R-:W-:Y:S01]  /*6620*/  IADD3 R106, P3, R114.reuse, 0x6040, RZ ;  /* 0x00006040726a7810 */ /* 0x040fe20007f7e0ff */
[----:B------:R-:W-:Y:S01]  /*6630*/  IMAD.X R99, RZ, RZ, R115, P1 ;  /* 0x000000ffff637224 */ /* 0x000fe200008e0673 */
[----:B------:R-:W-:-:S02]  /*6640*/  IADD3 R195, P4, R114, 0x6060, RZ ;  /* 0x0000606072c37810 */ /* 0x000fc40007f9e0ff */
[----:B------:R-:W-:Y:S02]  /*6650*/  LOP3.LUT R114, R3, R114, RZ, 0x3c, !PT ;  /* 0x0000007203727212 */ /* 0x000fe400078e3cff */
[----:B------:R-:W-:Y:S01]  /*6660*/  LOP3.LUT R3, R6, 0x380, RZ, 0xc0, !PT ;  /* 0x0000038006037812 */ /* 0x000fe200078ec0ff */
[----:B------:R-:W-:Y:S01]  /*6670*/  IMAD.X R111, RZ, RZ, R115, P4 ;  /* 0x000000ffff6f7224 */ /* 0x000fe200020e0673 */
[----:B------:R-:W-:Y:S02]  /*6680*/  LOP3.LUT R0, R173, 0x380, RZ, 0xc0, !PT ;  /* 0x00000380ad007812 */ /* 0x000fe400078ec0ff */
[----:B------:R-:W-:Y:S02]  /*6690*/  SHF.R.U64 R3, R3, 0x3, RZ ;  /* 0x0000000303037819 */ /* 0x000fe400000012ff */
[----:B------:R-:W-:Y:S02]  /*66a0*/  SHF.R.U64 R0, R0, 0x3, RZ ;  /* 0x0000000300007819 */ /* 0x000fe400000012ff */
[----:B------:R-:W-:-:S02]  /*66b0*/  LOP3.LUT R6, R3, R6, RZ, 0x3c, !PT ;  /* 0x0000000603067212 */ /* 0x000fc400078e3cff */
[----:B------:R-:W-:Y:S02]  /*66c0*/  LOP3.LUT R3, R14, 0x380, RZ, 0xc0, !PT ;  /* 0x000003800e037812 */ /* 0x000fe400078ec0ff */
[----:B------:R-:W-:Y:S02]  /*66d0*/  LOP3.LUT R4, R0, R173, RZ, 0x3c, !PT ;  /* 0x000000ad00047212 */ /* 0x000fe400078e3cff */
[----:B------:R-:W-:Y:S02]  /*66e0*/  LOP3.LUT R0, R179, 0x380, RZ, 0xc0, !PT ;  /* 0x00000380b3007812 */ /* 0x000fe400078ec0ff */
[----:B------:R-:W-:Y:S02]  /*66f0*/  SHF.R.U64 R3, R3, 0x3, RZ ;  /* 0x0000000303037819 */ /* 0x000fe400000012ff */
[----:B------:R-:W-:Y:S02]  /*6700*/  SHF.R.U64 R0, R0, 0x3, RZ ;  /* 0x0000000300007819 */ /* 0x000fe400000012ff */
[----:B------:R-:W-:-:S02]  /*6710*/  LOP3.LUT R14, R3, R14, RZ, 0x3c, !PT ;  /* 0x0000000e030e7212 */ /* 0x000fc400078e3cff */
[----:B------:R-:W-:Y:S02]  /*6720*/  LOP3.LUT R3, R90, 0x380, RZ, 0xc0, !PT ;  /* 0x000003805a037812 */ /* 0x000fe400078ec0ff */
[----:B------:R-:W-:Y:S02]  /*6730*/  LOP3.LUT R12, R0, R179, RZ, 0x3c, !PT ;  /* 0x000000b3000c7212 */ /* 0x000fe400078e3cff */
[----:B------:R-:W-:Y:S02]  /*6740*/  LOP3.LUT R8, R175, 0x380, RZ, 0xc0, !PT ;  /* 0x00000380af087812 */ /* 0x000fe400078ec0ff */
[----:B------:R-:W-:Y:S02]  /*6750*/  LOP3.LUT R0, R187, 0x380, RZ, 0xc0, !PT ;  /* 0x00000380bb007812 */ /* 0x000fe400078ec0ff */
[----:B------:R-:W-:Y:S02]  /*6760*/  LOP3.LUT R10, R177, 0x380, RZ, 0xc0, !PT ;  /* 0x00000380b10a7812 */ /* 0x000fe400078ec0ff */
[----:B------:R-:W-:-:S02]  /*6770*/  SHF.R.U64 R3, R3, 0x3, RZ ;  /* 0x0000000303037819 */ /* 0x000fc400000012ff */
[----:B------:R-:W-:Y:S02]  /*6780*/  LOP3.LUT R27, R195, 0x380, RZ, 0xc0, !PT ;  /* 0x00000380c31b7812 */ /* 0x000fe400078ec0ff */
[----:B------:R-:W-:Y:S02]  /*6790*/  LOP3.LUT R82, R183, 0x380, RZ, 0xc0, !PT ;  /* 0x00000380b7527812 */ /* 0x000fe400078ec0ff */
[----:B------:R-:W-:Y:S02]  /*67a0*/  SHF.R.U64 R8, R8, 0x3, RZ ;  /* 0x0000000308087819 */ /* 0x000fe400000012ff */
[----:B------:R-:W-:Y:S02]  /*67b0*/  LOP3.LUT R20, R181, 0x380, RZ, 0xc0, !PT ;  /* 0x00000380b5147812 */ /* 0x000fe400078ec0ff */
[----:B------:R-:W-:Y:S02]  /*67c0*/  SHF.R.U64 R0, R0, 0x3, RZ ;  /* 0x0000000300007819 */ /* 0x000fe400000012ff */
[----:B------:R-:W-:-:S02]  /*67d0*/  SHF.R.U64 R10, R10, 0x3, RZ ;  /* 0x000000030a0a7819 */ /* 0x000fc400000012ff */
[----:B------:R-:W-:Y:S02]  /*67e0*/  LOP3.LUT R98, R191, 0x380, RZ, 0xc0, !PT ;  /* 0x00000380bf627812 */ /* 0x000fe400078ec0ff */
[----:B------:R-:W-:Y:S02]  /*67f0*/  LOP3.LUT R90, R3, R90, RZ, 0x3c, !PT ;  /* 0x0000005a035a7212 */ /* 0x000fe400078e3cff */
[----:B------:R-:W-:Y:S02]  /*6800*/  SHF.R.U64 R28, R27, 0x3, RZ ;  /* 0x000000031b1c7819 */ /* 0x000fe400000012ff */
[----:B------:R-:W-:Y:S02]  /*6810*/  LOP3.LUT R3, R106, 0x380, RZ, 0xc0, !PT ;  /* 0x000003806a037812 */ /* 0x000fe400078ec0ff */
[----:B------:R-:W-:Y:S02]  /*6820*/  SHF.R.U64 R82, R82, 0x3, RZ ;  /* 0x0000000352527819 */ /* 0x000fe400000012ff */
[----:B------:R-:W-:-:S02]  /*6830*/  LOP3.LUT R8, R8, R175, RZ, 0x3c, !PT ;  /* 0x000000af08087212 */ /* 0x000fc400078e3cff */
[----:B------:R-:W-:Y:S02]  /*6840*/  SHF.R.U64 R20, R20, 0x3, RZ ;  /* 0x0000000314147819 */ /* 0x000fe400000012ff */
[----:B------:R-:W-:Y:S02]  /*6850*/  LOP3.LUT R94, R189, 0x380, RZ, 0xc0, !PT ;  /* 0x00000380bd5e7812 */ /* 0x000fe400078ec0ff */
[----:B------:R-:W-:Y:S02]  /*6860*/  LOP3.LUT R86, R0, R187, RZ, 0x3c, !PT ;  /* 0x000000bb00567212 */ /* 0x000fe400078e3cff */
[----:B------:R-:W-:Y:S02]  /*6870*/  LOP3.LUT R10, R10, R177, RZ, 0x3c, !PT ;  /* 0x000000b10a0a7212 */ /* 0x000fe400078e3cff */
[----:B------:R-:W-:Y:S02]  /*6880*/  SHF.R.U64 R98, R98, 0x3, RZ ;  /* 0x0000000362627819 */ /* 0x000fe400000012ff */
[----:B------:R-:W-:-:S02]  /*6890*/  MOV R114, R114 ;  /* 0x0000007200727202 */ /* 0x000fc40000000f00 */
[----:B------:R-:W-:Y:S02]  /*68a0*/  LOP3.LUT R0, R193, 0x380, RZ, 0xc0, !PT ;  /* 0x00000380c1007812 */ /* 0x000fe400078ec0ff */
[----:B------:R-:W-:Y:S02]  /*68b0*/  F2FP.BF16.F32.PACK_AB R27, R31, R30 ;  /* 0x0000001e1f1b723e */ /* 0x000fe400000010ff */
[----:B------:R-:W-:Y:S02]  /*68c0*/  LOP3.LUT R110, R28, R195, RZ, 0x3c, !PT ;  /* 0x000000c31c6e7212 */ /* 0x000fe400078e3cff */
[----:B------:R-:W-:Y:S01]  /*68d0*/  SHF.R.U64 R3, R3, 0x3, RZ ;  /* 0x0000000303037819 */ /* 0x000fe200000012ff */
[----:B------:R1:W-:Y:S01]  /*68e0*/  STSM.16.M88.4 [R114], R24 ;  /* 0x0000001872007844 */ /* 0x0003e20000000200 */
[----:B------:R-:W-:Y:S02]  /*68f0*/  MOV R28, R4 ;  /* 0x00000004001c7202 */ /* 0x000fe40000000f00 */
[----:B------:R-:W-:-:S02]  /*6900*/  LOP3.LUT R82, R82, R183, RZ, 0x3c, !PT ;  /* 0x000000b752527212 */ /* 0x000fc400078e3cff */
[----:B------:R-:W-:Y:S01]  /*6910*/  MOV R6, R6 ;  /* 0x0000000600067202 */ /* 0x000fe20000000f00 */
[----:B------:R2:W-:Y:S01]  /*6920*/  STSM.16.M88.4 [R28], R32 ;  /* 0x000000201c007844 */ /* 0x0005e20000000200 */
[----:B------:R-:W-:Y:S02]  /*6930*/  IADD3.X R91, RZ, R115, RZ, P5, !PT ;  /* 0x00000073ff5b7210 */ /* 0x000fe40002ffe4ff */
[----:B------:R-:W-:Y:S01]  /*6940*/  LOP3.LUT R20, R20, R181, RZ, 0x3c, !PT ;  /* 0x000000b514147212 */ /* 0x000fe200078e3cff */
[----:B------:R2:W-:Y:S01]  /*6950*/  STSM.16.M88.4 [R6], R40 ;  /* 0x0000002806007844 */ /* 0x0005e20000000200 */
[----:B------:R-:W-:Y:S02]  /*6960*/  SHF.R.U64 R94, R94, 0x3, RZ ;  /* 0x000000035e5e7819 */ /* 0x000fe400000012ff */
[----:B------:R-:W-:Y:S02]  /*6970*/  MOV R8, R8 ;  /* 0x0000000800087202 */ /* 0x000fe40000000f00 */
[----:B------:R-:W-:-:S02]  /*6980*/  F2FP.BF16.F32.PACK_AB R51, R55, R54 ;  /* 0x000000363733723e */ /* 0x000fc400000010ff */
[----:B------:R-:W-:Y:S02]  /*6990*/  F2FP.BF16.F32.PACK_AB R57, R59, R58 ;  /* 0x0000003a3b39723e */ /* 0x000fe400000010ff */
[----:B------:R-:W-:Y:S01]  /*69a0*/  F2FP.BF16.F32.PACK_AB R64, R65, R64 ;  /* 0x000000404140723e */ /* 0x000fe200000010ff */
[----:B------:R2:W-:Y:S01]  /*69b0*/  STSM.16.M88.4 [R8], R48 ;  /* 0x0000003008007844 */ /* 0x0005e20000000200 */
[----:B------:R-:W-:Y:S02]  /*69c0*/  LOP3.LUT R98, R98, R191, RZ, 0x3c, !PT ;  /* 0x000000bf62627212 */ /* 0x000fe400078e3cff */
[----:B------:R-:W-:Y:S02]  /*69d0*/  SHF.R.U64 R0, R0, 0x3, RZ ;  /* 0x0000000300007819 */ /* 0x000fe400000012ff */
[----:B------:R-:W-:Y:S02]  /*69e0*/  MOV R10, R10 ;  /* 0x0000000a000a7202 */ /* 0x000fe40000000f00 */
[----:B------:R-:W-:-:S02]  /*69f0*/  F2FP.BF16.F32.PACK_AB R58, R61, R60 ;  /* 0x0000003c3d3a723e */ /* 0x000fc400000010ff */
[----:B------:R-:W-:Y:S02]  /*6a00*/  F2FP.BF16.F32.PACK_AB R59, R63, R62 ;  /* 0x0000003e3f3b723e */ /* 0x000fe400000010ff */
[----:B------:R-:W-:Y:S02]  /*6a10*/  F2FP.BF16.F32.PACK_AB R65, R67, R66 ;  /* 0x000000424341723e */ /* 0x000fe400000010ff */
[----:B------:R-:W-:Y:S01]  /*6a20*/  F2FP.BF16.F32.PACK_AB R72, R73, R72 ;  /* 0x000000484948723e */ /* 0x000fe200000010ff */
[----:B------:R2:W-:Y:S01]  /*6a30*/  STSM.16.M88.4 [R10], R56 ;  /* 0x000000380a007844 */ /* 0x0005e20000000200 */
[----:B------:R-:W-:Y:S02]  /*6a40*/  IADD3.X R107, RZ, R115, RZ, P3, !PT ;  /* 0x00000073ff6b7210 */ /* 0x000fe40001ffe4ff */
[----:B------:R-:W-:Y:S02]  /*6a50*/  LOP3.LUT R106, R3, R106, RZ, 0x3c, !PT ;  /* 0x0000006a036a7212 */ /* 0x000fe400078e3cff */
[----:B------:R-:W-:-:S02]  /*6a60*/  MOV R12, R12 ;  /* 0x0000000c000c7202 */ /* 0x000fc40000000f00 */
[----:B------:R-:W-:Y:S02]  /*6a70*/  F2FP.BF16.F32.PACK_AB R66, R69, R68 ;  /* 0x000000444542723e */ /* 0x000fe400000010ff */
[----:B------:R-:W-:Y:S02]  /*6a80*/  F2FP.BF16.F32.PACK_AB R67, R71, R70 ;  /* 0x000000464743723e */ /* 0x000fe400000010ff */
[----:B------:R-:W-:Y:S02]  /*6a90*/  F2FP.BF16.F32.PACK_AB R73, R75, R74 ;  /* 0x0000004a4b49723e */ /* 0x000fe400000010ff */
[----:B------:R-:W-:Y:S01]  /*6aa0*/  MOV R14, R14 ;  /* 0x0000000e000e7202 */ /* 0x000fe20000000f00 */
[----:B------:R2:W-:Y:S01]  /*6ab0*/  STSM.16.M88.4 [R12], R64 ;  /* 0x000000400c007844 */ /* 0x0005e20000000200 */
[----:B------:R-:W-:Y:S02]  /*6ac0*/  MOV R5, R82 ;  /* 0x0000005200057202 */ /* 0x000fe40000000f00 */
[----:B------:R-:W-:-:S02]  /*6ad0*/  F2FP.BF16.F32.PACK_AB R74, R77, R76 ;  /* 0x0000004c4d4a723e */ /* 0x000fc400000010ff */
[----:B------:R-:W-:Y:S02]  /*6ae0*/  F2FP.BF16.F32.PACK_AB R75, R79, R78 ;  /* 0x0000004e4f4b723e */ /* 0x000fe400000010ff */
[----:B------:R-:W-:Y:S02]  /*6af0*/  F2FP.BF16.F32.PACK_AB R80, R81, R80 ;  /* 0x000000505150723e */ /* 0x000fe400000010ff */
[----:B------:R-:W-:Y:S01]  /*6b00*/  IADD3.X R95, RZ, R115, RZ, P6, !PT ;  /* 0x00000073ff5f7210 */ /* 0x000fe200037fe4ff */
[----:B------:R2:W-:Y:S01]  /*6b10*/  STSM.16.M88.4 [R14], R72 ;  /* 0x000000480e007844 */ /* 0x0005e20000000200 */
[----:B------:R-:W-:Y:S02]  /*6b20*/  LOP3.LUT R94, R94, R189, RZ, 0x3c, !PT ;  /* 0x000000bd5e5e7212 */ /* 0x000fe400078e3cff */
[----:B------:R-:W-:Y:S02]  /*6b30*/  MOV R20, R20 ;  /* 0x0000001400147202 */ /* 0x000fe40000000f00 */
[----:B------:R-:W-:-:S02]  /*6b40*/  MOV R4, R90 ;  /* 0x0000005a00047202 */ /* 0x000fc40000000f00 */
[----:B------:R-:W-:Y:S02]  /*6b50*/  F2FP.BF16.F32.PACK_AB R81, R153, R152 ;  /* 0x000000989951723e */ /* 0x000fe400000010ff */
[----:B------:R-:W-:Y:S02]  /*6b60*/  F2FP.BF16.F32.PACK_AB R82, R85, R84 ;  /* 0x000000545552723e */ /* 0x000fe400000010ff */
[----:B------:R-:W-:Y:S02]  /*6b70*/  F2FP.BF16.F32.PACK_AB R83, R155, R154 ;  /* 0x0000009a9b53723e */ /* 0x000fe400000010ff */
[----:B------:R-:W-:Y:S02]  /*6b80*/  F2FP.BF16.F32.PACK_AB R88, R89, R88 ;  /* 0x000000585958723e */ /* 0x000fe400000010ff */
[----:B------:R-:W-:Y:S01]  /*6b90*/  LOP3.LUT R102, R0, R193, RZ, 0x3c, !PT ;  /* 0x000000c100667212 */ /* 0x000fe200078e3cff */
[----:B------:R2:W-:Y:S01]  /*6ba0*/  STSM.16.M88.4 [R20], R80 ;  /* 0x0000005014007844 */ /* 0x0005e20000000200 */
[----:B------:R-:W-:-:S02]  /*6bb0*/  MOV R3, R98 ;  /* 0x0000006200037202 */ /* 0x000fc40000000f00 */
[----:B------:R-:W-:Y:S02]  /*6bc0*/  F2FP.BF16.F32.PACK_AB R89, R159, R158 ;  /* 0x0000009e9f59723e */ /* 0x000fe400000010ff */
[----:B------:R-:W-:Y:S02]  /*6bd0*/  F2FP.BF16.F32.PACK_AB R90, R93, R92 ;  /* 0x0000005c5d5a723e */ /* 0x000fe400000010ff */
[----:B------:R-:W-:Y:S02]  /*6be0*/  F2FP.BF16.F32.PACK_AB R91, R161, R160 ;  /* 0x000000a0a15b723e */ /* 0x000fe400000010ff */
[----:B------:R-:W-:Y:S02]  /*6bf0*/  F2FP.BF16.F32.PACK_AB R96, R97, R96 ;  /* 0x000000606160723e */ /* 0x000fe400000010ff */
[----:B------:R-:W-:Y:S01]  /*6c00*/  IADD3.X R103, RZ, R115, RZ, P2, !PT ;  /* 0x00000073ff677210 */ /* 0x000fe200017fe4ff */
[----:B------:R2:W-:Y:S01]  /*6c10*/  STSM.16.M88.4 [R5], R88 ;  /* 0x0000005805007844 */ /* 0x0005e20000000200 */
[----:B------:R-:W-:-:S02]  /*6c20*/  MOV R86, R86 ;  /* 0x0000005600567202 */ /* 0x000fc40000000f00 */
[----:B------:R-:W-:Y:S02]  /*6c30*/  MOV R0, R106 ;  /* 0x0000006a00007202 */ /* 0x000fe40000000f00 */
[----:B------:R-:W-:Y:S02]  /*6c40*/  F2FP.BF16.F32.PACK_AB R97, R163, R162 ;  /* 0x000000a2a361723e */ /* 0x000fe400000010ff */
[----:B------:R-:W-:Y:S02]  /*6c50*/  F2FP.BF16.F32.PACK_AB R98, R101, R100 ;  /* 0x000000646562723e */ /* 0x000fe400000010ff */
[----:B------:R-:W-:Y:S02]  /*6c60*/  F2FP.BF16.F32.PACK_AB R99, R165, R164 ;  /* 0x000000a4a563723e */ /* 0x000fe400000010ff */
[----:B------:R-:W-:Y:S02]  /*6c70*/  F2FP.BF16.F32.PACK_AB R104, R105, R104 ;  /* 0x000000686968723e */ /* 0x000fe400000010ff */
[----:B------:R-:W-:Y:S01]  /*6c80*/  F2FP.BF16.F32.PACK_AB R105, R167, R166 ;  /* 0x000000a6a769723e */ /* 0x000fe200000010ff */
[----:B------:R2:W-:Y:S01]  /*6c90*/  STSM.16.M88.4 [R86], R96 ;  /* 0x0000006056007844 */ /* 0x0005e20000000200 */
[----:B------:R-:W-:-:S02]  /*6ca0*/  F2FP.BF16.F32.PACK_AB R106, R109, R108 ;  /* 0x0000006c6d6a723e */ /* 0x000fc400000010ff */
[----:B------:R-:W-:Y:S02]  /*6cb0*/  F2FP.BF16.F32.PACK_AB R107, R169, R168 ;  /* 0x000000a8a96b723e */ /* 0x000fe400000010ff */
[----:B------:R-:W-:Y:S02]  /*6cc0*/  F2FP.BF16.F32.PACK_AB R112, R113, R112 ;  /* 0x000000707170723e */ /* 0x000fe400000010ff */
[----:B------:R-:W-:Y:S01]  /*6cd0*/  F2FP.BF16.F32.PACK_AB R120, R121, R120 ;  /* 0x000000787978723e */ /* 0x000fe200000010ff */
[----:B------:R2:W-:Y:S01]  /*6ce0*/  STSM.16.M88.4 [R4], R104 ;  /* 0x0000006804007844 */ /* 0x0005e20000000200 */
[----:B------:R-:W-:Y:S02]  /*6cf0*/  MOV R94, R94 ;  /* 0x0000005e005e7202 */ /* 0x000fe40000000f00 */
[----:B------:R-:W-:Y:S02]  /*6d00*/  F2FP.BF16.F32.PACK_AB R113, R171, R170 ;  /* 0x000000aaab71723e */ /* 0x000fe400000010ff */
[----:B-1----:R-:W-:-:S02]  /*6d10*/  F2FP.BF16.F32.PACK_AB R114, R117, R116 ;  /* 0x000000747572723e */ /* 0x002fc400000010ff */
[----:B------:R-:W-:Y:S02]  /*6d20*/  F2FP.BF16.F32.PACK_AB R115, R119, R118 ;  /* 0x000000767773723e */ /* 0x000fe400000010ff */
[----:B------:R-:W-:Y:S02]  /*6d30*/  F2FP.BF16.F32.PACK_AB R121, R123, R122 ;  /* 0x0000007a7b79723e */ /* 0x000fe400000010ff */
[----:B------:R-:W-:Y:S01]  /*6d40*/  F2FP.BF16.F32.PACK_AB R128, R129, R128 ;  /* 0x000000808180723e */ /* 0x000fe200000010ff */
[----:B------:R2:W-:Y:S01]  /*6d50*/  STSM.16.M88.4 [R94], R112 ;  /* 0x000000705e007844 */ /* 0x0005e20000000200 */
[----:B------:R-:W-:Y:S02]  /*6d60*/  F2FP.BF16.F32.PACK_AB R122, R125, R124 ;  /* 0x0000007c7d7a723e */ /* 0x000fe400000010ff */
[----:B------:R-:W-:Y:S02]  /*6d70*/  F2FP.BF16.F32.PACK_AB R123, R127, R126 ;  /* 0x0000007e7f7b723e */ /* 0x000fe400000010ff */
[----:B------:R-:W-:-:S02]  /*6d80*/  F2FP.BF16.F32.PACK_AB R129, R131, R130 ;  /* 0x000000828381723e */ /* 0x000fc400000010ff */
[----:B------:R-:W-:Y:S01]  /*6d90*/  F2FP.BF16.F32.PACK_AB R136, R137, R136 ;  /* 0x000000888988723e */ /* 0x000fe200000010ff */
[----:B------:R2:W-:Y:S01]  /*6da0*/  STSM.16.M88.4 [R3], R120 ;  /* 0x0000007803007844 */ /* 0x0005e20000000200 */
[----:B------:R-:W-:Y:S02]  /*6db0*/  MOV R102, R102 ;  /* 0x0000006600667202 */ /* 0x000fe40000000f00 */
        /* <DEDUP_REMOVED lines=8> */
[----:B------:R-:W-:Y:S01]  /*6e40*/  MOV R110, R110 ;  /* 0x0000006e006e7202 */ /* 0x000fe20000000f00 */
[----:B------:R2:W-:Y:S01]  /*6e50*/  STSM.16.M88.4 [R0], R136 ;  /* 0x0000008800007844 */ /* 0x0005e20000000200 */
[----:B------:R-:W-:Y:S02]  /*6e60*/  F2FP.BF16.F32.PACK_AB R146, R149, R148 ;  /* 0x000000949592723e */ /* 0x000fe400000010ff */
[----:B------:R-:W-:-:S05]  /*6e70*/  F2FP.BF16.F32.PACK_AB R147, R151, R150 ;  /* 0x000000969793723e */ /* 0x000fca00000010ff */
[----:B------:R2:W-:Y:S01]  /*6e80*/  STSM.16.M88.4 [R110], R144 ;  /* 0x000000906e007844 */ /* 0x0005e20000000200 */
[----:B------:R-:W-:Y:S01]  /*6e90*/  @!PT LDS RZ, [RZ] ;  /* 0x00000000fffff984 */ /* 0x000fe20000000800 */
[----:B------:R-:W-:Y:S01]  /*6ea0*/  @!PT LDS RZ, [RZ] ;  /* 0x00000000fffff984 */ /* 0x000fe20000000800 */
[----:B------:R-:W-:Y:S01]  /*6eb0*/  @!PT LDS RZ, [RZ] ;  /* 0x00000000fffff984 */ /* 0x000fe20000000800 */
[----:B------:R-:W-:Y:S01]  /*6ec0*/  @!PT LDS RZ, [RZ] ;  /* 0x00000000fffff984 */ /* 0x000fe20000000800 */
[----:B------:R1:W-:Y:S06]  /*6ed0*/  MEMBAR.ALL.CTA ;  /* 0x0000000000007992 */ /* 0x0003ec0000008000 */
[----:B-1----:R-:W1:Y:S02]  /*6ee0*/  FENCE.VIEW.ASYNC.S ;  /* 0x00000000000073c6 */ /* 0x002e640000000000 */
[----:B-1----:R-:W-:Y:S06]  /*6ef0*/  BAR.ARV 0x1, 0x120 ;  /* 0x0044800000007b1d */ /* 0x002fec0000002000 */
[----:B------:R-:W-:Y:S05]  /*6f00*/  @P0 BRA `(.L_x_39) ;  /* 0x00000000008c0947 */ /* 0x000fea0003800000 */
[----:B------:R-:W-:Y:S01]  /*6f10*/  UIADD3 UR6, -UR36, URZ, URZ ;  /* 0x0000003f24067290 */ /* 0x000fe2000fffe13f */
[----:B--2---:R-:W1:Y:S01]  /*6f20*/  LDC R0, c[0x0][0xda8] ;  /* 0x00036a00ff007b82 */ /* 0x004e620000000800 */
[----:B------:R-:W-:Y:S01]  /*6f30*/  ULDC UR4, c[0x0][0xdb4] ;  /* 0x00036d0000047ab9 */ /* 0x000fe20000000800 */
[----:B------:R-:W-:Y:S01]  /*6f40*/  ULDC.64 UR8, c[0x0][0xb70] ;  /* 0x0002dc0000087ab9 */ /* 0x000fe20000000a00 */
[----:B------:R-:W-:Y:S02]  /*6f50*/  UIMAD UR6, UR4, UR6, UR43 ;  /* 0x00000006040672a4 */ /* 0x000fe4000f8e022b */
[----:B------:R-:W-:Y:S02]  /*6f60*/  IADD3 R3, RZ, -UR43, RZ ;  /* 0x8000002bff037c10 */ /* 0x000fe4000fffe0ff */
[----:B------:R-:W-:Y:S01]  /*6f70*/  IADD3 R9, -R17, RZ, RZ ;  /* 0x000000ff11097210 */ /* 0x000fe20007ffe1ff */
[----:B------:R-:W-:Y:S01]  /*6f80*/  USHF.R.S32.HI UR4, URZ, 0x1f, UR6 ;  /* 0x0000001f3f047899 */ /* 0x000fe20008011406 */
[----:B------:R-:W2:Y:S02]  /*6f90*/  LDC.64 R6, c[0x0][0xb78] ;  /* 0x0002de00ff067b82 */ /* 0x000ea40000000a00 */
[----:B------:R-:W-:Y:S01]  /*6fa0*/  ISETP.NE.AND P0, PT, R16, R9, PT ;  /* 0x000000091000720c */ /* 0x000fe20003f05270 */
[----:B------:R-:W-:-:S02]  /*6fb0*/  UIMAD UR7, UR4, UR8, URZ ;  /* 0x00000008040772a4 */ /* 0x000fc4000f8e023f */
[----:B------:R-:W-:Y:S02]  /*6fc0*/  UIMAD.WIDE.U32 UR4, UR6, UR8, URZ ;  /* 0x00000008060472a5 */ /* 0x000fe4000f8e003f */
[----:B------:R-:W-:Y:S02]  /*6fd0*/  UIMAD UR6, UR6, UR9, UR7 ;  /* 0x00000009060672a4 */ /* 0x000fe4000f8e0207 */
[----:B------:R-:W-:Y:S02]  /*6fe0*/  USHF.R.S32.HI UR7, URZ, 0x1f, UR36 ;  /* 0x0000001f3f077899 */ /* 0x000fe40008011424 */
[----:B------:R-:W-:Y:S02]  /*6ff0*/  UIADD3 UR6, UR5, UR6, URZ ;  /* 0x0000000605067290 */ /* 0x000fe4000fffe03f */
[----:B------:R-:W-:Y:S01]  /*7000*/  MOV R5, UR5 ;  /* 0x0000000500057c02 */ /* 0x000fe20008000f00 */
[----:B------:R-:W-:Y:S01]  /*7010*/  IMAD.U32 R4, RZ, RZ, UR4 ;  /* 0x00000004ff047e24 */ /* 0x000fe2000f8e00ff */
[----:B------:R-:W-:Y:S01]  /*7020*/  ULDC UR4, c[0x0][0xa88] ;  /* 0x0002a20000047ab9 */ /* 0x000fe20000000800 */
[----:B-1----:R-:W-:Y:S01]  /*7030*/  IMAD R3, R0, R3, UR42 ;  /* 0x0000002a00037e24 */ /* 0x002fe2000f8e0203 */
[----:B------:R-:W-:-:S03]  /*7040*/  MOV R5, UR6 ;  /* 0x0000000600057c02 */ /* 0x000fc60008000f00 */
[----:B------:R-:W-:Y:S02]  /*7050*/  IMAD R9, R3, 0x40, R2 ;  /* 0x0000004003097824 */ /* 0x000fe400078e0202 */
[----:B--2---:R-:W-:-:S03]  /*7060*/  IMAD R0, R6, UR7, RZ ;  /* 0x0000000706007c24 */ /* 0x004fc6000f8e02ff */
[----:B------:R-:W-:Y:S01]  /*7070*/  SHF.R.S32.HI R3, RZ, 0x1f, R9 ;  /* 0x0000001fff037819 */ /* 0x000fe20000011409 */
[----:B------:R-:W-:Y:S01]  /*7080*/  IMAD.WIDE.U32 R4, R6, UR36, R4 ;  /* 0x0000002406047c25 */ /* 0x000fe2000f8e0004 */
[----:B------:R-:W-:-:S03]  /*7090*/  ISETP.GE.OR P1, PT, R9, UR4, P0 ;  /* 0x0000000409007c0c */ /* 0x000fc60008726670 */
[----:B------:R-:W-:Y:S01]  /*70a0*/  IMAD R6, R7, UR36, R0 ;  /* 0x0000002407067c24 */ /* 0x000fe2000f8e0200 */
[C---:B------:R-:W-:Y:S02]  /*70b0*/  IADD3 R7, R9.reuse, 0x8, RZ ;  /* 0x0000000809077810 */ /* 0x040fe40007ffe0ff */
[----:B------:R-:W-:Y:S02]  /*70c0*/  IADD3 R0, P2, R9, R4, RZ ;  /* 0x0000000409007210 */ /* 0x000fe40007f5e0ff */
[----:B------:R-:W-:Y:S01]  /*70d0*/  ISETP.GE.OR P0, PT, R7, UR4, P0 ;  /* 0x0000000407007c0c */ /* 0x000fe20008706670 */
[----:B------:R-:W-:Y:S01]  /*70e0*/  ULDC.64 UR4, c[0x0][0xb40] ;  /* 0x0002d00000047ab9 */ /* 0x000fe20000000a00 */
[----:B------:R-:W-:Y:S02]  /*70f0*/  IADD3.X R3, R3, R5, R6, P2, !PT ;  /* 0x0000000503037210 */ /* 0x000fe400017fe406 */
[----:B------:R-:W-:-:S04]  /*7100*/  LEA R4, P2, R0, UR4, 0x2 ;  /* 0x0000000400047c11 */ /* 0x000fc8000f8410ff */
[----:B------:R-:W-:-:S05]  /*7110*/  LEA.HI.X R5, R0, UR5, R3, 0x2, P2 ;  /* 0x0000000500057c11 */ /* 0x000fca00090f1403 */
[----:B------:R1:W-:Y:S04]  /*7120*/  @!P1 STG.E desc[UR48][R4.64], R157 ;  /* 0x0000009d04009986 */ /* 0x0003e8000c101930 */
[----:B------:R1:W-:Y:S02]  /*7130*/  @!P0 STG.E desc[UR48][R4.64+0x20], R156 ;  /* 0x0000209c04008986 */ /* 0x0003e4000c101930 */
.L_x_39:
[----:B--2---:R-:W2:Y:S01]  /*7140*/  SHFL.IDX PT, R0, R185, RZ, 0x1f ;  /* 0x00001fffb9007589 */ /* 0x004ea200000e0000 */
[----:B------:R-:W-:Y:S02]  /*7150*/  ULDC UR4, c[0x0][0xc] ;  /* 0x0000030000047ab9 */ /* 0x000fe40000000800 */
[----:B------:R-:W-:Y:S01]  /*7160*/  UIADD3 UR45, UR4, UR45, URZ ;  /* 0x0000002d042d7290 */ /* 0x000fe2000fffe03f */
[----:B--2---:R-:W-:-:S13]  /*7170*/  ISETP.NE.AND P0, PT, R0, 0x7, PT ;  /* 0x000000070000780c */ /* 0x004fda0003f05270 */
[----:B------:R-:W-:Y:S05]  /*7180*/  @P0 BRA `(.L_x_40) ;  /* 0x0000000000e80947 */ /* 0x000fea0003800000 */
[----:B------:R-:W-:Y:S01]  /*7190*/  BAR.SYNC.DEFER_BLOCKING 0x1, 0x120 ;  /* 0x0044800000007b1d */ /* 0x000fe20000010000 */
[----:B------:R-:W-:-:S05]  /*71a0*/  ELECT P0, URZ, PT ;  /* 0x00000000003f782f */ /* 0x000fca0003800000 */
[----:B------:R-:W-:Y:S08]  /*71b0*/  BSSY B0, `(.L_x_40) ;  /* 0x0000037000007945 */ /* 0x000ff00003800000 */
[----:B------:R-:W-:Y:S05]  /*71c0*/  @!P0 BRA `(.L_x_41) ;  /* 0x0000000000d48947 */ /* 0x000fea0003800000 */
[----:B------:R-:W-:Y:S01]  /*71d0*/  UIADD3 UR5, -UR43, URZ, URZ ;  /* 0x0000003f2b057290 */ /* 0x000fe2000fffe13f */
[----:B------:R-:W-:Y:S01]  /*71e0*/  ULDC UR10, c[0x0][0xda8] ;  /* 0x00036a00000a7ab9 */ /* 0x000fe20000000800 */
[----:B------:R-:W-:Y:S02]  /*71f0*/  UIADD3 UR35, -UR36, URZ, URZ ;  /* 0x0000003f24237290 */ /* 0x000fe4000fffe13f */
[----:B------:R-:W-:Y:S02]  /*7200*/  UIMAD UR5, UR10, UR5, UR42 ;  /* 0x000000050a0572a4 */ /* 0x000fe4000f8e022a */
[----:B------:R-:W-:Y:S01]  /*7210*/  UIADD3 UR4, UP0, UR52, 0x9f0, URZ ;  /* 0x000009f034047890 */ /* 0x000fe2000ff1e03f */
[----:B------:R-:W-:Y:S01]  /*7220*/  ULDC UR12, c[0x0][0xdb4] ;  /* 0x00036d00000c7ab9 */ /* 0x000fe20000000800 */
[----:B------:R-:W-:Y:S02]  /*7230*/  USHF.L.U32 UR34, UR5, 0x6, URZ ;  /* 0x0000000605227899 */ /* 0x000fe4000800063f */
[----:B------:R-:W-:-:S02]  /*7240*/  UIMAD UR35, UR12, UR35, UR43 ;  /* 0x000000230c2372a4 */ /* 0x000fc4000f8e022b */
[----:B------:R-:W-:Y:S02]  /*7250*/  UIADD3.X UR5, URZ, UR53, URZ, UP0, !UPT ;  /* 0x000000353f057290 */ /* 0x000fe400087fe43f */
[----:B------:R-:W-:Y:S02]  /*7260*/  UIADD3 UR6, UR46, 0x2000, URZ ;  /* 0x000020002e067890 */ /* 0x000fe4000fffe03f */
[----:B------:R-:W-:Y:S01]  /*7270*/  UIADD3 UR8, UR46, 0x4000, URZ ;  /* 0x000040002e087890 */ /* 0x000fe2000fffe03f */
[----:B------:R-:W-:Y:S01]  /*7280*/  UMOV UR33, URZ ;  /* 0x0000003f00217c82 */ /* 0x000fe20008000000 */
[----:B------:R-:W-:Y:S01]  /*7290*/  UMOV UR37, URZ ;  /* 0x0000003f00257c82 */ /* 0x000fe20008000000 */
[----:B------:R-:W-:Y:S01]  /*72a0*/  UMOV UR32, UR46 ;  /* 0x0000002e00207c82 */ /* 0x000fe20008000000 */
[----:B------:R-:W-:Y:S01]  /*72b0*/  UMOV UR7, 0x40 ;  /* 0x0000004000077882 */ /* 0x000fe20000000000 */
[----:B------:R-:W-:Y:S01]  /*72c0*/  UIADD3 UR10, UR46, 0x6000, URZ ;  /* 0x000060002e0a7890 */ /* 0x000fe2000fffe03f */
[----:B------:R2:W-:Y:S01]  /*72d0*/  UTMASTG.5D [UR32], [UR4] ;  /* 0x00000020040073b5 */ /* 0x0005e20008020000 */
[----:B------:R-:W-:Y:S01]  /*72e0*/  UMOV UR9, 0x80 ;  /* 0x0000008000097882 */ /* 0x000fe20000000000 */
[----:B------:R-:W-:Y:S01]  /*72f0*/  UIADD3 UR12, UR46, 0x8000, URZ ;  /* 0x000080002e0c7890 */ /* 0x000fe2000fffe03f */
[----:B------:R-:W-:Y:S01]  /*7300*/  UMOV UR11, 0xc0 ;  /* 0x000000c0000b7882 */ /* 0x000fe20000000000 */
[----:B------:R-:W-:Y:S01]  /*7310*/  UMOV UR13, 0x100 ;  /* 0x00000100000d7882 */ /* 0x000fe20000000000 */
[----:B--2---:R-:W-:Y:S01]  /*7320*/  UMOV UR32, UR6 ;  /* 0x0000000600207c82 */ /* 0x004fe20008000000 */
[----:B------:R-:W-:Y:S01]  /*7330*/  UMOV UR33, UR7 ;  /* 0x0000000700217c82 */ /* 0x000fe20008000000 */
[----:B------:R-:W-:Y:S01]  /*7340*/  UIADD3 UR6, UR46, 0xa000, URZ ;  /* 0x0000a0002e067890 */ /* 0x000fe2000fffe03f */
[----:B------:R2:W-:Y:S01]  /*7350*/  UTMASTG.5D [UR32], [UR4] ;  /* 0x00000020040073b5 */ /* 0x0005e20008020000 */
[----:B------:R-:W-:Y:S01]  /*7360*/  UMOV UR7, 0x140 ;  /* 0x0000014000077882 */ /* 0x000fe20000000000 */
[----:B--2---:R-:W-:Y:S01]  /*7370*/  UMOV UR32, UR8 ;  /* 0x0000000800207c82 */ /* 0x004fe20008000000 */
[----:B------:R-:W-:Y:S01]  /*7380*/  UMOV UR33, UR9 ;  /* 0x0000000900217c82 */ /* 0x000fe20008000000 */
[----:B------:R-:W-:Y:S01]  /*7390*/  UIADD3 UR8, UR46, 0xc000, URZ ;  /* 0x0000c0002e087890 */ /* 0x000fe2000fffe03f */
[----:B------:R2:W-:Y:S01]  /*73a0*/  UTMASTG.5D [UR32], [UR4] ;  /* 0x00000020040073b5 */ /* 0x0005e20008020000 */
[----:B------:R-:W-:Y:S01]  /*73b0*/  UIADD3 UR9, UR46, 0xe000, URZ ;  /* 0x0000e0002e097890 */ /* 0x000fe2000fffe03f */
[----:B--2---:R-:W-:Y:S01]  /*73c0*/  UMOV UR32, UR10 ;  /* 0x0000000a00207c82 */ /* 0x004fe20008000000 */
[----:B------:R-:W-:-:S02]  /*73d0*/  UMOV UR33, UR11 ;  /* 0x0000000b00217c82 */ /* 0x000fc40008000000 */
[----:B------:R2:W-:Y:S02]  /*73e0*/  UTMASTG.5D [UR32], [UR4] ;  /* 0x00000020040073b5 */ /* 0x0005e40008020000 */
[----:B--2---:R-:W-:Y:S01]  /*73f0*/  UMOV UR32, UR12 ;  /* 0x0000000c00207c82 */ /* 0x004fe20008000000 */
[----:B------:R-:W-:Y:S02]  /*7400*/  UMOV UR33, UR13 ;  /* 0x0000000d00217c82 */ /* 0x000fe40008000000 */
[----:B------:R2:W-:Y:S02]  /*7410*/  UTMASTG.5D [UR32], [UR4] ;  /* 0x00000020040073b5 */ /* 0x0005e40008020000 */
[----:B--2---:R-:W-:Y:S01]  /*7420*/  UMOV UR32, UR6 ;  /* 0x0000000600207c82 */ /* 0x004fe20008000000 */
[----:B------:R-:W-:Y:S01]  /*7430*/  UMOV UR33, UR7 ;  /* 0x0000000700217c82 */ /* 0x000fe20008000000 */
[----:B------:R-:W-:Y:S01]  /*7440*/  UMOV UR6, 0x180 ;  /* 0x0000018000067882 */ /* 0x000fe20000000000 */
[----:B------:R2:W-:Y:S02]  /*7450*/  UTMASTG.5D [UR32], [UR4] ;  /* 0x00000020040073b5 */ /* 0x0005e40008020000 */
[----:B--2---:R-:W-:Y:S01]  /*7460*/  UMOV UR32, UR8 ;  /* 0x0000000800207c82 */ /* 0x004fe20008000000 */
[----:B------:R-:W-:Y:S01]  /*7470*/  UMOV UR33, UR6 ;  /* 0x0000000600217c82 */ /* 0x000fe20008000000 */
[----:B------:R-:W-:Y:S01]  /*7480*/  UMOV UR6, 0x1c0 ;  /* 0x000001c000067882 */ /* 0x000fe20000000000 */
[----:B------:R2:W-:Y:S02]  /*7490*/  UTMASTG.5D [UR32], [UR4] ;  /* 0x00000020040073b5 */ /* 0x0005e40008020000 */
[----:B--2---:R-:W-:Y:S01]  /*74a0*/  UMOV UR32, UR9 ;  /* 0x0000000900207c82 */ /* 0x004fe20008000000 */
[----:B------:R-:W-:Y:S01]  /*74b0*/  UMOV UR33, UR6 ;  /* 0x0000000600217c82 */ /* 0x000fe20008000000 */
[----:B------:R-:W-:Y:S01]  /*74c0*/  UIADD3 UR6, UR46, 0x28c20, URZ ;  /* 0x00028c202e067890 */ /* 0x000fe2000fffe03f */
[----:B------:R2:W-:Y:S03]  /*74d0*/  UTMASTG.5D [UR32], [UR4] ;  /* 0x00000020040073b5 */ /* 0x0005e60008020000 */
[----:B------:R-:W-:Y:S01]  /*74e0*/  UPRMT UR6, URZ, 0x654, UR6 ;  /* 0x000006543f067896 */ /* 0x000fe20008000006 */
[----:B------:R0:W-:Y:S01]  /*74f0*/  UTMACMDFLUSH ;  /* 0x00000000000079b7 */ /* 0x0001e20000000000 */
[----:B------:R-:W-:-:S07]  /*7500*/  DEPBAR.LE SB0, 0x0 ;  /* 0x000080000000791a */ /* 0x000fce0000000000 */
[----:B--2---:R-:W-:Y:S03]  /*7510*/  SYNCS.ARRIVE.TRANS64.RED.A1T0 RZ, [UR6], RZ ;  /* 0x000000ffffff79a7 */ /* 0x004fe60008100406 */
.L_x_41:
[----:B------:R-:W-:Y:S05]  /*7520*/  BSYNC B0 ;  /* 0x0000000000007941 */ /* 0x000fea0003800000 */
.L_x_40:
[----:B------:R-:W2:Y:S02]  /*7530*/  LDC R0, c[0x0][0xda4] ;  /* 0x00036900ff007b82 */ /* 0x000ea40000000800 */
[----:B--2---:R-:W-:-:S13]  /*7540*/  ISETP.LE.AND P0, PT, R0, UR45, PT ;  /* 0x0000002d00007c0c */ /* 0x004fda000bf03270 */
[----:B------:R-:W-:Y:S05]  /*7550*/  @!P0 BRA `(.L_x_42) ;  /* 0xffffff9800488947 */ /* 0x000fea000383ffff */
[----:B------:R-:W-:Y:S05]  /*7560*/  EXIT ;  /* 0x000000000000794d */ /* 0x000fea0003800000 */
.L_x_7:
[----:B------:R-:W-:-:S08]  /*7570*/  NOP ;  /* 0x0000000000007918 */ /* 0x000fd00000000000 */
[----:B------:R-:W1:-:S00]  /*7580*/  USETMAXREG.DEALLOC.CTAPOOL 0x18 ;  /* 0x00000018000079c8 */ /* 0x000e4000080e0500 */
[----:B-1----:R-:W-:-:S06]  /*7590*/  LOP3.LUT R0, R0, 0x3, RZ, 0xc0, !PT ;  /* 0x0000000300007812 */ /* 0x002fcc00078ec0ff */
[----:B------:R-:W1:Y:S02]  /*75a0*/  SHFL.IDX PT, R0, R0, RZ, 0x1f ;  /* 0x00001fff00007589 */ /* 0x000e6400000e0000 */
[----:B-1----:R-:W-:-:S13]  /*75b0*/  ISETP.NE.AND P0, PT, R0, RZ, PT ;  /* 0x000000ff0000720c */ /* 0x002fda0003f05270 */
[----:B------:R-:W-:Y:S05]  /*75c0*/  @P0 EXIT ;  /* 0x000000000000094d */ /* 0x000fea0003800000 */
[----:B------:R-:W1:Y:S01]  /*75d0*/  S2UR UR4, SR_CTAID.X ;  /* 0x00000000000479c3 */ /* 0x000e620000002500 */
[----:B------:R-:W-:Y:S01]  /*75e0*/  MOV R16, RZ ;  /* 0x000000ff00107202 */ /* 0x000fe20000000f00 */
[----:B------:R-:W-:Y:S01]  /*75f0*/  IMAD.MOV.U32 R2, RZ, RZ, 0x1 ;  /* 0x00000001ff027424 */ /* 0x000fe200078e00ff */
[----:B------:R-:W-:-:S05]  /*7600*/  MOV R17, 0x1 ;  /* 0x0000000100117802 */ /* 0x000fca0000000f00 */
[----:B------:R-:W1:Y:S02]  /*7610*/  LDC R0, c[0x0][0xda4] ;  /* 0x00036900ff007b82 */ /* 0x000e640000000800 */
[----:B-1----:R-:W-:-:S13]  /*7620*/  ISETP.LE.AND P0, PT, R0, UR4, PT ;  /* 0x0000000400007c0c */ /* 0x002fda000bf03270 */
[----:B------:R-:W-:Y:S05]  /*7630*/  @P0 BRA `(.L_x_43) ;  /* 0x0000002c005c0947 */ /* 0x000fea0003800000 */
[----:B------:R-:W-:Y:S01]  /*7640*/  MOV R0, UR4 ;  /* 0x0000000400007c02 */ /* 0x000fe20008000f00 */
[----:B------:R-:W-:Y:S01]  /*7650*/  IMAD.MOV.U32 R16, RZ, RZ, RZ ;  /* 0x000000ffff107224 */ /* 0x000fe200078e00ff */
[----:B------:R-:W-:Y:S01]  /*7660*/  MOV R17, 0x1 ;  /* 0x0000000100117802 */ /* 0x000fe20000000f00 */
[----:B------:R-:W-:Y:S01]  /*7670*/  ULDC.64 UR40, c[0x0][0x198] ;  /* 0x0000660000287ab9 */ /* 0x000fe20000000a00 */
[----:B------:R-:W-:Y:S01]  /*7680*/  ULDC UR36, c[0x0][0xc] ;  /* 0x0000030000247ab9 */ /* 0x000fe20000000800 */
[----:B------:R1:W-:Y:S04]  /*7690*/  STL [R1+0xc], R0 ;  /* 0x00000c0001007387 */ /* 0x0003e80000100800 */
[----:B------:R1:W-:Y:S02]  /*76a0*/  STL [R1+0x18], RZ ;  /* 0x000018ff01007387 */ /* 0x0003e40000100800 */
.L_x_85:
[----:B------:R-:W2:Y:S01]  /*76b0*/  LDL R4, [R1+0xc] ;  /* 0x00000c0001047983 */ /* 0x000ea20000100800 */
[----:B-1----:R-:W1:Y:S01]  /*76c0*/  LDC R0, c[0x0][0xda8] ;  /* 0x00036a00ff007b82 */ /* 0x002e620000000800 */
[----:B------:R-:W-:Y:S05]  /*76d0*/  YIELD ;  /* 0x0000000000007946 */ /* 0x000fea0003800000 */
[----:B------:R-:W-:Y:S02]  /*76e0*/  ULDC.64 UR4, c[0x0][0x3f8] ;  /* 0x0000fe0000047ab9 */ /* 0x000fe40000000a00 */
[----:B------:R-:W3:Y:S01]  /*76f0*/  LDC R19, c[0x0][0xdb4] ;  /* 0x00036d00ff137b82 */ /* 0x000ee20000000800 */
[----:B------:R-:W-:-:S03]  /*7700*/  UISETP.NE.U32.AND UP0, UPT, UR4, URZ, UPT ;  /* 0x0000003f0400728c */ /* 0x000fc6000bf05070 */
[----:B------:R-:W-:Y:S01]  /*7710*/  ULDC UR4, c[0x0][0x404] ;  /* 0x0001010000047ab9 */ /* 0x000fe20000000800 */
[----:B------:R-:W-:-:S04]  /*7720*/  UISETP.NE.AND.EX UP0, UPT, UR5, URZ, UPT, UP0 ;  /* 0x0000003f0500728c */ /* 0x000fc8000bf05300 */
[----:B------:R-:W-:Y:S01]  /*7730*/  USEL UR4, UR4, 0x1, UP0 ;  /* 0x0000000104047887 */ /* 0x000fe20008000000 */
[----:B-1----:R-:W-:Y:S02]  /*7740*/  ISETP.NE.AND P0, PT, R0, 0x1, PT ;  /* 0x000000010000780c */ /* 0x002fe40003f05270 */
[----:B---3--:R-:W-:-:S11]  /*7750*/  ISETP.NE.AND P1, PT, R19, 0x1, PT ;  /* 0x000000011300780c */ /* 0x008fd60003f25270 */
[----:B------:R-:W2:Y:S08]  /*7760*/  @P0 LDC R0, c[0x0][0xdac] ;  /* 0x00036b00ff000b82 */ /* 0x000eb00000000800 */
[----:B------:R-:W1:Y:S08]  /*7770*/  @P0 LDC R5, c[0x0][0xdb0] ;  /* 0x00036c00ff050b82 */ /* 0x000e700000000800 */
[----:B------:R-:W3:Y:S01]  /*7780*/  @P1 LDC.64 R2, c[0x0][0xdb8] ;  /* 0x00036e00ff021b82 */ /* 0x000ee20000000a00 */
[----:B--2---:R-:W-:-:S05]  /*7790*/  @P0 IMAD.HI.U32 R0, R4, R0, RZ ;  /* 0x0000000004000227 */ /* 0x004fca00078e00ff */
[----:B-1----:R-:W-:Y:S02]  /*77a0*/  @P0 SHF.R.U32.HI R4, RZ, R5, R0 ;  /* 0x00000005ff040219 */ /* 0x002fe40000011600 */
[----:B------:R-:W1:Y:S01]  /*77b0*/  S2R R5, SR_CgaCtaId ;  /* 0x0000000000057919 */ /* 0x000e620000008800 */
[----:B------:R-:W2:Y:S01]  /*77c0*/  LDC R0, c[0x0][0x2e0] ;  /* 0x0000b800ff007b82 */ /* 0x000ea20000000800 */
[----:B------:R-:W-:Y:S01]  /*77d0*/  MOV R18, R4 ;  /* 0x0000000400127202 */ /* 0x000fe20000000f00 */
[----:B---3--:R-:W-:Y:S01]  /*77e0*/  @P1 IMAD.HI.U32 R2, R4, R2, RZ ;  /* 0x0000000204021227 */ /* 0x008fe200078e00ff */
[----:B------:R3:W-:Y:S04]  /*77f0*/  STL [R1+0x4], R4 ;  /* 0x0000040401007387 */ /* 0x0007e80000100800 */
[----:B------:R-:W-:-:S02]  /*7800*/  @P1 SHF.R.U32.HI R18, RZ, R3, R2 ;  /* 0x00000003ff121219 */ /* 0x000fc40000011602 */
[----:B------:R-:W-:Y:S01]  /*7810*/  MOV R2, 0x400 ;  /* 0x0000040000027802 */ /* 0x000fe20000000f00 */
[----:B--2---:R-:W-:-:S03]  /*7820*/  IMAD R6, R0, UR4, RZ ;  /* 0x0000000400067c24 */ /* 0x004fc6000f8e02ff */
[----:B-1----:R-:W-:-:S05]  /*7830*/  LEA R7, R5, R2, 0x18 ;  /* 0x0000000205077211 */ /* 0x002fca00078ec0ff */
[----:B------:R-:W-:Y:S01]  /*7840*/  VIADD R0, R7, 0x22400 ;  /* 0x0002240007007836 */ /* 0x000fe20000000000 */
[----:B------:R3:W-:Y:S04]  /*7850*/  STL [R1], R7 ;  /* 0x0000000701007387 */ /* 0x0007e80000100800 */
[----:B------:R-:W-:Y:S01]  /*7860*/  LOP3.LUT P0, RZ, R0, 0x3ff, RZ, 0xc0, !PT ;  /* 0x000003ff00ff7812 */ /* 0x000fe2000780c0ff */
[----:B------:R3:W-:Y:S01]  /*7870*/  STL [R1+0x14], R6 ;  /* 0x0000140601007387 */ /* 0x0007e20000100800 */
[----:B------:R-:W-:-:S04]  /*7880*/  IADD3 R0, R6, 0x3f, RZ ;  /* 0x0000003f06007810 */ /* 0x000fc80007ffe0ff */
[----:B------:R-:W-:-:S04]  /*7890*/  SHF.R.S32.HI R3, RZ, 0x1f, R0 ;  /* 0x0000001fff037819 */ /* 0x000fc80000011400 */
[----:B------:R-:W-:Y:S02]  /*78a0*/  LEA.HI R3, R3, R0, RZ, 0x6 ;  /* 0x0000000003037211 */ /* 0x000fe400078f30ff */
[----:B------:R-:W-:-:S05]  /*78b0*/  IADD3 R0, -R18, RZ, RZ ;  /* 0x000000ff12007210 */ /* 0x000fca0007ffe1ff */
[----:B------:R-:W-:Y:S01]  /*78c0*/  IMAD R19, R19, R0, R4 ;  /* 0x0000000013137224 */ /* 0x000fe200078e0204 */
[----:B------:R-:W-:-:S05]  /*78d0*/  SHF.R.S32.HI R0, RZ, 0x6, R3 ;  /* 0x00000006ff007819 */ /* 0x000fca0000011403 */
[----:B------:R3:W-:Y:S01]  /*78e0*/  STL [R1+0x8], R0 ;  /* 0x0000080001007387 */ /* 0x0007e20000100800 */
[----:B------:R-:W-:Y:S05]  /*78f0*/  @!P0 BRA `(.L_x_44) ;  /* 0x0000000000408947 */ /* 0x000fea0003800000 */
[----:B------:R-:W-:Y:S01]  /*7900*/  MOV R2, 0x0 ;  /* 0x0000000000027802 */ /* 0x000fe20000000f00 */
[----:B------:R-:W-:Y:S01]  /*7910*/  ULDC.64 UR6, c[0x4][0x88] ;  /* 0x0100220000067ab9 */ /* 0x000fe20000000a00 */
[----:B------:R-:W-:Y:S01]  /*7920*/  ULDC.64 UR8, c[0x4][0x90] ;  /* 0x0100240000087ab9 */ /* 0x000fe20000000a00 */
[----:B------:R-:W-:Y:S01]  /*7930*/  ULDC.64 UR4, c[0x4][0x8] ;  /* 0x0100020000047ab9 */ /* 0x000fe20000000a00 */
[----:B---3--:R-:W-:Y:S01]  /*7940*/  IMAD.U32 R4, RZ, RZ, UR6 ;  /* 0x00000006ff047e24 */ /* 0x008fe2000f8e00ff */
[----:B------:R-:W-:Y:S01]  /*7950*/  MOV R5, UR7 ;  /* 0x0000000700057c02 */ /* 0x000fe20008000f00 */
[----:B------:R-:W1:Y:S01]  /*7960*/  LDC.64 R2, c[0x4][R2] ;  /* 0x0100000002027b82 */ /* 0x000e620000000a00 */
[----:B------:R-:W-:Y:S01]  /*7970*/  MOV R6, UR8 ;  /* 0x0000000800067c02 */ /* 0x000fe20008000f00 */
[----:B------:R-:W-:Y:S01]  /*7980*/  IMAD.U32 R7, RZ, RZ, UR9 ;  /* 0x00000009ff077e24 */ /* 0x000fe2000f8e00ff */
[----:B------:R-:W-:Y:S01]  /*7990*/  MOV R10, UR4 ;  /* 0x00000004000a7c02 */ /* 0x000fe20008000f00 */
[----:B------:R-:W-:Y:S01]  /*79a0*/  IMAD.MOV.U32 R8, RZ, RZ, 0x70 ;  /* 0x00000070ff087424 */ /* 0x000fe200078e00ff */
[----:B------:R-:W-:-:S02]  /*79b0*/  MOV R11, UR5 ;  /* 0x00000005000b7c02 */ /* 0x000fc40008000f00 */
[----:B------:R-:W-:Y:S02]  /*79c0*/  MOV R12, 0x1 ;  /* 0x00000001000c7802 */ /* 0x000fe40000000f00 */
[----:B------:R-:W-:-:S07]  /*79d0*/  MOV R13, RZ ;  /* 0x000000ff000d7202 */ /* 0x000fce0000000f00 */
[----:B------:R-:W-:-:S07]  /*79e0*/  LEPC R20, `(.L_x_44) ;  /* 0x000000001014794e */ /* 0x000fce0000000000 */
[----:B-1----:R-:W-:Y:S05]  /*79f0*/  CALL.ABS.NOINC R2 ;  /* 0x0000000002007343 */ /* 0x002fea0003c00000 */
.L_x_44:
[----:B------:R-:W3:Y:S02]  /*7a00*/  LDL R2, [R1] ;  /* 0x0000000001027983 */ /* 0x000ee40000100800 */
[----:B---3--:R-:W-:-:S05]  /*7a10*/  VIADD R0, R2, 0x400 ;  /* 0x0000040002007836 */ /* 0x008fca0000000000 */
[----:B------:R-:W-:-:S13]  /*7a20*/  LOP3.LUT P0, RZ, R0, 0x3ff, RZ, 0xc0, !PT ;  /* 0x000003ff00ff7812 */ /* 0x000fda000780c0ff */
[----:B------:R-:W-:Y:S05]  /*7a30*/  @!P0 BRA `(.L_x_45) ;  /* 0x0000000000808947 */ /* 0x000fea0003800000 */
[----:B------:R-:W-:Y:S01]  /*7a40*/  MOV R0, 0x0 ;  /* 0x0000000000007802 */ /* 0x000fe20000000f00 */
[----:B------:R-:W-:Y:S01]  /*7a50*/  ULDC.64 UR6, c[0x4][0x88] ;  /* 0x0100220000067ab9 */ /* 0x000fe20000000a00 */
[----:B------:R-:W-:Y:S01]  /*7a60*/  ULDC.64 UR8, c[0x4][0x90] ;  /* 0x0100240000087ab9 */ /* 0x000fe20000000a00 */
[----:B------:R-:W-:Y:S01]  /*7a70*/  ULDC.64 UR4, c[0x4][0x10] ;  /* 0x0100040000047ab9 */ /* 0x000fe20000000a00 */
[----:B------:R1:W2:Y:S01]  /*7a80*/  LDC.64 R2, c[0x4][R0] ;  /* 0x0100000000027b82 */ /* 0x0002a20000000a00 */
[----:B------:R-:W-:Y:S01]  /*7a90*/  MOV R4, UR6 ;  /* 0x0000000600047c02 */ /* 0x000fe20008000f00 */
[----:B------:R-:W-:Y:S01]  /*7aa0*/  IMAD.U32 R6, RZ, RZ, UR8 ;  /* 0x00000008ff067e24 */ /* 0x000fe2000f8e00ff */
[----:B------:R-:W-:Y:S01]  /*7ab0*/  MOV R5, UR7 ;  /* 0x0000000700057c02 */ /* 0x000fe20008000f00 */
[----:B------:R-:W-:Y:S01]  /*7ac0*/  IMAD.U32 R11, RZ, RZ, UR5 ;  /* 0x00000005ff0b7e24 */ /* 0x000fe2000f8e00ff */
[----:B------:R-:W-:Y:S01]  /*7ad0*/  MOV R7, UR9 ;  /* 0x0000000900077c02 */ /* 0x000fe20008000f00 */
[----:B------:R-:W-:Y:S01]  /*7ae0*/  IMAD.MOV.U32 R13, RZ, RZ, RZ ;  /* 0x000000ffff0d7224 */ /* 0x000fe200078e00ff */
[----:B------:R-:W-:-:S02]  /*7af0*/  MOV R10, UR4 ;  /* 0x00000004000a7c02 */ /* 0x000fc40008000f00 */
[----:B------:R-:W-:Y:S02]  /*7b00*/  MOV R8, 0x70 ;  /* 0x0000007000087802 */ /* 0x000fe40000000f00 */
[----:B-1----:R-:W-:-:S07]  /*7b10*/  MOV R12, 0x1 ;  /* 0x00000001000c7802 */ /* 0x002fce0000000f00 */
[----:B------:R-:W-:-:S07]  /*7b20*/  LEPC R20, `(.L_x_46) ;  /* 0x000000001014794e */ /* 0x000fce0000000000 */
[----:B--2---:R-:W-:Y:S05]  /*7b30*/  CALL.ABS.NOINC R2 ;  /* 0x0000000002007343 */ /* 0x004fea0003c00000 */
.L_x_46:
[----:B------:R-:W-:Y:S01]  /*7b40*/  MOV R2, 0x0 ;  /* 0x0000000000027802 */ /* 0x000fe20000000f00 */
[----:B------:R-:W-:Y:S01]  /*7b50*/  ULDC.64 UR6, c[0x4][0x88] ;  /* 0x0100220000067ab9 */ /* 0x000fe20000000a00 */
[----:B------:R-:W-:Y:S01]  /*7b60*/  ULDC.64 UR8, c[0x4][0x90] ;  /* 0x0100240000087ab9 */ /* 0x000fe20000000a00 */
[----:B------:R-:W-:Y:S01]  /*7b70*/  ULDC.64 UR4, c[0x4][0x18] ;  /* 0x0100060000047ab9 */ /* 0x000fe20000000a00 */
[----:B------:R-:W-:Y:S01]  /*7b80*/  MOV R4, UR6 ;  /* 0x0000000600047c02 */ /* 0x000fe20008000f00 */
[----:B------:R-:W-:Y:S01]  /*7b90*/  IMAD.U32 R6, RZ, RZ, UR8 ;  /* 0x00000008ff067e24 */ /* 0x000fe2000f8e00ff */
[----:B------:R-:W1:Y:S01]  /*7ba0*/  LDC.64 R2, c[0x4][R2] ;  /* 0x0100000002027b82 */ /* 0x000e620000000a00 */
[----:B------:R-:W-:Y:S01]  /*7bb0*/  MOV R5, UR7 ;  /* 0x0000000700057c02 */ /* 0x000fe20008000f00 */
[----:B------:R-:W-:Y:S01]  /*7bc0*/  IMAD.U32 R11, RZ, RZ, UR5 ;  /* 0x00000005ff0b7e24 */ /* 0x000fe2000f8e00ff */
[----:B------:R-:W-:Y:S01]  /*7bd0*/  MOV R7, UR9 ;  /* 0x0000000900077c02 */ /* 0x000fe20008000f00 */
[----:B------:R-:W-:Y:S01]  /*7be0*/  IMAD.MOV.U32 R13, RZ, RZ, RZ ;  /* 0x000000ffff0d7224 */ /* 0x000fe200078e00ff */
[----:B------:R-:W-:-:S02]  /*7bf0*/  MOV R10, UR4 ;  /* 0x00000004000a7c02 */ /* 0x000fc40008000f00 */
[----:B------:R-:W-:Y:S02]  /*7c00*/  MOV R8, 0x70 ;  /* 0x0000007000087802 */ /* 0x000fe40000000f00 */
[----:B------:R-:W-:-:S07]  /*7c10*/  MOV R12, 0x1 ;  /* 0x00000001000c7802 */ /* 0x000fce0000000f00 */
[----:B------:R-:W-:-:S07]  /*7c20*/  LEPC R20, `(.L_x_45) ;  /* 0x000000001014794e */ /* 0x000fce0000000000 */
[----:B-1----:R-:W-:Y:S05]  /*7c30*/  CALL.ABS.NOINC R2 ;  /* 0x0000000002007343 */ /* 0x002fea0003c00000 */
.L_x_45:
[----:B------:R-:W2:Y:S01]  /*7c40*/  LDL.LU R5, [R1+0x4] ;  /* 0x0000040001057983 */ /* 0x000ea20000300800 */
[----:B------:R-:W1:Y:S01]  /*7c50*/  LDC R0, c[0x0][0x428] ;  /* 0x00010a00ff007b82 */ /* 0x000e620000000800 */
[----:B------:R-:W-:Y:S02]  /*7c60*/  ULDC.64 UR4, c[0x0][0x9f8] ;  /* 0x00027e0000047ab9 */ /* 0x000fe40000000a00 */
[----:B------:R-:W3:Y:S01]  /*7c70*/  LDL R4, [R1+0xc] ;  /* 0x00000c0001047983 */ /* 0x000ee20000100800 */
[----:B------:R-:W-:Y:S01]  /*7c80*/  ISETP.NE.U32.AND P0, PT, RZ, UR4, PT ;  /* 0x00000004ff007c0c */ /* 0x000fe2000bf05070 */
[----:B------:R-:W-:Y:S01]  /*7c90*/  ULDC UR4, c[0x0][0xda8] ;  /* 0x00036a0000047ab9 */ /* 0x000fe20000000800 */
[----:B------:R-:W-:Y:S01]  /*7ca0*/  MOV R6, R18 ;  /* 0x0000001200067202 */ /* 0x000fe20000000f00 */
[----:B------:R-:W4:Y:S01]  /*7cb0*/  S2R R7, SR_TID.X ;  /* 0x0000000000077919 */ /* 0x000f220000002100 */
[----:B------:R-:W-:Y:S02]  /*7cc0*/  ISETP.NE.AND.EX P0, PT, RZ, UR5, PT, P0 ;  /* 0x00000005ff007c0c */ /* 0x000fe4000bf05300 */
[----:B-1----:R-:W-:-:S02]  /*7cd0*/  ISETP.NE.AND P1, PT, R0, 0x1, PT ;  /* 0x000000010000780c */ /* 0x002fc40003f25270 */
[----:B------:R-:W-:-:S11]  /*7ce0*/  MOV R0, R19 ;  /* 0x0000001300007202 */ /* 0x000fd60000000f00 */
[----:B------:R-:W1:Y:S01]  /*7cf0*/  @P1 LDC R2, c[0x0][0x42c] ;  /* 0x00010b00ff021b82 */ /* 0x000e620000000800 */
[----:B----4-:R-:W-:-:S07]  /*7d00*/  LOP3.LUT R7, R7, 0x1f, RZ, 0xc0, !PT ;  /* 0x0000001f07077812 */ /* 0x010fce00078ec0ff */
[----:B------:R-:W4:Y:S01]  /*7d10*/  @P1 LDC R3, c[0x0][0x430] ;  /* 0x00010c00ff031b82 */ /* 0x000f220000000800 */
[----:B-1----:R-:W-:-:S05]  /*7d20*/  @P1 IMAD.HI.U32 R2, R19, R2, RZ ;  /* 0x0000000213021227 */ /* 0x002fca00078e00ff */
[----:B----4-:R-:W-:Y:S02]  /*7d30*/  @P1 SHF.R.U32.HI R0, RZ, R3, R2 ;  /* 0x00000003ff001219 */ /* 0x010fe40000011602 */
[----:B------:R-:W1:Y:S01]  /*7d40*/  @P0 LDC.64 R2, c[0x0][0x9f8] ;  /* 0x00027e00ff020b82 */ /* 0x000e620000000a00 */
[----:B------:R-:W-:-:S04]  /*7d50*/  ISETP.NE.AND P1, PT, R7, RZ, PT ;  /* 0x000000ff0700720c */ /* 0x000fc80003f25270 */
[----:B------:R-:W-:-:S09]  /*7d60*/  PLOP3.LUT P2, PT, P1, PT, PT, 0x8, 0x0 ;  /* 0x000000000000781c */ /* 0x000fd20000f4e170 */
[----:B------:R-:W-:-:S05]  /*7d70*/  VOTEU.ALL UP1, P1 ;  /* 0x00000000003f7886 */ /* 0x000fca0000820000 */
[----:B------:R-:W-:Y:S01]  /*7d80*/  @!UP1 UIADD3 UR8, UP0, UR40, 0x270, URZ ;  /* 0x0000027028089890 */ /* 0x000fe2000ff1e03f */
[----:B-1----:R-:W-:-:S03]  /*7d90*/  @P0 IMAD.WIDE R2, R18, 0x4, R2 ;  /* 0x0000000412020825 */ /* 0x002fc600078e0202 */
[----:B------:R-:W-:Y:S02]  /*7da0*/  @!UP1 UIADD3.X UR9, URZ, UR41, URZ, UP0, !UPT ;  /* 0x000000293f099290 */ /* 0x000fe400087fe43f */
[----:B------:R1:W5:Y:S01]  /*7db0*/  @P0 LDG.E R6, desc[UR48][R2.64] ;  /* 0x0000003002060981 */ /* 0x000362000c1e1900 */
[----:B------:R-:W-:Y:S01]  /*7dc0*/  PLOP3.LUT P0, PT, PT, PT, PT, 0x80, 0x0 ;  /* 0x000000000000781c */ /* 0x000fe20003f0f070 */
[----:B------:R-:W-:Y:S01]  /*7dd0*/  VOTEU.ALL UP0, P1 ;  /* 0x00000000003f7886 */ /* 0x000fe20000800000 */
[----:B--2---:R-:W-:-:S04]  /*7de0*/  IMAD.MOV R8, RZ, RZ, -R5 ;  /* 0x000000ffff087224 */ /* 0x004fc800078e0a05 */
[----:B---3--:R-:W-:-:S05]  /*7df0*/  IMAD R8, R8, UR4, R4 ;  /* 0x0000000408087c24 */ /* 0x008fca000f8e0204 */
[----:B-1----:R-:W-:-:S07]  /*7e00*/  SHF.L.U32 R8, R8, 0x6, RZ ;  /* 0x0000000608087819 */ /* 0x002fce00000006ff */
.L_x_47:
[----:B------:R-:W-:Y:S02]  /*7e10*/  PLOP3.LUT P0, PT, P0, P2, PT, 0xa2, 0x0 ;  /* 0x000000000000781c */ /* 0x000fe40000705472 */
[----:B------:R-:W-:Y:S01]  /*7e20*/  @P2 R2UR P0, UR7, R18 ;  /* 0x00000000120722ca */ /* 0x000fe20000000000 */
[----:B------:R-:W-:-:S07]  /*7e30*/  UMOV UR4, URZ ;  /* 0x0000003f00047c82 */ /* 0x000fce0008000000 */
[----:B------:R-:W-:Y:S02]  /*7e40*/  PLOP3.LUT P0, PT, P0, P2, PT, 0xa2, 0x0 ;  /* 0x000000000000781c */ /* 0x000fe40000705472 */
[----:B------:R-:W-:-:S08]  /*7e50*/  @P2 R2UR.OR P0, UR6, R19 ;  /* 0x00000000130622ca */ /* 0x000fd00000100000 */
[----:B------:R-:W-:Y:S02]  /*7e60*/  PLOP3.LUT P0, PT, P0, P2, PT, 0xa2, 0x0 ;  /* 0x000000000000781c */ /* 0x000fe40000705472 */
[----:B------:R-:W-:-:S08]  /*7e70*/  @P2 R2UR.OR P0, UR5, R8 ;  /* 0x00000000080522ca */ /* 0x000fd00000100000 */
[----:B------:R-:W-:Y:S02]  /*7e80*/  @P2 PLOP3.LUT P2, PT, P0, PT, PT, 0x80, 0x0 ;  /* 0x000000000000281c */ /* 0x000fe4000074f070 */
[----:B------:R-:W-:-:S03]  /*7e90*/  PLOP3.LUT P0, PT, PT, PT, PT, 0x80, 0x0 ;  /* 0x000000000000781c */ /* 0x000fc60003f0f070 */
[----:B------:R1:W-:Y:S08]  /*7ea0*/  @!UP0 UTMAPF.L2.4D [UR4], [UR8] ;  /* 0x00000004080085b8 */ /* 0x0003f00008018000 */
[----:B-1----:R-:W-:Y:S05]  /*7eb0*/  @P2 BRA.U.ANY `(.L_x_47) ;  /* 0xfffffffd00d42947 */ /* 0x002fea000393ffff */
[----:B------:R-:W1:Y:S01]  /*7ec0*/  LDC.64 R2, c[0x0][0x3f8] ;  /* 0x0000fe00ff027b82 */ /* 0x000e620000000a00 */
[----:B------:R-:W-:Y:S01]  /*7ed0*/  UMOV UR4, 0xffffffff ;  /* 0xffffffff00047882 */ /* 0x000fe20000000000 */
[----:B-1----:R-:W-:-:S04]  /*7ee0*/  ISETP.NE.U32.AND P0, PT, R2, RZ, PT ;  /* 0x000000ff0200720c */ /* 0x002fc80003f05070 */
[----:B------:R-:W-:-:S04]  /*7ef0*/  ISETP.NE.AND.EX P0, PT, R3, RZ, PT, P0 ;  /* 0x000000ff0300720c */ /* 0x000fc80003f05300 */
[----:B-----5:R-:W-:Y:S01]  /*7f00*/  SEL R4, R6, RZ, !P0 ;  /* 0x000000ff06047207 */ /* 0x020fe20004000000 */
[----:B------:R-:W-:Y:S08]  /*7f10*/  BRA.DIV UR4, `(.L_x_48) ;  /* 0x0000002a04947947 */ /* 0x000ff0000b800000 */
.L_x_102:
[----:B------:R-:W2:Y:S01]  /*7f20*/  LDL R5, [R1+0x8] ;  /* 0x0000080001057983 */ /* 0x000ea20000100800 */
[----:B------:R-:W-:Y:S01]  /*7f30*/  UMOV UR4, 0xffffffff ;  /* 0xffffffff00047882 */ /* 0x000fe20000000000 */
[----:B------:R-:W-:Y:S02]  /*7f40*/  SHF.R.S32.HI R7, RZ, 0x1f, R6 ;  /* 0x0000001fff077819 */ /* 0x000fe40000011406 */
[----:B--2---:R-:W-:Y:S01]  /*7f50*/  IADD3 R9, R5, -0x1, RZ ;  /* 0xffffffff05097810 */ /* 0x004fe20007ffe0ff */
[----:B------:R-:W-:Y:S06]  /*7f60*/  BRA.DIV UR4, `(.L_x_49) ;  /* 0x0000002a04b47947 */ /* 0x000fec000b800000 */
[----:B------:R-:W-:-:S13]  /*7f70*/  ELECT P6, URZ, PT ;  /* 0x00000000003f782f */ /* 0x000fda00038c0000 */
.L_x_105:
[----:B------:R-:W-:Y:S05]  /*7f80*/  @!P6 BRA `(.L_x_50) ;  /* 0x0000000000ece947 */ /* 0x000fea0003800000 */
[----:B------:R1:W-:Y:S01]  /*7f90*/  STL [R1+0x10], R9 ;  /* 0x0000100901007387 */ /* 0x0003e20000100800 */
[----:B------:R-:W-:Y:S01]  /*7fa0*/  IMAD.MOV.U32 R4, RZ, RZ, R6 ;  /* 0x000000ffff047224 */ /* 0x000fe200078e0006 */
[----:B------:R-:W-:Y:S06]  /*7fb0*/  @!P0 BRA `(.L_x_51) ;  /* 0x0000000000488947 */ /* 0x000fec0003800000 */
[----:B------:R-:W2:Y:S01]  /*7fc0*/  LDC R11, c[0x0][0x41c] ;  /* 0x00010700ff0b7b82 */ /* 0x000ea20000000800 */
[----:B------:R-:W-:Y:S01]  /*7fd0*/  ULDC.64 UR4, c[0x0][0x408] ;  /* 0x0001020000047ab9 */ /* 0x000fe20000000a00 */
[----:B--2---:R-:W-:-:S13]  /*7fe0*/  ISETP.NE.AND P1, PT, R11, 0x1, PT ;  /* 0x000000010b00780c */ /* 0x004fda0003f25270 */
[----:B------:R-:W2:Y:S02]  /*7ff0*/  @P1 LDC.64 R4, c[0x0][0x420] ;  /* 0x00010800ff041b82 */ /* 0x000ea40000000a00 */
[----:B--2---:R-:W-:Y:S01]  /*8000*/  @P1 IMAD.HI.U32 R10, R9, R4, RZ ;  /* 0x00000004090a1227 */ /* 0x004fe200078e00ff */
[----:B------:R-:W-:-:S04]  /*8010*/  MOV R4, R9 ;  /* 0x0000000900047202 */ /* 0x000fc80000000f00 */
[----:B------:R-:W-:Y:S01]  /*8020*/  @P1 SHF.R.U32.HI R4, RZ, R5, R10 ;  /* 0x00000005ff041219 */ /* 0x000fe2000001160a */
[----:B------:R-:W-:-:S03]  /*8030*/  IMAD R10, R7, UR4, RZ ;  /* 0x00000004070a7c24 */ /* 0x000fc6000f8e02ff */
[----:B------:R-:W-:Y:S01]  /*8040*/  IADD3 R5, -R4, RZ, RZ ;  /* 0x000000ff04057210 */ /* 0x000fe20007ffe1ff */
[----:B------:R-:W-:-:S04]  /*8050*/  IMAD R10, R6, UR5, R10 ;  /* 0x00000005060a7c24 */ /* 0x000fc8000f8e020a */
[----:B------:R-:W-:-:S05]  /*8060*/  IMAD R5, R11, R5, R9 ;  /* 0x000000050b057224 */ /* 0x000fca00078e0209 */
[----:B------:R2:W-:Y:S02]  /*8070*/  STL [R1+0x10], R5 ;  /* 0x0000100501007387 */ /* 0x0005e40000100800 */
[----:B--2---:R-:W-:-:S03]  /*8080*/  SHF.R.S32.HI R5, RZ, 0x1f, R4 ;  /* 0x0000001fff057819 */ /* 0x004fc60000011404 */
[----:B------:R-:W-:-:S04]  /*8090*/  IMAD.WIDE.U32 R4, R6, UR4, R4 ;  /* 0x0000000406047c25 */ /* 0x000fc8000f8e0004 */
[----:B------:R-:W-:Y:S01]  /*80a0*/  IMAD.IADD R5, R5, 0x1, R10 ;  /* 0x0000000105057824 */ /* 0x000fe200078e020a */
[----:B------:R-:W-:-:S04]  /*80b0*/  LEA R10, P1, R4, R2, 0x2 ;  /* 0x00000002040a7211 */ /* 0x000fc800078210ff */
[----:B------:R-:W-:-:S05]  /*80c0*/  LEA.HI.X R11, R4, R3, R5, 0x2, P1 ;  /* 0x00000003040b7211 */ /* 0x000fca00008f1405 */
[----:B------:R2:W5:Y:S04]  /*80d0*/  LDG.E R4, desc[UR48][R10.64] ;  /* 0x000000300a047981 */ /* 0x000568000c1e1900 */
.L_x_51:
[----:B--2---:R-:W2:Y:S01]  /*80e0*/  S2R R10, SR_CgaCtaId ;  /* 0x00000000000a7919 */ /* 0x004ea20000008800 */
[----:B------:R-:W-:-:S04]  /*80f0*/  MOV R5, 0x400 ;  /* 0x0000040000057802 */ /* 0x000fc80000000f00 */
[----:B--2---:R-:W-:Y:S02]  /*8100*/  LEA R5, R10, R5, 0x18 ;  /* 0x000000050a057211 */ /* 0x004fe400078ec0ff */
[----:B------:R-:W-:Y:S02]  /*8110*/  SHF.L.U32 R10, R17, 0x1f, RZ ;  /* 0x0000001f110a7819 */ /* 0x000fe400000006ff */
[----:B------:R-:W-:-:S04]  /*8120*/  LEA R5, R16, R5, 0x3 ;  /* 0x0000000510057211 */ /* 0x000fc800078e18ff */
[----:B------:R-:W2:Y:S02]  /*8130*/  SYNCS.PHASECHK.TRANS64.TRYWAIT P1, [R5+URZ+0x28c40], R10 ;  /* 0x028c400a050075a7 */ /* 0x000ea4000802017f */
[----:B--2---:R-:W-:Y:S05]  /*8140*/  @!P1 BRA `(.L_x_52) ;  /* 0x00000028005c9947 */ /* 0x004fea0003800000 */
.L_x_106:
[----:B------:R-:W3:Y:S02]  /*8150*/  S2R R11, SR_TID.X ;  /* 0x00000000000b7919 */ /* 0x000ee40000002100 */
[----:B---3--:R-:W-:-:S04]  /*8160*/  LOP3.LUT R11, R11, 0x7f, RZ, 0xc0, !PT ;  /* 0x0000007f0b0b7812 */ /* 0x008fc800078ec0ff */
[----:B------:R-:W-:-:S13]  /*8170*/  ISETP.NE.AND P1, PT, R11, RZ, PT ;  /* 0x000000ff0b00720c */ /* 0x000fda0003f25270 */
[----:B------:R-:W-:Y:S05]  /*8180*/  @P1 BRA `(.L_x_53) ;  /* 0x00000000001c1947 */ /* 0x000fea0003800000 */
[----:B------:R-:W3:Y:S01]  /*8190*/  S2R R11, SR_TID.X ;  /* 0x00000000000b7919 */ /* 0x000ee20000002100 */
[----:B--2---:R-:W-:-:S04]  /*81a0*/  MOV R10, 0x2000 ;  /* 0x00002000000a7802 */ /* 0x004fc80000000f00 */
[----:B------:R4:W-:Y:S01]  /*81b0*/  SYNCS.ARRIVE.TRANS64 RZ, [R5+URZ+0x28c30], R10 ;  /* 0x028c300a05ff79a7 */ /* 0x0009e2000800003f */
[----:B---3--:R-:W-:-:S04]  /*81c0*/  LOP3.LUT R11, R11, 0x1f, RZ, 0xc0, !PT ;  /* 0x0000001f0b0b7812 */ /* 0x008fc800078ec0ff */
[----:B------:R-:W-:-:S13]  /*81d0*/  ISETP.NE.AND P1, PT, R11, RZ, PT ;  /* 0x000000ff0b00720c */ /* 0x000fda0003f25270 */
[----:B----4-:R-:W-:Y:S05]  /*81e0*/  @!P1 BRA `(.L_x_53) ;  /* 0x0000000000049947 */ /* 0x010fea0003800000 */
[----:B------:R-:W-:Y:S01]  /*81f0*/  BPT.TRAP 0x1 ;  /* 0x000000040000795c */ /* 0x000fe20000300000 */
.L_x_53:
[----:B--2---:R-:W2:Y:S01]  /*8200*/  LDL R10, [R1+0x10] ;  /* 0x00001000010a7983 */ /* 0x004ea20000100800 */
[----:B------:R-:W-:Y:S01]  /*8210*/  MOV R11, 0x400 ;  /* 0x00000400000b7802 */ /* 0x000fe20000000f00 */
[----:B------:R-:W3:Y:S01]  /*8220*/  S2R R12, SR_CgaCtaId ;  /* 0x00000000000c7919 */ /* 0x000ee20000008800 */
[----:B------:R-:W-:Y:S01]  /*8230*/  R2UR UR9, R5 ;  /* 0x00000000050972ca */ /* 0x000fe200000e0000 */
[----:B------:R-:W-:Y:S01]  /*8240*/  UIADD3 UR4, UP0, UR40, 0x370, URZ ;  /* 0x0000037028047890 */ /* 0x000fe2000ff1e03f */
[----:B------:R-:W-:Y:S02]  /*8250*/  R2UR UR12, R0 ;  /* 0x00000000000c72ca */ /* 0x000fe400000e0000 */
[----:B-----5:R-:W-:Y:S01]  /*8260*/  R2UR UR13, R4 ;  /* 0x00000000040d72ca */ /* 0x020fe200000e0000 */
[----:B------:R-:W-:Y:S01]  /*8270*/  UIADD3.X UR5, URZ, UR41, URZ, UP0, !UPT ;  /* 0x000000293f057290 */ /* 0x000fe200087fe43f */
[----:B---3--:R-:W-:-:S05]  /*8280*/  LEA R11, R12, R11, 0x18 ;  /* 0x0000000b0c0b7211 */ /* 0x008fca00078ec0ff */
[----:B------:R-:W-:-:S05]  /*8290*/  IMAD R5, R16, 0x2000, R11 ;  /* 0x0000200010057824 */ /* 0x000fca00078e020b */
[----:B------:R-:W-:Y:S01]  /*82a0*/  R2UR UR8, R5 ;  /* 0x00000000050872ca */ /* 0x000fe200000e0000 */
[----:B------:R-:W-:Y:S01]  /*82b0*/  UIADD3 UR9, UR9, 0x28c30, URZ ;  /* 0x00028c3009097890 */ /* 0x000fe2000fffe03f */
[----:B------:R-:W-:Y:S01]  /*82c0*/  UMOV UR6, 0x0 ;  /* 0x0000000000067882 */ /* 0x000fe20000000000 */
[----:B------:R-:W-:Y:S01]  /*82d0*/  UMOV UR7, 0x14f00000 ;  /* 0x14f0000000077882 */ /* 0x000fe20000000000 */
[----:B------:R-:W-:-:S09]  /*82e0*/  UMOV UR10, URZ ;  /* 0x0000003f000a7c82 */ /* 0x000fd20008000000 */
[----:B------:R-:W-:Y:S01]  /*82f0*/  UIADD3 UR8, UR8, 0x22400, URZ ;  /* 0x0002240008087890 */ /* 0x000fe2000fffe03f */
[----:B--2---:R-:W-:-:S13]  /*8300*/  R2UR UR11, R10 ;  /* 0x000000000a0b72ca */ /* 0x004fda00000e0000 */
[----:B------:R-:W-:-:S09]  /*8310*/  USHF.L.U32 UR11, UR11, 0x6, URZ ;  /* 0x000000060b0b7899 */ /* 0x000fd2000800063f */
[----:B------:R2:W-:Y:S02]  /*8320*/  UTMALDG.4D [UR8], [UR4], desc[UR6] ;  /* 0x00000608040075b4 */ /* 0x0005e40008019000 */
[----:B--2---:R-:W-:Y:S01]  /*8330*/  NOP ;  /* 0x0000000000007918 */ /* 0x004fe20000000000 */
.L_x_50:
[----:B------:R-:W2:Y:S01]  /*8340*/  LDL R12, [R1+0x18] ;  /* 0x00001800010c7983 */ /* 0x000ea20000100800 */
[----:B------:R-:W-:Y:S05]  /*8350*/  WARPSYNC.ALL ;  /* 0x0000000000007948 */ /* 0x000fea0003800000 */
[----:B------:R-:W3:Y:S01]  /*8360*/  S2R R11, SR_CgaCtaId ;  /* 0x00000000000b7919 */ /* 0x000ee20000008800 */
[----:B------:R-:W-:Y:S01]  /*8370*/  MOV R10, 0x400 ;  /* 0x00000400000a7802 */ /* 0x000fe20000000f00 */
[----:B------:R-:W-:Y:S01]  /*8380*/  BAR.SYNC.DEFER_BLOCKING 0x8, 0xa0 ;  /* 0x0202800000007b1d */ /* 0x000fe20000010000 */
[----:B------:R-:W-:-:S13]  /*8390*/  ELECT P1, URZ, PT ;  /* 0x00000000003f782f */ /* 0x000fda0003820000 */
[----:B------:R-:W-:Y:S01]  /*83a0*/  @P1 R2UR UR13, R18 ;  /* 0x00000000120d12ca */ /* 0x000fe200000e0000 */
[----:B------:R-:W-:Y:S01]  /*83b0*/  UIADD3 UR4, UP0, UR40, 0x270, URZ ;  /* 0x0000027028047890 */ /* 0x000fe2000ff1e03f */
[----:B------:R-:W-:Y:S02]  /*83c0*/  @P1 R2UR UR12, R19 ;  /* 0x00000000130c12ca */ /* 0x000fe400000e0000 */
[----:B------:R-:W-:Y:S01]  /*83d0*/  @P1 R2UR UR11, R8 ;  /* 0x00000000080b12ca */ /* 0x000fe200000e0000 */
[----:B------:R-:W-:Y:S01]  /*83e0*/  UIADD3.X UR5, URZ, UR41, URZ, UP0, !UPT ;  /* 0x000000293f057290 */ /* 0x000fe200087fe43f */
[----:B------:R-:W-:Y:S01]  /*83f0*/  BSSY B0, `(.L_x_54) ;  /* 0x000000f000007945 */ /* 0x000fe20003800000 */
[----:B------:R-:W-:Y:S01]  /*8400*/  UMOV UR6, 0x0 ;  /* 0x0000000000067882 */ /* 0x000fe20000000000 */
[----:B------:R-:W-:Y:S01]  /*8410*/  UMOV UR7, 0x12f00000 ;  /* 0x12f0000000077882 */ /* 0x000fe20000000000 */
[----:B------:R-:W-:Y:S01]  /*8420*/  UMOV UR10, URZ ;  /* 0x0000003f000a7c82 */ /* 0x000fe20008000000 */
[----:B------:R-:W-:-:S02]  /*8430*/  @P1 MOV R5, 0x2000 ;  /* 0x0000200000051802 */ /* 0x000fc40000000f00 */
[----:B---3--:R-:W-:-:S04]  /*8440*/  LEA R10, R11, R10, 0x18 ;  /* 0x0000000a0b0a7211 */ /* 0x008fc800078ec0ff */
[----:B------:R-:W-:Y:S01]  /*8450*/  R2UR UR9, R10 ;  /* 0x000000000a0972ca */ /* 0x000fe200000e0000 */
[----:B------:R2:W-:-:S12]  /*8460*/  @P1 SYNCS.ARRIVE.TRANS64 RZ, [R10+URZ+0x28c00], R5 ;  /* 0x028c00050aff19a7 */ /* 0x0005d8000800003f */
[----:B------:R-:W-:Y:S02]  /*8470*/  UIADD3 UR8, UR9, 0x20400, URZ ;  /* 0x0002040009087890 */ /* 0x000fe4000fffe03f */
[----:B------:R-:W-:-:S09]  /*8480*/  UIADD3 UR9, UR9, 0x28c00, URZ ;  /* 0x00028c0009097890 */ /* 0x000fd2000fffe03f */
[----:B------:R3:W-:Y:S01]  /*8490*/  UTMALDG.4D [UR8], [UR4], desc[UR6] ;  /* 0x00000608040075b4 */ /* 0x0007e20008019000 */
[----:B--2---:R-:W-:-:S04]  /*84a0*/  LOP3.LUT R5, R12, 0x1, RZ, 0xc, !PT ;  /* 0x000000010c057812 */ /* 0x004fc800078e0cff */
[----:B------:R-:W-:-:S04]  /*84b0*/  SHF.L.U32 R5, R5, 0x1f, RZ ;  /* 0x0000001f05057819 */ /* 0x000fc800000006ff */
[----:B------:R-:W2:Y:S02]  /*84c0*/  SYNCS.PHASECHK.TRANS64.TRYWAIT P1, [R10+URZ+0x28c20], R5 ;  /* 0x028c20050a0075a7 */ /* 0x000ea4000802017f */
[----:B--23--:R-:W-:Y:S05]  /*84d0*/  @!P1 BRA `(.L_x_55) ;  /* 0x00000024008c9947 */ /* 0x00cfea0003800000 */
.L_x_107:
[----:B------:R-:W-:Y:S05]  /*84e0*/  BSYNC B0 ;  /* 0x0000000000007941 */ /* 0x000fea0003800000 */
.L_x_54:
[----:B------:R-:W-:Y:S04]  /*84f0*/  BSSY B0, `(.L_x_56) ;  /* 0x000004b000007945 */ /* 0x000fe80003800000 */
[----:B------:R-:W-:Y:S05]  /*8500*/  @!P6 BRA `(.L_x_57) ;  /* 0x000000040024e947 */ /* 0x000fea0003800000 */
[----:B------:R-:W3:Y:S01]  /*8510*/  S2R R11, SR_CgaCtaId ;  /* 0x00000000000b7919 */ /* 0x000ee20000008800 */
[----:B--2---:R-:W-:Y:S02]  /*8520*/  MOV R8, 0x400 ;  /* 0x0000040000087802 */ /* 0x004fe40000000f00 */
[----:B------:R-:W-:Y:S01]  /*8530*/  SHF.L.U32 R5, R17, 0x1f, RZ ;  /* 0x0000001f11057819 */ /* 0x000fe200000006ff */
[----:B------:R-:W2:Y:S01]  /*8540*/  S2R R10, SR_TID.X ;  /* 0x00000000000a7919 */ /* 0x000ea20000002100 */
[----:B---3--:R-:W-:-:S04]  /*8550*/  LEA R8, R11, R8, 0x18 ;  /* 0x000000080b087211 */ /* 0x008fc800078ec0ff */
[----:B------:R-:W-:Y:S02]  /*8560*/  LEA R8, R16, R8, 0x3 ;  /* 0x0000000810087211 */ /* 0x000fe400078e18ff */
[----:B--2---:R-:W-:Y:S02]  /*8570*/  LOP3.LUT R10, R10, 0x7f, RZ, 0xc0, !PT ;  /* 0x0000007f0a0a7812 */ /* 0x004fe400078ec0ff */
[----:B------:R-:W2:Y:S02]  /*8580*/  SYNCS.PHASECHK.TRANS64.TRYWAIT P1, [R8+URZ+0x28c60], R5 ;  /* 0x028c6005080075a7 */ /* 0x000ea4000802017f */
[----:B------:R-:W-:Y:S01]  /*8590*/  ISETP.NE.AND P2, PT, R10, RZ, PT ;  /* 0x000000ff0a00720c */ /* 0x000fe20003f45270 */
[----:B--2---:R-:W-:-:S12]  /*85a0*/  @!P1 BRA `(.L_x_58) ;  /* 0x0000002400789947 */ /* 0x004fd80003800000 */
.L_x_108:
[----:B------:R-:W-:Y:S05]  /*85b0*/  @P2 BRA `(.L_x_59) ;  /* 0x00000000001c2947 */ /* 0x000fea0003800000 */
[----:B------:R-:W3:Y:S01]  /*85c0*/  S2R R10, SR_TID.X ;  /* 0x00000000000a7919 */ /* 0x000ee20000002100 */
[----:B--2---:R-:W-:-:S04]  /*85d0*/  IMAD.MOV.U32 R5, RZ, RZ, 0x10000 ;  /* 0x00010000ff057424 */ /* 0x004fc800078e00ff */
[----:B------:R4:W-:Y:S01]  /*85e0*/  SYNCS.ARRIVE.TRANS64 RZ, [R8+URZ+0x28c50], R5 ;  /* 0x028c500508ff79a7 */ /* 0x0009e2000800003f */
[----:B---3--:R-:W-:-:S04]  /*85f0*/  LOP3.LUT R10, R10, 0x1f, RZ, 0xc0, !PT ;  /* 0x0000001f0a0a7812 */ /* 0x008fc800078ec0ff */
[----:B------:R-:W-:-:S13]  /*8600*/  ISETP.NE.AND P1, PT, R10, RZ, PT ;  /* 0x000000ff0a00720c */ /* 0x000fda0003f25270 */
[----:B----4-:R-:W-:Y:S05]  /*8610*/  @!P1 BRA `(.L_x_59) ;  /* 0x0000000000049947 */ /* 0x010fea0003800000 */
[----:B------:R-:W-:Y:S01]  /*8620*/  BPT.TRAP 0x1 ;  /* 0x000000040000795c */ /* 0x000fe20000300000 */
.L_x_59:
[----:B------:R-:W3:Y:S01]  /*8630*/  LDL R10, [R1+0x10] ;  /* 0x00001000010a7983 */ /* 0x000ee20000100800 */
[----:B--2---:R-:W-:Y:S01]  /*8640*/  MOV R5, 0x400 ;  /* 0x0000040000057802 */ /* 0x004fe20000000f00 */
[----:B------:R-:W2:Y:S01]  /*8650*/  S2R R11, SR_CgaCtaId ;  /* 0x00000000000b7919 */ /* 0x000ea20000008800 */
[----:B------:R-:W-:Y:S01]  /*8660*/  R2UR UR9, R8 ;  /* 0x00000000080972ca */ /* 0x000fe200000e0000 */
[----:B------:R-:W-:Y:S01]  /*8670*/  UIADD3 UR4, UP0, UR40, 0x470, URZ ;  /* 0x0000047028047890 */ /* 0x000fe2000ff1e03f */
[----:B------:R-:W-:Y:S02]  /*8680*/  R2UR UR12, R0 ;  /* 0x00000000000c72ca */ /* 0x000fe400000e0000 */
[----:B------:R-:W-:Y:S01]  /*8690*/  R2UR UR13, R4 ;  /* 0x00000000040d72ca */ /* 0x000fe200000e0000 */
[----:B------:R-:W-:Y:S01]  /*86a0*/  UIADD3.X UR5, URZ, UR41, URZ, UP0, !UPT ;  /* 0x000000293f057290 */ /* 0x000fe200087fe43f */
[----:B--2---:R-:W-:-:S04]  /*86b0*/  LEA R5, R11, R5, 0x18 ;  /* 0x000000050b057211 */ /* 0x004fc800078ec0ff */
[----:B------:R-:W-:-:S04]  /*86c0*/  LEA R5, R16, R5, 0x10 ;  /* 0x0000000510057211 */ /* 0x000fc800078e80ff */
[----:B------:R-:W-:Y:S01]  /*86d0*/  R2UR UR14, R5 ;  /* 0x00000000050e72ca */ /* 0x000fe200000e0000 */
[----:B------:R-:W-:Y:S01]  /*86e0*/  UIADD3 UR9, UR9, 0x28c50, URZ ;  /* 0x00028c5009097890 */ /* 0x000fe2000fffe03f */
[----:B------:R-:W-:Y:S01]  /*86f0*/  UMOV UR10, URZ ;  /* 0x0000003f000a7c82 */ /* 0x000fe20008000000 */
[----:B------:R-:W-:Y:S01]  /*8700*/  UMOV UR6, 0x0 ;  /* 0x0000000000067882 */ /* 0x000fe20000000000 */
[----:B------:R-:W-:-:S09]  /*8710*/  UMOV UR7, 0x14f00000 ;  /* 0x14f0000000077882 */ /* 0x000fd20000000000 */
[----:B------:R-:W-:Y:S02]  /*8720*/  UIADD3 UR8, UR14, 0x400, URZ ;  /* 0x000004000e087890 */ /* 0x000fe4000fffe03f */
[----:B------:R-:W-:Y:S02]  /*8730*/  UIADD3 UR15, UR14, 0x2400, URZ ;  /* 0x000024000e0f7890 */ /* 0x000fe4000fffe03f */
[----:B------:R-:W-:Y:S01]  /*8740*/  UIADD3 UR17, UR14, 0x4400, URZ ;  /* 0x000044000e117890 */ /* 0x000fe2000fffe03f */
[----:B------:R-:W-:Y:S01]  /*8750*/  UMOV UR16, 0x40 ;  /* 0x0000004000107882 */ /* 0x000fe20000000000 */
[----:B------:R-:W-:Y:S01]  /*8760*/  UIADD3 UR19, UR14, 0x6400, URZ ;  /* 0x000064000e137890 */ /* 0x000fe2000fffe03f */
[----:B------:R-:W-:Y:S01]  /*8770*/  UMOV UR18, 0x80 ;  /* 0x0000008000127882 */ /* 0x000fe20000000000 */
[----:B------:R-:W-:Y:S01]  /*8780*/  UMOV UR20, 0xc0 ;  /* 0x000000c000147882 */ /* 0x000fe20000000000 */
[----:B------:R-:W-:Y:S01]  /*8790*/  UMOV UR21, 0x100 ;  /* 0x0000010000157882 */ /* 0x000fe20000000000 */
[----:B------:R-:W-:Y:S01]  /*87a0*/  UMOV UR22, 0x140 ;  /* 0x0000014000167882 */ /* 0x000fe20000000000 */
[----:B---3--:R-:W-:-:S13]  /*87b0*/  R2UR UR11, R10 ;  /* 0x000000000a0b72ca */ /* 0x008fda00000e0000 */
[----:B------:R-:W-:-:S09]  /*87c0*/  USHF.L.U32 UR11, UR11, 0x6, URZ ;  /* 0x000000060b0b7899 */ /* 0x000fd2000800063f */
[----:B------:R2:W-:Y:S02]  /*87d0*/  UTMALDG.4D [UR8], [UR4], desc[UR6] ;  /* 0x00000608040075b4 */ /* 0x0005e40008019000 */
[----:B--2---:R-:W-:Y:S01]  /*87e0*/  UMOV UR8, UR15 ;  /* 0x0000000f00087c82 */ /* 0x004fe20008000000 */
[----:B------:R-:W-:Y:S01]  /*87f0*/  UMOV UR10, UR16 ;  /* 0x00000010000a7c82 */ /* 0x000fe20008000000 */
[----:B------:R-:W-:Y:S01]  /*8800*/  UIADD3 UR15, UR14, 0x8400, URZ ;  /* 0x000084000e0f7890 */ /* 0x000fe2000fffe03f */
[----:B------:R2:W-:Y:S01]  /*8810*/  UTMALDG.4D [UR8], [UR4], desc[UR6] ;  /* 0x00000608040075b4 */ /* 0x0005e20008019000 */
[----:B------:R-:W-:Y:S01]  /*8820*/  UIADD3 UR16, UR14, 0xa400, URZ ;  /* 0x0000a4000e107890 */ /* 0x000fe2000fffe03f */
[----:B--2---:R-:W-:Y:S01]  /*8830*/  UMOV UR8, UR17 ;  /* 0x0000001100087c82 */ /* 0x004fe20008000000 */
[----:B------:R-:W-:Y:S02]  /*8840*/  UMOV UR10, UR18 ;  /* 0x00000012000a7c82 */ /* 0x000fe40008000000 */
[----:B------:R2:W-:Y:S01]  /*8850*/  UTMALDG.4D [UR8], [UR4], desc[UR6] ;  /* 0x00000608040075b4 */ /* 0x0005e20008019000 */
[----:B------:R-:W-:Y:S01]  /*8860*/  UIADD3 UR17, UR14, 0xc400, URZ ;  /* 0x0000c4000e117890 */ /* 0x000fe2000fffe03f */
[----:B--2---:R-:W-:Y:S01]  /*8870*/  UMOV UR8, UR19 ;  /* 0x0000001300087c82 */ /* 0x004fe20008000000 */
[----:B------:R-:W-:-:S02]  /*8880*/  UMOV UR10, UR20 ;  /* 0x00000014000a7c82 */ /* 0x000fc40008000000 */
[----:B------:R2:W-:Y:S02]  /*8890*/  UTMALDG.4D [UR8], [UR4], desc[UR6] ;  /* 0x00000608040075b4 */ /* 0x0005e40008019000 */
[----:B--2---:R-:W-:Y:S01]  /*88a0*/  UMOV UR8, UR15 ;  /* 0x0000000f00087c82 */ /* 0x004fe20008000000 */
[----:B------:R-:W-:Y:S01]  /*88b0*/  UMOV UR10, UR21 ;  /* 0x00000015000a7c82 */ /* 0x000fe20008000000 */
[----:B------:R-:W-:Y:S01]  /*88c0*/  UIADD3 UR15, UR14, 0xe400, URZ ;  /* 0x0000e4000e0f7890 */ /* 0x000fe2000fffe03f */
[----:B------:R2:W-:Y:S02]  /*88d0*/  UTMALDG.4D [UR8], [UR4], desc[UR6] ;  /* 0x00000608040075b4 */ /* 0x0005e40008019000 */
[----:B------:R-:W-:Y:S01]  /*88e0*/  UMOV UR14, 0x180 ;  /* 0x00000180000e7882 */ /* 0x000fe20000000000 */
[----:B--2---:R-:W-:Y:S01]  /*88f0*/  UMOV UR8, UR16 ;  /* 0x0000001000087c82 */ /* 0x004fe20008000000 */
[----:B------:R-:W-:Y:S02]  /*8900*/  UMOV UR10, UR22 ;  /* 0x00000016000a7c82 */ /* 0x000fe40008000000 */
[----:B------:R2:W-:Y:S02]  /*8910*/  UTMALDG.4D [UR8], [UR4], desc[UR6] ;  /* 0x00000608040075b4 */ /* 0x0005e40008019000 */
[----:B--2---:R-:W-:Y:S01]  /*8920*/  UMOV UR8, UR17 ;  /* 0x0000001100087c82 */ /* 0x004fe20008000000 */
[----:B------:R-:W-:Y:S01]  /*8930*/  UMOV UR10, UR14 ;  /* 0x0000000e000a7c82 */ /* 0x000fe20008000000 */
[----:B------:R-:W-:Y:S01]  /*8940*/  UMOV UR14, 0x1c0 ;  /* 0x000001c0000e7882 */ /* 0x000fe20000000000 */
[----:B------:R2:W-:Y:S02]  /*8950*/  UTMALDG.4D [UR8], [UR4], desc[UR6] ;  /* 0x00000608040075b4 */ /* 0x0005e40008019000 */
[----:B--2---:R-:W-:Y:S01]  /*8960*/  UMOV UR8, UR15 ;  /* 0x0000000f00087c82 */ /* 0x004fe20008000000 */
[----:B------:R-:W-:-:S02]  /*8970*/  UMOV UR10, UR14 ;  /* 0x0000000e000a7c82 */ /* 0x000fc40008000000 */
[----:B------:R3:W-:Y:S02]  /*8980*/  UTMALDG.4D [UR8], [UR4], desc[UR6] ;  /* 0x00000608040075b4 */ /* 0x0007e40008019000 */
[----:B---3--:R-:W-:Y:S01]  /*8990*/  NOP ;  /* 0x0000000000007918 */ /* 0x008fe20000000000 */
.L_x_57:
[----:B------:R-:W-:Y:S05]  /*89a0*/  BSYNC B0 ;  /* 0x0000000000007941 */ /* 0x000fea0003800000 */
.L_x_56:
[----:B--2---:R-:W2:Y:S01]  /*89b0*/  LDL.LU R5, [R1+0x14] ;  /* 0x0000140001057983 */ /* 0x004ea20000300800 */
[----:B------:R-:W-:-:S04]  /*89c0*/  IADD3 R16, R16, 0x1, RZ ;  /* 0x0000000110107810 */ /* 0x000fc80007ffe0ff */
[----:B------:R-:W-:-:S04]  /*89d0*/  ISETP.NE.AND P1, PT, R16, 0x2, PT ;  /* 0x000000021000780c */ /* 0x000fc80003f25270 */
[----:B------:R-:W-:Y:S02]  /*89e0*/  SEL R8, RZ, 0x1, P1 ;  /* 0x00000001ff087807 */ /* 0x000fe40000800000 */
[----:B------:R-:W-:Y:S02]  /*89f0*/  SEL R16, R16, RZ, P1 ;  /* 0x000000ff10107207 */ /* 0x000fe40000800000 */
[----:B------:R-:W-:Y:S02]  /*8a00*/  LOP3.LUT R17, R17, R8, RZ, 0x3c, !PT ;  /* 0x0000000811117212 */ /* 0x000fe400078e3cff */
[----:B--2---:R-:W-:-:S13]  /*8a10*/  ISETP.GE.AND P2, PT, R5, 0x41, PT ;  /* 0x000000410500780c */ /* 0x004fda0003f46270 */
[----:B------:R-:W-:Y:S05]  /*8a20*/  @!P2 BRA `(.L_x_60) ;  /* 0x000000180038a947 */ /* 0x000fea0003800000 */
[----:B------:R-:W2:Y:S01]  /*8a30*/  LDL R11, [R1+0x8] ;  /* 0x00000800010b7983 */ /* 0x000ea20000100800 */
[----:B------:R-:W-:Y:S01]  /*8a40*/  MOV R5, 0x1 ;  /* 0x0000000100057802 */ /* 0x000fe20000000f00 */
[----:B--2---:R-:W-:Y:S02]  /*8a50*/  IMAD.MOV R10, RZ, RZ, -R11 ;  /* 0x000000ffff0a7224 */ /* 0x004fe400078e0a0b */
[----:B------:R-:W-:-:S03]  /*8a60*/  VIADD R8, R11, 0xfffffffe ;  /* 0xfffffffe0b087836 */ /* 0x000fc60000000000 */
[----:B------:R-:W-:-:S04]  /*8a70*/  VIADDMNMX R10, R10, R5, 0xffffffff, !PT ;  /* 0xffffffff0a0a7446 */ /* 0x000fc80007800105 */
[----:B------:R-:W-:-:S04]  /*8a80*/  IADD3 R5, R11, R10, RZ ;  /* 0x0000000a0b057210 */ /* 0x000fc80007ffe0ff */
[----:B------:R-:W-:-:S04]  /*8a90*/  LOP3.LUT R5, R5, 0x1, RZ, 0xc0, !PT ;  /* 0x0000000105057812 */ /* 0x000fc800078ec0ff */
[----:B------:R-:W-:-:S13]  /*8aa0*/  ISETP.NE.U32.AND P1, PT, R5, 0x1, PT ;  /* 0x000000010500780c */ /* 0x000fda0003f25070 */
[----:B------:R-:W-:Y:S05]  /*8ab0*/  @P1 BRA `(.L_x_61) ;  /* 0x0000000400fc1947 */ /* 0x000fea0003800000 */
[----:B------:R-:W-:Y:S04]  /*8ac0*/  BSSY B0, `(.L_x_62) ;  /* 0x0000077000007945 */ /* 0x000fe80003800000 */
[----:B------:R-:W-:Y:S05]  /*8ad0*/  @!P6 BRA `(.L_x_63) ;  /* 0x0000000400d4e947 */ /* 0x000fea0003800000 */
[----:B------:R-:W-:Y:S05]  /*8ae0*/  @!P0 BRA `(.L_x_64) ;  /* 0x0000000000448947 */ /* 0x000fea0003800000 */
[----:B------:R-:W2:Y:S01]  /*8af0*/  LDC R11, c[0x0][0x41c] ;  /* 0x00010700ff0b7b82 */ /* 0x000ea20000000800 */
[----:B------:R-:W-:Y:S01]  /*8b00*/  ULDC.64 UR4, c[0x0][0x408] ;  /* 0x0001020000047ab9 */ /* 0x000fe20000000a00 */
[----:B--2---:R-:W-:-:S13]  /*8b10*/  ISETP.NE.AND P1, PT, R11, 0x1, PT ;  /* 0x000000010b00780c */ /* 0x004fda0003f25270 */
[----:B------:R-:W2:Y:S02]  /*8b20*/  @P1 LDC.64 R4, c[0x0][0x420] ;  /* 0x00010800ff041b82 */ /* 0x000ea40000000a00 */
[----:B--2---:R-:W-:Y:S01]  /*8b30*/  @P1 IMAD.HI.U32 R12, R8, R4, RZ ;  /* 0x00000004080c1227 */ /* 0x004fe200078e00ff */
[----:B------:R-:W-:-:S04]  /*8b40*/  MOV R4, R8 ;  /* 0x0000000800047202 */ /* 0x000fc80000000f00 */
[----:B------:R-:W-:-:S04]  /*8b50*/  @P1 SHF.R.U32.HI R4, RZ, R5, R12 ;  /* 0x00000005ff041219 */ /* 0x000fc8000001160c */
[----:B------:R-:W-:-:S05]  /*8b60*/  IADD3 R5, -R4, RZ, RZ ;  /* 0x000000ff04057210 */ /* 0x000fca0007ffe1ff */
[----:B------:R-:W-:Y:S01]  /*8b70*/  IMAD R8, R11, R5, R8 ;  /* 0x000000050b087224 */ /* 0x000fe200078e0208 */
[--C-:B------:R-:W-:Y:S01]  /*8b80*/  SHF.R.S32.HI R5, RZ, 0x1f, R4.reuse ;  /* 0x0000001fff057819 */ /* 0x100fe20000011404 */
[----:B------:R-:W-:Y:S02]  /*8b90*/  IMAD R11, R7, UR4, RZ ;  /* 0x00000004070b7c24 */ /* 0x000fe4000f8e02ff */
[----:B------:R-:W-:-:S04]  /*8ba0*/  IMAD.WIDE.U32 R4, R6, UR4, R4 ;  /* 0x0000000406047c25 */ /* 0x000fc8000f8e0004 */
[----:B------:R-:W-:Y:S01]  /*8bb0*/  IMAD R11, R6, UR5, R11 ;  /* 0x00000005060b7c24 */ /* 0x000fe2000f8e020b */
[----:B------:R-:W-:-:S03]  /*8bc0*/  LEA R2, P1, R4, R2, 0x2 ;  /* 0x0000000204027211 */ /* 0x000fc600078210ff */
[----:B------:R-:W-:-:S05]  /*8bd0*/  IMAD.IADD R11, R11, 0x1, R5 ;  /* 0x000000010b0b7824 */ /* 0x000fca00078e0205 */
[----:B------:R-:W-:-:S05]  /*8be0*/  LEA.HI.X R3, R4, R3, R11, 0x2, P1 ;  /* 0x0000000304037211 */ /* 0x000fca00008f140b */
[----:B------:R2:W5:Y:S02]  /*8bf0*/  LDG.E R4, desc[UR48][R2.64] ;  /* 0x0000003002047981 */ /* 0x000564000c1e1900 */
.L_x_64:
[----:B--2---:R-:W2:Y:S01]  /*8c00*/  S2R R3, SR_CgaCtaId ;  /* 0x0000000000037919 */ /* 0x004ea20000008800 */
[----:B------:R-:W-:Y:S01]  /*8c10*/  MOV R2, 0x400 ;  /* 0x0000040000027802 */ /* 0x000fe20000000f00 */
[----:B------:R-:W3:Y:S03]  /*8c20*/  S2R R5, SR_TID.X ;  /* 0x0000000000057919 */ /* 0x000ee60000002100 */
[----:B--2---:R-:W-:Y:S02]  /*8c30*/  LEA R2, R3, R2, 0x18 ;  /* 0x0000000203027211 */ /* 0x004fe400078ec0ff */
[----:B------:R-:W-:Y:S02]  /*8c40*/  SHF.L.U32 R3, R17, 0x1f, RZ ;  /* 0x0000001f11037819 */ /* 0x000fe400000006ff */
[----:B------:R-:W-:Y:S02]  /*8c50*/  LEA R2, R16, R2, 0x3 ;  /* 0x0000000210027211 */ /* 0x000fe400078e18ff */
[----:B---3--:R-:W-:-:S02]  /*8c60*/  LOP3.LUT R5, R5, 0x7f, RZ, 0xc0, !PT ;  /* 0x0000007f05057812 */ /* 0x008fc400078ec0ff */
[----:B------:R-:W2:Y:S02]  /*8c70*/  SYNCS.PHASECHK.TRANS64.TRYWAIT P2, [R2+URZ+0x28c40], R3 ;  /* 0x028c4003020075a7 */ /* 0x000ea4000804017f */
[----:B------:R-:W-:Y:S01]  /*8c80*/  ISETP.NE.AND P1, PT, R5, RZ, PT ;  /* 0x000000ff0500720c */ /* 0x000fe20003f25270 */
[----:B--2---:R-:W-:-:S12]  /*8c90*/  @!P2 BRA `(.L_x_65) ;  /* 0x0000001c00d0a947 */ /* 0x004fd80003800000 */
.L_x_109:
[----:B------:R-:W-:Y:S05]  /*8ca0*/  @P1 BRA `(.L_x_66) ;  /* 0x00000000001c1947 */ /* 0x000fea0003800000 */
[----:B------:R-:W3:Y:S01]  /*8cb0*/  S2R R11, SR_TID.X ;  /* 0x00000000000b7919 */ /* 0x000ee20000002100 */
[----:B------:R-:W-:-:S04]  /*8cc0*/  MOV R5, 0x2000 ;  /* 0x0000200000057802 */ /* 0x000fc80000000f00 */
[----:B------:R4:W-:Y:S01]  /*8cd0*/  SYNCS.ARRIVE.TRANS64 RZ, [R2+URZ+0x28c30], R5 ;  /* 0x028c300502ff79a7 */ /* 0x0009e2000800003f */
[----:B---3--:R-:W-:-:S04]  /*8ce0*/  LOP3.LUT R11, R11, 0x1f, RZ, 0xc0, !PT ;  /* 0x0000001f0b0b7812 */ /* 0x008fc800078ec0ff */
[----:B------:R-:W-:-:S13]  /*8cf0*/  ISETP.NE.AND P2, PT, R11, RZ, PT ;  /* 0x000000ff0b00720c */ /* 0x000fda0003f45270 */
[----:B----4-:R-:W-:Y:S05]  /*8d00*/  @!P2 BRA `(.L_x_66) ;  /* 0x000000000004a947 */ /* 0x010fea0003800000 */
[----:B------:R-:W-:Y:S01]  /*8d10*/  BPT.TRAP 0x1 ;  /* 0x000000040000795c */ /* 0x000fe20000300000 */
.L_x_66:
[----:B------:R-:W3:Y:S01]  /*8d20*/  S2R R11, SR_CgaCtaId ;  /* 0x00000000000b7919 */ /* 0x000ee20000008800 */
[----:B------:R-:W-:Y:S01]  /*8d30*/  MOV R5, 0x400 ;  /* 0x0000040000057802 */ /* 0x000fe20000000f00 */
[----:B------:R-:W-:Y:S01]  /*8d40*/  UIADD3 UR4, UP0, UR40, 0x370, URZ ;  /* 0x0000037028047890 */ /* 0x000fe2000ff1e03f */
[----:B------:R-:W-:Y:S01]  /*8d50*/  R2UR UR9, R2 ;  /* 0x00000000020972ca */ /* 0x000fe200000e0000 */
[----:B------:R-:W-:Y:S01]  /*8d60*/  UMOV UR6, 0x0 ;  /* 0x0000000000067882 */ /* 0x000fe20000000000 */
[----:B------:R-:W-:Y:S01]  /*8d70*/  SHF.L.U32 R8, R8, 0x6, RZ ;  /* 0x0000000608087819 */ /* 0x000fe200000006ff */
[----:B------:R-:W-:Y:S01]  /*8d80*/  UIADD3.X UR5, URZ, UR41, URZ, UP0, !UPT ;  /* 0x000000293f057290 */ /* 0x000fe200087fe43f */
[----:B------:R-:W-:Y:S01]  /*8d90*/  R2UR UR12, R0 ;  /* 0x00000000000c72ca */ /* 0x000fe200000e0000 */
[----:B------:R-:W-:Y:S01]  /*8da0*/  UMOV UR7, 0x14f00000 ;  /* 0x14f0000000077882 */ /* 0x000fe20000000000 */
[----:B-----5:R-:W-:Y:S01]  /*8db0*/  R2UR UR13, R4 ;  /* 0x00000000040d72ca */ /* 0x020fe200000e0000 */
[----:B------:R-:W-:Y:S01]  /*8dc0*/  UMOV UR10, URZ ;  /* 0x0000003f000a7c82 */ /* 0x000fe20008000000 */
[----:B------:R-:W-:-:S05]  /*8dd0*/  R2UR UR11, R8 ;  /* 0x00000000080b72ca */ /* 0x000fca00000e0000 */
[----:B------:R-:W-:Y:S01]  /*8de0*/  UIADD3 UR9, UR9, 0x28c30, URZ ;  /* 0x00028c3009097890 */ /* 0x000fe2000fffe03f */
[----:B---3--:R-:W-:-:S05]  /*8df0*/  LEA R5, R11, R5, 0x18 ;  /* 0x000000050b057211 */ /* 0x008fca00078ec0ff */
[----:B------:R-:W-:-:S05]  /*8e00*/  IMAD R5, R16, 0x2000, R5 ;  /* 0x0000200010057824 */ /* 0x000fca00078e0205 */
[----:B------:R-:W-:-:S13]  /*8e10*/  R2UR UR8, R5 ;  /* 0x00000000050872ca */ /* 0x000fda00000e0000 */
[----:B------:R-:W-:-:S09]  /*8e20*/  UIADD3 UR8, UR8, 0x22400, URZ ;  /* 0x0002240008087890 */ /* 0x000fd2000fffe03f */
[----:B------:R3:W-:Y:S01]  /*8e30*/  UTMALDG.4D [UR8], [UR4], desc[UR6] ;  /* 0x00000608040075b4 */ /* 0x0007e20008019000 */
[----:B------:R-:W4:Y:S02]  /*8e40*/  SYNCS.PHASECHK.TRANS64.TRYWAIT P2, [R2+URZ+0x28c60], R3 ;  /* 0x028c6003020075a7 */ /* 0x000f24000804017f */
[----:B---34-:R-:W-:Y:S05]  /*8e50*/  @!P2 BRA `(.L_x_67) ;  /* 0x0000001c0074a947 */ /* 0x018fea0003800000 */
.L_x_110:
[----:B------:R-:W-:Y:S05]  /*8e60*/  @P1 BRA `(.L_x_68) ;  /* 0x00000000001c1947 */ /* 0x000fea0003800000 */
[----:B------:R-:W4:Y:S01]  /*8e70*/  S2R R5, SR_TID.X ;  /* 0x0000000000057919 */ /* 0x000f220000002100 */
[----:B--23--:R-:W-:-:S04]  /*8e80*/  MOV R3, 0x10000 ;  /* 0x0001000000037802 */ /* 0x00cfc80000000f00 */
[----:B------:R2:W-:Y:S01]  /*8e90*/  SYNCS.ARRIVE.TRANS64 RZ, [R2+URZ+0x28c50], R3 ;  /* 0x028c500302ff79a7 */ /* 0x0005e2000800003f */
[----:B----4-:R-:W-:-:S04]  /*8ea0*/  LOP3.LUT R5, R5, 0x1f, RZ, 0xc0, !PT ;  /* 0x0000001f05057812 */ /* 0x010fc800078ec0ff */
[----:B------:R-:W-:-:S13]  /*8eb0*/  ISETP.NE.AND P1, PT, R5, RZ, PT ;  /* 0x000000ff0500720c */ /* 0x000fda0003f25270 */
[----:B--2---:R-:W-:Y:S05]  /*8ec0*/  @!P1 BRA `(.L_x_68) ;  /* 0x0000000000049947 */ /* 0x004fea0003800000 */
[----:B------:R-:W-:Y:S01]  /*8ed0*/  BPT.TRAP 0x1 ;  /* 0x000000040000795c */ /* 0x000fe20000300000 */
.L_x_68:
[----:B------:R-:W4:Y:S01]  /*8ee0*/  S2R R5, SR_CgaCtaId ;  /* 0x0000000000057919 */ /* 0x000f220000008800 */
[----:B--23--:R-:W-:Y:S01]  /*8ef0*/  MOV R3, 0x400 ;  /* 0x0000040000037802 */ /* 0x00cfe20000000f00 */
[----:B------:R-:W-:Y:S01]  /*8f00*/  UIADD3 UR4, UP0, UR40, 0x470, URZ ;  /* 0x0000047028047890 */ /* 0x000fe2000ff1e03f */
[----:B------:R-:W-:Y:S01]  /*8f10*/  R2UR UR9, R2 ;  /* 0x00000000020972ca */ /* 0x000fe200000e0000 */
[----:B------:R-:W-:Y:S01]  /*8f20*/  UMOV UR10, URZ ;  /* 0x0000003f000a7c82 */ /* 0x000fe20008000000 */
[----:B------:R-:W-:Y:S01]  /*8f30*/  R2UR UR11, R8 ;  /* 0x00000000080b72ca */ /* 0x000fe200000e0000 */
[----:B------:R-:W-:Y:S01]  /*8f40*/  UIADD3.X UR5, URZ, UR41, URZ, UP0, !UPT ;  /* 0x000000293f057290 */ /* 0x000fe200087fe43f */
[----:B------:R-:W-:Y:S01]  /*8f50*/  R2UR UR12, R0 ;  /* 0x00000000000c72ca */ /* 0x000fe200000e0000 */
[----:B------:R-:W-:Y:S01]  /*8f60*/  UMOV UR6, 0x0 ;  /* 0x0000000000067882 */ /* 0x000fe20000000000 */
[----:B------:R-:W-:Y:S01]  /*8f70*/  R2UR UR13, R4 ;  /* 0x00000000040d72ca */ /* 0x000fe200000e0000 */
[----:B------:R-:W-:Y:S01]  /*8f80*/  UMOV UR7, 0x14f00000 ;  /* 0x14f0000000077882 */ /* 0x000fe20000000000 */
[----:B------:R-:W-:Y:S01]  /*8f90*/  UMOV UR18, 0x40 ;  /* 0x0000004000127882 */ /* 0x000fe20000000000 */
[----:B------:R-:W-:Y:S01]  /*8fa0*/  UMOV UR19, 0x80 ;  /* 0x0000008000137882 */ /* 0x000fe20000000000 */
[----:B------:R-:W-:Y:S01]  /*8fb0*/  UMOV UR20, 0xc0 ;  /* 0x000000c000147882 */ /* 0x000fe20000000000 */
[----:B------:R-:W-:Y:S01]  /*8fc0*/  UMOV UR21, 0x100 ;  /* 0x0000010000157882 */ /* 0x000fe20000000000 */
[----:B------:R-:W-:Y:S01]  /*8fd0*/  UMOV UR22, 0x140 ;  /* 0x0000014000167882 */ /* 0x000fe20000000000 */
[----:B------:R-:W-:Y:S01]  /*8fe0*/  UIADD3 UR9, UR9, 0x28c50, URZ ;  /* 0x00028c5009097890 */ /* 0x000fe2000fffe03f */
[----:B----4-:R-:W-:-:S05]  /*8ff0*/  LEA R3, R5, R3, 0x18 ;  /* 0x0000000305037211 */ /* 0x010fca00078ec0ff */
[----:B------:R-:W-:-:S05]  /*9000*/  IMAD R2, R16, 0x10000, R3 ;  /* 0x0001000010027824 */ /* 0x000fca00078e0203 */
[----:B------:R-:W-:-:S13]  /*9010*/  R2UR UR14, R2 ;  /* 0x00000000020e72ca */ /* 0x000fda00000e0000 */
[----:B------:R-:W-:Y:S02]  /*9020*/  UIADD3 UR8, UR14, 0x400, URZ ;  /* 0x000004000e087890 */ /* 0x000fe4000fffe03f */
[----:B------:R-:W-:Y:S02]  /*9030*/  UIADD3 UR15, UR14, 0x2400, URZ ;  /* 0x000024000e0f7890 */ /* 0x000fe4000fffe03f */
[----:B------:R-:W-:Y:S02]  /*9040*/  UIADD3 UR16, UR14, 0x4400, URZ ;  /* 0x000044000e107890 */ /* 0x000fe4000fffe03f */
[----:B------:R-:W-:-:S03]  /*9050*/  UIADD3 UR17, UR14, 0x6400, URZ ;  /* 0x000064000e117890 */ /* 0x000fc6000fffe03f */
[----:B------:R2:W-:Y:S02]  /*9060*/  UTMALDG.4D [UR8], [UR4], desc[UR6] ;  /* 0x00000608040075b4 */ /* 0x0005e40008019000 */
[----:B--2---:R-:W-:Y:S01]  /*9070*/  UMOV UR8, UR15 ;  /* 0x0000000f00087c82 */ /* 0x004fe20008000000 */
[----:B------:R-:W-:Y:S01]  /*9080*/  UMOV UR10, UR18 ;  /* 0x00000012000a7c82 */ /* 0x000fe20008000000 */
[----:B------:R-:W-:Y:S01]  /*9090*/  UIADD3 UR15, UR14, 0x8400, URZ ;  /* 0x000084000e0f7890 */ /* 0x000fe2000fffe03f */
        /* <DEDUP_REMOVED lines=8> */
[----:B------:R2:W-:Y:S01]  /*9120*/  UTMALDG.4D [UR8], [UR4], desc[UR6] ;  /* 0x00000608040075b4 */ /* 0x0005e20008019000 */
[----:B------:R-:W-:Y:S01]  /*9130*/  UIADD3 UR14, UR14, 0xe400, URZ ;  /* 0x0000e4000e0e7890 */ /* 0x000fe2000fffe03f */
[----:B--2---:R-:W-:Y:S01]  /*9140*/  UMOV UR8, UR15 ;  /* 0x0000000f00087c82 */ /* 0x004fe20008000000 */
[----:B------:R-:W-:Y:S01]  /*9150*/  UMOV UR10, UR21 ;  /* 0x00000015000a7c82 */ /* 0x000fe20008000000 */
[----:B------:R-:W-:Y:S01]  /*9160*/  UMOV UR15, 0x180 ;  /* 0x00000180000f7882 */ /* 0x000fe20000000000 */
[----:B------:R2:W-:Y:S02]  /*9170*/  UTMALDG.4D [UR8], [UR4], desc[UR6] ;  /* 0x00000608040075b4 */ /* 0x0005e40008019000 */
[----:B--2---:R-:W-:Y:S01]  /*9180*/  UMOV UR8, UR16 ;  /* 0x0000001000087c82 */ /* 0x004fe20008000000 */
[----:B------:R-:W-:-:S02]  /*9190*/  UMOV UR10, UR22 ;  /* 0x00000016000a7c82 */ /* 0x000fc40008000000 */
[----:B------:R2:W-:Y:S02]  /*91a0*/  UTMALDG.4D [UR8], [UR4], desc[UR6] ;  /* 0x00000608040075b4 */ /* 0x0005e40008019000 */
[----:B--2---:R-:W-:Y:S01]  /*91b0*/  UMOV UR8, UR17 ;  /* 0x0000001100087c82 */ /* 0x004fe20008000000 */
[----:B------:R-:W-:Y:S01]  /*91c0*/  UMOV UR10, UR15 ;  /* 0x0000000f000a7c82 */ /* 0x000fe20008000000 */
[----:B------:R-:W-:Y:S01]  /*91d0*/  UMOV UR15, 0x1c0 ;  /* 0x000001c0000f7882 */ /* 0x000fe20000000000 */
[----:B------:R2:W-:Y:S02]  /*91e0*/  UTMALDG.4D [UR8], [UR4], desc[UR6] ;  /* 0x00000608040075b4 */ /* 0x0005e40008019000 */
[----:B--2---:R-:W-:Y:S01]  /*91f0*/  UMOV UR8, UR14 ;  /* 0x0000000e00087c82 */ /* 0x004fe20008000000 */
[----:B------:R-:W-:Y:S02]  /*9200*/  UMOV UR10, UR15 ;  /* 0x0000000f000a7c82 */ /* 0x000fe40008000000 */
[----:B------:R2:W-:Y:S02]  /*9210*/  UTMALDG.4D [UR8], [UR4], desc[UR6] ;  /* 0x00000608040075b4 */ /* 0x0005e40008019000 */
[----:B--2---:R-:W-:Y:S01]  /*9220*/  NOP ;  /* 0x0000000000007918 */ /* 0x004fe20000000000 */
.L_x_63:
[----:B------:R-:W-:Y:S05]  /*9230*/  BSYNC B0 ;  /* 0x0000000000007941 */ /* 0x000fea0003800000 */
.L_x_62:
[----:B------:R-:W2:Y:S01]  /*9240*/  LDL.LU R3, [R1+0x8] ;  /* 0x0000080001037983 */ /* 0x000ea20000300800 */
[----:B------:R-:W-:-:S04]  /*9250*/  IADD3 R16, R16, 0x1, RZ ;  /* 0x0000000110107810 */ /* 0x000fc80007ffe0ff */
[----:B------:R-:W-:-:S04]  /*9260*/  ISETP.NE.AND P1, PT, R16, 0x2, PT ;  /* 0x000000021000780c */ /* 0x000fc80003f25270 */
[----:B------:R-:W-:Y:S02]  /*9270*/  SEL R2, RZ, 0x1, P1 ;  /* 0x00000001ff027807 */ /* 0x000fe40000800000 */
[----:B------:R-:W-:Y:S02]  /*9280*/  SEL R16, R16, RZ, P1 ;  /* 0x000000ff10107207 */ /* 0x000fe40000800000 */
[----:B------:R-:W-:Y:S02]  /*9290*/  LOP3.LUT R17, R17, R2, RZ, 0x3c, !PT ;  /* 0x0000000211117212 */ /* 0x000fe400078e3cff */
[----:B--2---:R-:W-:-:S07]  /*92a0*/  IADD3 R8, R3, -0x3, RZ ;  /* 0xfffffffd03087810 */ /* 0x004fce0007ffe0ff */
.L_x_61:
[----:B------:R-:W-:Y:S01]  /*92b0*/  IMAD.MOV R10, RZ, RZ, -R10 ;  /* 0x000000ffff0a7224 */ /* 0x000fe200078e0a0a */
[----:B------:R-:W-:Y:S04]  /*92c0*/  BSSY B0, `(.L_x_60) ;  /* 0x0000104000007945 */ /* 0x000fe80003800000 */
[----:B------:R-:W-:-:S13]  /*92d0*/  ISETP.NE.AND P1, PT, R9, R10, PT ;  /* 0x0000000a0900720c */ /* 0x000fda0003f25270 */
[----:B------:R-:W-:Y:S05]  /*92e0*/  @!P1 BRA `(.L_x_69) ;  /* 0x0000001000049947 */ /* 0x000fea0003800000 */
.L_x_84:
[----:B------:R-:W-:Y:S04]  /*92f0*/  BSSY B1, `(.L_x_70) ;  /* 0x0000079000017945 */ /* 0x000fe80003800000 */
[----:B------:R-:W-:Y:S05]  /*9300*/  @!P6 BRA `(.L_x_71) ;  /* 0x0000000400dce947 */ /* 0x000fea0003800000 */
[----:B-1----:R-:W-:Y:S01]  /*9310*/  MOV R9, R8 ;  /* 0x0000000800097202 */ /* 0x002fe20000000f00 */
[----:B------:R-:W-:Y:S06]  /*9320*/  @!P0 BRA `(.L_x_72) ;  /* 0x0000000000488947 */ /* 0x000fec0003800000 */
[----:B------:R-:W1:Y:S01]  /*9330*/  LDC R10, c[0x0][0x41c] ;  /* 0x00010700ff0a7b82 */ /* 0x000e620000000800 */
[----:B------:R-:W-:Y:S02]  /*9340*/  ULDC.64 UR4, c[0x0][0x408] ;  /* 0x0001020000047ab9 */ /* 0x000fe40000000a00 */
[----:B------:R-:W-:-:S04]  /*9350*/  IMAD R11, R7, UR4, RZ ;  /* 0x00000004070b7c24 */ /* 0x000fc8000f8e02ff */
[----:B------:R-:W-:Y:S01]  /*9360*/  IMAD R11, R6, UR5, R11 ;  /* 0x00000005060b7c24 */ /* 0x000fe2000f8e020b */
[----:B-1----:R-:W-:-:S13]  /*9370*/  ISETP.NE.AND P1, PT, R10, 0x1, PT ;  /* 0x000000010a00780c */ /* 0x002fda0003f25270 */
[----:B------:R-:W1:Y:S02]  /*9380*/  @P1 LDC.64 R2, c[0x0][0x420] ;  /* 0x00010800ff021b82 */ /* 0x000e640000000a00 */
[----:B-1----:R-:W-:Y:S01]  /*9390*/  @P1 IMAD.HI.U32 R4, R8, R2, RZ ;  /* 0x0000000208041227 */ /* 0x002fe200078e00ff */
[----:B------:R-:W-:-:S04]  /*93a0*/  MOV R2, R8 ;  /* 0x0000000800027202 */ /* 0x000fc80000000f00 */
[----:B------:R-:W-:Y:S02]  /*93b0*/  @P1 SHF.R.U32.HI R2, RZ, R3, R4 ;  /* 0x00000003ff021219 */ /* 0x000fe40000011604 */
[----:B------:R-:W1:Y:S02]  /*93c0*/  LDC.64 R4, c[0x0][0x3f8] ;  /* 0x0000fe00ff047b82 */ /* 0x000e640000000a00 */
[--C-:B------:R-:W-:Y:S01]  /*93d0*/  SHF.R.S32.HI R3, RZ, 0x1f, R2.reuse ;  /* 0x0000001fff037819 */ /* 0x100fe20000011402 */
[--C-:B------:R-:W-:Y:S02]  /*93e0*/  IMAD.MOV R9, RZ, RZ, -R2.reuse ;  /* 0x000000ffff097224 */ /* 0x100fe400078e0a02 */
[----:B------:R-:W-:-:S04]  /*93f0*/  IMAD.WIDE.U32 R2, R6, UR4, R2 ;  /* 0x0000000406027c25 */ /* 0x000fc8000f8e0002 */
[----:B------:R-:W-:Y:S01]  /*9400*/  IMAD R9, R10, R9, R8 ;  /* 0x000000090a097224 */ /* 0x000fe200078e0208 */
[----:B------:R-:W-:Y:S02]  /*9410*/  IADD3 R11, R11, R3, RZ ;  /* 0x000000030b0b7210 */ /* 0x000fe40007ffe0ff */
[----:B-1----:R-:W-:-:S04]  /*9420*/  LEA R4, P1, R2, R4, 0x2 ;  /* 0x0000000402047211 */ /* 0x002fc800078210ff */
[----:B------:R-:W-:-:S05]  /*9430*/  LEA.HI.X R5, R2, R5, R11, 0x2, P1 ;  /* 0x0000000502057211 */ /* 0x000fca00008f140b */
[----:B------:R1:W5:Y:S04]  /*9440*/  LDG.E R4, desc[UR48][R4.64] ;  /* 0x0000003004047981 */ /* 0x000368000c1e1900 */
.L_x_72:
[----:B------:R-:W2:Y:S01]  /*9450*/  S2R R3, SR_CgaCtaId ;  /* 0x0000000000037919 */ /* 0x000ea20000008800 */
[----:B------:R-:W-:Y:S01]  /*9460*/  MOV R2, 0x400 ;  /* 0x0000040000027802 */ /* 0x000fe20000000f00 */
[----:B-1----:R-:W1:Y:S03]  /*9470*/  S2R R5, SR_TID.X ;  /* 0x0000000000057919 */ /* 0x002e660000002100 */
[----:B--2---:R-:W-:-:S04]  /*9480*/  LEA R2, R3, R2, 0x18 ;  /* 0x0000000203027211 */ /* 0x004fc800078ec0ff */
[----:B------:R-:W-:Y:S02]  /*9490*/  LEA R3, R16, R2, 0x3 ;  /* 0x0000000210037211 */ /* 0x000fe400078e18ff */
[----:B------:R-:W-:Y:S02]  /*94a0*/  SHF.L.U32 R2, R17, 0x1f, RZ ;  /* 0x0000001f11027819 */ /* 0x000fe400000006ff */
[----:B-1----:R-:W-:Y:S02]  /*94b0*/  LOP3.LUT R5, R5, 0x7f, RZ, 0xc0, !PT ;  /* 0x0000007f05057812 */ /* 0x002fe400078ec0ff */
[----:B------:R-:W1:Y:S02]  /*94c0*/  SYNCS.PHASECHK.TRANS64.TRYWAIT P2, [R3+URZ+0x28c40], R2 ;  /* 0x028c4002030075a7 */ /* 0x000e64000804017f */
[----:B------:R-:W-:Y:S01]  /*94d0*/  ISETP.NE.AND P1, PT, R5, RZ, PT ;  /* 0x000000ff0500720c */ /* 0x000fe20003f25270 */
[----:B-1----:R-:W-:-:S12]  /*94e0*/  @!P2 BRA `(.L_x_73) ;  /* 0x0000001400e4a947 */ /* 0x002fd80003800000 */
.L_x_111:
[----:B------:R-:W-:Y:S05]  /*94f0*/  @P1 BRA `(.L_x_74) ;  /* 0x00000000001c1947 */ /* 0x000fea0003800000 */
[----:B------:R-:W2:Y:S01]  /*9500*/  S2R R5, SR_TID.X ;  /* 0x0000000000057919 */ /* 0x000ea20000002100 */
[----:B------:R-:W-:-:S04]  /*9510*/  IMAD.MOV.U32 R10, RZ, RZ, 0x2000 ;  /* 0x00002000ff0a7424 */ /* 0x000fc800078e00ff */
[----:B------:R3:W-:Y:S01]  /*9520*/  SYNCS.ARRIVE.TRANS64 RZ, [R3+URZ+0x28c30], R10 ;  /* 0x028c300a03ff79a7 */ /* 0x0007e2000800003f */
[----:B--2---:R-:W-:-:S04]  /*9530*/  LOP3.LUT R5, R5, 0x1f, RZ, 0xc0, !PT ;  /* 0x0000001f05057812 */ /* 0x004fc800078ec0ff */
[----:B------:R-:W-:-:S13]  /*9540*/  ISETP.NE.AND P2, PT, R5, RZ, PT ;  /* 0x000000ff0500720c */ /* 0x000fda0003f45270 */
[----:B---3--:R-:W-:Y:S05]  /*9550*/  @!P2 BRA `(.L_x_74) ;  /* 0x000000000004a947 */ /* 0x008fea0003800000 */
[----:B------:R-:W-:Y:S01]  /*9560*/  BPT.TRAP 0x1 ;  /* 0x000000040000795c */ /* 0x000fe20000300000 */
.L_x_74:
[----:B------:R-:W2:Y:S01]  /*9570*/  S2R R10, SR_CgaCtaId ;  /* 0x00000000000a7919 */ /* 0x000ea20000008800 */
[----:B------:R-:W-:Y:S01]  /*9580*/  MOV R5, 0x400 ;  /* 0x0000040000057802 */ /* 0x000fe20000000f00 */
[----:B------:R-:W-:Y:S01]  /*9590*/  UIADD3 UR4, UP0, UR40, 0x370, URZ ;  /* 0x0000037028047890 */ /* 0x000fe2000ff1e03f */
[----:B------:R-:W-:Y:S01]  /*95a0*/  R2UR UR9, R3 ;  /* 0x00000000030972ca */ /* 0x000fe200000e0000 */
[----:B------:R-:W-:Y:S01]  /*95b0*/  UMOV UR6, 0x0 ;  /* 0x0000000000067882 */ /* 0x000fe20000000000 */
[----:B------:R-:W-:Y:S01]  /*95c0*/  R2UR UR12, R0 ;  /* 0x00000000000c72ca */ /* 0x000fe200000e0000 */
[----:B------:R-:W-:Y:S01]  /*95d0*/  UIADD3.X UR5, URZ, UR41, URZ, UP0, !UPT ;  /* 0x000000293f057290 */ /* 0x000fe200087fe43f */
[----:B-----5:R-:W-:Y:S01]  /*95e0*/  R2UR UR13, R4 ;  /* 0x00000000040d72ca */ /* 0x020fe200000e0000 */
[----:B------:R-:W-:Y:S01]  /*95f0*/  UMOV UR7, 0x14f00000 ;  /* 0x14f0000000077882 */ /* 0x000fe20000000000 */
[----:B------:R-:W-:-:S07]  /*9600*/  UMOV UR10, URZ ;  /* 0x0000003f000a7c82 */ /* 0x000fce0008000000 */
[----:B------:R-:W-:Y:S01]  /*9610*/  UIADD3 UR9, UR9, 0x28c30, URZ ;  /* 0x00028c3009097890 */ /* 0x000fe2000fffe03f */
[----:B--2---:R-:W-:-:S04]  /*9620*/  LEA R5, R10, R5, 0x18 ;  /* 0x000000050a057211 */ /* 0x004fc800078ec0ff */
[----:B------:R-:W-:-:S04]  /*9630*/  LEA R5, R16, R5, 0xd ;  /* 0x0000000510057211 */ /* 0x000fc800078e68ff */
[----:B------:R-:W-:Y:S02]  /*9640*/  R2UR UR8, R5 ;  /* 0x00000000050872ca */ /* 0x000fe400000e0000 */
[----:B------:R-:W-:-:S04]  /*9650*/  SHF.L.U32 R5, R9, 0x6, RZ ;  /* 0x0000000609057819 */ /* 0x000fc800000006ff */
[----:B------:R-:W-:-:S07]  /*9660*/  R2UR UR11, R5 ;  /* 0x00000000050b72ca */ /* 0x000fce00000e0000 */
[----:B------:R-:W-:-:S09]  /*9670*/  UIADD3 UR8, UR8, 0x22400, URZ ;  /* 0x0002240008087890 */ /* 0x000fd2000fffe03f */
[----:B------:R2:W-:Y:S01]  /*9680*/  UTMALDG.4D [UR8], [UR4], desc[UR6] ;  /* 0x00000608040075b4 */ /* 0x0005e20008019000 */
[----:B------:R-:W3:Y:S02]  /*9690*/  SYNCS.PHASECHK.TRANS64.TRYWAIT P2, [R3+URZ+0x28c60], R2 ;  /* 0x028c6002030075a7 */ /* 0x000ee4000804017f */
[----:B--23--:R-:W-:Y:S05]  /*96a0*/  @!P2 BRA `(.L_x_75) ;  /* 0x000000140088a947 */ /* 0x00cfea0003800000 */
.L_x_112:
[----:B------:R-:W-:Y:S05]  /*96b0*/  @P1 BRA `(.L_x_76) ;  /* 0x00000000001c1947 */ /* 0x000fea0003800000 */
[----:B------:R-:W3:Y:S01]  /*96c0*/  S2R R9, SR_TID.X ;  /* 0x0000000000097919 */ /* 0x000ee20000002100 */
[----:B-12---:R-:W-:-:S04]  /*96d0*/  IMAD.MOV.U32 R2, RZ, RZ, 0x10000 ;  /* 0x00010000ff027424 */ /* 0x006fc800078e00ff */
[----:B------:R4:W-:Y:S01]  /*96e0*/  SYNCS.ARRIVE.TRANS64 RZ, [R3+URZ+0x28c50], R2 ;  /* 0x028c500203ff79a7 */ /* 0x0009e2000800003f */
[----:B---3--:R-:W-:-:S04]  /*96f0*/  LOP3.LUT R9, R9, 0x1f, RZ, 0xc0, !PT ;  /* 0x0000001f09097812 */ /* 0x008fc800078ec0ff */
[----:B------:R-:W-:-:S13]  /*9700*/  ISETP.NE.AND P1, PT, R9, RZ, PT ;  /* 0x000000ff0900720c */ /* 0x000fda0003f25270 */
[----:B----4-:R-:W-:Y:S05]  /*9710*/  @!P1 BRA `(.L_x_76) ;  /* 0x0000000000049947 */ /* 0x010fea0003800000 */
[----:B------:R-:W-:Y:S01]  /*9720*/  BPT.TRAP 0x1 ;  /* 0x000000040000795c */ /* 0x000fe20000300000 */
.L_x_76:
[----:B------:R-:W3:Y:S01]  /*9730*/  S2R R9, SR_CgaCtaId ;  /* 0x0000000000097919 */ /* 0x000ee20000008800 */
[----:B-12---:R-:W-:Y:S01]  /*9740*/  MOV R2, 0x400 ;  /* 0x0000040000027802 */ /* 0x006fe20000000f00 */
        /* <DEDUP_REMOVED lines=15> */
[----:B---3--:R-:W-:-:S04]  /*9840*/  LEA R2, R9, R2, 0x18 ;  /* 0x0000000209027211 */ /* 0x008fc800078ec0ff */
[----:B------:R-:W-:-:S04]  /*9850*/  LEA R2, R16, R2, 0x10 ;  /* 0x0000000210027211 */ /* 0x000fc800078e80ff */
[----:B------:R-:W-:-:S13]  /*9860*/  R2UR UR14, R2 ;  /* 0x00000000020e72ca */ /* 0x000fda00000e0000 */
[----:B------:R-:W-:Y:S02]  /*9870*/  UIADD3 UR8, UR14, 0x400, URZ ;  /* 0x000004000e087890 */ /* 0x000fe4000fffe03f */
[----:B------:R-:W-:Y:S02]  /*9880*/  UIADD3 UR15, UR14, 0x2400, URZ ;  /* 0x000024000e0f7890 */ /* 0x000fe4000fffe03f */
[----:B------:R-:W-:Y:S02]  /*9890*/  UIADD3 UR16, UR14, 0x4400, URZ ;  /* 0x000044000e107890 */ /* 0x000fe4000fffe03f */
[----:B------:R-:W-:-:S03]  /*98a0*/  UIADD3 UR17, UR14, 0x6400, URZ ;  /* 0x000064000e117890 */ /* 0x000fc6000fffe03f */
[----:B------:R1:W-:Y:S02]  /*98b0*/  UTMALDG.4D [UR8], [UR4], desc[UR6] ;  /* 0x00000608040075b4 */ /* 0x0003e40008019000 */
[----:B-1----:R-:W-:Y:S01]  /*98c0*/  UMOV UR8, UR15 ;  /* 0x0000000f00087c82 */ /* 0x002fe20008000000 */
[----:B------:R-:W-:Y:S01]  /*98d0*/  UMOV UR10, UR18 ;  /* 0x00000012000a7c82 */ /* 0x000fe20008000000 */
[----:B------:R-:W-:Y:S01]  /*98e0*/  UIADD3 UR15, UR14, 0x8400, URZ ;  /* 0x000084000e0f7890 */ /* 0x000fe2000fffe03f */
        /* <DEDUP_REMOVED lines=8> */
[----:B------:R1:W-:Y:S01]  /*9970*/  UTMALDG.4D [UR8], [UR4], desc[UR6] ;  /* 0x00000608040075b4 */ /* 0x0003e20008019000 */
[----:B------:R-:W-:Y:S01]  /*9980*/  UIADD3 UR14, UR14, 0xe400, URZ ;  /* 0x0000e4000e0e7890 */ /* 0x000fe2000fffe03f */
[----:B-1----:R-:W-:Y:S01]  /*9990*/  UMOV UR8, UR15 ;  /* 0x0000000f00087c82 */ /* 0x002fe20008000000 */
[----:B------:R-:W-:Y:S01]  /*99a0*/  UMOV UR10, UR21 ;  /* 0x00000015000a7c82 */ /* 0x000fe20008000000 */
[----:B------:R-:W-:Y:S01]  /*99b0*/  UMOV UR15, 0x180 ;  /* 0x00000180000f7882 */ /* 0x000fe20000000000 */
[----:B------:R1:W-:Y:S02]  /*99c0*/  UTMALDG.4D [UR8], [UR4], desc[UR6] ;  /* 0x00000608040075b4 */ /* 0x0003e40008019000 */
[----:B-1----:R-:W-:Y:S01]  /*99d0*/  UMOV UR8, UR16 ;  /* 0x0000001000087c82 */ /* 0x002fe20008000000 */
[----:B------:R-:W-:-:S02]  /*99e0*/  UMOV UR10, UR22 ;  /* 0x00000016000a7c82 */ /* 0x000fc40008000000 */
[----:B------:R1:W-:Y:S02]  /*99f0*/  UTMALDG.4D [UR8], [UR4], desc[UR6] ;  /* 0x00000608040075b4 */ /* 0x0003e40008019000 */
[----:B-1----:R-:W-:Y:S01]  /*9a00*/  UMOV UR8, UR17 ;  /* 0x0000001100087c82 */ /* 0x002fe20008000000 */
[----:B------:R-:W-:Y:S01]  /*9a10*/  UMOV UR10, UR15 ;  /* 0x0000000f000a7c82 */ /* 0x000fe20008000000 */
[----:B------:R-:W-:Y:S01]  /*9a20*/  UMOV UR15, 0x1c0 ;  /* 0x000001c0000f7882 */ /* 0x000fe20000000000 */
[----:B------:R1:W-:Y:S02]  /*9a30*/  UTMALDG.4D [UR8], [UR4], desc[UR6] ;  /* 0x00000608040075b4 */ /* 0x0003e40008019000 */
[----:B-1----:R-:W-:Y:S01]  /*9a40*/  UMOV UR8, UR14 ;  /* 0x0000000e00087c82 */ /* 0x002fe20008000000 */
[----:B------:R-:W-:Y:S02]  /*9a50*/  UMOV UR10, UR15 ;  /* 0x0000000f000a7c82 */ /* 0x000fe40008000000 */
[----:B------:R2:W-:Y:S02]  /*9a60*/  UTMALDG.4D [UR8], [UR4], desc[UR6] ;  /* 0x00000608040075b4 */ /* 0x0005e40008019000 */
[----:B--2---:R-:W-:Y:S01]  /*9a70*/  NOP ;  /* 0x0000000000007918 */ /* 0x004fe20000000000 */
.L_x_71:
[----:B------:R-:W-:Y:S05]  /*9a80*/  BSYNC B1 ;  /* 0x0000000000017941 */ /* 0x000fea0003800000 */
.L_x_70:
[----:B-1----:R-:W-:Y:S01]  /*9a90*/  IADD3 R9, R16, 0x1, RZ ;  /* 0x0000000110097810 */ /* 0x002fe20007ffe0ff */
[----:B------:R-:W-:Y:S03]  /*9aa0*/  BSSY B1, `(.L_x_77) ;  /* 0x000007d000017945 */ /* 0x000fe60003800000 */
[----:B------:R-:W-:-:S04]  /*9ab0*/  ISETP.NE.AND P1, PT, R9, 0x2, PT ;  /* 0x000000020900780c */ /* 0x000fc80003f25270 */
[----:B------:R-:W-:Y:S02]  /*9ac0*/  SEL R2, RZ, 0x1, P1 ;  /* 0x00000001ff027807 */ /* 0x000fe40000800000 */
[----:B------:R-:W-:Y:S02]  /*9ad0*/  SEL R9, R9, RZ, P1 ;  /* 0x000000ff09097207 */ /* 0x000fe40000800000 */
[----:B------:R-:W-:Y:S01]  /*9ae0*/  LOP3.LUT R17, R17, R2, RZ, 0x3c, !PT ;  /* 0x0000000211117212 */ /* 0x000fe200078e3cff */
[----:B------:R-:W-:Y:S06]  /*9af0*/  @!P6 BRA `(.L_x_78) ;  /* 0x0000000400dce947 */ /* 0x000fec0003800000 */
[----:B------:R-:W-:Y:S01]  /*9b00*/  VIADD R10, R8, 0xffffffff ;  /* 0xffffffff080a7836 */ /* 0x000fe20000000000 */
        /* <DEDUP_REMOVED lines=9> */
[----:B------:R-:W-:-:S04]  /*9ba0*/  @P1 SHF.R.U32.HI R2, RZ, R3, R4 ;  /* 0x00000003ff021219 */ /* 0x000fc80000011604 */
[----:B------:R-:W-:-:S05]  /*9bb0*/  IADD3 R3, -R2, RZ, RZ ;  /* 0x000000ff02037210 */ /* 0x000fca0007ffe1ff */
[----:B------:R-:W-:Y:S01]  /*9bc0*/  IMAD R10, R5, R3, R10 ;  /* 0x00000003050a7224 */ /* 0x000fe200078e020a */
[--C-:B------:R-:W-:Y:S01]  /*9bd0*/  SHF.R.S32.HI R3, RZ, 0x1f, R2.reuse ;  /* 0x0000001fff037819 */ /* 0x100fe20000011402 */
[----:B------:R-:W1:Y:S02]  /*9be0*/  LDC.64 R4, c[0x0][0x3f8] ;  /* 0x0000fe00ff047b82 */ /* 0x000e640000000a00 */
[----:B------:R-:W-:-:S04]  /*9bf0*/  IMAD.WIDE.U32 R2, R6, UR4, R2 ;  /* 0x0000000406027c25 */ /* 0x000fc8000f8e0002 */
[----:B------:R-:W-:Y:S01]  /*9c00*/  IMAD.IADD R11, R11, 0x1, R3 ;  /* 0x000000010b0b7824 */ /* 0x000fe200078e0203 */
[----:B-1----:R-:W-:-:S04]  /*9c10*/  LEA R4, P1, R2, R4, 0x2 ;  /* 0x0000000402047211 */ /* 0x002fc800078210ff */
[----:B------:R-:W-:-:S05]  /*9c20*/  LEA.HI.X R5, R2, R5, R11, 0x2, P1 ;  /* 0x0000000502057211 */ /* 0x000fca00008f140b */
[----:B------:R1:W5:Y:S04]  /*9c30*/  LDG.E R4, desc[UR48][R4.64] ;  /* 0x0000003004047981 */ /* 0x000368000c1e1900 */
.L_x_79:
        /* <DEDUP_REMOVED lines=10> */
.L_x_113:
[----:B------:R-:W-:Y:S05]  /*9ce0*/  @P1 BRA `(.L_x_81) ;  /* 0x00000000001c1947 */ /* 0x000fea0003800000 */
[----:B------:R-:W2:Y:S01]  /*9cf0*/  S2R R5, SR_TID.X ;  /* 0x0000000000057919 */ /* 0x000ea20000002100 */
[----:B------:R-:W-:-:S04]  /*9d00*/  MOV R12, 0x2000 ;  /* 0x00002000000c7802 */ /* 0x000fc80000000f00 */
[----:B------:R3:W-:Y:S01]  /*9d10*/  SYNCS.ARRIVE.TRANS64 RZ, [R3+URZ+0x28c30], R12 ;  /* 0x028c300c03ff79a7 */ /* 0x0007e2000800003f */
[----:B--2---:R-:W-:-:S04]  /*9d20*/  LOP3.LUT R5, R5, 0x1f, RZ, 0xc0, !PT ;  /* 0x0000001f05057812 */ /* 0x004fc800078ec0ff */
[----:B------:R-:W-:-:S13]  /*9d30*/  ISETP.NE.AND P2, PT, R5, RZ, PT ;  /* 0x000000ff0500720c */ /* 0x000fda0003f45270 */
[----:B---3--:R-:W-:Y:S05]  /*9d40*/  @!P2 BRA `(.L_x_81) ;  /* 0x000000000004a947 */ /* 0x008fea0003800000 */
[----:B------:R-:W-:Y:S01]  /*9d50*/  BPT.TRAP 0x1 ;  /* 0x000000040000795c */ /* 0x000fe20000300000 */
.L_x_81:
[----:B------:R-:W2:Y:S01]  /*9d60*/  S2R R11, SR_CgaCtaId ;  /* 0x00000000000b7919 */ /* 0x000ea20000008800 */
        /* <DEDUP_REMOVED lines=12> */
[----:B--2---:R-:W-:-:S05]  /*9e30*/  LEA R5, R11, R5, 0x18 ;  /* 0x000000050b057211 */ /* 0x004fca00078ec0ff */
[----:B------:R-:W-:-:S05]  /*9e40*/  IMAD R5, R9, 0x2000, R5 ;  /* 0x0000200009057824 */ /* 0x000fca00078e0205 */
[----:B------:R-:W-:-:S13]  /*9e50*/  R2UR UR8, R5 ;  /* 0x00000000050872ca */ /* 0x000fda00000e0000 */
[----:B------:R-:W-:-:S09]  /*9e60*/  UIADD3 UR8, UR8, 0x22400, URZ ;  /* 0x0002240008087890 */ /* 0x000fd2000fffe03f */
[----:B------:R2:W-:Y:S01]  /*9e70*/  UTMALDG.4D [UR8], [UR4], desc[UR6] ;  /* 0x00000608040075b4 */ /* 0x0005e20008019000 */
[----:B------:R-:W3:Y:S02]  /*9e80*/  SYNCS.PHASECHK.TRANS64.TRYWAIT P2, [R3+URZ+0x28c60], R2 ;  /* 0x028c6002030075a7 */ /* 0x000ee4000804017f */
[----:B--23--:R-:W-:Y:S05]  /*9e90*/  @!P2 BRA `(.L_x_82) ;  /* 0x0000000c00b4a947 */ /* 0x00cfea0003800000 */
.L_x_114:
[----:B------:R-:W-:Y:S05]  /*9ea0*/  @P1 BRA `(.L_x_83) ;  /* 0x00000000001c1947 */ /* 0x000fea0003800000 */
[----:B------:R-:W3:Y:S01]  /*9eb0*/  S2R R5, SR_TID.X ;  /* 0x0000000000057919 */ /* 0x000ee20000002100 */
[----:B-12---:R-:W-:-:S04]  /*9ec0*/  MOV R2, 0x10000 ;  /* 0x0001000000027802 */ /* 0x006fc80000000f00 */
[----:B------:R4:W-:Y:S01]  /*9ed0*/  SYNCS.ARRIVE.TRANS64 RZ, [R3+URZ+0x28c50], R2 ;  /* 0x028c500203ff79a7 */ /* 0x0009e2000800003f */
[----:B---3--:R-:W-:-:S04]  /*9ee0*/  LOP3.LUT R5, R5, 0x1f, RZ, 0xc0, !PT ;  /* 0x0000001f05057812 */ /* 0x008fc800078ec0ff */
[----:B------:R-:W-:-:S13]  /*9ef0*/  ISETP.NE.AND P1, PT, R5, RZ, PT ;  /* 0x000000ff0500720c */ /* 0x000fda0003f25270 */
[----:B----4-:R-:W-:Y:S05]  /*9f00*/  @!P1 BRA `(.L_x_83) ;  /* 0x0000000000049947 */ /* 0x010fea0003800000 */
[----:B------:R-:W-:Y:S01]  /*9f10*/  BPT.TRAP 0x1 ;  /* 0x000000040000795c */ /* 0x000fe20000300000 */
.L_x_83:
        /* <DEDUP_REMOVED lines=17> */
[----:B---3--:R-:W-:-:S05]  /*a030*/  LEA R2, R5, R2, 0x18 ;  /* 0x0000000205027211 */ /* 0x008fca00078ec0ff */
[----:B------:R-:W-:-:S05]  /*a040*/  IMAD R2, R9, 0x10000, R2 ;  /* 0x0001000009027824 */ /* 0x000fca00078e0202 */
        /* <DEDUP_REMOVED lines=33> */
[----:B-1----:R-:W-:Y:S01]  /*a260*/  NOP ;  /* 0x0000000000007918 */ /* 0x002fe20000000000 */
.L_x_78:
[----:B------:R-:W-:Y:S05]  /*a270*/  BSYNC B1 ;  /* 0x0000000000017941 */ /* 0x000fea0003800000 */
.L_x_77:
[C---:B------:R-:W-:Y:S02]  /*a280*/  ISETP.GT.AND P2, PT, R8.reuse, 0x1, PT ;  /* 0x000000010800780c */ /* 0x040fe40003f44270 */
[----:B------:R-:W-:Y:S02]  /*a290*/  IADD3 R9, R9, 0x1, RZ ;  /* 0x0000000109097810 */ /* 0x000fe40007ffe0ff */
[----:B------:R-:W-:Y:S02]  /*a2a0*/  IADD3 R8, R8, -0x2, RZ ;  /* 0xfffffffe08087810 */ /* 0x000fe40007ffe0ff */
[----:B------:R-:W-:-:S04]  /*a2b0*/  ISETP.NE.AND P1, PT, R9, 0x2, PT ;  /* 0x000000020900780c */ /* 0x000fc80003f25270 */
[----:B------:R-:W-:Y:S02]  /*a2c0*/  SEL R2, RZ, 0x1, P1 ;  /* 0x00000001ff027807 */ /* 0x000fe40000800000 */
[----:B------:R-:W-:Y:S02]  /*a2d0*/  SEL R16, R9, RZ, P1 ;  /* 0x000000ff09107207 */ /* 0x000fe40000800000 */
[----:B------:R-:W-:Y:S01]  /*a2e0*/  LOP3.LUT R17, R17, R2, RZ, 0x3c, !PT ;  /* 0x0000000211117212 */ /* 0x000fe200078e3cff */
[----:B------:R-:W-:Y:S06]  /*a2f0*/  @P2 BRA `(.L_x_84) ;  /* 0xffffffec00fc2947 */ /* 0x000fec000383ffff */
.L_x_69:
[----:B------:R-:W-:Y:S05]  /*a300*/  BSYNC B0 ;  /* 0x0000000000007941 */ /* 0x000fea0003800000 */
.L_x_60:
[----:B------:R-:W2:Y:S01]  /*a310*/  LDL.LU R2, [R1+0xc] ;  /* 0x00000c0001027983 */ /* 0x000ea20000300800 */
[----:B------:R-:W-:-:S03]  /*a320*/  ULDC UR4, c[0x0][0xda4] ;  /* 0x0003690000047ab9 */ /* 0x000fc60000000800 */
[----:B------:R-:W3:Y:S01]  /*a330*/  LDL.LU R0, [R1+0x18] ;  /* 0x0000180001007983 */ /* 0x000ee20000300800 */
[----:B--2---:R-:W-:Y:S01]  /*a340*/  VIADD R2, R2, UR36 ;  /* 0x0000002402027c36 */ /* 0x004fe20008000000 */
[----:B---3--:R-:W-:-:S04]  /*a350*/  IADD3 R0, R0, 0x1, RZ ;  /* 0x0000000100007810 */ /* 0x008fc80007ffe0ff */
[----:B------:R2:W-:Y:S01]  /*a360*/  STL [R1+0xc], R2 ;  /* 0x00000c0201007387 */ /* 0x0005e20000100800 */
[----:B------:R-:W-:-:S03]  /*a370*/  ISETP.GE.AND P0, PT, R2, UR4, PT ;  /* 0x0000000402007c0c */ /* 0x000fc6000bf06270 */
[----:B------:R2:W-:Y:S10]  /*a380*/  STL [R1+0x18], R0 ;  /* 0x0000180001007387 */ /* 0x0005f40000100800 */
[----:B--2---:R-:W-:Y:S05]  /*a390*/  @!P0 BRA `(.L_x_85) ;  /* 0xffffffd000c48947 */ /* 0x004fea000383ffff */
[----:B------:R-:W-:-:S07]  /*a3a0*/  LOP3.LUT R2, R0, 0x1, RZ, 0xc, !PT ;  /* 0x0000000100027812 */ /* 0x000fce00078e0cff */
.L_x_43:
[----:B------:R-:W2:Y:S01]  /*a3b0*/  S2R R3, SR_CgaCtaId ;  /* 0x0000000000037919 */ /* 0x000ea20000008800 */
[----:B------:R-:W-:Y:S01]  /*a3c0*/  MOV R0, 0x400 ;  /* 0x0000040000007802 */ /* 0x000fe20000000f00 */
[----:B------:R-:W-:Y:S03]  /*a3d0*/  BSSY B0, `(.L_x_86) ;  /* 0x0000005000007945 */ /* 0x000fe60003800000 */
[----:B--2---:R-:W-:Y:S02]  /*a3e0*/  LEA R0, R3, R0, 0x18 ;  /* 0x0000000003007211 */ /* 0x004fe400078ec0ff */
[----:B------:R-:W-:-:S04]  /*a3f0*/  SHF.L.U32 R3, R2, 0x1f, RZ ;  /* 0x0000001f02037819 */ /* 0x000fc800000006ff */
[----:B------:R-:W2:Y:S02]  /*a400*/  SYNCS.PHASECHK.TRANS64.TRYWAIT P0, [R0+URZ+0x28c20], R3 ;  /* 0x028c2003000075a7 */ /* 0x000ea4000800017f */
[----:B--2---:R-:W-:Y:S05]  /*a410*/  @!P0 BRA `(.L_x_87) ;  /* 0x0000000800688947 */ /* 0x004fea0003800000 */
.L_x_115:
[----:B------:R-:W-:Y:S05]  /*a420*/  BSYNC B0 ;  /* 0x0000000000007941 */ /* 0x000fea0003800000 */
.L_x_86:
[----:B------:R-:W-:-:S03]  /*a430*/  UMOV UR4, 0xffffffff ;  /* 0xffffffff00047882 */ /* 0x000fc60000000000 */
[----:B------:R-:W-:Y:S05]  /*a440*/  BRA.DIV UR4, `(.L_x_88) ;  /* 0x0000000a04707947 */ /* 0x000fea000b800000 */
[----:B------:R-:W3:Y:S02]  /*a450*/  S2R R2, SR_TID.X ;  /* 0x0000000000027919 */ /* 0x000ee40000002100 */
[----:B---3--:R-:W-:-:S04]  /*a460*/  SHF.R.U32.HI R2, RZ, 0x5, R2 ;  /* 0x00000005ff027819 */ /* 0x008fc80000011602 */
[----:B------:R-:W-:-:S05]  /*a470*/  LOP3.LUT R2, R2, 0x3, RZ, 0xc0, !PT ;  /* 0x0000000302027812 */ /* 0x000fca00078ec0ff */
[----:B------:R3:W4:Y:S02]  /*a480*/  SHFL.IDX PT, R14, R2, RZ, 0x1f ;  /* 0x00001fff020e7589 */ /* 0x00072400000e0000 */
.L_x_118:
[----:B----4-:R-:W-:Y:S01]  /*a490*/  ISETP.NE.AND P0, PT, R14, RZ, PT ;  /* 0x000000ff0e00720c */ /* 0x010fe20003f05270 */
[----:B------:R-:W-:-:S12]  /*a4a0*/  BSSY B0, `(.L_x_89) ;  /* 0x0000024000007945 */ /* 0x000fd80003800000 */
[----:B------:R-:W-:Y:S05]  /*a4b0*/  @P0 BRA `(.L_x_90) ;  /* 0x0000000000880947 */ /* 0x000fea0003800000 */
[----:B------:R-:W-:-:S03]  /*a4c0*/  UMOV UR4, 0xffffffff ;  /* 0xffffffff00047882 */ /* 0x000fc60000000000 */
[----:B------:R-:W-:Y:S05]  /*a4d0*/  BRA.DIV UR4, `(.L_x_91) ;  /* 0x0000000a04807947 */ /* 0x000fea000b800000 */
[----:B------:R-:W-:-:S13]  /*a4e0*/  ELECT P6, URZ, PT ;  /* 0x00000000003f782f */ /* 0x000fda00038c0000 */
.L_x_121:
[----:B------:R-:W-:Y:S05]  /*a4f0*/  @!P6 BRA `(.L_x_90) ;  /* 0x000000000078e947 */ /* 0x000fea0003800000 */
[----:B------:R-:W-:-:S06]  /*a500*/  ULOP3.LUT UR4, UR38, 0x2, URZ, 0xfc, !UPT ;  /* 0x0000000226047892 */ /* 0x000fcc000f8efc3f */
[----:B---3--:R-:W-:-:S04]  /*a510*/  MOV R2, UR4 ;  /* 0x0000000400027c02 */ /* 0x008fc80008000f00 */
[----:B------:R-:W-:-:S13]  /*a520*/  ISETP.NE.AND P2, PT, R2, 0x3, PT ;  /* 0x000000030200780c */ /* 0x000fda0003f45270 */
[----:B------:R-:W-:Y:S05]  /*a530*/  @!P2 BRA `(.L_x_92) ;  /* 0x000000000004a947 */ /* 0x000fea0003800000 */
[----:B------:R-:W-:Y:S01]  /*a540*/  BPT.TRAP 0x1 ;  /* 0x000000040000795c */ /* 0x000fe20000300000 */
.L_x_92:
[----:B--2---:R-:W-:Y:S01]  /*a550*/  VIADD R3, R0, 0x28c40 ;  /* 0x00028c4000037836 */ /* 0x004fe20000000000 */
[----:B------:R-:W-:Y:S02]  /*a560*/  SHF.L.U32 R5, R17, 0x1f, RZ ;  /* 0x0000001f11057819 */ /* 0x000fe400000006ff */
[C---:B------:R-:W-:Y:S02]  /*a570*/  IADD3 R2, R16.reuse, 0x1, RZ ;  /* 0x0000000110027810 */ /* 0x040fe40007ffe0ff */
[----:B------:R-:W-:Y:S02]  /*a580*/  LEA R6, R16, R3, 0x3 ;  /* 0x0000000310067211 */ /* 0x000fe400078e18ff */
[----:B------:R-:W-:Y:S02]  /*a590*/  ISETP.NE.AND P1, PT, R2, 0x2, PT ;  /* 0x000000020200780c */ /* 0x000fe40003f25270 */
[----:B------:R-:W2:Y:S02]  /*a5a0*/  SYNCS.PHASECHK.TRANS64.TRYWAIT P0, [R6+URZ], R5 ;  /* 0x00000005060075a7 */ /* 0x000ea4000800017f */
[----:B------:R-:W-:-:S04]  /*a5b0*/  SEL R4, RZ, 0x1, P1 ;  /* 0x00000001ff047807 */ /* 0x000fc80000800000 */
[----:B------:R-:W-:Y:S02]  /*a5c0*/  LOP3.LUT R17, R17, R4, RZ, 0x3c, !PT ;  /* 0x0000000411117212 */ /* 0x000fe400078e3cff */
[----:B------:R-:W-:Y:S02]  /*a5d0*/  SEL R4, R2, RZ, P1 ;  /* 0x000000ff02047207 */ /* 0x000fe40000800000 */
[----:B------:R-:W-:-:S03]  /*a5e0*/  SHF.L.U32 R2, R17, 0x1f, RZ ;  /* 0x0000001f11027819 */ /* 0x000fc600000006ff */
[----:B------:R-:W-:Y:S01]  /*a5f0*/  IMAD R3, R4, 0x8, R3 ;  /* 0x0000000804037824 */ /* 0x000fe200078e0203 */
[----:B--2---:R-:W-:Y:S06]  /*a600*/  @!P0 BRA `(.L_x_93) ;  /* 0x0000000800548947 */ /* 0x004fec0003800000 */
.L_x_122:
[----:B------:R-:W3:Y:S02]  /*a610*/  SYNCS.PHASECHK.TRANS64.TRYWAIT P0, [R3+URZ], R2 ;  /* 0x00000002030075a7 */ /* 0x000ee4000800017f */
[----:B---3--:R-:W-:Y:S05]  /*a620*/  @!P0 BRA `(.L_x_94) ;  /* 0x0000000800608947 */ /* 0x008fea0003800000 */
.L_x_123:
[----:B------:R-:W-:Y:S05]  /*a630*/  @!P2 BRA `(.L_x_95) ;  /* 0x000000000004a947 */ /* 0x000fea0003800000 */
[----:B------:R-:W-:Y:S01]  /*a640*/  BPT.TRAP 0x1 ;  /* 0x000000040000795c */ /* 0x000fe20000300000 */
.L_x_95:
[----:B---3--:R-:W-:-:S04]  /*a650*/  IADD3 R3, R0, 0x28c60, RZ ;  /* 0x00028c6000037810 */ /* 0x008fc80007ffe0ff */
[----:B------:R-:W-:-:S04]  /*a660*/  LEA R16, R16, R3, 0x3 ;  /* 0x0000000310107211 */ /* 0x000fc800078e18ff */
[----:B------:R-:W3:Y:S02]  /*a670*/  SYNCS.PHASECHK.TRANS64.TRYWAIT P0, [R16+URZ], R5 ;  /* 0x00000005100075a7 */ /* 0x000ee4000800017f */
[----:B---3--:R-:W-:Y:S05]  /*a680*/  @!P0 BRA `(.L_x_96) ;  /* 0x00000008005c8947 */ /* 0x008fea0003800000 */
.L_x_124:
[----:B------:R-:W-:-:S07]  /*a690*/  IMAD R3, R4, 0x8, R3 ;  /* 0x0000000804037824 */ /* 0x000fce00078e0203 */
.L_x_97:
[----:B----4-:R4:W1:Y:S02]  /*a6a0*/  SYNCS.PHASECHK.TRANS64.TRYWAIT P0, [R3+URZ], R2 ;  /* 0x00000002030075a7 */ /* 0x010864000800017f */
[----:B-1----:R-:W-:Y:S05]  /*a6b0*/  @!P0 NANOSLEEP.SYNCS 0x989680 ;  /* 0x009896800000895d */ /* 0x002fea0003900000 */
[----:B------:R-:W1:Y:S02]  /*a6c0*/  @!P0 SYNCS.PHASECHK.TRANS64 P0, [R3+URZ], R2 ;  /* 0x00000002030085a7 */ /* 0x000e64000800007f */
[----:B-1----:R-:W-:Y:S05]  /*a6d0*/  @!P0 BRA `(.L_x_97) ;  /* 0xfffffffc00f08947 */ /* 0x002fea000383ffff */
.L_x_90:
[----:B------:R-:W-:Y:S05]  /*a6e0*/  BSYNC B0 ;  /* 0x0000000000007941 */ /* 0x000fea0003800000 */
.L_x_89:
[----:B------:R-:W-:Y:S05]  /*a6f0*/  EXIT ;  /* 0x000000000000794d */ /* 0x000fea0003800000 */
.L_x_11:
[----:B-1----:R-:W-:-:S04]  /*a700*/  MOV R3, UR16 ;  /* 0x0000001000037c02 */ /* 0x002fc80008000f00 */
[----:B------:R1:W2:Y:S03]  /*a710*/  SYNCS.PHASECHK.TRANS64.TRYWAIT P0, [R3+URZ+0x28c50], R0 ;  /* 0x028c5000030075a7 */ /* 0x0002a6000800017f */
[----:B--2---:R-:W-:Y:S05]  /*a720*/  @!P0 NANOSLEEP.SYNCS 0x989680 ;  /* 0x009896800000895d */ /* 0x004fea0003900000 */
[----:B------:R-:W2:Y:S02]  /*a730*/  @!P0 SYNCS.PHASECHK.TRANS64 P0, [R3+URZ+0x28c50], R0 ;  /* 0x028c5000030085a7 */ /* 0x000ea4000800007f */
[----:B--2---:R-:W-:Y:S05]  /*a740*/  @!P0 BRA `(.L_x_11) ;  /* 0xfffffffc00ec8947 */ /* 0x004fea000383ffff */
[----:B------:R-:W-:Y:S05]  /*a750*/  BRA `(.L_x_98) ;  /* 0xffffff6800847947 */ /* 0x000fea000383ffff */
.L_x_16:
[----:B--2---:R-:W-:-:S04]  /*a760*/  MOV R4, UR6 ;  /* 0x0000000600047c02 */ /* 0x004fc80008000f00 */
[----:B------:R2:W3:Y:S03]  /*a770*/  SYNCS.PHASECHK.TRANS64.TRYWAIT P0, [R4+URZ+0x28c50], R3 ;  /* 0x028c5003040075a7 */ /* 0x0004e6000800017f */
[----:B---3--:R-:W-:Y:S05]  /*a780*/  @!P0 NANOSLEEP.SYNCS 0x989680 ;  /* 0x009896800000895d */ /* 0x008fea0003900000 */
[----:B------:R-:W3:Y:S02]  /*a790*/  @!P0 SYNCS.PHASECHK.TRANS64 P0, [R4+URZ+0x28c50], R3 ;  /* 0x028c5003040085a7 */ /* 0x000ee4000800007f */
[----:B---3--:R-:W-:Y:S05]  /*a7a0*/  @!P0 BRA `(.L_x_16) ;  /* 0xfffffffc00ec8947 */ /* 0x008fea000383ffff */
[----:B------:R-:W-:Y:S05]  /*a7b0*/  BRA `(.L_x_15) ;  /* 0xffffff7400987947 */ /* 0x000fea000383ffff */
.L_x_20:
[----:B-1----:R-:W-:-:S04]  /*a7c0*/  IMAD.U32 R3, RZ, RZ, UR46 ;  /* 0x0000002eff037e24 */ /* 0x002fc8000f8e00ff */
[----:B------:R1:W2:Y:S03]  /*a7d0*/  SYNCS.PHASECHK.TRANS64.TRYWAIT P1, [R3+URZ+0x28c00], R0 ;  /* 0x028c0000030075a7 */ /* 0x0002a6000802017f */
[----:B--2---:R-:W-:Y:S05]  /*a7e0*/  @!P1 NANOSLEEP.SYNCS 0x989680 ;  /* 0x009896800000995d */ /* 0x004fea0003900000 */
[----:B------:R-:W2:Y:S02]  /*a7f0*/  @!P1 SYNCS.PHASECHK.TRANS64 P1, [R3+URZ+0x28c00], R0 ;  /* 0x028c0000030095a7 */ /* 0x000ea4000802007f */
[----:B--2---:R-:W-:Y:S05]  /*a800*/  @!P1 BRA `(.L_x_20) ;  /* 0xfffffffc00ec9947 */ /* 0x004fea000383ffff */
[----:B------:R-:W-:Y:S05]  /*a810*/  BRA `(.L_x_99) ;  /* 0xffffff8000e47947 */ /* 0x000fea000383ffff */
.L_x_24:
[----:B---3--:R3:W4:Y:S02]  /*a820*/  SYNCS.PHASECHK.TRANS64.TRYWAIT P1, [R7+URZ+0x28c30], R12 ;  /* 0x028c300c070075a7 */ /* 0x008724000802017f */
[----:B----4-:R-:W-:Y:S05]  /*a830*/  @!P1 NANOSLEEP.SYNCS 0x989680 ;  /* 0x009896800000995d */ /* 0x010fea0003900000 */
[----:B------:R-:W4:Y:S02]  /*a840*/  @!P1 SYNCS.PHASECHK.TRANS64 P1, [R7+URZ+0x28c30], R12 ;  /* 0x028c300c070095a7 */ /* 0x000f24000802007f */
[----:B----4-:R-:W-:Y:S05]  /*a850*/  @!P1 BRA `(.L_x_24) ;  /* 0xfffffffc00f09947 */ /* 0x010fea000383ffff */
[----:B------:R-:W-:Y:S05]  /*a860*/  BRA `(.L_x_23) ;  /* 0xffffff8400007947 */ /* 0x000fea000383ffff */
.L_x_28:
[----:B---3--:R3:W4:Y:S02]  /*a870*/  SYNCS.PHASECHK.TRANS64.TRYWAIT P2, [R7+URZ+0x28c50], R12 ;  /* 0x028c500c070075a7 */ /* 0x008724000804017f */
[----:B----4-:R-:W-:Y:S05]  /*a880*/  @!P2 NANOSLEEP.SYNCS 0x989680 ;  /* 0x009896800000a95d */ /* 0x010fea0003900000 */
[----:B------:R-:W4:Y:S02]  /*a890*/  @!P2 SYNCS.PHASECHK.TRANS64 P2, [R7+URZ+0x28c50], R12 ;  /* 0x028c500c0700a5a7 */ /* 0x000f24000804007f */
[----:B----4-:R-:W-:Y:S05]  /*a8a0*/  @!P2 BRA `(.L_x_28) ;  /* 0xfffffffc00f0a947 */ /* 0x010fea000383ffff */
[----:B------:R-:W-:Y:S05]  /*a8b0*/  BRA `(.L_x_27) ;  /* 0xffffff9400147947 */ /* 0x000fea000383ffff */
.L_x_33:
[----:B---3--:R-:W-:-:S04]  /*a8c0*/  MOV R0, UR22 ;  /* 0x0000001600007c02 */ /* 0x008fc80008000f00 */
[----:B------:R3:W4:Y:S03]  /*a8d0*/  SYNCS.PHASECHK.TRANS64.TRYWAIT P3, [R0+URZ+0x28c30], R7 ;  /* 0x028c3007000075a7 */ /* 0x000726000806017f */
[----:B----4-:R-:W-:Y:S05]  /*a8e0*/  @!P3 NANOSLEEP.SYNCS 0x989680 ;  /* 0x009896800000b95d */ /* 0x010fea0003900000 */
[----:B------:R-:W4:Y:S02]  /*a8f0*/  @!P3 SYNCS.PHASECHK.TRANS64 P3, [R0+URZ+0x28c30], R7 ;  /* 0x028c30070000b5a7 */ /* 0x000f24000806007f */
[----:B----4-:R-:W-:Y:S05]  /*a900*/  @!P3 BRA `(.L_x_33) ;  /* 0xfffffffc00ecb947 */ /* 0x010fea000383ffff */
[----:B------:R-:W-:Y:S05]  /*a910*/  BRA `(.L_x_32) ;  /* 0xffffff9400f47947 */ /* 0x000fea000383ffff */
.L_x_37:
[----:B---3--:R3:W1:Y:S02]  /*a920*/  SYNCS.PHASECHK.TRANS64.TRYWAIT P3, [R170+URZ+0x28c50], R7 ;  /* 0x028c5007aa0075a7 */ /* 0x008664000806017f */
[----:B-1----:R-:W-:Y:S05]  /*a930*/  @!P3 NANOSLEEP.SYNCS 0x989680 ;  /* 0x009896800000b95d */ /* 0x002fea0003900000 */
[----:B------:R-:W1:Y:S02]  /*a940*/  @!P3 SYNCS.PHASECHK.TRANS64 P3, [R170+URZ+0x28c50], R7 ;  /* 0x028c5007aa00b5a7 */ /* 0x000e64000806007f */
[----:B-1----:R-:W-:Y:S05]  /*a950*/  @!P3 BRA `(.L_x_37) ;  /* 0xfffffffc00f0b947 */ /* 0x002fea000383ffff */
[----:B------:R-:W-:Y:S05]  /*a960*/  BRA `(.L_x_36) ;  /* 0xffffffac00287947 */ /* 0x000fea000383ffff */
.L_x_48:
[----:B------:R-:W1:Y:S01]  /*a970*/  S2R R5, SR_TID.X ;  /* 0x0000000000057919 */ /* 0x000e620000002100 */
[----:B------:R-:W-:Y:S01]  /*a980*/  BSSY B0, `(.L_x_100) ;  /* 0x000000a000007945 */ /* 0x000fe20003800000 */
[----:B------:R-:W-:Y:S01]  /*a990*/  IMAD.MOV.U32 R12, RZ, RZ, RZ ;  /* 0x000000ffff0c7224 */ /* 0x000fe200078e00ff */
[----:B------:R-:W-:Y:S02]  /*a9a0*/  MOV R11, 0x1f ;  /* 0x0000001f000b7802 */ /* 0x000fe40000000f00 */
[----:B------:R-:W-:Y:S02]  /*a9b0*/  MOV R15, 0xffffffff ;  /* 0xffffffff000f7802 */ /* 0x000fe40000000f00 */
[----:B-1----:R-:W-:-:S04]  /*a9c0*/  SHF.R.U32.HI R5, RZ, 0x5, R5 ;  /* 0x00000005ff057819 */ /* 0x002fc80000011605 */
[----:B------:R-:W-:-:S04]  /*a9d0*/  LOP3.LUT R5, R5, 0x3, RZ, 0xc0, !PT ;  /* 0x0000000305057812 */ /* 0x000fc800078ec0ff */
[----:B------:R-:W-:-:S07]  /*a9e0*/  MOV R13, R5 ;  /* 0x00000005000d7202 */ /* 0x000fce0000000f00 */
[----:B------:R-:W-:Y:S05]  /*a9f0*/  WARPSYNC.COLLECTIVE R15, `(.L_x_101) ;  /* 0x000000000f087348 */ /* 0x000fea0003c00000 */
[----:B------:R1:W2:Y:S02]  /*aa00*/  SHFL.IDX P6, R14, R13, R12, R11 ;  /* 0x0000000c0d0e7389 */ /* 0x0002a400000c000b */
[----:B-12---:R-:W-:Y:S01]  /*aa10*/  ENDCOLLECTIVE ;  /* 0x000000000000791b */ /* 0x006fe20003800000 */
.L_x_101:
[----:B------:R-:W-:Y:S05]  /*aa20*/  BSYNC B0 ;  /* 0x0000000000007941 */ /* 0x000fea0003800000 */
.L_x_100:
[----:B------:R-:W-:Y:S05]  /*aa30*/  BRA `(.L_x_102) ;  /* 0xffffffd400387947 */ /* 0x000fea000383ffff */
.L_x_49:
[----:B------:R-:W-:Y:S01]  /*aa40*/  BSSY B0, `(.L_x_103) ;  /* 0x0000006000007945 */ /* 0x000fe20003800000 */
[----:B------:R-:W-:-:S07]  /*aa50*/  IMAD.MOV.U32 R15, RZ, RZ, -0x1 ;  /* 0xffffffffff0f7424 */ /* 0x000fce00078e00ff */
[----:B------:R-:W-:Y:S05]  /*aa60*/  WARPSYNC.COLLECTIVE R15, `(.L_x_104) ;  /* 0x000000000f0c7348 */ /* 0x000fea0003c00000 */
[----:B------:R-:W-:Y:S02]  /*aa70*/  ELECT P6, UR62, PT ;  /* 0x00000000003e782f */ /* 0x000fe400038c0000 */
[----:B------:R-:W-:Y:S01]  /*aa80*/  MOV R14, UR62 ;  /* 0x0000003e000e7c02 */ /* 0x000fe20008000f00 */
[----:B------:R-:W-:Y:S10]  /*aa90*/  ENDCOLLECTIVE ;  /* 0x000000000000791b */ /* 0x000ff40003800000 */
.L_x_104:
[----:B------:R-:W-:Y:S05]  /*aaa0*/  BSYNC B0 ;  /* 0x0000000000007941 */ /* 0x000fea0003800000 */
.L_x_103:
[----:B------:R-:W-:Y:S05]  /*aab0*/  BRA `(.L_x_105) ;  /* 0xffffffd400307947 */ /* 0x000fea000383ffff */
.L_x_52:
[----:B--2---:R2:W3:Y:S02]  /*aac0*/  SYNCS.PHASECHK.TRANS64.TRYWAIT P1, [R5+URZ+0x28c40], R10 ;  /* 0x028c400a050075a7 */ /* 0x0044e4000802017f */
[----:B---3--:R-:W-:Y:S05]  /*aad0*/  @!P1 NANOSLEEP.SYNCS 0x989680 ;  /* 0x009896800000995d */ /* 0x008fea0003900000 */
[----:B------:R-:W3:Y:S02]  /*aae0*/  @!P1 SYNCS.PHASECHK.TRANS64 P1, [R5+URZ+0x28c40], R10 ;  /* 0x028c400a050095a7 */ /* 0x000ee4000802007f */
[----:B---3--:R-:W-:Y:S05]  /*aaf0*/  @!P1 BRA `(.L_x_52) ;  /* 0xfffffffc00f09947 */ /* 0x008fea000383ffff */
[----:B------:R-:W-:Y:S05]  /*ab00*/  BRA `(.L_x_106) ;  /* 0xffffffd400907947 */ /* 0x000fea000383ffff */
.L_x_55:
[----:B--2---:R-:W2:Y:S01]  /*ab10*/  S2R R10, SR_CgaCtaId ;  /* 0x00000000000a7919 */ /* 0x004ea20000008800 */
[----:B------:R-:W-:-:S04]  /*ab20*/  MOV R8, 0x400 ;  /* 0x0000040000087802 */ /* 0x000fc80000000f00 */
[----:B--2---:R-:W-:-:S04]  /*ab30*/  LEA R8, R10, R8, 0x18 ;  /* 0x000000080a087211 */ /* 0x004fc800078ec0ff */
[----:B------:R2:W3:Y:S03]  /*ab40*/  SYNCS.PHASECHK.TRANS64.TRYWAIT P1, [R8+URZ+0x28c20], R5 ;  /* 0x028c2005080075a7 */ /* 0x0004e6000802017f */
[----:B---3--:R-:W-:Y:S05]  /*ab50*/  @!P1 NANOSLEEP.SYNCS 0x989680 ;  /* 0x009896800000995d */ /* 0x008fea0003900000 */
[----:B------:R-:W3:Y:S02]  /*ab60*/  @!P1 SYNCS.PHASECHK.TRANS64 P1, [R8+URZ+0x28c20], R5 ;  /* 0x028c2005080095a7 */ /* 0x000ee4000802007f */
[----:B---3--:R-:W-:Y:S05]  /*ab70*/  @!P1 BRA `(.L_x_55) ;  /* 0xfffffffc00e49947 */ /* 0x008fea000383ffff */
[----:B------:R-:W-:Y:S05]  /*ab80*/  BRA `(.L_x_107) ;  /* 0xffffffd800547947 */ /* 0x000fea000383ffff */
.L_x_58:
[----:B--2---:R2:W3:Y:S02]  /*ab90*/  SYNCS.PHASECHK.TRANS64.TRYWAIT P1, [R8+URZ+0x28c60], R5 ;  /* 0x028c6005080075a7 */ /* 0x0044e4000802017f */
[----:B---3--:R-:W-:Y:S05]  /*aba0*/  @!P1 NANOSLEEP.SYNCS 0x989680 ;  /* 0x009896800000995d */ /* 0x008fea0003900000 */
[----:B------:R-:W3:Y:S02]  /*abb0*/  @!P1 SYNCS.PHASECHK.TRANS64 P1, [R8+URZ+0x28c60], R5 ;  /* 0x028c6005080095a7 */ /* 0x000ee4000802007f */
[----:B---3--:R-:W-:Y:S05]  /*abc0*/  @!P1 BRA `(.L_x_58) ;  /* 0xfffffffc00f09947 */ /* 0x008fea000383ffff */
[----:B------:R-:W-:Y:S05]  /*abd0*/  BRA `(.L_x_108) ;  /* 0xffffffd800747947 */ /* 0x000fea000383ffff */
.L_x_65:
[----:B--2---:R2:W3:Y:S02]  /*abe0*/  SYNCS.PHASECHK.TRANS64.TRYWAIT P2, [R2+URZ+0x28c40], R3 ;  /* 0x028c4003020075a7 */ /* 0x0044e4000804017f */
[----:B---3--:R-:W-:Y:S05]  /*abf0*/  @!P2 NANOSLEEP.SYNCS 0x989680 ;  /* 0x009896800000a95d */ /* 0x008fea0003900000 */
[----:B------:R-:W3:Y:S02]  /*ac00*/  @!P2 SYNCS.PHASECHK.TRANS64 P2, [R2+URZ+0x28c40], R3 ;  /* 0x028c40030200a5a7 */ /* 0x000ee4000804007f */
[----:B---3--:R-:W-:Y:S05]  /*ac10*/  @!P2 BRA `(.L_x_65) ;  /* 0xfffffffc00f0a947 */ /* 0x008fea000383ffff */
[----:B------:R-:W-:Y:S05]  /*ac20*/  BRA `(.L_x_109) ;  /* 0xffffffe0001c7947 */ /* 0x000fea000383ffff */
.L_x_67:
[----:B---3--:R3:W4:Y:S02]  /*ac30*/  SYNCS.PHASECHK.TRANS64.TRYWAIT P2, [R2+URZ+0x28c60], R3 ;  /* 0x028c6003020075a7 */ /* 0x008724000804017f */
[----:B----4-:R-:W-:Y:S05]  /*ac40*/  @!P2 NANOSLEEP.SYNCS 0x989680 ;  /* 0x009896800000a95d */ /* 0x010fea0003900000 */
[----:B------:R-:W4:Y:S02]  /*ac50*/  @!P2 SYNCS.PHASECHK.TRANS64 P2, [R2+URZ+0x28c60], R3 ;  /* 0x028c60030200a5a7 */ /* 0x000f24000804007f */
[----:B----4-:R-:W-:Y:S05]  /*ac60*/  @!P2 BRA `(.L_x_67) ;  /* 0xfffffffc00f0a947 */ /* 0x010fea000383ffff */
[----:B------:R-:W-:Y:S05]  /*ac70*/  BRA `(.L_x_110) ;  /* 0xffffffe000787947 */ /* 0x000fea000383ffff */
.L_x_73:
[----:B-1----:R1:W2:Y:S02]  /*ac80*/  SYNCS.PHASECHK.TRANS64.TRYWAIT P2, [R3+URZ+0x28c40], R2 ;  /* 0x028c4002030075a7 */ /* 0x0022a4000804017f */
[----:B--2---:R-:W-:Y:S05]  /*ac90*/  @!P2 NANOSLEEP.SYNCS 0x989680 ;  /* 0x009896800000a95d */ /* 0x004fea0003900000 */
[----:B------:R-:W2:Y:S02]  /*aca0*/  @!P2 SYNCS.PHASECHK.TRANS64 P2, [R3+URZ+0x28c40], R2 ;  /* 0x028c40020300a5a7 */ /* 0x000ea4000804007f */
[----:B--2---:R-:W-:Y:S05]  /*acb0*/  @!P2 BRA `(.L_x_73) ;  /* 0xfffffffc00f0a947 */ /* 0x004fea000383ffff */
[----:B------:R-:W-:Y:S05]  /*acc0*/  BRA `(.L_x_111) ;  /* 0xffffffe800087947 */ /* 0x000fea000383ffff */
.L_x_75:
[----:B--2---:R2:W3:Y:S02]  /*acd0*/  SYNCS.PHASECHK.TRANS64.TRYWAIT P2, [R3+URZ+0x28c60], R2 ;  /* 0x028c6002030075a7 */ /* 0x0044e4000804017f */
[----:B---3--:R-:W-:Y:S05]  /*ace0*/  @!P2 NANOSLEEP.SYNCS 0x989680 ;  /* 0x009896800000a95d */ /* 0x008fea0003900000 */
[----:B------:R-:W3:Y:S02]  /*acf0*/  @!P2 SYNCS.PHASECHK.TRANS64 P2, [R3+URZ+0x28c60], R2 ;  /* 0x028c60020300a5a7 */ /* 0x000ee4000804007f */
[----:B---3--:R-:W-:Y:S05]  /*ad00*/  @!P2 BRA `(.L_x_75) ;  /* 0xfffffffc00f0a947 */ /* 0x008fea000383ffff */
[----:B------:R-:W-:Y:S05]  /*ad10*/  BRA `(.L_x_112) ;  /* 0xffffffe800647947 */ /* 0x000fea000383ffff */
.L_x_80:
[----:B-1----:R1:W2:Y:S02]  /*ad20*/  SYNCS.PHASECHK.TRANS64.TRYWAIT P2, [R3+URZ+0x28c40], R2 ;  /* 0x028c4002030075a7 */ /* 0x0022a4000804017f */
[----:B--2---:R-:W-:Y:S05]  /*ad30*/  @!P2 NANOSLEEP.SYNCS 0x989680 ;  /* 0x009896800000a95d */ /* 0x004fea0003900000 */
[----:B------:R-:W2:Y:S02]  /*ad40*/  @!P2 SYNCS.PHASECHK.TRANS64 P2, [R3+URZ+0x28c40], R2 ;  /* 0x028c40020300a5a7 */ /* 0x000ea4000804007f */
[----:B--2---:R-:W-:Y:S05]  /*ad50*/  @!P2 BRA `(.L_x_80) ;  /* 0xfffffffc00f0a947 */ /* 0x004fea000383ffff */
[----:B------:R-:W-:Y:S05]  /*ad60*/  BRA `(.L_x_113) ;  /* 0xffffffec00dc7947 */ /* 0x000fea000383ffff */
.L_x_82:
[----:B--2---:R2:W3:Y:S02]  /*ad70*/  SYNCS.PHASECHK.TRANS64.TRYWAIT P2, [R3+URZ+0x28c60], R2 ;  /* 0x028c6002030075a7 */ /* 0x0044e4000804017f */
[----:B---3--:R-:W-:Y:S05]  /*ad80*/  @!P2 NANOSLEEP.SYNCS 0x989680 ;  /* 0x009896800000a95d */ /* 0x008fea0003900000 */
[----:B------:R-:W3:Y:S02]  /*ad90*/  @!P2 SYNCS.PHASECHK.TRANS64 P2, [R3+URZ+0x28c60], R2 ;  /* 0x028c60020300a5a7 */ /* 0x000ee4000804007f */
[----:B---3--:R-:W-:Y:S05]  /*ada0*/  @!P2 BRA `(.L_x_82) ;  /* 0xfffffffc00f0a947 */ /* 0x008fea000383ffff */
[----:B------:R-:W-:Y:S05]  /*adb0*/  BRA `(.L_x_114) ;  /* 0xfffffff000387947 */ /* 0x000fea000383ffff */
.L_x_87:
[----:B--2---:R2:W3:Y:S02]  /*adc0*/  SYNCS.PHASECHK.TRANS64.TRYWAIT P0, [R0+URZ+0x28c20], R3 ;  /* 0x028c2003000075a7 */ /* 0x0044e4000800017f */
[----:B---3--:R-:W-:Y:S05]  /*add0*/  @!P0 NANOSLEEP.SYNCS 0x989680 ;  /* 0x009896800000895d */ /* 0x008fea0003900000 */
[----:B------:R-:W3:Y:S02]  /*ade0*/  @!P0 SYNCS.PHASECHK.TRANS64 P0, [R0+URZ+0x28c20], R3 ;  /* 0x028c2003000085a7 */ /* 0x000ee4000800007f */
[----:B---3--:R-:W-:Y:S05]  /*adf0*/  @!P0 BRA `(.L_x_87) ;  /* 0xfffffffc00f08947 */ /* 0x008fea000383ffff */
[----:B------:R-:W-:Y:S05]  /*ae00*/  BRA `(.L_x_115) ;  /* 0xfffffff400847947 */ /* 0x000fea000383ffff */
.L_x_88:
[----:B------:R-:W3:Y:S01]  /*ae10*/  S2R R2, SR_TID.X ;  /* 0x0000000000027919 */ /* 0x000ee20000002100 */
[----:B------:R-:W-:Y:S01]  /*ae20*/  BSSY B0, `(.L_x_116) ;  /* 0x000000a000007945 */ /* 0x000fe20003800000 */
[----:B------:R-:W-:Y:S01]  /*ae30*/  MOV R12, RZ ;  /* 0x000000ff000c7202 */ /* 0x000fe20000000f00 */
[----:B------:R-:W-:Y:S01]  /*ae40*/  IMAD.MOV.U32 R11, RZ, RZ, 0x1f ;  /* 0x0000001fff0b7424 */ /* 0x000fe200078e00ff */
[----:B------:R-:W-:Y:S02]  /*ae50*/  MOV R15, 0xffffffff ;  /* 0xffffffff000f7802 */ /* 0x000fe40000000f00 */
[----:B---3--:R-:W-:-:S04]  /*ae60*/  SHF.R.U32.HI R2, RZ, 0x5, R2 ;  /* 0x00000005ff027819 */ /* 0x008fc80000011602 */
[----:B------:R-:W-:-:S04]  /*ae70*/  LOP3.LUT R2, R2, 0x3, RZ, 0xc0, !PT ;  /* 0x0000000302027812 */ /* 0x000fc800078ec0ff */
[----:B------:R-:W-:-:S07]  /*ae80*/  MOV R13, R2 ;  /* 0x00000002000d7202 */ /* 0x000fce0000000f00 */
[----:B-12---:R-:W-:Y:S05]  /*ae90*/  WARPSYNC.COLLECTIVE R15, `(.L_x_117) ;  /* 0x000000000f087348 */ /* 0x006fea0003c00000 */
[----:B------:R3:W4:Y:S02]  /*aea0*/  SHFL.IDX P6, R14, R13, R12, R11 ;  /* 0x0000000c0d0e7389 */ /* 0x00072400000c000b */
[----:B-1234-:R-:W-:Y:S01]  /*aeb0*/  ENDCOLLECTIVE ;  /* 0x000000000000791b */ /* 0x01efe20003800000 */
.L_x_117:
[----:B------:R-:W-:Y:S05]  /*aec0*/  BSYNC B0 ;  /* 0x0000000000007941 */ /* 0x000fea0003800000 */
.L_x_116:
[----:B------:R-:W-:Y:S05]  /*aed0*/  BRA `(.L_x_118) ;  /* 0xfffffff4006c7947 */ /* 0x000fea000383ffff */
.L_x_91:
[----:B------:R-:W-:Y:S01]  /*aee0*/  BSSY B1, `(.L_x_119) ;  /* 0x0000006000017945 */ /* 0x000fe20003800000 */
[----:B------:R-:W-:-:S07]  /*aef0*/  MOV R15, 0xffffffff ;  /* 0xffffffff000f7802 */ /* 0x000fce0000000f00 */
[----:B-123--:R-:W-:Y:S05]  /*af00*/  WARPSYNC.COLLECTIVE R15, `(.L_x_120) ;  /* 0x000000000f0c7348 */ /* 0x00efea0003c00000 */
[----:B------:R-:W-:Y:S02]  /*af10*/  ELECT P6, UR62, PT ;  /* 0x00000000003e782f */ /* 0x000fe400038c0000 */
[----:B------:R-:W-:Y:S01]  /*af20*/  MOV R14, UR62 ;  /* 0x0000003e000e7c02 */ /* 0x000fe20008000f00 */
[----:B-123--:R-:W-:Y:S10]  /*af30*/  ENDCOLLECTIVE ;  /* 0x000000000000791b */ /* 0x00eff40003800000 */
.L_x_120:
[----:B------:R-:W-:Y:S05]  /*af40*/  BSYNC B1 ;  /* 0x0000000000017941 */ /* 0x000fea0003800000 */
.L_x_119:
[----:B------:R-:W-:Y:S05]  /*af50*/  BRA `(.L_x_121) ;  /* 0xfffffff400647947 */ /* 0x000fea000383ffff */
.L_x_93:
[----:B--2---:R2:W3:Y:S02]  /*af60*/  SYNCS.PHASECHK.TRANS64.TRYWAIT P0, [R6+URZ], R5 ;  /* 0x00000005060075a7 */ /* 0x0044e4000800017f */
[----:B---3--:R-:W-:Y:S05]  /*af70*/  @!P0 NANOSLEEP.SYNCS 0x989680 ;  /* 0x009896800000895d */ /* 0x008fea0003900000 */
[----:B------:R-:W3:Y:S02]  /*af80*/  @!P0 SYNCS.PHASECHK.TRANS64 P0, [R6+URZ], R5 ;  /* 0x00000005060085a7 */ /* 0x000ee4000800007f */
[----:B---3--:R-:W-:Y:S05]  /*af90*/  @!P0 BRA `(.L_x_93) ;  /* 0xfffffffc00f08947 */ /* 0x008fea000383ffff */
[----:B------:R-:W-:Y:S05]  /*afa0*/  BRA `(.L_x_122) ;  /* 0xfffffff400987947 */ /* 0x000fea000383ffff */
.L_x_94:
[----:B---3--:R3:W4:Y:S02]  /*afb0*/  SYNCS.PHASECHK.TRANS64.TRYWAIT P0, [R3+URZ], R2 ;  /* 0x00000002030075a7 */ /* 0x008724000800017f */
[----:B----4-:R-:W-:Y:S05]  /*afc0*/  @!P0 NANOSLEEP.SYNCS 0x989680 ;  /* 0x009896800000895d */ /* 0x010fea0003900000 */
[----:B------:R-:W4:Y:S02]  /*afd0*/  @!P0 SYNCS.PHASECHK.TRANS64 P0, [R3+URZ], R2 ;  /* 0x00000002030085a7 */ /* 0x000f24000800007f */
[----:B----4-:R-:W-:Y:S05]  /*afe0*/  @!P0 BRA `(.L_x_94) ;  /* 0xfffffffc00f08947 */ /* 0x010fea000383ffff */
[----:B------:R-:W-:Y:S05]  /*aff0*/  BRA `(.L_x_123) ;  /* 0xfffffff4008c7947 */ /* 0x000fea000383ffff */
.L_x_96:
[----:B---3--:R3:W4:Y:S02]  /*b000*/  SYNCS.PHASECHK.TRANS64.TRYWAIT P0, [R16+URZ], R5 ;  /* 0x00000005100075a7 */ /* 0x008724000800017f */
[----:B----4-:R-:W-:Y:S05]  /*b010*/  @!P0 NANOSLEEP.SYNCS 0x989680 ;  /* 0x009896800000895d */ /* 0x010fea0003900000 */
[----:B------:R-:W4:Y:S02]  /*b020*/  @!P0 SYNCS.PHASECHK.TRANS64 P0, [R16+URZ], R5 ;  /* 0x00000005100085a7 */ /* 0x000f24000800007f */
[----:B----4-:R-:W-:Y:S05]  /*b030*/  @!P0 BRA `(.L_x_96) ;  /* 0xfffffffc00f08947 */ /* 0x010fea000383ffff */
[----:B------:R-:W-:Y:S05]  /*b040*/  BRA `(.L_x_124) ;  /* 0xfffffff400907947 */ /* 0x000fea000383ffff */
.L_x_125:
[----:B------:R-:W-:-:S00]  /*b050*/  BRA `(.L_x_125) ;  /* 0xfffffffc00fc7947 */ /* 0x000fc0000383ffff */
[----:B------:R-:W-:-:S00]  /*b060*/  NOP ;  /* 0x0000000000007918 */ /* 0x000fc00000000000 */
        /* <DEDUP_REMOVED lines=9> */
.L_x_4549:


//--------------------- .text._ZN7cutlass13device_kernelIN5flash11enable_sm90INS1_16FlashAttnFwdSm90INS1_25CollectiveMainloopFwdSm90ILi2EN4cute5tupleIJNS5_1CILi1EEES8_S8_EEENS6_IJNS7_ILi64EEESA_SA_EEELi512ENS_10bfloat16_tEfNS_4arch4Sm90ELb0ELb0ELb0ELb0ELb0ELb0ELb1ELb0ELb0ELb0ELb0ELb0EEENS1_21CollectiveEpilogueFwdINS6_IJSA_NS7_ILi512EEESA_EEES9_SC_SE_Li256ELb0ELb0ELb0ELb0EEENS1_29StaticPersistentTileSchedulerILb0EEEEEEEEEvNT_6ParamsE --------------------------
	.section	.text._ZN7cutlass13device_kernelIN5flash11enable_sm90INS1_16FlashAttnFwdSm90INS1_25CollectiveMainloopFwdSm90ILi2EN4cute5tupleIJNS5_1CILi1EEES8_S8_EEENS6_IJNS7_ILi64EEESA_SA_EEELi512ENS_10bfloat16_tEfNS_4arch4Sm90ELb0ELb0ELb0ELb0ELb0ELb0ELb1ELb0ELb0ELb0ELb0ELb0EEENS1_21CollectiveEpilogueFwdINS6_IJSA_NS7_ILi512EEESA_EEES9_SC_SE_Li256ELb0ELb0ELb0ELb0EEENS1_29StaticPersistentTileSchedulerILb0EEEEEEEEEvNT_6ParamsE,"ax",@progbits
	.align	128
.text._ZN7cutlass13device_kernelIN5flash11enable_sm90INS1_16FlashAttnFwdSm90INS1_25CollectiveMainloopFwdSm90ILi2EN4cute5tupleIJNS5_1CILi1EEES8_S8_EEENS6_IJNS7_ILi64EEESA_SA_EEELi512ENS_10bfloat16_tEfNS_4arch4Sm90ELb0ELb0ELb0ELb0ELb0ELb0ELb1ELb0ELb0ELb0ELb0ELb0EEENS1_21CollectiveEpilogueFwdINS6_IJSA_NS7_ILi512EEESA_EEES9_SC_SE_Li256ELb0ELb0ELb0ELb0EEENS1_29StaticPersistentTileSchedulerILb0EEEEEEEEEvNT_6ParamsE:
        .type           _ZN7cutlass13device_kernelIN5flash11enable_sm90INS1_16FlashAttnFwdSm90INS1_25CollectiveMainloopFwdSm90ILi2EN4cute5tupleIJNS5_1CILi1EEES8_S8_EEENS6_IJNS7_ILi64EEESA_SA_EEELi512ENS_10bfloat16_tEfNS_4arch4Sm90ELb0ELb0ELb0ELb0ELb0ELb0ELb1ELb0ELb0ELb0ELb0ELb0EEENS1_21CollectiveEpilogueFwdINS6_IJSA_NS7_ILi512EEESA_EEES9_SC_SE_Li256ELb0ELb0ELb0ELb0EEENS1_29StaticPersistentTileSchedulerILb0EEEEEEEEEvNT_6ParamsE,@function
        .size           _ZN7cutlass13device_kernelIN5flash11enable_sm90INS1_16FlashAttnFwdSm90INS1_25CollectiveMainloopFwdSm90ILi2EN4cute5tupleIJNS5_1CILi1EEES8_S8_EEENS6_IJNS7_ILi64EEESA_SA_EEELi512ENS_10bfloat16_tEfNS_4arch4Sm90ELb0ELb0ELb0ELb0ELb0ELb0ELb1ELb0ELb0ELb0ELb0ELb0EEENS1_21CollectiveEpilogueFwdINS6_IJSA_NS7_ILi512EEESA_EEES9_SC_SE_Li256ELb0ELb0ELb0ELb0EEENS1_29StaticPersistentTileSchedulerILb0EEEEEEEEEvNT_6ParamsE,(.L_x_4550 - _ZN7cutlass13device_kernelIN5flash11enable_sm90INS1_16FlashAttnFwdSm90INS1_25CollectiveMainloopFwdSm90ILi2EN4cute5tupleIJNS5_1CILi1EEES8_S8_EEENS6_IJNS7_ILi64EEESA_SA_EEELi512ENS_10bfloat16_tEfNS_4arch4Sm90ELb0ELb0ELb0ELb0ELb0ELb0ELb1ELb0ELb0ELb0ELb0ELb0EEENS1_21CollectiveEpilogueFwdINS6_IJSA_NS7_ILi512EEESA_EEES9_SC_SE_Li256ELb0ELb0ELb0ELb0EEENS1_29StaticPersistentTileSchedulerILb0EEEEEEEEEvNT_6ParamsE)
        .other          _ZN7cutlass13device_kernelIN5flash11enable_sm90INS1_16FlashAttnFwdSm90INS1_25CollectiveMainloopFwdSm90ILi2EN4cute5tupleIJNS5_1CILi1EEES8_S8_EEENS6_IJNS7_ILi64EEESA_SA_EEELi512ENS_10bfloat16_tEfNS_4arch4Sm90ELb0ELb0ELb0ELb0ELb0ELb0ELb1ELb0ELb0ELb0ELb0ELb0EEENS1_21CollectiveEpilogueFwdINS6_IJSA_NS7_ILi512EEESA_EEES9_SC_SE_Li256ELb0ELb0ELb0ELb0EEENS1_29StaticPersistentTileSchedulerILb0EEEEEEEEEvNT_6ParamsE,@"STO_CUDA_ENTRY STV_DEFAULT"
_ZN7cutlass13device_kernelIN5flash11enable_sm90INS1_16FlashAttnFwdSm90INS1_25CollectiveMainloopFwdSm90ILi2EN4cute5tupleIJNS5_1CILi1EEES8_S8_EEENS6_IJNS7_ILi64EEESA_SA_EEELi512ENS_10bfloat16_tEfNS_4arch4Sm90ELb0ELb0ELb0ELb0ELb0ELb0ELb1ELb0ELb0ELb0ELb0ELb0EEENS1_21CollectiveEpilogueFwdINS6_IJSA_NS7_ILi512EEESA_EEES9_SC_SE_Li256ELb0ELb0ELb0ELb0EEENS1_29StaticPersistentTileSchedulerILb0EEEEEEEEEvNT_6ParamsE:
[----:B------:R-:W1:Y:S02]  /*0000*/  LDC R1, c[0x0][0x28] ;  /* 0x00000a00ff017b82 */ /* 0x000e640000000800 */
[----:B-1----:R-:W-:Y:S01]  /*0010*/  VIADD R1, R1, 0xffffffe0 ;  /* 0xffffffe001017836 */ /* 0x002fe20000000000 */
[----:B------:R-:W1:Y:S01]  /*0020*/  S2R R3, SR_TID.X ;  /* 0x0000000000037919 */ /* 0x000e620000002100 */
[----:B------:R-:W-:Y:S01]  /*0030*/  ELECT P0, URZ, PT ;  /* 0x00000000003f782f */ /* 0x000fe20003800000 */
[----:B------:R-:W-:Y:S01]  /*0040*/  BSSY B0, `(.L_x_126) ;  /* 0x0000016000007945 */ /* 0x000fe20003800000 */
[----:B-1----:R-:W-:-:S05]  /*0050*/  SHF.R.U32.HI R0, RZ, 0x5, R3 ;  /* 0x00000005ff007819 */ /* 0x002fca0000011603 */
[----:B------:R-:W1:Y:S02]  /*0060*/  SHFL.IDX PT, R2, R0, RZ, 0x1f ;  /* 0x00001fff00027589 */ /* 0x000e6400000e0000 */
[----:B-1----:R-:W-:-:S13]  /*0070*/  ISETP.EQ.AND P0, PT, R2, RZ, P0 ;  /* 0x000000ff0200720c */ /* 0x002fda0000702270 */
[----:B------:R-:W-:Y:S05]  /*0080*/  @!P0 BRA `(.L_x_127) ;  /* 0x0000000000448947 */ /* 0x000fea0003800000 */
[----:B------:R-:W-:Y:S02]  /*0090*/  ULDC.64 UR4, c[0x0][0x198] ;  /* 0x0000660000047ab9 */ /* 0x000fe40000000a00 */
[----:B------:R-:W-:Y:S02]  /*00a0*/  UIADD3 UR6, UP0, UR4, 0x270, URZ ;  /* 0x0000027004067890 */ /* 0x000fe4000ff1e03f */
[----:B------:R-:W-:Y:S02]  /*00b0*/  UIADD3 UR8, UP1, UR4, 0x770, URZ ;  /* 0x0000077004087890 */ /* 0x000fe4000ff3e03f */
[----:B------:R-:W-:Y:S02]  /*00c0*/  UIADD3 UR10, UP2, UR4, 0x370, URZ ;  /* 0x00000370040a7890 */ /* 0x000fe4000ff5e03f */
[----:B------:R-:W-:Y:S02]  /*00d0*/  UIADD3 UR12, UP3, UR4, 0x470, URZ ;  /* 0x00000470040c7890 */ /* 0x000fe4000ff7e03f */
[----:B------:R-:W-:-:S02]  /*00e0*/  UIADD3 UR4, UP4, UR4, 0xaf0, URZ ;  /* 0x00000af004047890 */ /* 0x000fc4000ff9e03f */
[----:B------:R-:W-:Y:S02]  /*00f0*/  UIADD3.X UR7, URZ, UR5, URZ, UP0, !UPT ;  /* 0x000000053f077290 */ /* 0x000fe400087fe43f */
[----:B------:R-:W-:Y:S02]  /*0100*/  UIADD3.X UR9, URZ, UR5, URZ, UP1, !UPT ;  /* 0x000000053f097290 */ /* 0x000fe40008ffe43f */
[----:B------:R-:W-:Y:S02]  /*0110*/  UIADD3.X UR11, URZ, UR5, URZ, UP2, !UPT ;  /* 0x000000053f0b7290 */ /* 0x000fe400097fe43f */
[----:B------:R-:W-:Y:S02]  /*0120*/  UIADD3.X UR13, URZ, UR5, URZ, UP3, !UPT ;  /* 0x000000053f0d7290 */ /* 0x000fe40009ffe43f */
[----:B------:R-:W-:Y:S01]  /*0130*/  UIADD3.X UR5, URZ, UR5, URZ, UP4, !UPT ;  /* 0x000000053f057290 */ /* 0x000fe2000a7fe43f */
[----:B------:R1:W-:Y:S02]  /*0140*/  UTMACCTL.PF [UR6] ;  /* 0x00000000060079b9 */ /* 0x0003e40008040000 */
[----:B------:R1:W-:Y:S02]  /*0150*/  UTMACCTL.PF [UR8] ;  /* 0x00000000080079b9 */ /* 0x0003e40008040000 */
[----:B------:R1:W-:Y:S02]  /*0160*/  UTMACCTL.PF [UR10] ;  /* 0x000000000a0079b9 */ /* 0x0003e40008040000 */
[----:B------:R1:W-:Y:S02]  /*0170*/  UTMACCTL.PF [UR12] ;  /* 0x000000000c0079b9 */ /* 0x0003e40008040000 */
[----:B------:R1:W-:Y:S02]  /*0180*/  UTMACCTL.PF [UR4] ;  /* 0x00000000040079b9 */ /* 0x0003e40008040000 */
[----:B-1----:R-:W-:Y:S01]  /*0190*/  NOP ;  /* 0x0000000000007918 */ /* 0x002fe20000000000 */
.L_x_127:
[----:B------:R-:W-:Y:S05]  /*01a0*/  BSYNC B0 ;  /* 0x0000000000007941 */ /* 0x000fea0003800000 */
.L_x_126:
[----:B------:R-:W-:Y:S01]  /*01b0*/  VOTEU.ANY UP0, P0 ;  /* 0x00000000003f7886 */ /* 0x000fe20000000100 */
[----:B------:R-:W1:Y:S01]  /*01c0*/  SHFL.IDX PT, R2, R0, RZ, 0x1f ;  /* 0x00001fff00027589 */ /* 0x000e6200000e0000 */
[----:B------:R-:W-:Y:S01]  /*01d0*/  UMOV UR4, 0x1 ;  /* 0x0000000100047882 */ /* 0x000fe20000000000 */
[----:B------:R-:W-:Y:S01]  /*01e0*/  VOTEU.ANY UP1, P0 ;  /* 0x00000000003f7886 */ /* 0x000fe20000020100 */
[----:B------:R-:W-:Y:S01]  /*01f0*/  SHF.R.U32.HI R4, RZ, 0x7, R3 ;  /* 0x00000007ff047819 */ /* 0x000fe20000011603 */
[----:B------:R-:W2:Y:S01]  /*0200*/  @UP0 S2UR UR7, SR_CgaCtaId ;  /* 0x00000000000709c3 */ /* 0x000ea20000008800 */
[----:B------:R-:W-:Y:S01]  /*0210*/  @UP0 UMOV UR6, 0x400 ;  /* 0x0000040000060882 */ /* 0x000fe20000000000 */
[----:B------:R-:W-:-:S04]  /*0220*/  @UP0 UIADD3 UR4, -UR4, 0x100000, URZ ;  /* 0x0010000004040890 */ /* 0x000fc8000fffe13f */
[----:B------:R-:W-:Y:S02]  /*0230*/  @UP0 USHF.L.U32 UR5, UR4, 0xb, URZ ;  /* 0x0000000b04050899 */ /* 0x000fe4000800063f */
[----:B------:R-:W-:Y:S01]  /*0240*/  @UP0 USHF.L.U32 UR4, UR4, 0x1, URZ ;  /* 0x0000000104040899 */ /* 0x000fe2000800063f */
[----:B------:R-:W-:Y:S01]  /*0250*/  VOTEU.ANY UP2, P0 ;  /* 0x00000000003f7886 */ /* 0x000fe20000040100 */
[----:B-1----:R-:W-:Y:S02]  /*0260*/  ISETP.NE.AND P1, PT, R2, RZ, PT ;  /* 0x000000ff0200720c */ /* 0x002fe40003f25270 */
[----:B------:R1:W3:Y:S01]  /*0270*/  SHFL.IDX PT, R2, R4, RZ, 0x1f ;  /* 0x00001fff04027589 */ /* 0x0002e200000e0000 */
[----:B--2---:R-:W-:Y:S01]  /*0280*/  @UP0 ULEA UR6, UR7, UR6, 0x18 ;  /* 0x0000000607060291 */ /* 0x004fe2000f8ec03f */
[----:B------:R-:W-:Y:S02]  /*0290*/  VOTEU.ANY UP0, P0 ;  /* 0x00000000003f7886 */ /* 0x000fe40000000100 */
[----:B------:R-:W2:Y:S09]  /*02a0*/  FENCE.VIEW.ASYNC.S ;  /* 0x00000000000073c6 */ /* 0x000eb20000000000 */
[----:B--2---:R1:W2:Y:S01]  /*02b0*/  @UP0 SYNCS.EXCH.64 URZ, [UR6+0x38800], UR4 ;  /* 0x03880004063f05b2 */ /* 0x0042a20008000100 */
[----:B------:R1:W4:Y:S01]  /*02c0*/  @UP1 SYNCS.EXCH.64 URZ, [UR6+0x38810], UR4 ;  /* 0x03881004063f15b2 */ /* 0x0003220008000100 */
[----:B------:R1:W1:Y:S01]  /*02d0*/  @UP2 SYNCS.EXCH.64 URZ, [UR6+0x38820], UR4 ;  /* 0x03882004063f25b2 */ /* 0x0002620008000100 */
        /* <DEDUP_REMOVED lines=13> */
[----:B------:R1:W1:Y:S01]  /*03b0*/  SYNCS.EXCH.64 URZ, [UR6+0x38848], UR4 ;  /* 0x03884804063f75b2 */ /* 0x0002620008000100 */
[----:B------:R-:W-:Y:S01]  /*03c0*/  NOP ;  /* 0x0000000000007918 */ /* 0x000fe20000000000 */
.L_x_128:
[----:B-1----:R-:W1:Y:S01]  /*03d0*/  SHFL.IDX PT, R4, R0, RZ, 0x1f ;  /* 0x00001fff00047589 */ /* 0x002e6200000e0000 */
[----:B------:R-:W-:Y:S01]  /*03e0*/  NOP ;  /* 0x0000000000007918 */ /* 0x000fe20000000000 */
[----:B-1----:R-:W-:-:S13]  /*03f0*/  ISETP.NE.AND P0, PT, R4, RZ, PT ;  /* 0x000000ff0400720c */ /* 0x002fda0003f05270 */
[----:B------:R-:W-:Y:S05]  /*0400*/  @P0 BRA `(.L_x_129) ;  /* 0x0000000000480947 */ /* 0x000fea0003800000 */
[----:B------:R-:W1:Y:S01]  /*0410*/  S2UR UR5, SR_CgaCtaId ;  /* 0x00000000000579c3 */ /* 0x000e620000008800 */
        /* <DEDUP_REMOVED lines=15> */
[----:B------:R1:W1:Y:S01]  /*0510*/  SYNCS.EXCH.64 URZ, [UR8+0x38868], UR4 ;  /* 0x03886804083f75b2 */ /* 0x0002620008000100 */
[----:B------:R-:W-:Y:S01]  /*0520*/  NOP ;  /* 0x0000000000007918 */ /* 0x000fe20000000000 */
.L_x_129:
[----:B------:R-:W5:Y:S01]  /*0530*/  SHFL.IDX PT, R4, R0, RZ, 0x1f ;  /* 0x00001fff00047589 */ /* 0x000f6200000e0000 */
[----:B------:R-:W-:Y:S01]  /*0540*/  NOP ;  /* 0x0000000000007918 */ /* 0x000fe20000000000 */
[----:B-----5:R-:W-:-:S13]  /*0550*/  ISETP.NE.AND P0, PT, R4, RZ, PT ;  /* 0x000000ff0400720c */ /* 0x020fda0003f05270 */
        /* <DEDUP_REMOVED lines=15> */
.L_x_130:
[----:B------:R-:W5:Y:S01]  /*0650*/  SHFL.IDX PT, R4, R0, RZ, 0x1f ;  /* 0x00001fff00047589 */ /* 0x000f6200000e0000 */
[----:B------:R-:W-:Y:S01]  /*0660*/  NOP ;  /* 0x0000000000007918 */ /* 0x000fe20000000000 */
[----:B-----5:R-:W-:-:S13]  /*0670*/  ISETP.NE.AND P0, PT, R4, RZ, PT ;  /* 0x000000ff0400720c */ /* 0x020fda0003f05270 */
        /* <DEDUP_REMOVED lines=19> */
.L_x_131:
[----:B------:R-:W5:Y:S01]  /*07b0*/  SHFL.IDX PT, R4, R0, RZ, 0x1f ;  /* 0x00001fff00047589 */ /* 0x000f6200000e0000 */
[----:B---3--:R-:W-:Y:S01]  /*07c0*/  R2UR UR43, R2 ;  /* 0x00000000022b72ca */ /* 0x008fe200000e0000 */
        /* <DEDUP_REMOVED lines=20> */
[----:B---3--:R-:W-:Y:S01]  /*0910*/  NOP ;  /* 0x0000000000007918 */ /* 0x008fe20000000000 */
.L_x_132:
[----:B------:R-:W-:Y:S01]  /*0920*/  ISETP.NE.AND P0, PT, RZ, UR43, PT ;  /* 0x0000002bff007c0c */ /* 0x000fe2000bf05270 */
[----:B------:R-:W-:Y:S01]  /*0930*/  NOP ;  /* 0x0000000000007918 */ /* 0x000fe20000000000 */
[----:B------:R-:W-:Y:S01]  /*0940*/  ULDC.64 UR54, c[0x0][0x208] ;  /* 0x0000820000367ab9 */ /* 0x000fe20000000a00 */
[----:B-12-4-:R-:W-:Y:S10]  /*0950*/  BAR.SYNC.DEFER_BLOCKING 0x0 ;  /* 0x0000000000007b1d */ /* 0x016ff40000010000 */
[----:B------:R-:W-:Y:S05]  /*0960*/  @!P0 BRA `(.L_x_133) ;  /* 0x0000009400308947 */ /* 0x000fea0003800000 */
.L_x_134:
        /* <DEDUP_REMOVED lines=16> */
[----:B------:R-:W-:Y:S01]  /*0a70*/  IMAD.MOV.U32 R184, RZ, RZ, 0x40 ;  /* 0x00000040ffb87424 */ /* 0x000fe200078e00ff */
[----:B------:R-:W-:Y:S01]  /*0a80*/  MOV R16, RZ ;  /* 0x000000ff00107202 */ /* 0x000fe20000000f00 */
[----:B------:R-:W-:Y:S01]  /*0a90*/  ULDC.64 UR46, c[0x0][0x198] ;  /* 0x00006600002e7ab9 */ /* 0x000fe20000000a00 */
[----:B------:R-:W-:Y:S01]  /*0aa0*/  SHF.R.S32.HI R3, RZ, 0x1f, R0 ;  /* 0x0000001fff037819 */ /* 0x000fe20000011400 */
[----:B------:R-:W-:-:S03]  /*0ab0*/  UMOV UR38, URZ ;  /* 0x0000003f00267c82 */ /* 0x000fc60008000000 */
[CC--:B------:R-:W-:Y:S02]  /*0ac0*/  LEA.HI R2, R3.reuse, R0.reuse, RZ, 0x4 ;  /* 0x0000000003027211 */ /* 0x0c0fe400078f20ff */
[CC--:B------:R-:W-:Y:S02]  /*0ad0*/  LEA.HI R4, R3.reuse, R0.reuse, RZ, 0x5 ;  /* 0x0000000003047211 */ /* 0x0c0fe400078f28ff */
[----:B------:R-:W-:Y:S02]  /*0ae0*/  LOP3.LUT R7, R2, 0xfffffff0, RZ, 0xc0, !PT ;  /* 0xfffffff002077812 */ /* 0x000fe400078ec0ff */
[----:B------:R-:W-:Y:S02]  /*0af0*/  LEA.HI R5, R3, R0, RZ, 0x7 ;  /* 0x0000000003057211 */ /* 0x000fe400078f38ff */
[--C-:B------:R-:W-:Y:S01]  /*0b00*/  SHF.R.S32.HI R187, RZ, 0x5, R4.reuse ;  /* 0x00000005ffbb7819 */ /* 0x100fe20000011404 */
[----:B------:R-:W-:Y:S01]  /*0b10*/  IMAD.IADD R7, R0, 0x1, -R7 ;  /* 0x0000000100077824 */ /* 0x000fe200078e0a07 */
[----:B------:R-:W-:-:S02]  /*0b20*/  SHF.R.S32.HI R4, RZ, 0x1f, R4 ;  /* 0x0000001fff047819 */ /* 0x000fc40000011404 */
[----:B------:R-:W-:Y:S02]  /*0b30*/  LOP3.LUT R3, R5, 0xffffff80, RZ, 0xc0, !PT ;  /* 0xffffff8005037812 */ /* 0x000fe400078ec0ff */
[----:B------:R-:W-:Y:S01]  /*0b40*/  LEA.HI R4, R4, R187, RZ, 0x2 ;  /* 0x000000bb04047211 */ /* 0x000fe200078f10ff */
[----:B-1----:R-:W-:Y:S01]  /*0b50*/  ULEA UR42, UR4, UR42, 0x18 ;  /* 0x0000002a042a7291 */ /* 0x002fe2000f8ec03f */
[----:B------:R-:W-:Y:S02]  /*0b60*/  IADD3 R3, R0, -R3, RZ ;  /* 0x8000000300037210 */ /* 0x000fe40007ffe0ff */
[----:B------:R-:W-:Y:S02]  /*0b70*/  SHF.R.S32.HI R0, RZ, 0x1f, R7 ;  /* 0x0000001fff007819 */ /* 0x000fe40000011407 */
[----:B------:R-:W-:Y:S02]  /*0b80*/  SHF.R.S32.HI R186, RZ, 0x7, R5 ;  /* 0x00000007ffba7819 */ /* 0x000fe40000011405 */
[----:B------:R-:W-:-:S02]  /*0b90*/  LOP3.LUT R4, R4, 0x3ffffc, RZ, 0xc0, !PT ;  /* 0x003ffffc04047812 */ /* 0x000fc400078ec0ff */
[----:B------:R-:W-:Y:S01]  /*0ba0*/  SHF.R.S32.HI R9, RZ, 0x4, R2 ;  /* 0x00000004ff097819 */ /* 0x000fe20000011402 */
[----:B------:R-:W-:Y:S01]  /*0bb0*/  IMAD R11, R186, 0x100, R7 ;  /* 0x00000100ba0b7824 */ /* 0x000fe200078e0207 */
[----:B------:R-:W-:Y:S01]  /*0bc0*/  LEA.HI R6, R0, R7, RZ, 0x3 ;  /* 0x0000000700067211 */ /* 0x000fe200078f18ff */
[----:B------:R-:W-:Y:S01]  /*0bd0*/  IMAD.IADD R8, R187, 0x1, -R4 ;  /* 0x00000001bb087824 */ /* 0x000fe200078e0a04 */
[----:B------:R-:W-:Y:S02]  /*0be0*/  LEA.HI R2, R2, R9, RZ, 0x1 ;  /* 0x0000000902027211 */ /* 0x000fe400078f08ff */
[----:B------:R-:W-:Y:S02]  /*0bf0*/  LOP3.LUT R4, R6, 0xfffffff8, RZ, 0xc0, !PT ;  /* 0xfffffff806047812 */ /* 0x000fe400078ec0ff */
[----:B------:R-:W-:Y:S02]  /*0c00*/  LOP3.LUT R2, R2, 0x1ffffffe, RZ, 0xc0, !PT ;  /* 0x1ffffffe02027812 */ /* 0x000fe400078ec0ff */
[----:B------:R-:W-:Y:S01]  /*0c10*/  LEA R188, R8, R11, 0x4 ;  /* 0x0000000b08bc7211 */ /* 0x000fe200078e20ff */
[----:B------:R-:W-:Y:S01]  /*0c20*/  IMAD.IADD R8, R7, 0x1, -R4 ;  /* 0x0000000107087824 */ /* 0x000fe200078e0a04 */
[----:B------:R-:W-:Y:S01]  /*0c30*/  SHF.L.U32 R6, R6, 0x6, RZ ;  /* 0x0000000606067819 */ /* 0x000fe200000006ff */
[----:B------:R-:W-:Y:S01]  /*0c40*/  IMAD.IADD R9, R9, 0x1, -R2 ;  /* 0x0000000109097824 */ /* 0x000fe200078e0a02 */
[----:B------:R-:W-:Y:S01]  /*0c50*/  SHF.R.S32.HI R0, RZ, 0x1f, R3 ;  /* 0x0000001fff007819 */ /* 0x000fe20000011403 */
[----:B------:R-:W-:Y:S01]  /*0c60*/  IMAD.SHL.U32 R10, R8, 0x40, RZ ;  /* 0x00000040080a7824 */ /* 0x000fe200078e00ff */
[----:B------:R-:W-:Y:S01]  /*0c70*/  LOP3.LUT R6, R6, 0x7ffffe00, RZ, 0xc0, !PT ;  /* 0x7ffffe0006067812 */ /* 0x000fe200078ec0ff */
[----:B------:R-:W-:Y:S01]  /*0c80*/  IMAD.SHL.U32 R9, R9, 0x8, RZ ;  /* 0x0000000809097824 */ /* 0x000fe200078e00ff */
[----:B------:R-:W-:-:S02]  /*0c90*/  LEA.HI R2, R0, R3, RZ, 0x2 ;  /* 0x0000000300027211 */ /* 0x000fc400078f10ff */
[----:B------:R-:W-:Y:S01]  /*0ca0*/  LOP3.LUT R10, R10, 0x1c0, RZ, 0xc0, !PT ;  /* 0x000001c00a0a7812 */ /* 0x000fe200078ec0ff */
[--C-:B------:R-:W-:Y:S01]  /*0cb0*/  IMAD.U32 R188, R188, 0x40, R9.reuse ;  /* 0x00000040bcbc7824 */ /* 0x100fe200078e0009 */
[----:B------:R-:W-:Y:S02]  /*0cc0*/  LEA R6, R187, R6, 0xa ;  /* 0x00000006bb067211 */ /* 0x000fe400078e50ff */
[----:B------:R-:W-:Y:S02]  /*0cd0*/  LOP3.LUT R9, R10, 0x8, R9, 0xf8, !PT ;  /* 0x000000080a097812 */ /* 0x000fe400078ef809 */
[----:B------:R-:W-:Y:S02]  /*0ce0*/  SHF.R.U32.HI R10, RZ, 0x3, R10 ;  /* 0x00000003ff0a7819 */ /* 0x000fe4000001160a */
[----:B------:R-:W-:Y:S02]  /*0cf0*/  LEA.HI R4, R0, R3, RZ, 0x5 ;  /* 0x0000000300047211 */ /* 0x000fe400078f28ff */
[----:B------:R-:W-:-:S02]  /*0d00*/  LOP3.LUT R9, R9, R10, RZ, 0x3c, !PT ;  /* 0x0000000a09097212 */ /* 0x000fc400078e3cff */
[--C-:B------:R-:W-:Y:S02]  /*0d10*/  SHF.R.S32.HI R0, RZ, 0x2, R2.reuse ;  /* 0x00000002ff007819 */ /* 0x100fe40000011402 */
[----:B------:R-:W-:Y:S01]  /*0d20*/  SHF.R.S32.HI R7, RZ, 0x1f, R2 ;  /* 0x0000001fff077819 */ /* 0x000fe20000011402 */
[----:B------:R-:W-:Y:S01]  /*0d30*/  IMAD.IADD R6, R6, 0x1, R9 ;  /* 0x0000000106067824 */ /* 0x000fe200078e0209 */
[----:B------:R-:W-:Y:S02]  /*0d40*/  R2P PR, R8, 0x6 ;  /* 0x0000000608007804 */ /* 0x000fe40000000000 */
[----:B------:R-:W-:Y:S02]  /*0d50*/  LEA.HI R7, R7, R0, RZ, 0x3 ;  /* 0x0000000007077211 */ /* 0x000fe400078f18ff */
[----:B------:R-:W-:Y:S02]  /*0d60*/  LEA.HI R5, R5, R186, RZ, 0x1 ;  /* 0x000000ba05057211 */ /* 0x000fe400078f08ff */
[----:B------:R-:W-:-:S02]  /*0d70*/  LEA R23, R6, UR42, 0x1 ;  /* 0x0000002a06177c11 */ /* 0x000fc4000f8e08ff */
[----:B------:R-:W-:Y:S02]  /*0d80*/  LOP3.LUT R2, R2, 0x7ffffffc, RZ, 0xc0, !PT ;  /* 0x7ffffffc02027812 */ /* 0x000fe400078ec0ff */
[----:B------:R-:W-:Y:S01]  /*0d90*/  LOP3.LUT R7, R7, 0xfffffff8, RZ, 0xc0, !PT ;  /* 0xfffffff807077812 */ /* 0x000fe200078ec0ff */
[----:B------:R-:W-:Y:S01]  /*0da0*/  VIADD R185, R23, 0x36400 ;  /* 0x0003640017b97836 */ /* 0x000fe20000000000 */
[----:B------:R-:W-:Y:S01]  /*0db0*/  LOP3.LUT R5, R5, 0xfffffe, RZ, 0xc0, !PT ;  /* 0x00fffffe05057812 */ /* 0x000fe200078ec0ff */
[----:B------:R-:W-:Y:S01]  /*0dc0*/  VIADD R22, R23, 0x36420 ;  /* 0x0003642017167836 */ /* 0x000fe20000000000 */
[----:B------:R-:W-:Y:S01]  /*0dd0*/  SHF.R.S32.HI R4, RZ, 0x5, R4 ;  /* 0x00000005ff047819 */ /* 0x000fe20000011404 */
[----:B------:R-:W-:Y:S01]  /*0de0*/  IMAD.IADD R18, R3, 0x1, -R2 ;  /* 0x0000000103127824 */ /* 0x000fe200078e0a02 */
[----:B------:R-:W-:Y:S01]  /*0df0*/  SEL R184, R184, 0xffffffc0, !P2 ;  /* 0xffffffc0b8b87807 */ /* 0x000fe20005000000 */
[----:B------:R-:W-:Y:S01]  /*0e00*/  IMAD.IADD R7, R0, 0x1, -R7 ;  /* 0x0000000100077824 */ /* 0x000fe200078e0a07 */
[----:B------:R-:W-:Y:S01]  /*0e10*/  MOV R2, RZ ;  /* 0x000000ff00027202 */ /* 0x000fe20000000f00 */
[----:B------:R-:W-:-:S02]  /*0e20*/  IMAD.IADD R5, R186, 0x1, -R5 ;  /* 0x00000001ba057824 */ /* 0x000fc400078e0a05 */
[C---:B------:R-:W-:Y:S01]  /*0e30*/  @P1 VIADD R22, R185.reuse, 0xffffffe0 ;  /* 0xffffffe0b9161836 */ /* 0x040fe20000000000 */
[----:B------:R-:W-:Y:S01]  /*0e40*/  IADD3 R185, R185, R184, RZ ;  /* 0x000000b8b9b97210 */ /* 0x000fe20007ffe0ff */
[----:B------:R-:W-:Y:S02]  /*0e50*/  IMAD R17, R4, 0x10, R7 ;  /* 0x0000001004117824 */ /* 0x000fe400078e0207 */
[----:B------:R-:W-:Y:S02]  /*0e60*/  IMAD.SHL.U32 R19, R5, 0x100, RZ ;  /* 0x0000010005137824 */ /* 0x000fe400078e00ff */
[----:B------:R-:W-:Y:S02]  /*0e70*/  IMAD.SHL.U32 R18, R18, 0x2, RZ ;  /* 0x0000000212127824 */ /* 0x000fe400078e00ff */
[----:B------:R-:W-:-:S07]  /*0e80*/  IMAD.IADD R184, R184, 0x1, R22 ;  /* 0x00000001b8b87824 */ /* 0x000fce00078e0216 */
.L_x_163:
[----:B------:R-:W-:Y:S01]  /*0e90*/  ULDC UR4, c[0x0][0xea8] ;  /* 0x0003aa0000047ab9 */ /* 0x000fe20000000800 */
[----:B------:R-:W-:Y:S01]  /*0ea0*/  ULDC.64 UR6, c[0x0][0x3f8] ;  /* 0x0000fe0000067ab9 */ /* 0x000fe20000000a00 */
[----:B------:R-:W-:Y:S02]  /*0eb0*/  UISETP.NE.AND UP1, UPT, UR4, 0x1, UPT ;  /* 0x000000010400788c */ /* 0x000fe4000bf25270 */
[----:B------:R-:W-:Y:S01]  /*0ec0*/  UISETP.NE.U32.AND UP0, UPT, UR6, URZ, UPT ;  /* 0x0000003f0600728c */ /* 0x000fe2000bf05070 */
[----:B------:R-:W-:Y:S01]  /*0ed0*/  ULDC UR4, c[0x0][0xeb4] ;  /* 0x0003ad0000047ab9 */ /* 0x000fe20000000800 */
[----:B------:R-:W-:Y:S01]  /*0ee0*/  UMOV UR40, UR41 ;  /* 0x0000002900287c82 */ /* 0x000fe20008000000 */
[----:B------:R-:W-:Y:S02]  /*0ef0*/  UISETP.NE.AND UP2, UPT, UR4, 0x1, UPT ;  /* 0x000000010400788c */ /* 0x000fe4000bf45270 */
[----:B------:R-:W-:Y:S01]  /*0f00*/  UISETP.NE.AND.EX UP0, UPT, UR7, URZ, UPT, UP0 ;  /* 0x0000003f0700728c */ /* 0x000fe2000bf05300 */
[----:B------:R-:W-:-:S03]  /*0f10*/  ULDC UR44, c[0x0][0x404] ;  /* 0x00010100002c7ab9 */ /* 0x000fc60000000800 */
[----:B------:R-:W-:Y:S01]  /*0f20*/  @UP1 ULDC UR4, c[0x0][0xeac] ;  /* 0x0003ab0000041ab9 */ /* 0x000fe20000000800 */
[----:B------:R-:W-:Y:S01]  /*0f30*/  @UP1 ULDC UR6, c[0x0][0xeb0] ;  /* 0x0003ac0000061ab9 */ /* 0x000fe20000000800 */
[----:B------:R-:W-:Y:S02]  /*0f40*/  UIMAD.WIDE.U32 UR4, UR41, UR4, URZ ;  /* 0x00000004290472a5 */ /* 0x000fe4000f8e003f */
[----:B------:R-:W-:Y:S02]  /*0f50*/  USEL UR44, UR44, 0x1, UP0 ;  /* 0x000000012c2c7887 */ /* 0x000fe40008000000 */
[----:B------:R-:W-:Y:S02]  /*0f60*/  @UP1 USHF.R.U32.HI UR40, URZ, UR6, UR5 ;  /* 0x000000063f281299 */ /* 0x000fe40008011605 */
[----:B------:R-:W-:Y:S01]  /*0f70*/  UISETP.NE.AND UP1, UPT, UR43, 0x1, UPT ;  /* 0x000000012b00788c */ /* 0x000fe2000bf25270 */
[----:B------:R-:W-:Y:S01]  /*0f80*/  @UP2 ULDC.64 UR6, c[0x0][0xeb8] ;  /* 0x0003ae0000062ab9 */ /* 0x000fe20000000a00 */
[----:B------:R-:W-:Y:S01]  /*0f90*/  UMOV UR39, UR41 ;  /* 0x0000002900277c82 */ /* 0x000fe20008000000 */
[----:B------:R-:W-:-:S03]  /*0fa0*/  UIMAD.WIDE.U32 UR4, UR40, UR6, URZ ;  /* 0x00000006280472a5 */ /* 0x000fc6000f8e003f */
[----:B------:R-:W-:Y:S01]  /*0fb0*/  PLOP3.LUT P0, PT, PT, PT, UP1, 0x80, 0x0 ;  /* 0x000000000000781c */ /* 0x000fe20003f0f018 */
[----:B------:R-:W-:Y:S01]  /*0fc0*/  ULDC UR6, c[0x0][0x2e0] ;  /* 0x0000b80000067ab9 */ /* 0x000fe20000000800 */
[----:B------:R-:W-:Y:S01]  /*0fd0*/  UMOV UR36, UR40 ;  /* 0x0000002800247c82 */ /* 0x000fe20008000000 */
[----:B------:R-:W-:Y:S02]  /*0fe0*/  UIMAD UR44, UR44, UR6, URZ ;  /* 0x000000062c2c72a4 */ /* 0x000fe4000f8e023f */
[----:B------:R-:W-:-:S08]  /*0ff0*/  @UP2 USHF.R.U32.HI UR36, URZ, UR7, UR5 ;  /* 0x000000073f242299 */ /* 0x000fd00008011605 */
[----:B-1----:R-:W-:Y:S05]  /*1000*/  @!P0 BRA `(.L_x_135) ;  /* 0x0000001400e08947 */ /* 0x002fea0003800000 */
[----:B------:R-:W1:Y:S01]  /*1010*/  SHFL.IDX PT, R0, R186, RZ, 0x1f ;  /* 0x00001fffba007589 */ /* 0x000e6200000e0000 */
[----:B------:R-:W-:Y:S01]  /*1020*/  UIADD3 UR4, UR42, 0x36400, URZ ;  /* 0x000364002a047890 */ /* 0x000fe2000fffe03f */
[----:B------:R-:W-:Y:S01]  /*1030*/  UMOV UR17, 0x40000040 ;  /* 0x4000004000117882 */ /* 0x000fe20000000000 */
[----:B------:R-:W-:Y:S02]  /*1040*/  BAR.SYNC.DEFER_BLOCKING 0xe, 0x100 ;  /* 0x0384000000007b1d */ /* 0x000fe40000010000 */
[----:B------:R-:W-:Y:S02]  /*1050*/  USHF.R.U32.HI UR4, URZ, 0x4, UR4 ;  /* 0x000000043f047899 */ /* 0x000fe40008011604 */
[----:B------:R-:W-:Y:S02]  /*1060*/  UISETP.GE.AND UP0, UPT, UR44, 0x41, UPT ;  /* 0x000000412c00788c */ /* 0x000fe4000bf06270 */
[----:B------:R-:W-:Y:S01]  /*1070*/  ULOP3.LUT UR4, UR4, 0x3fff, URZ, 0xc0, !UPT ;  /* 0x00003fff04047892 */ /* 0x000fe2000f8ec03f */
[----:B------:R-:W-:Y:S01]  /*1080*/  UMOV UR19, 0x40000040 ;  /* 0x4000004000137882 */ /* 0x000fe20000000000 */
[----:B------:R-:W-:-:S02]  /*1090*/  UMOV UR5, 0x40000040 ;  /* 0x4000004000057882 */ /* 0x000fc40000000000 */
[----:B------:R-:W-:Y:S01]  /*10a0*/  ULOP3.LUT UR16, UR4, 0x10000, URZ, 0xfc, !UPT ;  /* 0x0001000004107892 */ /* 0x000fe2000f8efc3f */
[----:B------:R-:W2:Y:S01]  /*10b0*/  S2R R4, SR_TID.X ;  /* 0x0000000000047919 */ /* 0x000ea20000002100 */
[----:B------:R-:W-:Y:S01]  /*10c0*/  UMOV UR7, 0x40000040 ;  /* 0x4000004000077882 */ /* 0x000fe20000000000 */
[----:B------:R-:W-:Y:S01]  /*10d0*/  UMOV UR9, 0x40000040 ;  /* 0x4000004000097882 */ /* 0x000fe20000000000 */
[----:B------:R-:W-:Y:S01]  /*10e0*/  UIADD3 UR4, UR16, 0x2, URZ ;  /* 0x0000000210047890 */ /* 0x000fe2000fffe03f */
[----:B------:R-:W-:Y:S01]  /*10f0*/  PLOP3.LUT P0, PT, PT, PT, UP0, 0x80, 0x0 ;  /* 0x000000000000781c */ /* 0x000fe20003f0f008 */
[----:B------:R-:W-:Y:S01]  /*1100*/  UIADD3 UR8, UR16, 0x4, URZ ;  /* 0x0000000410087890 */ /* 0x000fe2000fffe03f */
[----:B------:R-:W-:Y:S01]  /*1110*/  UMOV UR11, 0x40000040 ;  /* 0x40000040000b7882 */ /* 0x000fe20000000000 */
[----:B------:R-:W-:Y:S01]  /*1120*/  UIADD3 UR12, UR16, 0x6, URZ ;  /* 0x00000006100c7890 */ /* 0x000fe2000fffe03f */
[----:B-1----:R-:W-:Y:S01]  /*1130*/  LEA.HI R3, R0, R0, RZ, 0x1 ;  /* 0x0000000000037211 */ /* 0x002fe200078f08ff */
[----:B------:R-:W-:Y:S01]  /*1140*/  UMOV UR13, 0x40000040 ;  /* 0x40000040000d7882 */ /* 0x000fe20000000000 */
[----:B------:R-:W-:-:S02]  /*1150*/  UMOV UR15, 0x40000040 ;  /* 0x40000040000f7882 */ /* 0x000fc40000000000 */
[----:B------:R-:W-:Y:S01]  /*1160*/  LOP3.LUT R3, R3, 0x1fffe, RZ, 0xc0, !PT ;  /* 0x0001fffe03037812 */ /* 0x000fe200078ec0ff */
[----:B------:R-:W-:-:S04]  /*1170*/  WARPGROUP.ARRIVE ;  /* 0x00000000000079c5 */ /* 0x000fc80000000000 */
[----:B------:R-:W-:-:S05]  /*1180*/  IMAD.IADD R3, R0, 0x1, -R3 ;  /* 0x0000000100037824 */ /* 0x000fca00078e0a03 */
[----:B------:R-:W-:-:S05]  /*1190*/  LEA R3, R3, UR42, 0xf ;  /* 0x0000002a03037c11 */ /* 0x000fca000f8e78ff */
[----:B------:R-:W-:Y:S01]  /*11a0*/  VIADD R3, R3, 0x400 ;  /* 0x0000040003037836 */ /* 0x000fe20000000000 */
[----:B--2---:R-:W-:-:S04]  /*11b0*/  LOP3.LUT R4, R4, 0x7f, RZ, 0xc0, !PT ;  /* 0x0000007f04047812 */ /* 0x004fc800078ec0ff */
[----:B------:R-:W-:Y:S02]  /*11c0*/  SHF.R.U32.HI R3, RZ, 0x4, R3 ;  /* 0x00000004ff037819 */ /* 0x000fe40000011603 */
[----:B------:R-:W-:Y:S02]  /*11d0*/  ISETP.NE.AND P1, PT, R4, RZ, PT ;  /* 0x000000ff0400720c */ /* 0x000fe40003f25270 */
[----:B------:R-:W-:-:S04]  /*11e0*/  LOP3.LUT R3, R3, 0x3fff, RZ, 0xc0, !PT ;  /* 0x00003fff03037812 */ /* 0x000fc800078ec0ff */
[----:B------:R-:W-:-:S04]  /*11f0*/  LOP3.LUT R7, R3, 0x2000000, RZ, 0xfc, !PT ;  /* 0x0200000003077812 */ /* 0x000fc800078efcff */
[----:B------:R-:W-:-:S04]  /*1200*/  LEA R0, R2, R7, 0xc ;  /* 0x0000000702007211 */ /* 0x000fc800078e60ff */
[C---:B------:R-:W-:Y:S01]  /*1210*/  R2UR UR18, R0.reuse ;  /* 0x00000000001272ca */ /* 0x040fe200000e0000 */
[----:B------:R-:W-:-:S05]  /*1220*/  VIADD R3, R0, 0x80 ;  /* 0x0000008000037836 */ /* 0x000fca0000000000 */
[----:B------:R-:W-:Y:S01]  /*1230*/  R2UR UR6, R3 ;  /* 0x00000000030672ca */ /* 0x000fe200000e0000 */
[C---:B------:R-:W-:Y:S02]  /*1240*/  VIADD R3, R0.reuse, 0x100 ;  /* 0x0000010000037836 */ /* 0x040fe40000000000 */
[----:B------:R-:W-:-:S03]  /*1250*/  VIADD R0, R0, 0x180 ;  /* 0x0000018000007836 */ /* 0x000fc60000000000 */
[----:B------:R-:W-:Y:S01]  /*1260*/  R2UR UR10, R3 ;  /* 0x00000000030a72ca */ /* 0x000fe200000e0000 */
[----:B------:R-:W-:Y:S01]  /*1270*/  HGMMA.64x256x16.F32.BF16 R24, gdesc[UR16].tnspB, RZ, !UPT, gsb0 ;  /* 0x43e00000101879f0 */ /* 0x000fe2000c0018ff */
[----:B------:R-:W-:Y:S02]  /*1280*/  R2UR UR14, R0 ;  /* 0x00000000000e72ca */ /* 0x000fe400000e0000 */
[----:B------:R-:W-:-:S04]  /*1290*/  @!P1 LEA R0, R2, UR42, 0x3 ;  /* 0x0000002a02009c11 */ /* 0x000fc8000f8e18ff */
[----:B------:R-:W-:-:S04]  /*12a0*/  @!P1 IADD3 R0, R0, 0x38860, RZ ;  /* 0x0003886000009810 */ /* 0x000fc80007ffe0ff */
[----:B------:R-:W-:Y:S01]  /*12b0*/  @!P1 PRMT R0, RZ, 0x654, R0 ;  /* 0x00000654ff009816 */ /* 0x000fe20000000000 */
[----:B------:R-:W-:Y:S02]  /*12c0*/  WARPGROUP.DEPBAR.LE gsb0, 0x0 ;  /* 0x00008000000079c5 */ /* 0x000fe40000010000 */
[----:B------:R-:W-:-:S14]  /*12d0*/  WARPGROUP.ARRIVE ;  /* 0x00000000000079c5 */ /* 0x000fdc0000000000 */
        /* <DEDUP_REMOVED lines=12> */
[----:B------:R-:W-:Y:S05]  /*13a0*/  @!P0 BRA `(.L_x_136) ;  /* 0x0000000800c48947 */ /* 0x000fea0003800000 */
[----:B------:R-:W-:-:S04]  /*13b0*/  UIADD3 UR44, UR44, 0x3f, URZ ;  /* 0x0000003f2c2c7890 */ /* 0x000fc8000fffe03f */
[----:B------:R-:W-:-:S04]  /*13c0*/  USHF.R.S32.HI UR6, URZ, 0x1f, UR44 ;  /* 0x0000001f3f067899 */ /* 0x000fc8000801142c */
[----:B------:R-:W-:-:S04]  /*13d0*/  ULEA.HI UR6, UR6, UR44, URZ, 0x6 ;  /* 0x0000002c06067291 */ /* 0x000fc8000f8f303f */
[----:B------:R-:W-:-:S06]  /*13e0*/  ULEA.HI.SX32 UR6, UR6, 0xfffffffe, 0x1a ;  /* 0xfffffffe06067891 */ /* 0x000fcc000f8fd23f */
[----:B-1----:R-:W-:-:S07]  /*13f0*/  IMAD.U32 R0, RZ, RZ, UR6 ;  /* 0x00000006ff007e24 */ /* 0x002fce000f8e00ff */
.L_x_137:
[----:B------:R-:W-:Y:S01]  /*1400*/  BAR.SYNC.DEFER_BLOCKING 0xe, 0x100 ;  /* 0x0384000000007b1d */ /* 0x000fe20000010000 */
[----:B------:R-:W-:Y:S01]  /*1410*/  IMAD R3, R2, 0x40, R17 ;  /* 0x0000004002037824 */ /* 0x000fe200078e0211 */
[----:B------:R-:W-:Y:S01]  /*1420*/  ISETP.GT.AND P2, PT, R0, RZ, PT ;  /* 0x000000ff0000720c */ /* 0x000fe20003f44270 */
[----:B------:R-:W-:Y:S02]  /*1430*/  VIADD R2, R2, 0x1 ;  /* 0x0000000102027836 */ /* 0x000fe40000000000 */
[----:B------:R-:W-:Y:S01]  /*1440*/  VIADD R0, R0, 0xffffffff ;  /* 0xffffffff00007836 */ /* 0x000fe20000000000 */
[----:B------:R-:W-:Y:S01]  /*1450*/  LEA R3, R3, UR42, 0x2 ;  /* 0x0000002a03037c11 */ /* 0x000fe2000f8e10ff */
[----:B------:R-:W-:Y:S01]  /*1460*/  UMOV UR19, 0x40000040 ;  /* 0x4000004000137882 */ /* 0x000fe20000000000 */
[C---:B------:R-:W-:Y:S01]  /*1470*/  ISETP.NE.AND P0, PT, R2.reuse, 0x2, PT ;  /* 0x000000020200780c */ /* 0x040fe20003f05270 */
[----:B------:R-:W-:Y:S01]  /*1480*/  UMOV UR7, 0x40000040 ;  /* 0x4000004000077882 */ /* 0x000fe20000000000 */
[----:B------:R-:W-:Y:S01]  /*1490*/  UMOV UR11, 0x40000040 ;  /* 0x40000040000b7882 */ /* 0x000fe20000000000 */
[----:B------:R-:W-:Y:S01]  /*14a0*/  UMOV UR15, 0x40000040 ;  /* 0x40000040000f7882 */ /* 0x000fe20000000000 */
[----:B------:R-:W-:Y:S01]  /*14b0*/  SEL R2, R2, RZ, P0 ;  /* 0x000000ff02027207 */ /* 0x000fe20000000000 */
[----:B------:R-:W1:Y:S04]  /*14c0*/  LDS R4, [R3+0x38400] ;  /* 0x0384000003047984 */ /* 0x000e680000000800 */
[----:B------:R2:W3:Y:S02]  /*14d0*/  LDS R5, [R3+0x38420] ;  /* 0x0384200003057984 */ /* 0x0004e40000000800 */
[----:B--2---:R-:W-:-:S04]  /*14e0*/  LEA R3, R2, R7, 0xc ;  /* 0x0000000702037211 */ /* 0x004fc800078e60ff */
[----:B------:R-:W-:Y:S01]  /*14f0*/  R2UR UR18, R3 ;  /* 0x00000000031272ca */ /* 0x000fe200000e0000 */
        /* <DEDUP_REMOVED lines=128> */
[----:B------:R-:W-:-:S05]  /*1d00*/  VIADD R4, R3, 0x80 ;  /* 0x0000008003047836 */ /* 0x000fca0000000000 */
[----:B------:R-:W-:Y:S01]  /*1d10*/  WARPGROUP.ARRIVE ;  /* 0x00000000000079c5 */ /* 0x000fe20000000000 */
[----:B------:R-:W-:Y:S01]  /*1d20*/  R2UR UR6, R4 ;  /* 0x00000000040672ca */ /* 0x000fe200000e0000 */
[C---:B------:R-:W-:Y:S02]  /*1d30*/  VIADD R4, R3.reuse, 0x100 ;  /* 0x0000010003047836 */ /* 0x040fe40000000000 */
[----:B------:R-:W-:Y:S02]  /*1d40*/  VIADD R3, R3, 0x180 ;  /* 0x0000018003037836 */ /* 0x000fe40000000000 */
[----:B------:R-:W-:Y:S01]  /*1d50*/  HGMMA.64x256x16.F32.BF16 R24, gdesc[UR16].tnspB, R24, gsb0 ;  /* 0x43e00000101879f0 */ /* 0x000fe20008001818 */
[----:B------:R-:W-:Y:S02]  /*1d60*/  R2UR UR10, R4 ;  /* 0x00000000040a72ca */ /* 0x000fe400000e0000 */
[----:B------:R-:W-:Y:S02]  /*1d70*/  R2UR UR14, R3 ;  /* 0x00000000030e72ca */ /* 0x000fe400000e0000 */
[----:B------:R-:W-:-:S04]  /*1d80*/  @!P1 LEA R3, R2, UR42, 0x3 ;  /* 0x0000002a02039c11 */ /* 0x000fc8000f8e18ff */
[----:B------:R-:W-:-:S04]  /*1d90*/  @!P1 IADD3 R3, R3, 0x38860, RZ ;  /* 0x0003886003039810 */ /* 0x000fc80007ffe0ff */
[----:B------:R-:W-:Y:S01]  /*1da0*/  @!P1 PRMT R3, RZ, 0x654, R3 ;  /* 0x00000654ff039816 */ /* 0x000fe20000000003 */
[----:B------:R-:W-:Y:S02]  /*1db0*/  WARPGROUP.DEPBAR.LE gsb0, 0x0 ;  /* 0x00008000000079c5 */ /* 0x000fe40000010000 */
[----:B------:R-:W-:-:S12]  /*1dc0*/  WARPGROUP.ARRIVE ;  /* 0x00000000000079c5 */ /* 0x000fd80000000000 */
        /* <DEDUP_REMOVED lines=11> */
[----:B------:R1:W-:Y:S02]  /*1e80*/  @!P1 SYNCS.ARRIVE.TRANS64.RED.A1T0 RZ, [R3+URZ], RZ ;  /* 0x000000ff03ff99a7 */ /* 0x0003e4000810043f */
[----:B-1----:R-:W-:-:S04]  /*1e90*/  SEL R3, RZ, 0x1, P0 ;  /* 0x00000001ff037807 */ /* 0x002fc80000000000 */
[----:B------:R-:W-:Y:S01]  /*1ea0*/  LOP3.LUT R16, R16, R3, RZ, 0x3c, !PT ;  /* 0x0000000310107212 */ /* 0x000fe200078e3cff */
[----:B------:R-:W-:Y:S06]  /*1eb0*/  @P2 BRA `(.L_x_137) ;  /* 0xfffffff400502947 */ /* 0x000fec000383ffff */
.L_x_136:
[----:B------:R-:W-:Y:S01]  /*1ec0*/  BAR.SYNC.DEFER_BLOCKING 0xe, 0x100 ;  /* 0x0384000000007b1d */ /* 0x000fe20000010000 */
[C---:B-1----:R-:W-:Y:S01]  /*1ed0*/  IMAD R0, R2.reuse, 0x40, R17 ;  /* 0x0000004002007824 */ /* 0x042fe200078e0211 */
[----:B------:R-:W-:Y:S01]  /*1ee0*/  CS2R R156, SRZ ;  /* 0x00000000009c7805 */ /* 0x000fe2000001ff00 */
[----:B------:R-:W-:-:S03]  /*1ef0*/  VIADD R2, R2, 0x1 ;  /* 0x0000000102027836 */ /* 0x000fc60000000000 */
[----:B------:R-:W-:Y:S02]  /*1f00*/  LEA R4, R0, UR42, 0x2 ;  /* 0x0000002a00047c11 */ /* 0x000fe4000f8e10ff */
[----:B------:R-:W-:-:S04]  /*1f10*/  ISETP.NE.AND P0, PT, R2, 0x2, PT ;  /* 0x000000020200780c */ /* 0x000fc80003f05270 */
[----:B------:R-:W-:Y:S02]  /*1f20*/  SEL R5, RZ, 0x1, P0 ;  /* 0x00000001ff057807 */ /* 0x000fe40000000000 */
[----:B------:R-:W-:Y:S02]  /*1f30*/  SEL R2, R2, RZ, P0 ;  /* 0x000000ff02027207 */ /* 0x000fe40000000000 */
[----:B------:R-:W-:Y:S01]  /*1f40*/  LOP3.LUT R16, R16, R5, RZ, 0x3c, !PT ;  /* 0x0000000510107212 */ /* 0x000fe200078e3cff */
        /* <DEDUP_REMOVED lines=132> */
.L_x_135:
[----:B------:R-:W1:Y:S01]  /*2790*/  SHFL.IDX PT, R0, R186, RZ, 0x1f ;  /* 0x00001fffba007589 */ /* 0x000e6200000e0000 */
[----:B------:R-:W-:Y:S02]  /*27a0*/  UIADD3 UR6, UR42, 0x36400, URZ ;  /* 0x000364002a067890 */ /* 0x000fe4000fffe03f */
[----:B------:R-:W-:Y:S02]  /*27b0*/  UIADD3 UR4, UR44, 0x3f, URZ ;  /* 0x0000003f2c047890 */ /* 0x000fe4000fffe03f */
[----:B------:R-:W-:Y:S02]  /*27c0*/  ULOP3.LUT UP0, URZ, UR6, 0x3ff, URZ, 0xc0, !UPT ;  /* 0x000003ff063f7892 */ /* 0x000fe4000f80c03f */
[----:B------:R-:W-:-:S04]  /*27d0*/  USHF.R.S32.HI UR5, URZ, 0x1f, UR4 ;  /* 0x0000001f3f057899 */ /* 0x000fc80008011404 */
[----:B------:R-:W-:Y:S01]  /*27e0*/  PLOP3.LUT P0, PT, PT, PT, UP0, 0x80, 0x0 ;  /* 0x000000000000781c */ /* 0x000fe20003f0f008 */
[----:B------:R-:W-:-:S04]  /*27f0*/  ULEA.HI UR5, UR5, UR4, URZ, 0x6 ;  /* 0x0000000405057291 */ /* 0x000fc8000f8f303f */
[----:B------:R-:W-:Y:S01]  /*2800*/  USHF.R.S32.HI UR37, URZ, 0x6, UR5 ;  /* 0x000000063f257899 */ /* 0x000fe20008011405 */
[----:B-1----:R-:W-:-:S04]  /*2810*/  LEA.HI R3, R0, R0, RZ, 0x1 ;  /* 0x0000000000037211 */ /* 0x002fc800078f08ff */
[----:B------:R-:W-:-:S04]  /*2820*/  LOP3.LUT R3, R3, 0x1fffe, RZ, 0xc0, !PT ;  /* 0x0001fffe03037812 */ /* 0x000fc800078ec0ff */
[----:B------:R-:W-:-:S04]  /*2830*/  IADD3 R3, R0, -R3, RZ ;  /* 0x8000000300037210 */ /* 0x000fc80007ffe0ff */
[----:B------:R-:W-:-:S05]  /*2840*/  LEA R3, R3, UR42, 0xf ;  /* 0x0000002a03037c11 */ /* 0x000fca000f8e78ff */
[----:B------:R-:W-:-:S05]  /*2850*/  VIADD R3, R3, 0x400 ;  /* 0x0000040003037836 */ /* 0x000fca0000000000 */
[----:B------:R-:W-:-:S04]  /*2860*/  SHF.R.U32.HI R3, RZ, 0x4, R3 ;  /* 0x00000004ff037819 */ /* 0x000fc80000011603 */
[----:B------:R-:W-:Y:S01]  /*2870*/  LOP3.LUT R56, R3, 0x3fff, RZ, 0xc0, !PT ;  /* 0x00003fff03387812 */ /* 0x000fe200078ec0ff */
[----:B------:R-:W-:Y:S06]  /*2880*/  @!P0 BRA `(.L_x_139) ;  /* 0x0000000000408947 */ /* 0x000fec0003800000 */
[----:B------:R-:W-:Y:S01]  /*2890*/  MOV R0, 0x0 ;  /* 0x0000000000007802 */ /* 0x000fe20000000f00 */
[----:B------:R-:W-:Y:S01]  /*28a0*/  ULDC.64 UR4, c[0x4][0x88] ;  /* 0x0100220000047ab9 */ /* 0x000fe20000000a00 */
[----:B------:R-:W-:Y:S01]  /*28b0*/  ULDC.64 UR6, c[0x4][0x28] ;  /* 0x01000a0000067ab9 */ /* 0x000fe20000000a00 */
[----:B------:R-:W-:Y:S01]  /*28c0*/  IMAD.U32 R4, RZ, RZ, UR4 ;  /* 0x00000004ff047e24 */ /* 0x000fe2000f8e00ff */
[----:B------:R1:W2:Y:S01]  /*28d0*/  LDC.64 R14, c[0x4][R0] ;  /* 0x01000000000e7b82 */ /* 0x0002a20000000a00 */
[----:B------:R-:W-:Y:S01]  /*28e0*/  IMAD.U32 R5, RZ, RZ, UR5 ;  /* 0x00000005ff057e24 */ /* 0x000fe2000f8e00ff */
[----:B------:R-:W-:Y:S01]  /*28f0*/  ULDC.64 UR4, c[0x4][0x90] ;  /* 0x0100240000047ab9 */ /* 0x000fe20000000a00 */
[----:B------:R-:W-:Y:S01]  /*2900*/  IMAD.U32 R10, RZ, RZ, UR6 ;  /* 0x00000006ff0a7e24 */ /* 0x000fe2000f8e00ff */
[----:B------:R-:W-:Y:S01]  /*2910*/  MOV R6, UR4 ;  /* 0x0000000400067c02 */ /* 0x000fe20008000f00 */
[----:B------:R-:W-:Y:S01]  /*2920*/  IMAD.U32 R7, RZ, RZ, UR5 ;  /* 0x00000005ff077e24 */ /* 0x000fe2000f8e00ff */
[----:B------:R-:W-:Y:S01]  /*2930*/  MOV R8, 0x70 ;  /* 0x0000007000087802 */ /* 0x000fe20000000f00 */
[----:B------:R-:W-:-:S02]  /*2940*/  IMAD.U32 R11, RZ, RZ, UR7 ;  /* 0x00000007ff0b7e24 */ /* 0x000fc4000f8e00ff */
[----:B------:R-:W-:Y:S02]  /*2950*/  IMAD.MOV.U32 R12, RZ, RZ, 0x1 ;  /* 0x00000001ff0c7424 */ /* 0x000fe400078e00ff */
[----:B-1----:R-:W-:-:S07]  /*2960*/  IMAD.MOV.U32 R13, RZ, RZ, RZ ;  /* 0x000000ffff0d7224 */ /* 0x002fce00078e00ff */
[----:B------:R-:W-:-:S07]  /*2970*/  LEPC R20, `(.L_x_139) ;  /* 0x000000001014794e */ /* 0x000fce0000000000 */
[----:B--2---:R-:W-:Y:S05]  /*2980*/  CALL.ABS.NOINC R14 ;  /* 0x000000000e007343 */ /* 0x004fea0003c00000 */
.L_x_139:
[----:B------:R-:W-:Y:S01]  /*2990*/  ULEA.HI UR4, UR38, UR38, URZ, 0x1 ;  /* 0x0000002626047291 */ /* 0x000fe2000f8f083f */
[----:B------:R-:W-:-:S03]  /*29a0*/  ISETP.NE.AND P0, PT, RZ, UR43, PT ;  /* 0x0000002bff007c0c */ /* 0x000fc6000bf05270 */
[----:B------:R-:W-:-:S04]  /*29b0*/  ULOP3.LUT UR4, UR4, 0xfffffffe, URZ, 0xc0, !UPT ;  /* 0xfffffffe04047892 */ /* 0x000fc8000f8ec03f */
[----:B------:R-:W-:-:S06]  /*29c0*/  UIADD3 UR4, UR38, -UR4, URZ ;  /* 0x8000000426047290 */ /* 0x000fcc000fffe03f */
[----:B------:R-:W-:-:S05]  /*29d0*/  IMAD.U32 R0, RZ, RZ, UR4 ;  /* 0x00000004ff007e24 */ /* 0x000fca000f8e00ff */
[----:B------:R-:W-:-:S04]  /*29e0*/  SHF.L.U32 R0, R0, 0x1f, RZ ;  /* 0x0000001f00007819 */ /* 0x000fc800000006ff */
[----:B------:R-:W1:Y:S02]  /*29f0*/  SYNCS.PHASECHK.TRANS64.TRYWAIT P1, [UR42+0x38800], R0 ;  /* 0x03880000ff0075a7 */ /* 0x000e64000802016a */
[----:B-1----:R-:W-:Y:S05]  /*2a00*/  @!P1 BRA `(.L_x_140) ;  /* 0x000000a800549947 */ /* 0x002fea0003800000 */
.L_x_219:
[----:B------:R-:W-:Y:S05]  /*2a10*/  @P0 BRA `(.L_x_141) ;  /* 0x0000000000040947 */ /* 0x000fea0003800000 */
[----:B------:R-:W-:Y:S01]  /*2a20*/  BPT.TRAP 0x1 ;  /* 0x000000040000795c */ /* 0x000fe20000300000 */
.L_x_141:
[----:B------:R-:W-:Y:S02]  /*2a30*/  LEA R8, R2, UR42, 0x3 ;  /* 0x0000002a02087c11 */ /* 0x000fe4000f8e18ff */
[----:B------:R-:W-:-:S04]  /*2a40*/  SHF.L.U32 R9, R16, 0x1f, RZ ;  /* 0x0000001f10097819 */ /* 0x000fc800000006ff */
[----:B------:R2:W3:Y:S01]  /*2a50*/  SYNCS.PHASECHK.TRANS64.TRYWAIT P1, [R8+URZ+0x38830], R9 ;  /* 0x03883009080075a7 */ /* 0x0004e2000802017f */
[----:B------:R-:W-:Y:S05]  /*2a60*/  @P0 BRA `(.L_x_142) ;  /* 0x0000000000040947 */ /* 0x000fea0003800000 */
[----:B------:R-:W-:Y:S01]  /*2a70*/  BPT.TRAP 0x1 ;  /* 0x000000040000795c */ /* 0x000fe20000300000 */
.L_x_142:
[----:B---3--:R-:W-:Y:S05]  /*2a80*/  @P1 BRA `(.L_x_143) ;  /* 0x0000000000081947 */ /* 0x008fea0003800000 */
[----:B------:R-:W3:Y:S02]  /*2a90*/  SYNCS.PHASECHK.TRANS64.TRYWAIT P1, [R8+URZ+0x38830], R9 ;  /* 0x03883009080075a7 */ /* 0x000ee4000802017f */
[----:B---3--:R-:W-:Y:S05]  /*2aa0*/  @!P1 BRA `(.L_x_144) ;  /* 0x000000a800449947 */ /* 0x008fea0003800000 */
.L_x_143:
[----:B------:R-:W-:-:S04]  /*2ab0*/  UIADD3 UR4, UR42, 0x22400, URZ ;  /* 0x000224002a047890 */ /* 0x000fc8000fffe03f */
[----:B------:R-:W-:-:S04]  /*2ac0*/  USHF.R.U32.HI UR4, URZ, 0x4, UR4 ;  /* 0x000000043f047899 */ /* 0x000fc80008011604 */
[----:B------:R-:W-:-:S06]  /*2ad0*/  ULOP3.LUT UR4, UR4, 0x3fff, URZ, 0xc0, !UPT ;  /* 0x00003fff04047892 */ /* 0x000fcc000f8ec03f */
[----:B------:R-:W-:Y:S01]  /*2ae0*/  MOV R4, UR4 ;  /* 0x0000000400047c02 */ /* 0x000fe20008000f00 */
[----:B------:R-:W-:Y:S05]  /*2af0*/  WARPSYNC.ALL ;  /* 0x0000000000007948 */ /* 0x000fea0003800000 */
[----:B------:R-:W-:Y:S01]  /*2b00*/  LOP3.LUT R4, R4, 0x10000, RZ, 0xfc, !PT ;  /* 0x0001000004047812 */ /* 0x000fe200078efcff */
[----:B------:R-:W-:-:S04]  /*2b10*/  UIADD3 UR4, UR42, 0x20400, URZ ;  /* 0x000204002a047890 */ /* 0x000fc8000fffe03f */
[----:B-1----:R-:W-:Y:S01]  /*2b20*/  IMAD R3, R2, 0x200, R4 ;  /* 0x0000020002037824 */ /* 0x002fe200078e0204 */
[----:B------:R-:W-:Y:S01]  /*2b30*/  WARPGROUP.ARRIVE ;  /* 0x00000000000079c5 */ /* 0x000fe20000000000 */
[----:B------:R-:W-:Y:S01]  /*2b40*/  UMOV UR7, 0x40000040 ;  /* 0x4000004000077882 */ /* 0x000fe20000000000 */
[----:B------:R-:W-:Y:S02]  /*2b50*/  USHF.R.U32.HI UR4, URZ, 0x4, UR4 ;  /* 0x000000043f047899 */ /* 0x000fe40008011604 */
[----:B------:R-:W-:Y:S01]  /*2b60*/  R2UR UR6, R3 ;  /* 0x00000000030672ca */ /* 0x000fe200000e0000 */
[----:B------:R-:W-:Y:S01]  /*2b70*/  UMOV UR5, 0x40000040 ;  /* 0x4000004000057882 */ /* 0x000fe20000000000 */
[----:B------:R-:W-:Y:S01]  /*2b80*/  ULOP3.LUT UR4, UR4, 0x3fff, URZ, 0xc0, !UPT ;  /* 0x00003fff04047892 */ /* 0x000fe2000f8ec03f */
[----:B------:R-:W-:Y:S01]  /*2b90*/  UMOV UR11, 0x40000040 ;  /* 0x40000040000b7882 */ /* 0x000fe20000000000 */
[----:B------:R-:W-:Y:S02]  /*2ba0*/  UMOV UR9, 0x40000040 ;  /* 0x4000004000097882 */ /* 0x000fe40000000000 */
[----:B------:R-:W-:Y:S01]  /*2bb0*/  ULOP3.LUT UR4, UR4, 0x10000, URZ, 0xfc, !UPT ;  /* 0x0001000004047892 */ /* 0x000fe2000f8efc3f */
[----:B------:R-:W-:Y:S01]  /*2bc0*/  UMOV UR15, 0x40000040 ;  /* 0x40000040000f7882 */ /* 0x000fe20000000000 */
[----:B------:R-:W-:-:S02]  /*2bd0*/  UMOV UR13, 0x40000040 ;  /* 0x40000040000d7882 */ /* 0x000fc40000000000 */
[----:B------:R-:W-:Y:S02]  /*2be0*/  UIADD3 UR8, UR4, 0x2, URZ ;  /* 0x0000000204087890 */ /* 0x000fe4000fffe03f */
[----:B------:R-:W-:Y:S02]  /*2bf0*/  UIADD3 UR12, UR4, 0x4, URZ ;  /* 0x00000004040c7890 */ /* 0x000fe4000fffe03f */
[----:B------:R-:W-:Y:S02]  /*2c00*/  UIADD3 UR10, UR6, 0x2, URZ ;  /* 0x00000002060a7890 */ /* 0x000fe4000fffe03f */
[----:B------:R-:W-:Y:S01]  /*2c10*/  HGMMA.64x64x16.F32.BF16 R24, gdesc[UR4], RZ, !UPT, gsb0 ;  /* 0x00e00000041879f0 */ /* 0x000fe2000c0018ff */
[----:B------:R-:W-:Y:S02]  /*2c20*/  UIADD3 UR14, UR6, 0x4, URZ ;  /* 0x00000004060e7890 */ /* 0x000fe4000fffe03f */
[----:B------:R-:W-:Y:S02]  /*2c30*/  UIADD3 UR18, UR6, 0x6, URZ ;  /* 0x0000000606127890 */ /* 0x000fe4000fffe03f */
[----:B------:R-:W-:Y:S01]  /*2c40*/  UIADD3 UR16, UR4, 0x6, URZ ;  /* 0x0000000604107890 */ /* 0x000fe2000fffe03f */
[----:B------:R-:W-:Y:S01]  /*2c50*/  UMOV UR19, 0x40000040 ;  /* 0x4000004000137882 */ /* 0x000fe20000000000 */
[----:B------:R-:W-:Y:S01]  /*2c60*/  UMOV UR17, 0x40000040 ;  /* 0x4000004000117882 */ /* 0x000fe20000000000 */
[----:B------:R-:W-:-:S02]  /*2c70*/  WARPGROUP.DEPBAR.LE gsb0, 0x0 ;  /* 0x00008000000079c5 */ /* 0x000fc40000010000 */
        /* <DEDUP_REMOVED lines=9> */
[----:B------:R-:W1:Y:S02]  /*2d10*/  SYNCS.PHASECHK.TRANS64.TRYWAIT P1, [UR42+0x38810], R0 ;  /* 0x03881000ff0075a7 */ /* 0x000e64000802016a */
[----:B-1----:R-:W-:Y:S05]  /*2d20*/  @!P1 BRA `(.L_x_145) ;  /* 0x000000a400b89947 */ /* 0x002fea0003800000 */
.L_x_220:
[----:B------:R-:W-:Y:S05]  /*2d30*/  @P0 BRA `(.L_x_146) ;  /* 0x0000000000040947 */ /* 0x000fea0003800000 */
[----:B------:R-:W-:Y:S01]  /*2d40*/  BPT.TRAP 0x1 ;  /* 0x000000040000795c */ /* 0x000fe20000300000 */
.L_x_146:
[----:B------:R4:W1:Y:S01]  /*2d50*/  SYNCS.PHASECHK.TRANS64.TRYWAIT P1, [R8+URZ+0x38850], R9 ;  /* 0x03885009080075a7 */ /* 0x000862000802017f */
[----:B------:R-:W-:Y:S05]  /*2d60*/  @P0 BRA `(.L_x_147) ;  /* 0x0000000000040947 */ /* 0x000fea0003800000 */
[----:B------:R-:W-:Y:S01]  /*2d70*/  BPT.TRAP 0x1 ;  /* 0x000000040000795c */ /* 0x000fe20000300000 */
.L_x_147:
[----:B------:R-:W-:-:S04]  /*2d80*/  IMAD.U32 R5, RZ, RZ, UR42 ;  /* 0x0000002aff057e24 */ /* 0x000fc8000f8e00ff */
[C---:B-1----:R-:W-:Y:S01]  /*2d90*/  VIADD R0, R5.reuse, 0x400 ;  /* 0x0000040005007836 */ /* 0x042fe20000000000 */
[----:B------:R-:W-:-:S04]  /*2da0*/  IADD3 R3, R5, 0x26400, RZ ;  /* 0x0002640005037810 */ /* 0x000fc80007ffe0ff */
[----:B------:R-:W-:Y:S02]  /*2db0*/  SHF.R.U32.HI R0, RZ, 0x4, R0 ;  /* 0x00000004ff007819 */ /* 0x000fe40000011600 */
[----:B------:R-:W-:Y:S02]  /*2dc0*/  SHF.R.U32.HI R3, RZ, 0x4, R3 ;  /* 0x00000004ff037819 */ /* 0x000fe40000011603 */
[----:B------:R-:W-:Y:S02]  /*2dd0*/  LOP3.LUT R0, R0, 0x3fff, RZ, 0xc0, !PT ;  /* 0x00003fff00007812 */ /* 0x000fe400078ec0ff */
[----:B------:R-:W-:Y:S02]  /*2de0*/  LOP3.LUT R3, R3, 0x3fff, RZ, 0xc0, !PT ;  /* 0x00003fff03037812 */ /* 0x000fe400078ec0ff */
[----:B------:R-:W-:Y:S02]  /*2df0*/  LOP3.LUT R6, R0, 0x10000, RZ, 0xfc, !PT ;  /* 0x0001000000067812 */ /* 0x000fe400078efcff */
[----:B------:R-:W-:-:S03]  /*2e00*/  LOP3.LUT R7, R3, 0x10000, RZ, 0xfc, !PT ;  /* 0x0001000003077812 */ /* 0x000fc600078efcff */
[----:B------:R-:W-:Y:S01]  /*2e10*/  IMAD R0, R2, 0x1000, R6 ;  /* 0x0000100002007824 */ /* 0x000fe200078e0206 */
[----:B------:R-:W-:Y:S06]  /*2e20*/  @P1 BRA `(.L_x_148) ;  /* 0x0000000000081947 */ /* 0x000fec0003800000 */
[----:B------:R-:W1:Y:S02]  /*2e30*/  SYNCS.PHASECHK.TRANS64.TRYWAIT P1, [R8+URZ+0x38850], R9 ;  /* 0x03885009080075a7 */ /* 0x000e64000802017f */
[----:B-1----:R-:W-:Y:S05]  /*2e40*/  @!P1 BRA `(.L_x_149) ;  /* 0x000000a400889947 */ /* 0x002fea0003800000 */
.L_x_148:
[C---:B------:R-:W-:Y:S01]  /*2e50*/  R2UR UR4, R7.reuse ;  /* 0x00000000070472ca */ /* 0x040fe200000e0000 */
[----:B------:R-:W-:Y:S01]  /*2e60*/  WARPGROUP.ARRIVE ;  /* 0x00000000000079c5 */ /* 0x000fe20000000000 */
[C---:B------:R-:W-:Y:S01]  /*2e70*/  R2UR UR6, R0.reuse ;  /* 0x00000000000672ca */ /* 0x040fe200000e0000 */
[----:B------:R-:W-:Y:S01]  /*2e80*/  UMOV UR5, 0x40000040 ;  /* 0x4000004000057882 */ /* 0x000fe20000000000 */
[----:B------:R-:W-:Y:S01]  /*2e90*/  UMOV UR7, 0x40000040 ;  /* 0x4000004000077882 */ /* 0x000fe20000000000 */
[----:B--234-:R-:W-:Y:S02]  /*2ea0*/  VIADD R9, R7, 0x2 ;  /* 0x0000000207097836 */ /* 0x01cfe40000000000 */
[----:B------:R-:W1:Y:S01]  /*2eb0*/  S2R R10, SR_TID.X ;  /* 0x00000000000a7919 */ /* 0x000e620000002100 */
[C---:B------:R-:W-:Y:S01]  /*2ec0*/  VIADD R3, R0.reuse, 0x2 ;  /* 0x0000000200037836 */ /* 0x040fe20000000000 */
[----:B------:R-:W-:Y:S01]  /*2ed0*/  ULDC UR10, c[0x0][0xa80] ;  /* 0x0002a000000a7ab9 */ /* 0x000fe20000000800 */
[----:B------:R-:W-:Y:S01]  /*2ee0*/  VIADD R12, R0, 0x800 ;  /* 0x00000800000c7836 */ /* 0x000fe20000000000 */
[----:B------:R-:W2:Y:S01]  /*2ef0*/  S2R R57, SR_TID.X ;  /* 0x0000000000397919 */ /* 0x000ea20000002100 */
[----:B------:R-:W-:-:S03]  /*2f00*/  UISETP.GE.AND UP0, UPT, UR44, 0x41, UPT ;  /* 0x000000412c00788c */ /* 0x000fc6000bf06270 */
[----:B------:R-:W-:Y:S01]  /*2f10*/  HGMMA.64x64x16.F32.BF16 R24, gdesc[UR4], R24, gsb0 ;  /* 0x00e00000041879f0 */ /* 0x000fe20008001818 */
[----:B------:R-:W-:Y:S01]  /*2f20*/  R2UR UR4, R9 ;  /* 0x00000000090472ca */ /* 0x000fe200000e0000 */
[----:B------:R-:W-:Y:S01]  /*2f30*/  UMOV UR5, 0x40000040 ;  /* 0x4000004000057882 */ /* 0x000fe20000000000 */
[----:B------:R-:W-:Y:S01]  /*2f40*/  R2UR UR6, R3 ;  /* 0x00000000030672ca */ /* 0x000fe200000e0000 */
[----:B------:R-:W-:Y:S01]  /*2f50*/  UMOV UR7, 0x40000040 ;  /* 0x4000004000077882 */ /* 0x000fe20000000000 */
[----:B------:R-:W-:Y:S01]  /*2f60*/  VIADD R3, R0, 0x4 ;  /* 0x0000000400037836 */ /* 0x000fe20000000000 */
[----:B------:R-:W-:Y:S02]  /*2f70*/  IADD3 R9, R7, 0x4, RZ ;  /* 0x0000000407097810 */ /* 0x000fe40007ffe0ff */
[----:B-1----:R-:W-:Y:S02]  /*2f80*/  SHF.R.U32.HI R10, RZ, 0x7, R10 ;  /* 0x00000007ff0a7819 */ /* 0x002fe4000001160a */
[----:B--2---:R-:W-:Y:S01]  /*2f90*/  LOP3.LUT R57, R57, 0x7f, RZ, 0xc0, !PT ;  /* 0x0000007f39397812 */ /* 0x004fe200078ec0ff */
[----:B------:R-:W-:-:S02]  /*2fa0*/  WARPGROUP.DEPBAR.LE gsb0, 0x0 ;  /* 0x00008000000079c5 */ /* 0x000fc40000010000 */
[----:B------:R-:W-:-:S06]  /*2fb0*/  WARPGROUP.ARRIVE ;  /* 0x00000000000079c5 */ /* 0x000fcc0000000000 */
[----:B------:R-:W-:Y:S01]  /*2fc0*/  HGMMA.64x64x16.F32.BF16 R24, gdesc[UR4], R24, gsb0 ;  /* 0x00e00000041879f0 */ /* 0x000fe20008001818 */
[----:B------:R-:W-:Y:S01]  /*2fd0*/  R2UR UR4, R9 ;  /* 0x00000000090472ca */ /* 0x000fe200000e0000 */
[----:B------:R-:W-:Y:S01]  /*2fe0*/  UMOV UR5, 0x40000040 ;  /* 0x4000004000057882 */ /* 0x000fe20000000000 */
[----:B------:R-:W-:Y:S01]  /*2ff0*/  R2UR UR6, R3 ;  /* 0x00000000030672ca */ /* 0x000fe200000e0000 */
[----:B------:R-:W-:Y:S01]  /*3000*/  UMOV UR7, 0x40000040 ;  /* 0x4000004000077882 */ /* 0x000fe20000000000 */
[----:B------:R-:W-:Y:S02]  /*3010*/  VIADD R9, R7, 0x6 ;  /* 0x0000000607097836 */ /* 0x000fe40000000000 */
[----:B------:R-:W-:Y:S01]  /*3020*/  VIADD R3, R0, 0x6 ;  /* 0x0000000600037836 */ /* 0x000fe20000000000 */
[----:B------:R-:W-:Y:S02]  /*3030*/  WARPGROUP.DEPBAR.LE gsb0, 0x0 ;  /* 0x00008000000079c5 */ /* 0x000fe40000010000 */
[----:B------:R-:W-:-:S06]  /*3040*/  WARPGROUP.ARRIVE ;  /* 0x00000000000079c5 */ /* 0x000fcc0000000000 */
[----:B------:R-:W-:Y:S01]  /*3050*/  HGMMA.64x64x16.F32.BF16 R24, gdesc[UR4], R24, gsb0 ;  /* 0x00e00000041879f0 */ /* 0x000fe20008001818 */
[----:B------:R-:W-:Y:S01]  /*3060*/  R2UR UR4, R9 ;  /* 0x00000000090472ca */ /* 0x000fe200000e0000 */
[----:B------:R-:W-:Y:S01]  /*3070*/  UMOV UR5, 0x40000040 ;  /* 0x4000004000057882 */ /* 0x000fe20000000000 */
[----:B------:R-:W-:Y:S01]  /*3080*/  R2UR UR6, R3 ;  /* 0x00000000030672ca */ /* 0x000fe200000e0000 */
[----:B------:R-:W-:Y:S01]  /*3090*/  UMOV UR7, 0x40000040 ;  /* 0x4000004000077882 */ /* 0x000fe20000000000 */
[----:B------:R-:W-:Y:S01]  /*30a0*/  VIADD R3, R0, 0x200 ;  /* 0x0000020000037836 */ /* 0x000fe20000000000 */
[----:B------:R-:W-:Y:S01]  /*30b0*/  IADD3 R9, R7, 0x200, RZ ;  /* 0x0000020007097810 */ /* 0x000fe20007ffe0ff */
[----:B------:R-:W-:Y:S02]  /*30c0*/  WARPGROUP.DEPBAR.LE gsb0, 0x0 ;  /* 0x00008000000079c5 */ /* 0x000fe40000010000 */
[----:B------:R-:W-:-:S07]  /*30d0*/  WARPGROUP.ARRIVE ;  /* 0x00000000000079c5 */ /* 0x000fce0000000000 */
        /* <DEDUP_REMOVED lines=104> */
[----:B------:R1:W2:Y:S02]  /*3760*/  SHFL.IDX PT, R3, R10, RZ, 0x1f ;  /* 0x00001fff0a037589 */ /* 0x0002a400000e0000 */
[----:B-1----:R-:W-:Y:S02]  /*3770*/  IADD3 R10, R7, 0x800, RZ ;  /* 0x00000800070a7810 */ /* 0x002fe40007ffe0ff */
[----:B--2---:R-:W-:-:S04]  /*3780*/  ISETP.GT.AND P1, PT, R3, 0x7f, PT ;  /* 0x0000007f0300780c */ /* 0x004fc80003f24270 */
[----:B------:R-:W-:-:S05]  /*3790*/  SEL R3, RZ, 0x2, !P1 ;  /* 0x00000002ff037807 */ /* 0x000fca0004800000 */
[C---:B------:R-:W-:Y:S02]  /*37a0*/  IMAD.IADD R9, R3.reuse, 0x1, R10 ;  /* 0x0000000103097824 */ /* 0x040fe400078e020a */
[----:B------:R-:W-:Y:S01]  /*37b0*/  IMAD.IADD R11, R3, 0x1, R12 ;  /* 0x00000001030b7824 */ /* 0x000fe200078e020c */
[----:B------:R-:W-:Y:S02]  /*37c0*/  WARPGROUP.DEPBAR.LE gsb0, 0x0 ;  /* 0x00008000000079c5 */ /* 0x000fe40000010000 */
[----:B------:R-:W-:-:S06]  /*37d0*/  WARPGROUP.ARRIVE ;  /* 0x00000000000079c5 */ /* 0x000fcc0000000000 */
[----:B------:R-:W-:Y:S01]  /*37e0*/  HGMMA.64x64x16.F32.BF16 R24, gdesc[UR4], R24, gsb0 ;  /* 0x00e00000041879f0 */ /* 0x000fe20008001818 */
[----:B------:R-:W-:Y:S01]  /*37f0*/  R2UR UR4, R9 ;  /* 0x00000000090472ca */ /* 0x000fe200000e0000 */
[----:B------:R-:W-:Y:S01]  /*3800*/  UMOV UR5, 0x40000040 ;  /* 0x4000004000057882 */ /* 0x000fe20000000000 */
[----:B------:R-:W-:Y:S01]  /*3810*/  R2UR UR6, R11 ;  /* 0x000000000b0672ca */ /* 0x000fe200000e0000 */
[----:B------:R-:W-:Y:S01]  /*3820*/  UMOV UR7, 0x40000040 ;  /* 0x4000004000077882 */ /* 0x000fe20000000000 */
[----:B------:R-:W-:-:S04]  /*3830*/  MOV R11, 0x4 ;  /* 0x00000004000b7802 */ /* 0x000fc80000000f00 */
[C---:B------:R-:W-:Y:S02]  /*3840*/  SEL R9, R11.reuse, 0x2, P1 ;  /* 0x000000020b097807 */ /* 0x040fe40000800000 */
[----:B------:R-:W-:-:S03]  /*3850*/  SEL R11, R11, 0x6, !P1 ;  /* 0x000000060b0b7807 */ /* 0x000fc60004800000 */
[--C-:B------:R-:W-:Y:S02]  /*3860*/  IMAD.IADD R13, R10, 0x1, R9.reuse ;  /* 0x000000010a0d7824 */ /* 0x100fe400078e0209 */
[C---:B------:R-:W-:Y:S01]  /*3870*/  IMAD.IADD R14, R12.reuse, 0x1, R9 ;  /* 0x000000010c0e7824 */ /* 0x040fe200078e0209 */
[----:B------:R-:W-:Y:S01]  /*3880*/  IADD3 R12, R12, R11, RZ ;  /* 0x0000000b0c0c7210 */ /* 0x000fe20007ffe0ff */
        /* <DEDUP_REMOVED lines=8> */
[----:B------:R-:W-:Y:S02]  /*3910*/  WARPGROUP.DEPBAR.LE gsb0, 0x0 ;  /* 0x00008000000079c5 */ /* 0x000fe40000010000 */
[----:B------:R-:W-:-:S09]  /*3920*/  WARPGROUP.ARRIVE ;  /* 0x00000000000079c5 */ /* 0x000fd20000000000 */
[----:B------:R-:W-:Y:S01]  /*3930*/  HGMMA.64x64x16.F32.BF16 R24, gdesc[UR4], R24, gsb0 ;  /* 0x00e00000041879f0 */ /* 0x000fe20008001818 */
[----:B------:R-:W-:Y:S01]  /*3940*/  R2UR UR4, R10 ;  /* 0x000000000a0472ca */ /* 0x000fe200000e0000 */
[----:B------:R-:W-:Y:S01]  /*3950*/  UMOV UR5, 0x40000040 ;  /* 0x4000004000057882 */ /* 0x000fe20000000000 */
[----:B------:R-:W-:Y:S01]  /*3960*/  R2UR UR6, R12 ;  /* 0x000000000c0672ca */ /* 0x000fe200000e0000 */
[----:B------:R-:W-:Y:S01]  /*3970*/  UMOV UR7, 0x40000040 ;  /* 0x4000004000077882 */ /* 0x000fe20000000000 */
[----:B------:R-:W-:Y:S02]  /*3980*/  IMAD.MOV.U32 R10, RZ, RZ, 0x28 ;  /* 0x00000028ff0a7424 */ /* 0x000fe400078e00ff */
[----:B------:R-:W-:-:S03]  /*3990*/  IMAD.MOV.U32 R12, RZ, RZ, 0xa00 ;  /* 0x00000a00ff0c7424 */ /* 0x000fc600078e00ff */
[----:B------:R-:W-:Y:S02]  /*39a0*/  SEL R10, R10, 0x26, P1 ;  /* 0x000000260a0a7807 */ /* 0x000fe40000800000 */
[----:B------:R-:W-:Y:S02]  /*39b0*/  SEL R12, R12, 0x980, P1 ;  /* 0x000009800c0c7807 */ /* 0x000fe40000800000 */
[----:B------:R-:W-:Y:S02]  /*39c0*/  LOP3.LUT R10, R10, 0x6, RZ, 0xc0, !PT ;  /* 0x000000060a0a7812 */ /* 0x000fe400078ec0ff */
[----:B------:R-:W-:-:S04]  /*39d0*/  LOP3.LUT R13, R12, 0xa00, RZ, 0xc0, !PT ;  /* 0x00000a000c0d7812 */ /* 0x000fc800078ec0ff */
[CC--:B------:R-:W-:Y:S02]  /*39e0*/  IADD3 R12, R10.reuse, R13.reuse, R7 ;  /* 0x0000000d0a0c7210 */ /* 0x0c0fe40007ffe007 */
[----:B------:R-:W-:Y:S01]  /*39f0*/  IADD3 R10, R10, R13, R0 ;  /* 0x0000000d0a0a7210 */ /* 0x000fe20007ffe000 */
[----:B------:R-:W-:Y:S02]  /*3a00*/  WARPGROUP.DEPBAR.LE gsb0, 0x0 ;  /* 0x00008000000079c5 */ /* 0x000fe40000010000 */
[----:B------:R-:W-:-:S06]  /*3a10*/  WARPGROUP.ARRIVE ;  /* 0x00000000000079c5 */ /* 0x000fcc0000000000 */
[----:B------:R-:W-:Y:S01]  /*3a20*/  HGMMA.64x64x16.F32.BF16 R24, gdesc[UR4], R24, gsb0 ;  /* 0x00e00000041879f0 */ /* 0x000fe20008001818 */
[----:B------:R-:W-:Y:S01]  /*3a30*/  R2UR UR4, R12 ;  /* 0x000000000c0472ca */ /* 0x000fe200000e0000 */
[----:B------:R-:W-:Y:S01]  /*3a40*/  UMOV UR5, 0x40000040 ;  /* 0x4000004000057882 */ /* 0x000fe20000000000 */
[----:B------:R-:W-:Y:S01]  /*3a50*/  R2UR UR6, R10 ;  /* 0x000000000a0672ca */ /* 0x000fe200000e0000 */
[----:B------:R-:W-:Y:S01]  /*3a60*/  UMOV UR7, 0x40000040 ;  /* 0x4000004000077882 */ /* 0x000fe20000000000 */
[----:B------:R-:W-:Y:S01]  /*3a70*/  IADD3 R12, R0, 0xa00, RZ ;  /* 0x00000a00000c7810 */ /* 0x000fe20007ffe0ff */
[----:B------:R-:W-:-:S04]  /*3a80*/  VIADD R10, R7, 0xa00 ;  /* 0x00000a00070a7836 */ /* 0x000fc80000000000 */
        /* <DEDUP_REMOVED lines=9> */
[C-C-:B------:R-:W-:Y:S01]  /*3b20*/  IMAD.IADD R13, R9.reuse, 0x1, R10.reuse ;  /* 0x00000001090d7824 */ /* 0x140fe200078e020a */
[----:B------:R-:W-:Y:S01]  /*3b30*/  IADD3 R14, R9, R12, RZ ;  /* 0x0000000c090e7210 */ /* 0x000fe20007ffe0ff */
[C---:B------:R-:W-:Y:S02]  /*3b40*/  IMAD.IADD R10, R11.reuse, 0x1, R10 ;  /* 0x000000010b0a7824 */ /* 0x040fe400078e020a */
[----:B------:R-:W-:Y:S01]  /*3b50*/  IMAD.IADD R12, R11, 0x1, R12 ;  /* 0x000000010b0c7824 */ /* 0x000fe200078e020c */
[----:B------:R-:W-:-:S02]  /*3b60*/  WARPGROUP.DEPBAR.LE gsb0, 0x0 ;  /* 0x00008000000079c5 */ /* 0x000fc40000010000 */
        /* <DEDUP_REMOVED lines=13> */
[----:B------:R-:W-:Y:S01]  /*3c40*/  IMAD.MOV.U32 R10, RZ, RZ, 0x30 ;  /* 0x00000030ff0a7424 */ /* 0x000fe200078e00ff */
[----:B------:R-:W-:-:S04]  /*3c50*/  MOV R12, 0xc00 ;  /* 0x00000c00000c7802 */ /* 0x000fc80000000f00 */
        /* <DEDUP_REMOVED lines=13> */
[----:B------:R-:W-:Y:S02]  /*3d30*/  VIADD R10, R7, 0xc00 ;  /* 0x00000c00070a7836 */ /* 0x000fe40000000000 */
[----:B------:R-:W-:Y:S02]  /*3d40*/  VIADD R12, R0, 0xc00 ;  /* 0x00000c00000c7836 */ /* 0x000fe40000000000 */
[----:B------:R-:W-:-:S03]  /*3d50*/  IMAD.IADD R13, R3, 0x1, R10 ;  /* 0x00000001030d7824 */ /* 0x000fc600078e020a */
[----:B------:R-:W-:Y:S01]  /*3d60*/  IADD3 R14, R3, R12, RZ ;  /* 0x0000000c030e7210 */ /* 0x000fe20007ffe0ff */
[----:B------:R-:W-:Y:S02]  /*3d70*/  WARPGROUP.DEPBAR.LE gsb0, 0x0 ;  /* 0x00008000000079c5 */ /* 0x000fe40000010000 */
[----:B------:R-:W-:-:S06]  /*3d80*/  WARPGROUP.ARRIVE ;  /* 0x00000000000079c5 */ /* 0x000fcc0000000000 */
[----:B------:R-:W-:Y:S01]  /*3d90*/  HGMMA.64x64x16.F32.BF16 R24, gdesc[UR4], R24, gsb0 ;  /* 0x00e00000041879f0 */ /* 0x000fe20008001818 */
[----:B------:R-:W-:Y:S01]  /*3da0*/  R2UR UR4, R13 ;  /* 0x000000000d0472ca */ /* 0x000fe200000e0000 */
[----:B------:R-:W-:Y:S01]  /*3db0*/  UMOV UR5, 0x40000040 ;  /* 0x4000004000057882 */ /* 0x000fe20000000000 */
[----:B------:R-:W-:Y:S01]  /*3dc0*/  R2UR UR6, R14 ;  /* 0x000000000e0672ca */ /* 0x000fe200000e0000 */
[----:B------:R-:W-:Y:S01]  /*3dd0*/  UMOV UR7, 0x40000040 ;  /* 0x4000004000077882 */ /* 0x000fe20000000000 */
[C---:B------:R-:W-:Y:S02]  /*3de0*/  IMAD.IADD R13, R9.reuse, 0x1, R10 ;  /* 0x00000001090d7824 */ /* 0x040fe400078e020a */
[----:B------:R-:W-:Y:S01]  /*3df0*/  IMAD.IADD R14, R9, 0x1, R12 ;  /* 0x00000001090e7824 */ /* 0x000fe200078e020c */
[C---:B------:R-:W-:Y:S01]  /*3e00*/  IADD3 R12, R11.reuse, R12, RZ ;  /* 0x0000000c0b0c7210 */ /* 0x040fe20007ffe0ff */
        /* <DEDUP_REMOVED lines=31> */
[----:B------:R-:W-:-:S03]  /*4000*/  IADD3 R12, R0, 0xe00, RZ ;  /* 0x00000e00000c7810 */ /* 0x000fc60007ffe0ff */
        /* <DEDUP_REMOVED lines=24> */
[----:B------:R-:W-:Y:S01]  /*4190*/  LOP3.LUT R3, R3, 0x6, RZ, 0xc0, !PT ;  /* 0x0000000603037812 */ /* 0x000fe200078ec0ff */
[----:B------:R-:W-:Y:S02]  /*41a0*/  WARPGROUP.DEPBAR.LE gsb0, 0x0 ;  /* 0x00008000000079c5 */ /* 0x000fe40000010000 */
[----:B------:R-:W-:-:S06]  /*41b0*/  WARPGROUP.ARRIVE ;  /* 0x00000000000079c5 */ /* 0x000fcc0000000000 */
[----:B------:R-:W-:Y:S01]  /*41c0*/  HGMMA.64x64x16.F32.BF16 R24, gdesc[UR4], R24, gsb0 ;  /* 0x00e00000041879f0 */ /* 0x000fe20008001818 */
[----:B------:R-:W-:Y:S01]  /*41d0*/  R2UR UR4, R10 ;  /* 0x000000000a0472ca */ /* 0x000fe200000e0000 */
[----:B------:R-:W-:Y:S01]  /*41e0*/  UMOV UR5, 0x40000040 ;  /* 0x4000004000057882 */ /* 0x000fe20000000000 */
[----:B------:R-:W-:Y:S01]  /*41f0*/  R2UR UR6, R11 ;  /* 0x000000000b0672ca */ /* 0x000fe200000e0000 */
[----:B------:R-:W-:Y:S01]  /*4200*/  UMOV UR7, 0x40000040 ;  /* 0x4000004000077882 */ /* 0x000fe20000000000 */
        /* <DEDUP_REMOVED lines=13> */
[----:B------:R-:W-:Y:S01]  /*42e0*/  UIMAD UR4, UR37, -0x40, UR44 ;  /* 0xffffffc0250478a4 */ /* 0x000fe2000f8e022c */
[----:B------:R-:W-:-:S05]  /*42f0*/  UMOV UR7, 0x40000040 ;  /* 0x4000004000077882 */ /* 0x000fca0000000000 */
[----:B------:R-:W-:-:S05]  /*4300*/  IMAD.U32 R3, RZ, RZ, UR4 ;  /* 0x00000004ff037e24 */ /* 0x000fca000f8e00ff */
[----:B------:R-:W-:-:S04]  /*4310*/  IADD3 R0, -R18, 0x40, R3 ;  /* 0x0000004012007810 */ /* 0x000fc80007ffe103 */
[C---:B------:R-:W-:Y:S02]  /*4320*/  ISETP.GT.AND P5, PT, R0.reuse, RZ, PT ;  /* 0x000000ff0000720c */ /* 0x040fe40003fa4270 */
[C---:B------:R-:W-:Y:S02]  /*4330*/  ISETP.GT.AND P4, PT, R0.reuse, 0x1, PT ;  /* 0x000000010000780c */ /* 0x040fe40003f84270 */
[C---:B------:R-:W-:Y:S02]  /*4340*/  ISETP.GT.AND P3, PT, R0.reuse, 0x8, PT ;  /* 0x000000080000780c */ /* 0x040fe40003f64270 */
[C---:B------:R-:W-:Y:S02]  /*4350*/  ISETP.GT.AND P2, PT, R0.reuse, 0x9, PT ;  /* 0x000000090000780c */ /* 0x040fe40003f44270 */
[C---:B------:R-:W-:Y:S02]  /*4360*/  ISETP.GT.AND P1, PT, R0.reuse, 0x10, PT ;  /* 0x000000100000780c */ /* 0x040fe40003f24270 */
[----:B------:R-:W-:Y:S01]  /*4370*/  ISETP.GT.AND P6, PT, R0, 0x11, PT ;  /* 0x000000110000780c */ /* 0x000fe20003fc4270 */
[----:B------:R-:W-:-:S02]  /*4380*/  WARPGROUP.DEPBAR.LE gsb0, 0x0 ;  /* 0x00008000000079c5 */ /* 0x000fc40000010000 */
[----:B------:R-:W-:Y:S02]  /*4390*/  FSEL R24, R24, -INF , P5 ;  /* 0xff80000018187808 */ /* 0x000fe40002800000 */
[----:B------:R-:W-:Y:S02]  /*43a0*/  FSEL R25, R25, -INF , P4 ;  /* 0xff80000019197808 */ /* 0x000fe40002000000 */
[----:B------:R-:W-:Y:S02]  /*43b0*/  FSEL R28, R28, -INF , P3 ;  /* 0xff8000001c1c7808 */ /* 0x000fe40001800000 */
[----:B------:R-:W-:Y:S02]  /*43c0*/  FMNMX.FTZ R3, R24, R25, !PT ;  /* 0x0000001918037209 */ /* 0x000fe40007810000 */
        /* <DEDUP_REMOVED lines=45> */
[----:B------:R-:W-:Y:S02]  /*46a0*/  FMNMX.FTZ R0, R52, R3, !PT ;  /* 0x0000000334007209 */ /* 0x000fe40007810000 */
[----:B------:R-:W-:Y:S02]  /*46b0*/  FMNMX.FTZ R3, R26, R27, !PT ;  /* 0x0000001b1a037209 */ /* 0x000fe40007810000 */
[----:B------:R-:W-:Y:S02]  /*46c0*/  FMNMX.FTZ R9, R53, R0, !PT ;  /* 0x0000000035097209 */ /* 0x000fe40007810000 */
[----:B------:R-:W-:Y:S02]  /*46d0*/  FSEL R46, R46, -INF , P1 ;  /* 0xff8000002e2e7808 */ /* 0x000fe40000800000 */
[----:B------:R-:W-:Y:S01]  /*46e0*/  FSEL R47, R47, -INF , P6 ;  /* 0xff8000002f2f7808 */ /* 0x000fe20003000000 */
[----:B------:R-:W1:Y:S01]  /*46f0*/  SHFL.BFLY PT, R0, R9, 0x2, 0x1f ;  /* 0x0c401f0009007f89 */ /* 0x000e6200000e0000 */
[----:B------:R-:W-:-:S02]  /*4700*/  FSEL R50, R50, -INF , P5 ;  /* 0xff80000032327808 */ /* 0x000fc40002800000 */
[----:B------:R-:W-:Y:S02]  /*4710*/  FSEL R51, R51, -INF , P4 ;  /* 0xff80000033337808 */ /* 0x000fe40002000000 */
[----:B------:R-:W-:Y:S02]  /*4720*/  FSEL R54, R54, -INF , P3 ;  /* 0xff80000036367808 */ /* 0x000fe40001800000 */
[----:B------:R-:W-:Y:S02]  /*4730*/  FSEL R55, R55, -INF , P2 ;  /* 0xff80000037377808 */ /* 0x000fe40001000000 */
[----:B------:R-:W-:Y:S02]  /*4740*/  PLOP3.LUT P2, PT, PT, PT, UP0, 0x80, 0x0 ;  /* 0x000000000000781c */ /* 0x000fe40003f4f008 */
        /* <DEDUP_REMOVED lines=21> */
[----:B------:R1:W-:Y:S01]  /*48a0*/  MUFU.EX2 R10, R24 ;  /* 0x00000018000a7308 */ /* 0x0003e20000000800 */
[----:B------:R-:W-:Y:S01]  /*48b0*/  FMNMX.FTZ R12, R54, R3, !PT ;  /* 0x00000003360c7209 */ /* 0x000fe20007810000 */
[--C-:B------:R-:W-:Y:S01]  /*48c0*/  FFMA.FTZ R14, R32, UR10, -R9.reuse ;  /* 0x0000000a200e7c23 */ /* 0x100fe20008010809 */
[--C-:B------:R-:W-:Y:S01]  /*48d0*/  FFMA.FTZ R15, R33, UR10, -R9.reuse ;  /* 0x0000000a210f7c23 */ /* 0x100fe20008010809 */
[--C-:B------:R-:W-:Y:S01]  /*48e0*/  FFMA.FTZ R20, R36, UR10, -R9.reuse ;  /* 0x0000000a24147c23 */ /* 0x100fe20008010809 */
[----:B------:R-:W-:Y:S01]  /*48f0*/  FMNMX.FTZ R3, R55, R12, !PT ;  /* 0x0000000c37037209 */ /* 0x000fe20007810000 */
[--C-:B------:R-:W-:Y:S01]  /*4900*/  FFMA.FTZ R21, R37, UR10, -R9.reuse ;  /* 0x0000000a25157c23 */ /* 0x100fe20008010809 */
[--C-:B------:R-:W-:Y:S01]  /*4910*/  FFMA.FTZ R28, R28, UR10, -R9.reuse ;  /* 0x0000000a1c1c7c23 */ /* 0x100fe20008010809 */
[--C-:B------:R-:W-:Y:S01]  /*4920*/  FFMA.FTZ R168, R40, UR10, -R9.reuse ;  /* 0x0000000a28a87c23 */ /* 0x100fe20008010809 */
[--C-:B------:R-:W-:Y:S01]  /*4930*/  FFMA.FTZ R169, R41, UR10, -R9.reuse ;  /* 0x0000000a29a97c23 */ /* 0x100fe20008010809 */
[----:B-1----:R-:W1:Y:S01]  /*4940*/  SHFL.BFLY PT, R24, R3, 0x2, 0x1f ;  /* 0x0c401f0003187f89 */ /* 0x002e6200000e0000 */
[--C-:B------:R-:W-:Y:S01]  /*4950*/  FFMA.FTZ R170, R44, UR10, -R9.reuse ;  /* 0x0000000a2caa7c23 */ /* 0x100fe20008010809 */
[--C-:B------:R-:W-:Y:S01]  /*4960*/  FFMA.FTZ R171, R45, UR10, -R9.reuse ;  /* 0x0000000a2dab7c23 */ /* 0x100fe20008010809 */
[--C-:B------:R-:W-:Y:S01]  /*4970*/  FFMA.FTZ R172, R48, UR10, -R9.reuse ;  /* 0x0000000a30ac7c23 */ /* 0x100fe20008010809 */
[--C-:B------:R-:W-:Y:S01]  /*4980*/  FFMA.FTZ R173, R49, UR10, -R9.reuse ;  /* 0x0000000a31ad7c23 */ /* 0x100fe20008010809 */
[--C-:B------:R-:W-:Y:S01]  /*4990*/  FFMA.FTZ R174, R52, UR10, -R9.reuse ;  /* 0x0000000a34ae7c23 */ /* 0x100fe20008010809 */
[----:B------:R-:W-:Y:S01]  /*49a0*/  FFMA.FTZ R175, R53, UR10, -R9 ;  /* 0x0000000a35af7c23 */ /* 0x000fe20008010809 */
[----:B------:R-:W2:Y:S01]  /*49b0*/  MUFU.EX2 R11, R11 ;  /* 0x0000000b000b7308 */ /* 0x000ea20000000800 */
[----:B------:R-:W-:-:S05]  /*49c0*/  LOP3.LUT R9, R56, 0x2000000, RZ, 0xfc, !PT ;  /* 0x0200000038097812 */ /* 0x000fca00078efcff */
[----:B------:R-:W-:Y:S02]  /*49d0*/  IMAD R197, R2, 0x1000, R9 ;  /* 0x0000100002c57824 */ /* 0x000fe400078e0209 */
[----:B------:R-:W-:Y:S03]  /*49e0*/  MUFU.EX2 R12, R28 ;  /* 0x0000001c000c7308 */ /* 0x000fe60000000800 */
[C---:B------:R-:W-:Y:S02]  /*49f0*/  R2UR UR4, R197.reuse ;  /* 0x00000000c50472ca */ /* 0x040fe400000e0000 */
[----:B------:R-:W-:-:S03]  /*4a00*/  IADD3 R198, R197, 0x80, RZ ;  /* 0x00000080c5c67810 */ /* 0x000fc60007ffe0ff */
[----:B------:R-:W3:Y:S01]  /*4a10*/  MUFU.EX2 R13, R13 ;  /* 0x0000000d000d7308 */ /* 0x000ee20000000800 */
[----:B-1----:R-:W-:Y:S02]  /*4a20*/  FMNMX.FTZ R24, R3, R24, !PT ;  /* 0x0000001803187209 */ /* 0x002fe40007810000 */
[----:B--2---:R-:W-:Y:S01]  /*4a30*/  F2FP.BF16.F32.PACK_AB R152, R11, R10 ;  /* 0x0000000a0b98723e */ /* 0x004fe200000010ff */
[----:B------:R-:W-:Y:S02]  /*4a40*/  FADD.FTZ R11, R10, R11 ;  /* 0x0000000b0a0b7221 */ /* 0x000fe40000010000 */
[----:B------:R-:W1:Y:S02]  /*4a50*/  SHFL.BFLY PT, R3, R24, 0x1, 0x1f ;  /* 0x0c201f0018037f89 */ /* 0x000e6400000e0000 */
[----:B------:R-:W-:Y:S01]  /*4a60*/  MUFU.EX2 R14, R14 ;  /* 0x0000000e000e7308 */ /* 0x000fe20000000800 */
[----:B------:R-:W-:Y:S01]  /*4a70*/  UMOV UR6, UR4 ;  /* 0x0000000400067c82 */ /* 0x000fe20008000000 */
[----:B------:R-:W-:Y:S01]  /*4a80*/  R2UR UR4, R198 ;  /* 0x00000000c60472ca */ /* 0x000fe200000e0000 */
[----:B------:R-:W-:-:S02]  /*4a90*/  VIADD R198, R197, 0x100 ;  /* 0x00000100c5c67836 */ /* 0x000fc40000000000 */
[----:B------:R-:W-:-:S03]  /*4aa0*/  VIADD R197, R197, 0x180 ;  /* 0x00000180c5c57836 */ /* 0x000fc60000000000 */
[----:B------:R-:W2:Y:S01]  /*4ab0*/  MUFU.EX2 R15, R15 ;  /* 0x0000000f000f7308 */ /* 0x000ea20000000800 */
[----:B---3--:R-:W-:Y:S01]  /*4ac0*/  F2FP.BF16.F32.PACK_AB R154, R13, R12 ;  /* 0x0000000c0d9a723e */ /* 0x008fe200000010ff */
[----:B------:R-:W-:-:S04]  /*4ad0*/  FADD.FTZ R12, R12, R11 ;  /* 0x0000000b0c0c7221 */ /* 0x000fc80000010000 */
[----:B------:R-:W-:Y:S02]  /*4ae0*/  FADD.FTZ R13, R13, R12 ;  /* 0x0000000c0d0d7221 */ /* 0x000fe40000010000 */
[----:B------:R-:W-:Y:S01]  /*4af0*/  MUFU.EX2 R20, R20 ;  /* 0x0000001400147308 */ /* 0x000fe20000000800 */
[----:B-1----:R-:W-:-:S07]  /*4b00*/  FMNMX.FTZ R3, R24, R3, !PT ;  /* 0x0000000318037209 */ /* 0x002fce0007810000 */
[----:B------:R-:W1:Y:S01]  /*4b10*/  MUFU.EX2 R21, R21 ;  /* 0x0000001500157308 */ /* 0x000e620000000800 */
[----:B--2---:R-:W-:Y:S01]  /*4b20*/  F2FP.BF16.F32.PACK_AB R156, R15, R14 ;  /* 0x0000000e0f9c723e */ /* 0x004fe200000010ff */
[----:B------:R-:W-:Y:S01]  /*4b30*/  FADD.FTZ R14, R14, R13 ;  /* 0x0000000d0e0e7221 */ /* 0x000fe20000010000 */
[C---:B------:R-:W-:Y:S01]  /*4b40*/  FMUL.FTZ R24, R3.reuse, UR10 ;  /* 0x0000000a03187c20 */ /* 0x040fe20008410000 */
[----:B------:R-:W-:Y:S02]  /*4b50*/  FSETP.NEU.FTZ.AND P1, PT, R3, -INF , PT ;  /* 0xff8000000300780b */ /* 0x000fe40003f3d000 */
[----:B------:R-:W-:Y:S02]  /*4b60*/  FADD.FTZ R15, R15, R14 ;  /* 0x0000000e0f0f7221 */ /* 0x000fe40000010000 */
[----:B------:R-:W-:Y:S01]  /*4b70*/  FSEL R25, R24, RZ, P1 ;  /* 0x000000ff18197208 */ /* 0x000fe20000800000 */
[----:B------:R-:W-:Y:S01]  /*4b80*/  MUFU.EX2 R168, R168 ;  /* 0x000000a800a87308 */ /* 0x000fe20000000800 */
[----:B------:R-:W-:-:S03]  /*4b90*/  ISETP.NE.AND P1, PT, R57, RZ, PT ;  /* 0x000000ff3900720c */ /* 0x000fc60003f25270 */
[--C-:B------:R-:W-:Y:S01]  /*4ba0*/  FFMA.FTZ R26, R26, UR10, -R25.reuse ;  /* 0x0000000a1a1a7c23 */ /* 0x100fe20008010819 */
        /* <DEDUP_REMOVED lines=8> */
[----:B------:R-:W-:Y:S01]  /*4c30*/  FFMA.FTZ R43, R43, UR10, -R25 ;  /* 0x0000000a2b2b7c23 */ /* 0x000fe20008010819 */
[----:B------:R-:W-:-:S02]  /*4c40*/  @!P1 VIADD R24, R8, 0x38840 ;  /* 0x0003884008189836 */ /* 0x000fc40000000000 */
[--C-:B------:R-:W-:Y:S01]  /*4c50*/  FFMA.FTZ R46, R46, UR10, -R25.reuse ;  /* 0x0000000a2e2e7c23 */ /* 0x100fe20008010819 */
[--C-:B------:R-:W-:Y:S01]  /*4c60*/  FFMA.FTZ R47, R47, UR10, -R25.reuse ;  /* 0x0000000a2f2f7c23 */ /* 0x100fe20008010819 */
[--C-:B------:R-:W-:Y:S01]  /*4c70*/  FFMA.FTZ R50, R50, UR10, -R25.reuse ;  /* 0x0000000a32327c23 */ /* 0x100fe20008010819 */
[--C-:B------:R-:W-:Y:S01]  /*4c80*/  FFMA.FTZ R51, R51, UR10, -R25.reuse ;  /* 0x0000000a33337c23 */ /* 0x100fe20008010819 */
[----:B------:R-:W-:Y:S01]  /*4c90*/  @!P1 PRMT R24, RZ, 0x654, R24 ;  /* 0x00000654ff189816 */ /* 0x000fe20000000018 */
[--C-:B------:R-:W-:Y:S01]  /*4ca0*/  FFMA.FTZ R54, R54, UR10, -R25.reuse ;  /* 0x0000000a36367c23 */ /* 0x100fe20008010819 */
[----:B------:R-:W-:Y:S01]  /*4cb0*/  FFMA.FTZ R25, R55, UR10, -R25 ;  /* 0x0000000a37197c23 */ /* 0x000fe20008010819 */
[----:B------:R-:W-:Y:S01]  /*4cc0*/  MUFU.EX2 R176, R26 ;  /* 0x0000001a00b07308 */ /* 0x000fe20000000800 */
[----:B------:R2:W-:Y:S01]  /*4cd0*/  @!P1 SYNCS.ARRIVE.TRANS64.RED.A1T0 RZ, [R24+URZ], RZ ;  /* 0x000000ff18ff99a7 */ /* 0x0005e2000810043f */
[----:B-1----:R-:W-:Y:S01]  /*4ce0*/  F2FP.BF16.F32.PACK_AB R158, R21, R20 ;  /* 0x00000014159e723e */ /* 0x002fe200000010ff */
[----:B------:R-:W-:Y:S01]  /*4cf0*/  FADD.FTZ R20, R20, R15 ;  /* 0x0000000f14147221 */ /* 0x000fe20000010000 */
[----:B------:R-:W-:-:S03]  /*4d00*/  @!P1 VIADD R8, R8, 0x38860 ;  /* 0x0003886008089836 */ /* 0x000fc60000000000 */
[----:B------:R-:W-:Y:S01]  /*4d10*/  FADD.FTZ R21, R21, R20 ;  /* 0x0000001415157221 */ /* 0x000fe20000010000 */
[----:B------:R-:W1:Y:S01]  /*4d20*/  MUFU.EX2 R177, R27 ;  /* 0x0000001b00b17308 */ /* 0x000e620000000800 */
[----:B------:R-:W-:-:S07]  /*4d30*/  @!P1 PRMT R8, RZ, 0x654, R8 ;  /* 0x00000654ff089816 */ /* 0x000fce0000000008 */
[----:B------:R-:W-:Y:S08]  /*4d40*/  MUFU.EX2 R178, R30 ;  /* 0x0000001e00b27308 */ /* 0x000ff00000000800 */
[----:B------:R-:W3:Y:S01]  /*4d50*/  MUFU.EX2 R179, R31 ;  /* 0x0000001f00b37308 */ /* 0x000ee20000000800 */
[----:B-1----:R-:W-:Y:S01]  /*4d60*/  F2FP.BF16.F32.PACK_AB R153, R177, R176 ;  /* 0x000000b0b199723e */ /* 0x002fe200000010ff */
[----:B------:R-:W-:-:S06]  /*4d70*/  FADD.FTZ R177, R176, R177 ;  /* 0x000000b1b0b17221 */ /* 0x000fcc0000010000 */
[----:B------:R-:W-:Y:S08]  /*4d80*/  MUFU.EX2 R180, R34 ;  /* 0x0000002200b47308 */ /* 0x000ff00000000800 */
[----:B------:R-:W1:Y:S01]  /*4d90*/  MUFU.EX2 R181, R35 ;  /* 0x0000002300b57308 */ /* 0x000e620000000800 */
[----:B---3--:R-:W-:Y:S01]  /*4da0*/  F2FP.BF16.F32.PACK_AB R155, R179, R178 ;  /* 0x000000b2b39b723e */ /* 0x008fe200000010ff */
[----:B------:R-:W-:Y:S01]  /*4db0*/  BAR.SYNC.DEFER_BLOCKING 0xf, 0x100 ;  /* 0x03c4000000007b1d */ /* 0x000fe20000010000 */
[----:B------:R-:W-:-:S04]  /*4dc0*/  FADD.FTZ R178, R178, R177 ;  /* 0x000000b1b2b27221 */ /* 0x000fc80000010000 */
[----:B------:R-:W-:Y:S01]  /*4dd0*/  FADD.FTZ R179, R179, R178 ;  /* 0x000000b2b3b37221 */ /* 0x000fe20000010000 */
[----:B------:R-:W-:Y:S08]  /*4de0*/  MUFU.EX2 R182, R38 ;  /* 0x0000002600b67308 */ /* 0x000ff00000000800 */
[----:B------:R-:W3:Y:S01]  /*4df0*/  MUFU.EX2 R183, R39 ;  /* 0x0000002700b77308 */ /* 0x000ee20000000800 */
[----:B-1----:R-:W-:Y:S01]  /*4e00*/  F2FP.BF16.F32.PACK_AB R157, R181, R180 ;  /* 0x000000b4b59d723e */ /* 0x002fe200000010ff */
[----:B------:R-:W-:-:S04]  /*4e10*/  FADD.FTZ R180, R180, R179 ;  /* 0x000000b3b4b47221 */ /* 0x000fc80000010000 */
[----:B------:R-:W-:Y:S02]  /*4e20*/  FADD.FTZ R181, R181, R180 ;  /* 0x000000b4b5b57221 */ /* 0x000fe40000010000 */
[----:B------:R-:W1:Y:S01]  /*4e30*/  MUFU.EX2 R169, R169 ;  /* 0x000000a900a97308 */ /* 0x000e620000000800 */
[----:B------:R4:W-:Y:S07]  /*4e40*/  STSM.16.M88.4 [R23+0x36400], R152 ;  /* 0x0364009817007844 */ /* 0x0009ee0000000200 */
[----:B------:R-:W-:Y:S01]  /*4e50*/  MUFU.EX2 R170, R170 ;  /* 0x000000aa00aa7308 */ /* 0x000fe20000000800 */
[----:B---3--:R-:W-:Y:S01]  /*4e60*/  F2FP.BF16.F32.PACK_AB R159, R183, R182 ;  /* 0x000000b6b79f723e */ /* 0x008fe200000010ff */
[----:B------:R-:W-:-:S04]  /*4e70*/  FADD.FTZ R182, R182, R181 ;  /* 0x000000b5b6b67221 */ /* 0x000fc80000010000 */
[----:B------:R4:W-:Y:S01]  /*4e80*/  STSM.16.M88.4 [R22], R156 ;  /* 0x0000009c16007844 */ /* 0x0009e20000000200 */
[----:B------:R-:W-:Y:S01]  /*4e90*/  FADD.FTZ R182, R183, R182 ;  /* 0x000000b6b7b67221 */ /* 0x000fe20000010000 */
[----:B------:R-:W3:Y:S01]  /*4ea0*/  MUFU.EX2 R171, R171 ;  /* 0x000000ab00ab7308 */ /* 0x000ee20000000800 */
[----:B-1----:R-:W-:Y:S01]  /*4eb0*/  F2FP.BF16.F32.PACK_AB R160, R169, R168 ;  /* 0x000000a8a9a0723e */ /* 0x002fe200000010ff */
[----:B------:R-:W-:-:S04]  /*4ec0*/  FADD.FTZ R168, R168, R21 ;  /* 0x00000015a8a87221 */ /* 0x000fc80000010000 */
[----:B------:R-:W-:Y:S02]  /*4ed0*/  FADD.FTZ R169, R169, R168 ;  /* 0x000000a8a9a97221 */ /* 0x000fe40000010000 */
[----:B------:R-:W-:Y:S08]  /*4ee0*/  MUFU.EX2 R189, R42 ;  /* 0x0000002a00bd7308 */ /* 0x000ff00000000800 */
[----:B------:R-:W1:Y:S01]  /*4ef0*/  MUFU.EX2 R190, R43 ;  /* 0x0000002b00be7308 */ /* 0x000e620000000800 */
[----:B---3--:R-:W-:Y:S01]  /*4f00*/  F2FP.BF16.F32.PACK_AB R162, R171, R170 ;  /* 0x000000aaaba2723e */ /* 0x008fe200000010ff */
[----:B------:R-:W-:-:S04]  /*4f10*/  FADD.FTZ R170, R170, R169 ;  /* 0x000000a9aaaa7221 */ /* 0x000fc80000010000 */
[----:B------:R-:W-:Y:S02]  /*4f20*/  FADD.FTZ R171, R171, R170 ;  /* 0x000000aaabab7221 */ /* 0x000fe40000010000 */
[----:B------:R-:W-:Y:S08]  /*4f30*/  MUFU.EX2 R191, R46 ;  /* 0x0000002e00bf7308 */ /* 0x000ff00000000800 */
        /* <DEDUP_REMOVED lines=8> */
[----:B------:R4:W-:Y:S01]  /*4fc0*/  STSM.16.M88.4 [R185], R160 ;  /* 0x000000a0b9007844 */ /* 0x0009e20000000200 */
[----:B------:R-:W-:Y:S01]  /*4fd0*/  FADD.FTZ R192, R192, R191 ;  /* 0x000000bfc0c07221 */ /* 0x000fe20000010000 */
[----:B------:R-:W-:Y:S08]  /*4fe0*/  MUFU.EX2 R174, R174 ;  /* 0x000000ae00ae7308 */ /* 0x000ff00000000800 */
[----:B------:R-:W3:Y:S01]  /*4ff0*/  MUFU.EX2 R175, R175 ;  /* 0x000000af00af7308 */ /* 0x000ee20000000800 */
[----:B-1----:R-:W-:Y:S01]  /*5000*/  F2FP.BF16.F32.PACK_AB R164, R173, R172 ;  /* 0x000000acada4723e */ /* 0x002fe200000010ff */
[----:B------:R-:W-:-:S04]  /*5010*/  FADD.FTZ R172, R172, R171 ;  /* 0x000000abacac7221 */ /* 0x000fc80000010000 */
[----:B------:R-:W-:Y:S02]  /*5020*/  FADD.FTZ R173, R173, R172 ;  /* 0x000000acadad7221 */ /* 0x000fe40000010000 */
[----:B------:R-:W-:Y:S08]  /*5030*/  MUFU.EX2 R193, R50 ;  /* 0x0000003200c17308 */ /* 0x000ff00000000800 */
[----:B------:R-:W1:Y:S01]  /*5040*/  MUFU.EX2 R194, R51 ;  /* 0x0000003300c27308 */ /* 0x000e620000000800 */
[----:B---3--:R-:W-:-:S07]  /*5050*/  F2FP.BF16.F32.PACK_AB R166, R175, R174 ;  /* 0x000000aeafa6723e */ /* 0x008fce00000010ff */
[----:B------:R-:W-:Y:S08]  /*5060*/  MUFU.EX2 R195, R54 ;  /* 0x0000003600c37308 */ /* 0x000ff00000000800 */
[----:B------:R-:W3:Y:S01]  /*5070*/  MUFU.EX2 R196, R25 ;  /* 0x0000001900c47308 */ /* 0x000ee20000000800 */
[----:B-1----:R-:W-:Y:S01]  /*5080*/  F2FP.BF16.F32.PACK_AB R165, R194, R193 ;  /* 0x000000c1c2a5723e */ /* 0x002fe200000010ff */
[----:B------:R-:W-:-:S04]  /*5090*/  FADD.FTZ R193, R193, R192 ;  /* 0x000000c0c1c17221 */ /* 0x000fc80000010000 */
[----:B------:R-:W-:Y:S01]  /*50a0*/  FADD.FTZ R194, R194, R193 ;  /* 0x000000c1c2c27221 */ /* 0x000fe20000010000 */
[----:B---3--:R-:W-:-:S03]  /*50b0*/  F2FP.BF16.F32.PACK_AB R167, R196, R195 ;  /* 0x000000c3c4a7723e */ /* 0x008fc600000010ff */
[----:B------:R-:W-:Y:S02]  /*50c0*/  FADD.FTZ R195, R195, R194 ;  /* 0x000000c2c3c37221 */ /* 0x000fe40000010000 */
[----:B------:R4:W-:Y:S01]  /*50d0*/  STSM.16.M88.4 [R184], R164 ;  /* 0x000000a4b8007844 */ /* 0x0009e20000000200 */
[----:B--2---:R-:W-:Y:S01]  /*50e0*/  WARPGROUP.ARRIVE ;  /* 0x00000000000079c5 */ /* 0x004fe20000000000 */
[----:B------:R-:W-:-:S05]  /*50f0*/  FADD.FTZ R10, R196, R195 ;  /* 0x000000c3c40a7221 */ /* 0x000fca0000010000 */
[----:B------:R-:W-:Y:S01]  /*5100*/  HGMMA.64x256x16.F32.BF16 R24, R152, gdesc[UR4].tnspB, RZ, !UPT, gsb0 ;  /* 0x43e0000498187df0 */ /* 0x000fe2000c0018ff */
[----:B------:R-:W-:Y:S01]  /*5110*/  UMOV UR6, UR4 ;  /* 0x0000000400067c82 */ /* 0x000fe20008000000 */
[----:B------:R-:W-:Y:S01]  /*5120*/  UMOV UR7, 0x40000040 ;  /* 0x4000004000077882 */ /* 0x000fe20000000000 */
[----:B------:R-:W-:Y:S01]  /*5130*/  R2UR UR4, R198 ;  /* 0x00000000c60472ca */ /* 0x000fe200000e0000 */
[----:B------:R-:W-:Y:S02]  /*5140*/  WARPGROUP.DEPBAR.LE gsb0, 0x0 ;  /* 0x00008000000079c5 */ /* 0x000fe40000010000 */
[----:B------:R-:W-:-:S15]  /*5150*/  WARPGROUP.ARRIVE ;  /* 0x00000000000079c5 */ /* 0x000fde0000000000 */
[----:B------:R-:W-:-:S07]  /*5160*/  NOP ;  /* 0x0000000000007918 */ /* 0x000fce0000000000 */
[----:B------:R-:W-:Y:S01]  /*5170*/  HGMMA.64x256x16.F32.BF16 R24, R156, gdesc[UR4].tnspB, R24, gsb0 ;  /* 0x43e000049c187df0 */ /* 0x000fe20008001818 */
        /* <DEDUP_REMOVED lines=19> */
[----:B-1----:R-:W1:Y:S02]  /*52b0*/  FENCE.VIEW.ASYNC.S ;  /* 0x00000000000073c6 */ /* 0x002e640000000000 */
[----:B-1----:R-:W-:Y:S01]  /*52c0*/  NOP ;  /* 0x0000000000007918 */ /* 0x002fe20000000000 */
[----:B------:R-:W-:Y:S06]  /*52d0*/  BAR.ARV 0xe, 0x100 ;  /* 0x0384000000007b1d */ /* 0x000fec0000002000 */
[----:B------:R1:W-:Y:S02]  /*52e0*/  @!P1 SYNCS.ARRIVE.TRANS64.RED.A1T0 RZ, [R8+URZ], RZ ;  /* 0x000000ff08ff99a7 */ /* 0x0003e4000810043f */
[----:B-1----:R-:W-:-:S04]  /*52f0*/  FADD.FTZ R8, R174, R173 ;  /* 0x000000adae087221 */ /* 0x002fc80000010000 */
[----:B------:R-:W-:Y:S01]  /*5300*/  FADD.FTZ R8, R175, R8 ;  /* 0x00000008af087221 */ /* 0x000fe20000010000 */
[----:B----4-:R-:W-:Y:S06]  /*5310*/  @!P2 BRA `(.L_x_150) ;  /* 0x0000002c008ca947 */ /* 0x010fec0003800000 */
[----:B------:R-:W-:Y:S01]  /*5320*/  MOV R13, R3 ;  /* 0x00000003000d7202 */ /* 0x000fe20000000f00 */
[----:B------:R-:W-:Y:S01]  /*5330*/  IMAD.MOV.U32 R15, RZ, RZ, R0 ;  /* 0x000000ffff0f7224 */ /* 0x000fe200078e0000 */
[----:B------:R-:W-:Y:S01]  /*5340*/  UIADD3 UR37, UR37, -0x2, URZ ;  /* 0xfffffffe25257890 */ /* 0x000fe2000fffe03f */
[----:B------:R-:W-:Y:S01]  /*5350*/  IMAD.MOV.U32 R12, RZ, RZ, R2 ;  /* 0x000000ffff0c7224 */ /* 0x000fe200078e0002 */
[----:B------:R-:W-:-:S10]  /*5360*/  ULDC UR10, c[0x0][0xa80] ;  /* 0x0002a000000a7ab9 */ /* 0x000fd40000000800 */
.L_x_159:
[----:B------:R-:W-:Y:S01]  /*5370*/  VIADD R2, R12, 0x1 ;  /* 0x000000010c027836 */ /* 0x000fe20000000000 */
[----:B------:R-:W-:Y:S01]  /*5380*/  MOV R0, UR37 ;  /* 0x0000002500007c02 */ /* 0x000fe20008000f00 */
[----:B------:R-:W-:-:S03]  /*5390*/  UIADD3 UR37, UR37, -0x1, URZ ;  /* 0xffffffff25257890 */ /* 0x000fc6000fffe03f */
[----:B------:R-:W-:Y:S02]  /*53a0*/  ISETP.NE.AND P3, PT, R2, 0x2, PT ;  /* 0x000000020200780c */ /* 0x000fe40003f65270 */
[----:B------:R-:W-:Y:S02]  /*53b0*/  ISETP.GT.AND P2, PT, R0, RZ, PT ;  /* 0x000000ff0000720c */ /* 0x000fe40003f44270 */
[----:B------:R-:W-:Y:S02]  /*53c0*/  SEL R3, RZ, 0x1, P3 ;  /* 0x00000001ff037807 */ /* 0x000fe40001800000 */
[----:B------:R-:W-:Y:S02]  /*53d0*/  SEL R2, R2, RZ, P3 ;  /* 0x000000ff02027207 */ /* 0x000fe40001800000 */
[----:B------:R-:W-:Y:S01]  /*53e0*/  LOP3.LUT R16, R16, R3, RZ, 0x3c, !PT ;  /* 0x0000000310107212 */ /* 0x000fe200078e3cff */
[----:B--2---:R-:W-:Y:S06]  /*53f0*/  @P0 BRA `(.L_x_151) ;  /* 0x0000000000040947 */ /* 0x004fec0003800000 */
[----:B------:R-:W-:Y:S01]  /*5400*/  BPT.TRAP 0x1 ;  /* 0x000000040000795c */ /* 0x000fe20000300000 */
.L_x_151:
[----:B------:R-:W-:Y:S02]  /*5410*/  LEA R11, R2, UR42, 0x3 ;  /* 0x0000002a020b7c11 */ /* 0x000fe4000f8e18ff */
[----:B------:R-:W-:-:S04]  /*5420*/  SHF.L.U32 R0, R16, 0x1f, RZ ;  /* 0x0000001f10007819 */ /* 0x000fc800000006ff */
[----:B------:R1:W2:Y:S01]  /*5430*/  SYNCS.PHASECHK.TRANS64.TRYWAIT P3, [R11+URZ+0x38830], R0 ;  /* 0x038830000b0075a7 */ /* 0x0002a2000806017f */
[----:B------:R-:W-:Y:S05]  /*5440*/  @P0 BRA `(.L_x_152) ;  /* 0x0000000000040947 */ /* 0x000fea0003800000 */
[----:B------:R-:W-:Y:S01]  /*5450*/  BPT.TRAP 0x1 ;  /* 0x000000040000795c */ /* 0x000fe20000300000 */
.L_x_152:
[----:B------:R-:W-:Y:S01]  /*5460*/  IMAD R3, R2, 0x200, R4 ;  /* 0x0000020002037824 */ /* 0x000fe200078e0204 */
[----:B--2---:R-:W-:Y:S06]  /*5470*/  @P3 BRA `(.L_x_153) ;  /* 0x0000000000083947 */ /* 0x004fec0003800000 */
[----:B------:R-:W2:Y:S02]  /*5480*/  SYNCS.PHASECHK.TRANS64.TRYWAIT P3, [R11+URZ+0x38830], R0 ;  /* 0x038830000b0075a7 */ /* 0x000ea4000806017f */
[----:B--2---:R-:W-:Y:S05]  /*5490*/  @!P3 BRA `(.L_x_154) ;  /* 0x000000800008b947 */ /* 0x004fea0003800000 */
.L_x_153:
[----:B------:R-:W-:Y:S01]  /*54a0*/  UIADD3 UR4, UR42, 0x20400, URZ ;  /* 0x000204002a047890 */ /* 0x000fe2000fffe03f */
[----:B------:R-:W-:Y:S01]  /*54b0*/  R2UR UR11, R3 ;  /* 0x00000000030b72ca */ /* 0x000fe200000e0000 */
[----:B------:R-:W-:Y:S01]  /*54c0*/  WARPGROUP.ARRIVE ;  /* 0x00000000000079c5 */ /* 0x000fe20000000000 */
[----:B------:R-:W-:Y:S01]  /*54d0*/  UMOV UR7, 0x40000040 ;  /* 0x4000004000077882 */ /* 0x000fe20000000000 */
[----:B------:R-:W-:Y:S01]  /*54e0*/  USHF.R.U32.HI UR4, URZ, 0x4, UR4 ;  /* 0x000000043f047899 */ /* 0x000fe20008011604 */
[----:B------:R-:W-:Y:S01]  /*54f0*/  UMOV UR5, 0x40000040 ;  /* 0x4000004000057882 */ /* 0x000fe20000000000 */
[----:B------:R-:W-:Y:S02]  /*5500*/  UMOV UR15, 0x40000040 ;  /* 0x40000040000f7882 */ /* 0x000fe40000000000 */
[----:B------:R-:W-:Y:S01]  /*5510*/  ULOP3.LUT UR4, UR4, 0x3fff, URZ, 0xc0, !UPT ;  /* 0x00003fff04047892 */ /* 0x000fe2000f8ec03f */
[----:B------:R-:W-:-:S03]  /*5520*/  UMOV UR19, 0x40000040 ;  /* 0x4000004000137882 */ /* 0x000fc60000000000 */
[----:B------:R-:W-:Y:S02]  /*5530*/  ULOP3.LUT UR4, UR4, 0x10000, URZ, 0xfc, !UPT ;  /* 0x0001000004047892 */ /* 0x000fe4000f8efc3f */
[----:B------:R-:W-:Y:S01]  /*5540*/  UMOV UR6, UR11 ;  /* 0x0000000b00067c82 */ /* 0x000fe20008000000 */
[----:B------:R-:W-:Y:S02]  /*5550*/  UIADD3 UR14, UR11, 0x4, URZ ;  /* 0x000000040b0e7890 */ /* 0x000fe4000fffe03f */
[----:B------:R-:W-:-:S04]  /*5560*/  UIADD3 UR18, UR11, 0x6, URZ ;  /* 0x000000060b127890 */ /* 0x000fc8000fffe03f */
[----:B------:R-:W-:Y:S01]  /*5570*/  HGMMA.64x64x16.F32.BF16 R152, gdesc[UR4], RZ, !UPT, gsb0 ;  /* 0x00e00000049879f0 */ /* 0x000fe2000c0018ff */
[----:B------:R-:W-:Y:S01]  /*5580*/  UIADD3 UR6, UR11, 0x2, URZ ;  /* 0x000000020b067890 */ /* 0x000fe2000fffe03f */
[----:B------:R-:W-:Y:S01]  /*5590*/  UMOV UR4, UR8 ;  /* 0x0000000800047c82 */ /* 0x000fe20008000000 */
[----:B------:R-:W-:Y:S01]  /*55a0*/  UMOV UR5, UR9 ;  /* 0x0000000900057c82 */ /* 0x000fe20008000000 */
[----:B------:R-:W-:Y:S01]  /*55b0*/  UMOV UR7, 0x40000040 ;  /* 0x4000004000077882 */ /* 0x000fe20000000000 */
        /* <DEDUP_REMOVED lines=10> */
[----:B------:R-:W-:Y:S05]  /*5660*/  @P0 BRA `(.L_x_155) ;  /* 0x0000000000040947 */ /* 0x000fea0003800000 */
[----:B------:R-:W-:Y:S01]  /*5670*/  BPT.TRAP 0x1 ;  /* 0x000000040000795c */ /* 0x000fe20000300000 */
.L_x_155:
[----:B------:R3:W4:Y:S01]  /*5680*/  SYNCS.PHASECHK.TRANS64.TRYWAIT P3, [R11+URZ+0x38850], R0 ;  /* 0x038850000b0075a7 */ /* 0x000722000806017f */
[----:B------:R-:W-:Y:S05]  /*5690*/  @P0 BRA `(.L_x_156) ;  /* 0x0000000000040947 */ /* 0x000fea0003800000 */
[----:B------:R-:W-:Y:S01]  /*56a0*/  BPT.TRAP 0x1 ;  /* 0x000000040000795c */ /* 0x000fe20000300000 */
.L_x_156:
[----:B----4-:R-:W-:Y:S05]  /*56b0*/  @P3 BRA `(.L_x_157) ;  /* 0x0000000000083947 */ /* 0x010fea0003800000 */
[----:B------:R-:W4:Y:S02]  /*56c0*/  SYNCS.PHASECHK.TRANS64.TRYWAIT P3, [R11+URZ+0x38850], R0 ;  /* 0x038850000b0075a7 */ /* 0x000f24000806017f */
[----:B----4-:R-:W-:Y:S05]  /*56d0*/  @!P3 BRA `(.L_x_158) ;  /* 0x0000007c008cb947 */ /* 0x010fea0003800000 */
.L_x_157:
[----:B-1234-:R-:W-:Y:S01]  /*56e0*/  VIADD R0, R5, 0x26400 ;  /* 0x0002640005007836 */ /* 0x01efe20000000000 */
[C---:B------:R-:W-:Y:S01]  /*56f0*/  IADD3 R3, R7.reuse, 0x200, RZ ;  /* 0x0000020007037810 */ /* 0x040fe20007ffe0ff */
[----:B------:R-:W-:Y:S01]  /*5700*/  VIADD R20, R7, 0x6 ;  /* 0x0000000607147836 */ /* 0x000fe20000000000 */
[----:B------:R-:W-:Y:S01]  /*5710*/  WARPGROUP.ARRIVE ;  /* 0x00000000000079c5 */ /* 0x000fe20000000000 */
[----:B------:R-:W-:Y:S01]  /*5720*/  UMOV UR7, 0x40000040 ;  /* 0x4000004000077882 */ /* 0x000fe20000000000 */
[----:B------:R-:W-:Y:S01]  /*5730*/  SHF.R.U32.HI R0, RZ, 0x4, R0 ;  /* 0x00000004ff007819 */ /* 0x000fe20000011600 */
[----:B------:R-:W-:-:S03]  /*5740*/  UMOV UR5, 0x40000040 ;  /* 0x4000004000057882 */ /* 0x000fc60000000000 */
[----:B------:R-:W1:Y:S01]  /*5750*/  S2R R189, SR_TID.X ;  /* 0x0000000000bd7919 */ /* 0x000e620000002100 */
[----:B------:R-:W-:Y:S02]  /*5760*/  LEA R202, R2, R9, 0xc ;  /* 0x0000000902ca7211 */ /* 0x000fe400078e60ff */
[----:B------:R-:W-:Y:S01]  /*5770*/  LOP3.LUT R14, R0, 0x3fff, RZ, 0xc0, !PT ;  /* 0x00003fff000e7812 */ /* 0x000fe200078ec0ff */
[----:B------:R-:W-:-:S03]  /*5780*/  IMAD R0, R2, 0x1000, R6 ;  /* 0x0000100002007824 */ /* 0x000fc600078e0206 */
[----:B------:R-:W-:Y:S01]  /*5790*/  LOP3.LUT R7, R14, 0x10000, RZ, 0xfc, !PT ;  /* 0x000100000e077812 */ /* 0x000fe200078efcff */
[C---:B------:R-:W-:Y:S01]  /*57a0*/  VIADD R14, R0.reuse, 0x2 ;  /* 0x00000002000e7836 */ /* 0x040fe20000000000 */
[----:B------:R-:W-:Y:S02]  /*57b0*/  R2UR UR6, R0 ;  /* 0x00000000000672ca */ /* 0x000fe400000e0000 */
[C---:B------:R-:W-:Y:S01]  /*57c0*/  R2UR UR4, R7.reuse ;  /* 0x00000000070472ca */ /* 0x040fe200000e0000 */
[C---:B------:R-:W-:Y:S02]  /*57d0*/  VIADD R21, R7.reuse, 0x2 ;  /* 0x0000000207157836 */ /* 0x040fe40000000000 */
[----:B------:R-:W-:-:S10]  /*57e0*/  VIADD R191, R7, 0x800 ;  /* 0x0000080007bf7836 */ /* 0x000fd40000000000 */
[----:B------:R-:W-:Y:S01]  /*57f0*/  HGMMA.64x64x16.F32.BF16 R152, gdesc[UR4], R152, gsb0 ;  /* 0x00e00000049879f0 */ /* 0x000fe20008001898 */
[----:B------:R-:W-:Y:S01]  /*5800*/  R2UR UR6, R14 ;  /* 0x000000000e0672ca */ /* 0x000fe200000e0000 */
[----:B------:R-:W-:Y:S01]  /*5810*/  UMOV UR7, 0x40000040 ;  /* 0x4000004000077882 */ /* 0x000fe20000000000 */
[----:B------:R-:W-:Y:S01]  /*5820*/  R2UR UR4, R21 ;  /* 0x00000000150472ca */ /* 0x000fe200000e0000 */
[----:B------:R-:W-:Y:S01]  /*5830*/  UMOV UR5, 0x40000040 ;  /* 0x4000004000057882 */ /* 0x000fe20000000000 */
[----:B------:R-:W-:Y:S01]  /*5840*/  VIADD R21, R7, 0x4 ;  /* 0x0000000407157836 */ /* 0x000fe20000000000 */
[----:B------:R-:W-:Y:S02]  /*5850*/  IADD3 R14, R0, 0x4, RZ ;  /* 0x00000004000e7810 */ /* 0x000fe40007ffe0ff */
[----:B-1----:R-:W-:Y:S01]  /*5860*/  SHF.R.U32.HI R189, RZ, 0x7, R189 ;  /* 0x00000007ffbd7819 */ /* 0x002fe200000116bd */
[----:B------:R-:W-:Y:S02]  /*5870*/  WARPGROUP.DEPBAR.LE gsb0, 0x0 ;  /* 0x00008000000079c5 */ /* 0x000fe40000010000 */
[----:B------:R-:W-:-:S06]  /*5880*/  WARPGROUP.ARRIVE ;  /* 0x00000000000079c5 */ /* 0x000fcc0000000000 */
[----:B------:R-:W-:Y:S01]  /*5890*/  HGMMA.64x64x16.F32.BF16 R152, gdesc[UR4], R152, gsb0 ;  /* 0x00e00000049879f0 */ /* 0x000fe20008001898 */
[----:B------:R-:W-:Y:S01]  /*58a0*/  R2UR UR6, R14 ;  /* 0x000000000e0672ca */ /* 0x000fe200000e0000 */
[----:B------:R-:W-:Y:S01]  /*58b0*/  UMOV UR7, 0x40000040 ;  /* 0x4000004000077882 */ /* 0x000fe20000000000 */
[----:B------:R-:W-:Y:S01]  /*58c0*/  R2UR UR4, R21 ;  /* 0x00000000150472ca */ /* 0x000fe200000e0000 */
[----:B------:R-:W-:Y:S01]  /*58d0*/  UMOV UR5, 0x40000040 ;  /* 0x4000004000057882 */ /* 0x000fe20000000000 */
[C---:B------:R-:W-:Y:S02]  /*58e0*/  VIADD R14, R0.reuse, 0x6 ;  /* 0x00000006000e7836 */ /* 0x040fe40000000000 */
        /* <DEDUP_REMOVED lines=9> */
[----:B------:R-:W-:Y:S02]  /*5980*/  WARPGROUP.DEPBAR.LE gsb0, 0x0 ;  /* 0x00008000000079c5 */ /* 0x000fe40000010000 */
[----:B------:R-:W-:-:S08]  /*5990*/  WARPGROUP.ARRIVE ;  /* 0x00000000000079c5 */ /* 0x000fd00000000000 */
        /* <DEDUP_REMOVED lines=104> */
[----:B------:R-:W1:Y:S02]  /*6020*/  SHFL.IDX PT, R3, R189, RZ, 0x1f ;  /* 0x00001fffbd037589 */ /* 0x000e6400000e0000 */
[----:B-1----:R-:W-:-:S04]  /*6030*/  ISETP.GT.AND P3, PT, R3, 0x7f, PT ;  /* 0x0000007f0300780c */ /* 0x002fc80003f64270 */
[----:B------:R-:W-:-:S04]  /*6040*/  SEL R3, RZ, 0x2, !P3 ;  /* 0x00000002ff037807 */ /* 0x000fc80005800000 */
        /* <DEDUP_REMOVED lines=9> */
[----:B------:R-:W-:-:S05]  /*60e0*/  IMAD.MOV.U32 R20, RZ, RZ, 0x4 ;  /* 0x00000004ff147424 */ /* 0x000fca00078e00ff */
[C---:B------:R-:W-:Y:S02]  /*60f0*/  SEL R14, R20.reuse, 0x2, P3 ;  /* 0x00000002140e7807 */ /* 0x040fe40001800000 */
[----:B------:R-:W-:Y:S02]  /*6100*/  SEL R20, R20, 0x6, !P3 ;  /* 0x0000000614147807 */ /* 0x000fe40005800000 */
        /* <DEDUP_REMOVED lines=9> */
[--C-:B------:R-:W-:Y:S02]  /*61a0*/  IMAD.IADD R189, R21, 0x1, R20.reuse ;  /* 0x0000000115bd7824 */ /* 0x100fe400078e0214 */
[----:B------:R-:W-:Y:S02]  /*61b0*/  IMAD.IADD R21, R191, 0x1, R20 ;  /* 0x00000001bf157824 */ /* 0x000fe400078e0214 */
[----:B------:R-:W-:Y:S01]  /*61c0*/  VIADD R191, R7, 0xa00 ;  /* 0x00000a0007bf7836 */ /* 0x000fe20000000000 */
        /* <DEDUP_REMOVED lines=23> */
[----:B------:R-:W-:-:S03]  /*6340*/  IADD3 R189, R191, R3, RZ ;  /* 0x00000003bfbd7210 */ /* 0x000fc60007ffe0ff */
        /* <DEDUP_REMOVED lines=8> */
[----:B------:R-:W-:Y:S02]  /*63d0*/  IMAD.IADD R190, R14, 0x1, R21 ;  /* 0x000000010ebe7824 */ /* 0x000fe400078e0215 */
        /* <DEDUP_REMOVED lines=8> */
[----:B------:R-:W-:Y:S01]  /*6460*/  IMAD.IADD R189, R20, 0x1, R21 ;  /* 0x0000000114bd7824 */ /* 0x000fe200078e0215 */
[----:B------:R-:W-:Y:S02]  /*6470*/  IADD3 R21, R191, R20, RZ ;  /* 0x00000014bf157210 */ /* 0x000fe40007ffe0ff */
[----:B------:R-:W-:Y:S01]  /*6480*/  IADD3 R191, R7, 0xc00, RZ ;  /* 0x00000c0007bf7810 */ /* 0x000fe20007ffe0ff */
[----:B------:R-:W-:Y:S02]  /*6490*/  WARPGROUP.DEPBAR.LE gsb0, 0x0 ;  /* 0x00008000000079c5 */ /* 0x000fe40000010000 */
[----:B------:R-:W-:-:S06]  /*64a0*/  WARPGROUP.ARRIVE ;  /* 0x00000000000079c5 */ /* 0x000fcc0000000000 */
        /* <DEDUP_REMOVED lines=21> */
[----:B------:R-:W-:Y:S02]  /*6600*/  IMAD.IADD R189, R191, 0x1, R3 ;  /* 0x00000001bfbd7824 */ /* 0x000fe400078e0203 */
        /* <DEDUP_REMOVED lines=8> */
[----:B------:R-:W-:Y:S01]  /*6690*/  IMAD.IADD R190, R14, 0x1, R21 ;  /* 0x000000010ebe7824 */ /* 0x000fe200078e0215 */
[----:B------:R-:W-:Y:S01]  /*66a0*/  IADD3 R189, R191, R14, RZ ;  /* 0x0000000ebfbd7210 */ /* 0x000fe20007ffe0ff */
[----:B------:R-:W-:Y:S02]  /*66b0*/  WARPGROUP.DEPBAR.LE gsb0, 0x0 ;  /* 0x00008000000079c5 */ /* 0x000fe40000010000 */
[----:B------:R-:W-:-:S07]  /*66c0*/  WARPGROUP.ARRIVE ;  /* 0x00000000000079c5 */ /* 0x000fce0000000000 */
        /* <DEDUP_REMOVED lines=41> */
[C---:B------:R-:W-:Y:S02]  /*6960*/  IMAD.IADD R14, R189.reuse, 0x1, R14 ;  /* 0x00000001bd0e7824 */ /* 0x040fe400078e020e */
[----:B------:R-:W-:Y:S01]  /*6970*/  IMAD.IADD R21, R20, 0x1, R21 ;  /* 0x0000000114157824 */ /* 0x000fe200078e0215 */
[----:B------:R-:W-:Y:S01]  /*6980*/  IADD3 R20, R189, R20, RZ ;  /* 0x00000014bd147210 */ /* 0x000fe20007ffe0ff */
[----:B------:R-:W-:-:S02]  /*6990*/  WARPGROUP.DEPBAR.LE gsb0, 0x0 ;  /* 0x00008000000079c5 */ /* 0x000fc40000010000 */
        /* <DEDUP_REMOVED lines=20> */
[----:B------:R-:W-:Y:S01]  /*6ae0*/  IADD3 R20, R3, R14, R7 ;  /* 0x0000000e03147210 */ /* 0x000fe20007ffe007 */
[----:B------:R-:W-:Y:S02]  /*6af0*/  WARPGROUP.DEPBAR.LE gsb0, 0x0 ;  /* 0x00008000000079c5 */ /* 0x000fe40000010000 */
[----:B------:R-:W-:-:S08]  /*6b00*/  WARPGROUP.ARRIVE ;  /* 0x00000000000079c5 */ /* 0x000fd00000000000 */
        /* <DEDUP_REMOVED lines=9> */
[----:B------:R-:W-:-:S12]  /*6ba0*/  UMOV UR7, 0x40000040 ;  /* 0x4000004000077882 */ /* 0x000fd80000000000 */
[----:B------:R-:W-:Y:S01]  /*6bb0*/  UMOV UR6, UR4 ;  /* 0x0000000400067c82 */ /* 0x000fe20008000000 */
[----:B------:R-:W-:Y:S02]  /*6bc0*/  WARPGROUP.DEPBAR.LE gsb0, 0x0 ;  /* 0x00008000000079c5 */ /* 0x000fe40000010000 */
        /* <DEDUP_REMOVED lines=15> */
[----:B------:R-:W-:Y:S02]  /*6cc0*/  FMNMX.FTZ R20, R181, R0, !PT ;  /* 0x00000000b5147209 */ /* 0x000fe40007810000 */
[----:B------:R-:W-:-:S03]  /*6cd0*/  FMNMX.FTZ R0, R154, R13, !PT ;  /* 0x0000000d9a007209 */ /* 0x000fc60007810000 */
        /* <DEDUP_REMOVED lines=12> */
[C---:B------:R-:W-:Y:S01]  /*6da0*/  FMUL.FTZ R194, R0.reuse, UR10 ;  /* 0x0000000a00c27c20 */ /* 0x040fe20008410000 */
[----:B------:R-:W-:Y:S01]  /*6db0*/  FMNMX.FTZ R3, R171, R14, !PT ;  /* 0x0000000eab037209 */ /* 0x000fe20007810000 */
[----:B------:R-:W-:Y:S02]  /*6dc0*/  FADD.FTZ R15, -R0, R15 ;  /* 0x0000000f000f7221 */ /* 0x000fe40000010100 */
[--C-:B------:R-:W-:Y:S01]  /*6dd0*/  FFMA.FTZ R189, R152, UR10, -R194.reuse ;  /* 0x0000000a98bd7c23 */ /* 0x100fe200080108c2 */
[----:B------:R-:W-:Y:S01]  /*6de0*/  FMNMX.FTZ R20, R174, R3, !PT ;  /* 0x00000003ae147209 */ /* 0x000fe20007810000 */
[--C-:B------:R-:W-:Y:S01]  /*6df0*/  FFMA.FTZ R21, R153, UR10, -R194.reuse ;  /* 0x0000000a99157c23 */ /* 0x100fe200080108c2 */
[----:B------:R-:W-:Y:S01]  /*6e00*/  FMUL.FTZ R15, R15, UR10 ;  /* 0x0000000a0f0f7c20 */ /* 0x000fe20008410000 */
        /* <DEDUP_REMOVED lines=11> */
[--C-:B------:R-:W-:Y:S01]  /*6ec0*/  FFMA.FTZ R169, R169, UR10, -R194.reuse ;  /* 0x0000000aa9a97c23 */ /* 0x100fe200080108c2 */
[--C-:B------:R-:W-:Y:S01]  /*6ed0*/  FFMA.FTZ R172, R172, UR10, -R194.reuse ;  /* 0x0000000aacac7c23 */ /* 0x100fe200080108c2 */
[----:B------:R-:W-:Y:S01]  /*6ee0*/  FMNMX.FTZ R152, R182, R3, !PT ;  /* 0x00000003b6987209 */ /* 0x000fe20007810000 */
[----:B------:R2:W-:Y:S01]  /*6ef0*/  MUFU.EX2 R20, R156 ;  /* 0x0000009c00147308 */ /* 0x0005e20000000800 */
[--C-:B------:R-:W-:Y:S01]  /*6f00*/  FFMA.FTZ R173, R173, UR10, -R194.reuse ;  /* 0x0000000aadad7c23 */ /* 0x100fe200080108c2 */
[--C-:B------:R-:W-:Y:S01]  /*6f10*/  FFMA.FTZ R176, R176, UR10, -R194.reuse ;  /* 0x0000000ab0b07c23 */ /* 0x100fe200080108c2 */
[----:B------:R-:W-:Y:S01]  /*6f20*/  FMNMX.FTZ R152, R183, R152, !PT ;  /* 0x00000098b7987209 */ /* 0x000fe20007810000 */
[--C-:B------:R-:W-:Y:S01]  /*6f30*/  FFMA.FTZ R177, R177, UR10, -R194.reuse ;  /* 0x0000000ab1b17c23 */ /* 0x100fe200080108c2 */
[----:B------:R-:W-:-:S03]  /*6f40*/  FFMA.FTZ R180, R180, UR10, -R194 ;  /* 0x0000000ab4b47c23 */ /* 0x000fc600080108c2 */
[----:B------:R-:W3:Y:S01]  /*6f50*/  SHFL.BFLY PT, R3, R152, 0x2, 0x1f ;  /* 0x0c401f0098037f89 */ /* 0x000ee200000e0000 */
        /* <DEDUP_REMOVED lines=22> */
[----:B------:R-:W-:Y:S01]  /*70c0*/  FMUL.FTZ R61, R61, R15 ;  /* 0x0000000f3d3d7220 */ /* 0x000fe20000410000 */
[----:B---3--:R-:W-:Y:S01]  /*70d0*/  FMNMX.FTZ R153, R152, R3, !PT ;  /* 0x0000000398997209 */ /* 0x008fe20007810000 */
[----:B------:R-:W-:Y:S01]  /*70e0*/  MUFU.EX2 R190, R190 ;  /* 0x000000be00be7308 */ /* 0x000fe20000000800 */
[-C--:B------:R-:W-:Y:S01]  /*70f0*/  FMUL.FTZ R64, R64, R15.reuse ;  /* 0x0000000f40407220 */ /* 0x080fe20000410000 */
[-C--:B------:R-:W-:Y:S01]  /*7100*/  FMUL.FTZ R65, R65, R15.reuse ;  /* 0x0000000f41417220 */ /* 0x080fe20000410000 */
[-C--:B------:R-:W-:Y:S01]  /*7110*/  FMUL.FTZ R68, R68, R15.reuse ;  /* 0x0000000f44447220 */ /* 0x080fe20000410000 */
[----:B------:R-:W1:Y:S01]  /*7120*/  SHFL.BFLY PT, R152, R153, 0x1, 0x1f ;  /* 0x0c201f0099987f89 */ /* 0x000e6200000e0000 */
        /* <DEDUP_REMOVED lines=19> */
[----:B------:R-:W4:Y:S01]  /*7260*/  MUFU.EX2 R193, R193 ;  /* 0x000000c100c17308 */ /* 0x000f220000000800 */
[-C--:B------:R-:W-:Y:S01]  /*7270*/  FMUL.FTZ R104, R104, R15.reuse ;  /* 0x0000000f68687220 */ /* 0x080fe20000410000 */
[-C--:B------:R-:W-:Y:S01]  /*7280*/  FMUL.FTZ R105, R105, R15.reuse ;  /* 0x0000000f69697220 */ /* 0x080fe20000410000 */
[-C--:B------:R-:W-:Y:S01]  /*7290*/  FMUL.FTZ R108, R108, R15.reuse ;  /* 0x0000000f6c6c7220 */ /* 0x080fe20000410000 */
[----:B-1----:R-:W-:Y:S01]  /*72a0*/  FMNMX.FTZ R3, R153, R152, !PT ;  /* 0x0000009899037209 */ /* 0x002fe20007810000 */
[----:B------:R-:W-:Y:S01]  /*72b0*/  FFMA.FTZ R153, R181, UR10, -R194 ;  /* 0x0000000ab5997c23 */ /* 0x000fe200080108c2 */
[-C--:B------:R-:W-:Y:S01]  /*72c0*/  FMUL.FTZ R109, R109, R15.reuse ;  /* 0x0000000f6d6d7220 */ /* 0x080fe20000410000 */
[-C--:B------:R-:W-:Y:S01]  /*72d0*/  FMUL.FTZ R112, R112, R15.reuse ;  /* 0x0000000f70707220 */ /* 0x080fe20000410000 */
[----:B------:R-:W-:Y:S01]  /*72e0*/  MUFU.EX2 R168, R168 ;  /* 0x000000a800a87308 */ /* 0x000fe20000000800 */
[C---:B------:R-:W-:Y:S01]  /*72f0*/  FADD.FTZ R152, -R3.reuse, R13 ;  /* 0x0000000d03987221 */ /* 0x040fe20000010100 */
[----:B--2---:R-:W-:Y:S01]  /*7300*/  FMUL.FTZ R156, R3, UR10 ;  /* 0x0000000a039c7c20 */ /* 0x004fe20008410000 */
[-C--:B------:R-:W-:Y:S01]  /*7310*/  FMUL.FTZ R113, R113, R15.reuse ;  /* 0x0000000f71717220 */ /* 0x080fe20000410000 */
[----:B------:R-:W-:Y:S01]  /*7320*/  FMUL.FTZ R116, R116, R15 ;  /* 0x0000000f74747220 */ /* 0x000fe20000410000 */
[----:B------:R-:W-:Y:S01]  /*7330*/  FMUL.FTZ R152, R152, UR10 ;  /* 0x0000000a98987c20 */ /* 0x000fe20008410000 */
[--C-:B------:R-:W-:Y:S01]  /*7340*/  FFMA.FTZ R194, R154, UR10, -R156.reuse ;  /* 0x0000000a9ac27c23 */ /* 0x100fe2000801089c */
[--C-:B------:R-:W-:Y:S01]  /*7350*/  FFMA.FTZ R195, R155, UR10, -R156.reuse ;  /* 0x0000000a9bc37c23 */ /* 0x100fe2000801089c */
[----:B------:R1:W-:Y:S01]  /*7360*/  MUFU.EX2 R13, R153 ;  /* 0x00000099000d7308 */ /* 0x0003e20000000800 */
[--C-:B------:R-:W-:Y:S01]  /*7370*/  FFMA.FTZ R196, R158, UR10, -R156.reuse ;  /* 0x0000000a9ec47c23 */ /* 0x100fe2000801089c */
[--C-:B------:R-:W-:Y:S01]  /*7380*/  FFMA.FTZ R197, R159, UR10, -R156.reuse ;  /* 0x0000000a9fc57c23 */ /* 0x100fe2000801089c */
[--C-:B------:R-:W-:Y:S01]  /*7390*/  FFMA.FTZ R198, R162, UR10, -R156.reuse ;  /* 0x0000000aa2c67c23 */ /* 0x100fe2000801089c */
[--C-:B------:R-:W-:Y:S01]  /*73a0*/  FFMA.FTZ R199, R163, UR10, -R156.reuse ;  /* 0x0000000aa3c77c23 */ /* 0x100fe2000801089c */
[--C-:B------:R-:W-:Y:S01]  /*73b0*/  FFMA.FTZ R200, R166, UR10, -R156.reuse ;  /* 0x0000000aa6c87c23 */ /* 0x100fe2000801089c */
[--C-:B------:R-:W-:Y:S01]  /*73c0*/  FFMA.FTZ R201, R167, UR10, -R156.reuse ;  /* 0x0000000aa7c97c23 */ /* 0x100fe2000801089c */
[----:B------:R-:W-:Y:S01]  /*73d0*/  FFMA.FTZ R170, R170, UR10, -R156 ;  /* 0x0000000aaaaa7c23 */ /* 0x000fe2000801089c */
[----:B------:R2:W5:Y:S01]  /*73e0*/  MUFU.EX2 R181, R152 ;  /* 0x0000009800b57308 */ /* 0x0005620000000800 */
[----:B-1----:R-:W-:-:S02]  /*73f0*/  IMAD.MOV R153, RZ, RZ, -R19 ;  /* 0x000000ffff997224 */ /* 0x002fc400078e0a13 */
[--C-:B------:R-:W-:Y:S01]  /*7400*/  FFMA.FTZ R171, R171, UR10, -R156.reuse ;  /* 0x0000000aabab7c23 */ /* 0x100fe2000801089c */
[--C-:B------:R-:W-:Y:S01]  /*7410*/  FFMA.FTZ R174, R174, UR10, -R156.reuse ;  /* 0x0000000aaeae7c23 */ /* 0x100fe2000801089c */
[--C-:B------:R-:W-:Y:S01]  /*7420*/  FFMA.FTZ R175, R175, UR10, -R156.reuse ;  /* 0x0000000aafaf7c23 */ /* 0x100fe2000801089c */
[--C-:B------:R-:W-:Y:S01]  /*7430*/  FFMA.FTZ R178, R178, UR10, -R156.reuse ;  /* 0x0000000ab2b27c23 */ /* 0x100fe2000801089c */
[----:B------:R-:W-:Y:S01]  /*7440*/  ISETP.NE.AND P3, PT, R18, R153, PT ;  /* 0x000000991200720c */ /* 0x000fe20003f65270 */
[--C-:B------:R-:W-:Y:S01]  /*7450*/  FFMA.FTZ R179, R179, UR10, -R156.reuse ;  /* 0x0000000ab3b37c23 */ /* 0x100fe2000801089c */
[--C-:B------:R-:W-:Y:S01]  /*7460*/  FFMA.FTZ R183, R183, UR10, -R156.reuse ;  /* 0x0000000ab7b77c23 */ /* 0x100fe2000801089c */
[----:B--2---:R-:W-:Y:S02]  /*7470*/  @!P1 VIADD R152, R11, 0x38840 ;  /* 0x000388400b989836 */ /* 0x004fe40000000000 */
[----:B------:R-:W-:Y:S01]  /*7480*/  FFMA.FTZ R182, R182, UR10, -R156 ;  /* 0x0000000ab6b67c23 */ /* 0x000fe2000801089c */
[----:B------:R-:W-:Y:S01]  /*7490*/  MUFU.EX2 R194, R194 ;  /* 0x000000c200c27308 */ /* 0x000fe20000000800 */
[----:B---3--:R-:W-:Y:S01]  /*74a0*/  F2FP.BF16.F32.PACK_AB R156, R191, R190 ;  /* 0x000000bebf9c723e */ /* 0x008fe200000010ff */
[-C--:B------:R-:W-:Y:S01]  /*74b0*/  FMUL.FTZ R117, R117, R15.reuse ;  /* 0x0000000f75757220 */ /* 0x080fe20000410000 */
[----:B------:R-:W-:Y:S01]  /*74c0*/  @!P1 PRMT R152, RZ, 0x654, R152 ;  /* 0x00000654ff989816 */ /* 0x000fe20000000098 */
[----:B------:R-:W-:Y:S01]  /*74d0*/  FMUL.FTZ R120, R120, R15 ;  /* 0x0000000f78787220 */ /* 0x000fe20000410000 */
[----:B----4-:R-:W-:Y:S01]  /*74e0*/  F2FP.BF16.F32.PACK_AB R158, R193, R192 ;  /* 0x000000c0c19e723e */ /* 0x010fe200000010ff */
[-C--:B-----5:R-:W-:Y:S01]  /*74f0*/  FMUL.FTZ R26, R26, R181.reuse ;  /* 0x000000b51a1a7220 */ /* 0x0a0fe20000410000 */
[----:B------:R1:W-:Y:S01]  /*7500*/  @!P1 SYNCS.ARRIVE.TRANS64.RED.A1T0 RZ, [R152+URZ], RZ ;  /* 0x000000ff98ff99a7 */ /* 0x0003e2000810043f */
[----:B------:R-:W-:Y:S01]  /*7510*/  @!P3 IMAD R12, R12, 0x40, R17 ;  /* 0x000000400c0cb824 */ /* 0x000fe200078e0211 */
[----:B------:R-:W2:Y:S01]  /*7520*/  MUFU.EX2 R195, R195 ;  /* 0x000000c300c37308 */ /* 0x000ea20000000800 */
[-C--:B------:R-:W-:Y:S01]  /*7530*/  FMUL.FTZ R27, R27, R181.reuse ;  /* 0x000000b51b1b7220 */ /* 0x080fe20000410000 */
[-C--:B------:R-:W-:Y:S01]  /*7540*/  FMUL.FTZ R30, R30, R181.reuse ;  /* 0x000000b51e1e7220 */ /* 0x080fe20000410000 */
[-C--:B------:R-:W-:Y:S01]  /*7550*/  FMUL.FTZ R31, R31, R181.reuse ;  /* 0x000000b51f1f7220 */ /* 0x080fe20000410000 */
[----:B------:R-:W-:Y:S01]  /*7560*/  @!P3 LEA R154, R12, UR42, 0x2 ;  /* 0x0000002a0c9abc11 */ /* 0x000fe2000f8e10ff */
[-C--:B------:R-:W-:Y:S01]  /*7570*/  FMUL.FTZ R34, R34, R181.reuse ;  /* 0x000000b522227220 */ /* 0x080fe20000410000 */
[----:B-1----:R-:W-:Y:S01]  /*7580*/  F2FP.BF16.F32.PACK_AB R152, R21, R14 ;  /* 0x0000000e1598723e */ /* 0x002fe200000010ff */
[-C--:B------:R-:W-:Y:S01]  /*7590*/  FMUL.FTZ R35, R35, R181.reuse ;  /* 0x000000b523237220 */ /* 0x080fe20000410000 */
[----:B------:R-:W-:Y:S01]  /*75a0*/  MUFU.EX2 R196, R196 ;  /* 0x000000c400c47308 */ /* 0x000fe20000000800 */
[----:B------:R-:W-:Y:S01]  /*75b0*/  @!P3 STS [R154+0x38400], R15 ;  /* 0x0384000f9a00b388 */ /* 0x000fe20000000800 */
[-C--:B------:R-:W-:Y:S01]  /*75c0*/  FMUL.FTZ R38, R38, R181.reuse ;  /* 0x000000b526267220 */ /* 0x080fe20000410000 */
[-C--:B------:R-:W-:Y:S01]  /*75d0*/  FMUL.FTZ R39, R39, R181.reuse ;  /* 0x000000b527277220 */ /* 0x080fe20000410000 */
[-C--:B------:R-:W-:Y:S01]  /*75e0*/  FMUL.FTZ R42, R42, R181.reuse ;  /* 0x000000b52a2a7220 */ /* 0x080fe20000410000 */
[----:B------:R1:W-:Y:S01]  /*75f0*/  @!P3 STS [R154+0x38420], R181 ;  /* 0x038420b59a00b388 */ /* 0x0003e20000000800 */
[-C--:B------:R-:W-:Y:S01]  /*7600*/  FMUL.FTZ R43, R43, R181.reuse ;  /* 0x000000b52b2b7220 */ /* 0x080fe20000410000 */
[-C--:B------:R-:W-:Y:S01]  /*7610*/  FMUL.FTZ R46, R46, R181.reuse ;  /* 0x000000b52e2e7220 */ /* 0x080fe20000410000 */
[----:B------:R-:W3:Y:S01]  /*7620*/  MUFU.EX2 R197, R197 ;  /* 0x000000c500c57308 */ /* 0x000ee20000000800 */
[----:B--2---:R-:W-:Y:S01]  /*7630*/  F2FP.BF16.F32.PACK_AB R153, R195, R194 ;  /* 0x000000c2c399723e */ /* 0x004fe200000010ff */
[-C--:B------:R-:W-:Y:S01]  /*7640*/  FMUL.FTZ R47, R47, R181.reuse ;  /* 0x000000b52f2f7220 */ /* 0x080fe20000410000 */
[-C--:B------:R-:W-:Y:S01]  /*7650*/  FMUL.FTZ R50, R50, R181.reuse ;  /* 0x000000b532327220 */ /* 0x080fe20000410000 */
[-C--:B------:R-:W-:Y:S01]  /*7660*/  FMUL.FTZ R51, R51, R181.reuse ;  /* 0x000000b533337220 */ /* 0x080fe20000410000 */
[-C--:B------:R-:W-:Y:S01]  /*7670*/  FMUL.FTZ R54, R54, R181.reuse ;  /* 0x000000b536367220 */ /* 0x080fe20000410000 */
[-C--:B------:R-:W-:Y:S01]  /*7680*/  FMUL.FTZ R55, R55, R181.reuse ;  /* 0x000000b537377220 */ /* 0x080fe20000410000 */
[----:B-1----:R-:W-:Y:S01]  /*7690*/  F2FP.BF16.F32.PACK_AB R154, R189, R20 ;  /* 0x00000014bd9a723e */ /* 0x002fe200000010ff */
        /* <DEDUP_REMOVED lines=8> */
[----:B------:R-:W1:Y:S01]  /*7720*/  MUFU.EX2 R199, R199 ;  /* 0x000000c700c77308 */ /* 0x000e620000000800 */
[----:B---3--:R-:W-:Y:S01]  /*7730*/  F2FP.BF16.F32.PACK_AB R155, R197, R196 ;  /* 0x000000c4c59b723e */ /* 0x008fe200000010ff */
[----:B------:R-:W-:Y:S01]  /*7740*/  BAR.SYNC.DEFER_BLOCKING 0xf, 0x100 ;  /* 0x03c4000000007b1d */ /* 0x000fe20000010000 */
        /* <DEDUP_REMOVED lines=13> */
[----:B------:R-:W2:Y:S01]  /*7820*/  MUFU.EX2 R201, R201 ;  /* 0x000000c900c97308 */ /* 0x000ea20000000800 */
[----:B-1----:R-:W-:Y:S01]  /*7830*/  F2FP.BF16.F32.PACK_AB R157, R199, R198 ;  /* 0x000000c6c79d723e */ /* 0x002fe200000010ff */
[-C--:B------:R-:W-:Y:S01]  /*7840*/  FMUL.FTZ R95, R95, R181.reuse ;  /* 0x000000b55f5f7220 */ /* 0x080fe20000410000 */
[-C--:B------:R-:W-:Y:S01]  /*7850*/  FMUL.FTZ R98, R98, R181.reuse ;  /* 0x000000b562627220 */ /* 0x080fe20000410000 */
[-C--:B------:R-:W-:Y:S01]  /*7860*/  FMUL.FTZ R99, R99, R181.reuse ;  /* 0x000000b563637220 */ /* 0x080fe20000410000 */
[-C--:B------:R-:W-:Y:S01]  /*7870*/  FMUL.FTZ R102, R102, R181.reuse ;  /* 0x000000b566667220 */ /* 0x080fe20000410000 */
[-C--:B------:R-:W-:Y:S01]  /*7880*/  FMUL.FTZ R103, R103, R181.reuse ;  /* 0x000000b567677220 */ /* 0x080fe20000410000 */
[-C--:B------:R-:W-:Y:S01]  /*7890*/  FMUL.FTZ R106, R106, R181.reuse ;  /* 0x000000b56a6a7220 */ /* 0x080fe20000410000 */
[----:B------:R-:W1:Y:S01]  /*78a0*/  MUFU.EX2 R169, R169 ;  /* 0x000000a900a97308 */ /* 0x000e620000000800 */
[-C--:B------:R-:W-:Y:S01]  /*78b0*/  FMUL.FTZ R107, R107, R181.reuse ;  /* 0x000000b56b6b7220 */ /* 0x080fe20000410000 */
[-C--:B------:R-:W-:Y:S01]  /*78c0*/  FMUL.FTZ R110, R110, R181.reuse ;  /* 0x000000b56e6e7220 */ /* 0x080fe20000410000 */
[-C--:B------:R-:W-:Y:S01]  /*78d0*/  FMUL.FTZ R111, R111, R181.reuse ;  /* 0x000000b56f6f7220 */ /* 0x080fe20000410000 */
[-C--:B------:R-:W-:Y:S01]  /*78e0*/  FMUL.FTZ R114, R114, R181.reuse ;  /* 0x000000b572727220 */ /* 0x080fe20000410000 */
[-C--:B------:R-:W-:Y:S01]  /*78f0*/  FMUL.FTZ R115, R115, R181.reuse ;  /* 0x000000b573737220 */ /* 0x080fe20000410000 */
[-C--:B------:R-:W-:Y:S01]  /*7900*/  FMUL.FTZ R118, R118, R181.reuse ;  /* 0x000000b576767220 */ /* 0x080fe20000410000 */
[----:B------:R-:W-:Y:S01]  /*7910*/  FMUL.FTZ R119, R119, R181 ;  /* 0x000000b577777220 */ /* 0x000fe20000410000 */
[----:B------:R-:W-:Y:S01]  /*7920*/  MUFU.EX2 R172, R172 ;  /* 0x000000ac00ac7308 */ /* 0x000fe20000000800 */
[----:B--2---:R-:W-:Y:S01]  /*7930*/  F2FP.BF16.F32.PACK_AB R159, R201, R200 ;  /* 0x000000c8c99f723e */ /* 0x004fe200000010ff */
[----:B------:R-:W-:Y:S01]  /*7940*/  FMUL.FTZ R121, R121, R15 ;  /* 0x0000000f79797220 */ /* 0x000fe20000410000 */
[-C--:B------:R-:W-:Y:S01]  /*7950*/  FMUL.FTZ R122, R122, R181.reuse ;  /* 0x000000b57a7a7220 */ /* 0x080fe20000410000 */
[----:B------:R-:W-:Y:S01]  /*7960*/  FMUL.FTZ R123, R123, R181 ;  /* 0x000000b57b7b7220 */ /* 0x000fe20000410000 */
[-C--:B------:R-:W-:Y:S01]  /*7970*/  FMUL.FTZ R124, R124, R15.reuse ;  /* 0x0000000f7c7c7220 */ /* 0x080fe20000410000 */
[----:B------:R-:W-:Y:S01]  /*7980*/  FMUL.FTZ R125, R125, R15 ;  /* 0x0000000f7d7d7220 */ /* 0x000fe20000410000 */
[-C--:B------:R-:W-:Y:S01]  /*7990*/  FMUL.FTZ R126, R126, R181.reuse ;  /* 0x000000b57e7e7220 */ /* 0x080fe20000410000 */
[----:B------:R-:W2:Y:S01]  /*79a0*/  MUFU.EX2 R173, R173 ;  /* 0x000000ad00ad7308 */ /* 0x000ea20000000800 */
[----:B-1----:R-:W-:Y:S01]  /*79b0*/  F2FP.BF16.F32.PACK_AB R160, R169, R168 ;  /* 0x000000a8a9a0723e */ /* 0x002fe200000010ff */
[----:B------:R-:W-:Y:S01]  /*79c0*/  FMUL.FTZ R127, R127, R181 ;  /* 0x000000b57f7f7220 */ /* 0x000fe20000410000 */
[-C--:B------:R-:W-:Y:S01]  /*79d0*/  FMUL.FTZ R128, R128, R15.reuse ;  /* 0x0000000f80807220 */ /* 0x080fe20000410000 */
[----:B------:R-:W-:Y:S01]  /*79e0*/  FMUL.FTZ R129, R129, R15 ;  /* 0x0000000f81817220 */ /* 0x000fe20000410000 */
[-C--:B------:R-:W-:Y:S01]  /*79f0*/  FMUL.FTZ R130, R130, R181.reuse ;  /* 0x000000b582827220 */ /* 0x080fe20000410000 */
[----:B------:R-:W-:Y:S01]  /*7a00*/  FMUL.FTZ R131, R131, R181 ;  /* 0x000000b583837220 */ /* 0x000fe20000410000 */
[-C--:B------:R-:W-:Y:S01]  /*7a10*/  FMUL.FTZ R132, R132, R15.reuse ;  /* 0x0000000f84847220 */ /* 0x080fe20000410000 */
[----:B------:R-:W-:Y:S01]  /*7a20*/  MUFU.EX2 R170, R170 ;  /* 0x000000aa00aa7308 */ /* 0x000fe20000000800 */
[----:B------:R-:W-:Y:S01]  /*7a30*/  FMUL.FTZ R133, R133, R15 ;  /* 0x0000000f85857220 */ /* 0x000fe20000410000 */
[-C--:B------:R-:W-:Y:S01]  /*7a40*/  FMUL.FTZ R134, R134, R181.reuse ;  /* 0x000000b586867220 */ /* 0x080fe20000410000 */
[----:B------:R-:W-:Y:S01]  /*7a50*/  FMUL.FTZ R135, R135, R181 ;  /* 0x000000b587877220 */ /* 0x000fe20000410000 */
[-C--:B------:R-:W-:Y:S01]  /*7a60*/  FMUL.FTZ R136, R136, R15.reuse ;  /* 0x0000000f88887220 */ /* 0x080fe20000410000 */
[----:B------:R-:W-:Y:S01]  /*7a70*/  FMUL.FTZ R137, R137, R15 ;  /* 0x0000000f89897220 */ /* 0x000fe20000410000 */
[-C--:B------:R-:W-:Y:S01]  /*7a80*/  FMUL.FTZ R138, R138, R181.reuse ;  /* 0x000000b58a8a7220 */ /* 0x080fe20000410000 */
[----:B------:R-:W-:Y:S01]  /*7a90*/  FMUL.FTZ R139, R139, R181 ;  /* 0x000000b58b8b7220 */ /* 0x000fe20000410000 */
[----:B------:R-:W1:Y:S01]  /*7aa0*/  MUFU.EX2 R171, R171 ;  /* 0x000000ab00ab7308 */ /* 0x000e620000000800 */
[----:B--2---:R-:W-:Y:S01]  /*7ab0*/  F2FP.BF16.F32.PACK_AB R162, R173, R172 ;  /* 0x000000acada2723e */ /* 0x004fe200000010ff */
[-C--:B------:R-:W-:Y:S01]  /*7ac0*/  FMUL.FTZ R140, R140, R15.reuse ;  /* 0x0000000f8c8c7220 */ /* 0x080fe20000410000 */
[----:B------:R-:W-:Y:S01]  /*7ad0*/  FMUL.FTZ R141, R141, R15 ;  /* 0x0000000f8d8d7220 */ /* 0x000fe20000410000 */
[-C--:B------:R-:W-:Y:S01]  /*7ae0*/  FMUL.FTZ R142, R142, R181.reuse ;  /* 0x000000b58e8e7220 */ /* 0x080fe20000410000 */
[----:B------:R-:W-:Y:S01]  /*7af0*/  FMUL.FTZ R143, R143, R181 ;  /* 0x000000b58f8f7220 */ /* 0x000fe20000410000 */
[-C--:B------:R-:W-:Y:S01]  /*7b00*/  FMUL.FTZ R144, R144, R15.reuse ;  /* 0x0000000f90907220 */ /* 0x080fe20000410000 */
[----:B------:R-:W-:Y:S01]  /*7b10*/  FMUL.FTZ R145, R145, R15 ;  /* 0x0000000f91917220 */ /* 0x000fe20000410000 */
[----:B------:R-:W-:Y:S01]  /*7b20*/  MUFU.EX2 R174, R174 ;  /* 0x000000ae00ae7308 */ /* 0x000fe20000000800 */
[-C--:B------:R-:W-:Y:S01]  /*7b30*/  FMUL.FTZ R146, R146, R181.reuse ;  /* 0x000000b592927220 */ /* 0x080fe20000410000 */
[----:B------:R-:W-:Y:S01]  /*7b40*/  FMUL.FTZ R147, R147, R181 ;  /* 0x000000b593937220 */ /* 0x000fe20000410000 */
[-C--:B------:R-:W-:Y:S01]  /*7b50*/  FMUL.FTZ R148, R148, R15.reuse ;  /* 0x0000000f94947220 */ /* 0x080fe20000410000 */
[----:B------:R-:W-:Y:S01]  /*7b60*/  FMUL.FTZ R149, R149, R15 ;  /* 0x0000000f95957220 */ /* 0x000fe20000410000 */
[-C--:B------:R-:W-:Y:S01]  /*7b70*/  FMUL.FTZ R150, R150, R181.reuse ;  /* 0x000000b596967220 */ /* 0x080fe20000410000 */
[----:B------:R-:W-:Y:S01]  /*7b80*/  FMUL.FTZ R151, R151, R181 ;  /* 0x000000b597977220 */ /* 0x000fe20000410000 */
[----:B------:R2:W-:Y:S01]  /*7b90*/  STSM.16.M88.4 [R23+0x36400], R152 ;  /* 0x0364009817007844 */ /* 0x0005e20000000200 */
[----:B------:R-:W3:Y:S01]  /*7ba0*/  MUFU.EX2 R175, R175 ;  /* 0x000000af00af7308 */ /* 0x000ee20000000800 */
[----:B-1----:R-:W-:Y:S01]  /*7bb0*/  F2FP.BF16.F32.PACK_AB R161, R171, R170 ;  /* 0x000000aaaba1723e */ /* 0x002fe200000010ff */
[----:B------:R-:W-:Y:S01]  /*7bc0*/  FFMA.FTZ R8, R15, R8, R14 ;  /* 0x000000080f087223 */ /* 0x000fe2000001000e */
[----:B------:R2:W-:Y:S01]  /*7bd0*/  STSM.16.M88.4 [R22], R156 ;  /* 0x0000009c16007844 */ /* 0x0005e20000000200 */
[----:B------:R-:W-:Y:S01]  /*7be0*/  FFMA.FTZ R10, R181, R10, R194 ;  /* 0x0000000ab50a7223 */ /* 0x000fe200000100c2 */
[----:B------:R-:W-:-:S02]  /*7bf0*/  @!P1 VIADD R11, R11, 0x38860 ;  /* 0x000388600b0b9836 */ /* 0x000fc40000000000 */
[----:B------:R-:W-:Y:S01]  /*7c00*/  FADD.FTZ R21, R21, R8 ;  /* 0x0000000815157221 */ /* 0x000fe20000010000 */
[----:B------:R-:W-:Y:S01]  /*7c10*/  IMAD.MOV.U32 R15, RZ, RZ, R0 ;  /* 0x000000ffff0f7224 */ /* 0x000fe200078e0000 */
[----:B------:R-:W-:Y:S01]  /*7c20*/  MUFU.EX2 R176, R176 ;  /* 0x000000b000b07308 */ /* 0x000fe20000000800 */
[----:B------:R-:W-:Y:S01]  /*7c30*/  FADD.FTZ R195, R195, R10 ;  /* 0x0000000ac3c37221 */ /* 0x000fe20000010000 */
[----:B------:R-:W-:Y:S01]  /*7c40*/  FADD.FTZ R20, R20, R21 ;  /* 0x0000001514147221 */ /* 0x000fe20000010000 */
[----:B------:R-:W-:Y:S02]  /*7c50*/  @!P1 PRMT R11, RZ, 0x654, R11 ;  /* 0x00000654ff0b9816 */ /* 0x000fe4000000000b */
[----:B------:R-:W-:Y:S01]  /*7c60*/  FADD.FTZ R196, R196, R195 ;  /* 0x000000c3c4c47221 */ /* 0x000fe20000010000 */
[----:B------:R-:W-:Y:S02]  /*7c70*/  FADD.FTZ R189, R189, R20 ;  /* 0x00000014bdbd7221 */ /* 0x000fe40000010000 */
[----:B------:R-:W1:Y:S01]  /*7c80*/  MUFU.EX2 R177, R177 ;  /* 0x000000b100b17308 */ /* 0x000e620000000800 */
[----:B---3--:R-:W-:Y:S01]  /*7c90*/  F2FP.BF16.F32.PACK_AB R163, R175, R174 ;  /* 0x000000aeafa3723e */ /* 0x008fe200000010ff */
[----:B------:R-:W-:Y:S01]  /*7ca0*/  FADD.FTZ R197, R197, R196 ;  /* 0x000000c4c5c57221 */ /* 0x000fe20000010000 */
[----:B------:R-:W-:-:S03]  /*7cb0*/  FADD.FTZ R190, R190, R189 ;  /* 0x000000bdbebe7221 */ /* 0x000fc60000010000 */
[----:B------:R2:W-:Y:S01]  /*7cc0*/  STSM.16.M88.4 [R185], R160 ;  /* 0x000000a0b9007844 */ /* 0x0005e20000000200 */
[----:B------:R-:W-:Y:S01]  /*7cd0*/  FADD.FTZ R198, R198, R197 ;  /* 0x000000c5c6c67221 */ /* 0x000fe20000010000 */
[----:B------:R-:W3:Y:S01]  /*7ce0*/  MUFU.EX2 R180, R180 ;  /* 0x000000b400b47308 */ /* 0x000ee20000000800 */
[----:B------:R-:W-:Y:S02]  /*7cf0*/  FADD.FTZ R191, R191, R190 ;  /* 0x000000bebfbf7221 */ /* 0x000fe40000010000 */
[----:B------:R-:W-:Y:S02]  /*7d00*/  FADD.FTZ R199, R199, R198 ;  /* 0x000000c6c7c77221 */ /* 0x000fe40000010000 */
[----:B------:R-:W-:Y:S02]  /*7d10*/  FADD.FTZ R192, R192, R191 ;  /* 0x000000bfc0c07221 */ /* 0x000fe40000010000 */
[----:B------:R-:W-:Y:S01]  /*7d20*/  FADD.FTZ R200, R200, R199 ;  /* 0x000000c7c8c87221 */ /* 0x000fe20000010000 */
[----:B------:R-:W-:Y:S01]  /*7d30*/  MUFU.EX2 R178, R178 ;  /* 0x000000b200b27308 */ /* 0x000fe20000000800 */
[----:B-1----:R-:W-:Y:S01]  /*7d40*/  F2FP.BF16.F32.PACK_AB R164, R177, R176 ;  /* 0x000000b0b1a4723e */ /* 0x002fe200000010ff */
[----:B------:R-:W-:Y:S01]  /*7d50*/  FADD.FTZ R193, R193, R192 ;  /* 0x000000c0c1c17221 */ /* 0x000fe20000010000 */
[----:B------:R-:W-:-:S03]  /*7d60*/  FADD.FTZ R201, R201, R200 ;  /* 0x000000c8c9c97221 */ /* 0x000fc60000010000 */
[----:B------:R-:W-:Y:S01]  /*7d70*/  FADD.FTZ R168, R168, R193 ;  /* 0x000000c1a8a87221 */ /* 0x000fe20000010000 */
[----:B------:R-:W-:Y:S01]  /*7d80*/  FADD.FTZ R170, R170, R201 ;  /* 0x000000c9aaaa7221 */ /* 0x000fe20000010000 */
[----:B------:R-:W1:Y:S01]  /*7d90*/  MUFU.EX2 R179, R179 ;  /* 0x000000b300b37308 */ /* 0x000e620000000800 */
[----:B---3--:R-:W-:Y:S01]  /*7da0*/  F2FP.BF16.F32.PACK_AB R166, R13, R180 ;  /* 0x000000b40da6723e */ /* 0x008fe200000010ff */
[----:B------:R-:W-:Y:S01]  /*7db0*/  FADD.FTZ R169, R169, R168 ;  /* 0x000000a8a9a97221 */ /* 0x000fe20000010000 */
[----:B------:R-:W-:-:S03]  /*7dc0*/  FADD.FTZ R171, R171, R170 ;  /* 0x000000aaabab7221 */ /* 0x000fc60000010000 */
[----:B------:R-:W-:Y:S01]  /*7dd0*/  FADD.FTZ R172, R172, R169 ;  /* 0x000000a9acac7221 */ /* 0x000fe20000010000 */
[----:B------:R-:W-:Y:S01]  /*7de0*/  FADD.FTZ R174, R174, R171 ;  /* 0x000000abaeae7221 */ /* 0x000fe20000010000 */
[----:B------:R3:W4:Y:S02]  /*7df0*/  MUFU.EX2 R12, R182 ;  /* 0x000000b6000c7308 */ /* 0x0007240000000800 */
[----:B------:R-:W-:Y:S01]  /*7e00*/  FADD.FTZ R173, R173, R172 ;  /* 0x000000acadad7221 */ /* 0x000fe20000010000 */
[----:B------:R-:W-:-:S03]  /*7e10*/  FADD.FTZ R175, R175, R174 ;  /* 0x000000aeafaf7221 */ /* 0x000fc60000010000 */
[----:B------:R-:W-:Y:S02]  /*7e20*/  FADD.FTZ R176, R176, R173 ;  /* 0x000000adb0b07221 */ /* 0x000fe40000010000 */
[----:B------:R-:W5:Y:S01]  /*7e30*/  MUFU.EX2 R183, R183 ;  /* 0x000000b700b77308 */ /* 0x000f620000000800 */
[----:B-1----:R-:W-:Y:S01]  /*7e40*/  F2FP.BF16.F32.PACK_AB R165, R179, R178 ;  /* 0x000000b2b3a5723e */ /* 0x002fe200000010ff */
[----:B---3--:R-:W-:Y:S02]  /*7e50*/  VIADD R182, R202, 0x80 ;  /* 0x00000080cab67836 */ /* 0x008fe40000000000 */
[----:B------:R-:W-:Y:S01]  /*7e60*/  FADD.FTZ R178, R178, R175 ;  /* 0x000000afb2b27221 */ /* 0x000fe20000010000 */
[----:B------:R-:W-:Y:S02]  /*7e70*/  FADD.FTZ R177, R177, R176 ;  /* 0x000000b0b1b17221 */ /* 0x000fe40000010000 */
[----:B------:R-:W-:Y:S01]  /*7e80*/  R2UR UR4, R182 ;  /* 0x00000000b60472ca */ /* 0x000fe200000e0000 */
[----:B------:R-:W-:Y:S01]  /*7e90*/  FADD.FTZ R179, R179, R178 ;  /* 0x000000b2b3b37221 */ /* 0x000fe20000010000 */
[C---:B------:R-:W-:Y:S01]  /*7ea0*/  IADD3 R182, R202.reuse, 0x100, RZ ;  /* 0x00000100cab67810 */ /* 0x040fe20007ffe0ff */
[----:B------:R-:W-:-:S02]  /*7eb0*/  VIADD R202, R202, 0x180 ;  /* 0x00000180caca7836 */ /* 0x000fc40000000000 */
[----:B------:R-:W-:Y:S01]  /*7ec0*/  FADD.FTZ R8, R180, R177 ;  /* 0x000000b1b4087221 */ /* 0x000fe20000010000 */
[----:B----4-:R-:W-:-:S03]  /*7ed0*/  FADD.FTZ R10, R12, R179 ;  /* 0x000000b30c0a7221 */ /* 0x010fc60000010000 */
[----:B------:R-:W-:Y:S01]  /*7ee0*/  FADD.FTZ R8, R13, R8 ;  /* 0x000000080d087221 */ /* 0x000fe20000010000 */
[----:B------:R-:W-:Y:S01]  /*7ef0*/  MOV R13, R3 ;  /* 0x00000003000d7202 */ /* 0x000fe20000000f00 */
[C---:B-----5:R-:W-:Y:S01]  /*7f00*/  FADD.FTZ R10, R183.reuse, R10 ;  /* 0x0000000ab70a7221 */ /* 0x060fe20000010000 */
[----:B------:R-:W-:Y:S01]  /*7f10*/  F2FP.BF16.F32.PACK_AB R167, R183, R12 ;  /* 0x0000000cb7a7723e */ /* 0x000fe200000010ff */
[----:B------:R-:W-:-:S04]  /*7f20*/  IMAD.MOV.U32 R12, RZ, RZ, R2 ;  /* 0x000000ffff0c7224 */ /* 0x000fc800078e0002 */
[----:B------:R2:W-:Y:S01]  /*7f30*/  STSM.16.M88.4 [R184], R164 ;  /* 0x000000a4b8007844 */ /* 0x0005e20000000200 */
[----:B------:R-:W-:-:S06]  /*7f40*/  WARPGROUP.ARRIVE ;  /* 0x00000000000079c5 */ /* 0x000fcc0000000000 */
        /* <DEDUP_REMOVED lines=30> */
[----:B------:R2:W-:Y:S01]  /*8130*/  @!P1 SYNCS.ARRIVE.TRANS64.RED.A1T0 RZ, [R11+URZ], RZ ;  /* 0x000000ff0bff99a7 */ /* 0x0005e2000810043f */
[----:B------:R-:W-:Y:S05]  /*8140*/  @P2 BRA `(.L_x_159) ;  /* 0xffffffd000882947 */ /* 0x000fea000383ffff */
.L_x_150:
[----:B------:R-:W1:Y:S01]  /*8150*/  SHFL.BFLY PT, R5, R8, 0x2, 0x1f ;  /* 0x0c401f0008057f89 */ /* 0x000e6200000e0000 */
[----:B------:R-:W-:Y:S01]  /*8160*/  IMAD.MOV R9, RZ, RZ, -R19 ;  /* 0x000000ffff097224 */ /* 0x000fe200078e0a13 */
[----:B------:R-:W-:Y:S01]  /*8170*/  MOV R13, UR10 ;  /* 0x0000000a000d7c02 */ /* 0x000fe20008000f00 */
[----:B--2---:R-:W-:Y:S01]  /*8180*/  IMAD.MOV.U32 R157, RZ, RZ, -0x800000 ;  /* 0xff800000ff9d7424 */ /* 0x004fe200078e00ff */
[----:B------:R-:W2:Y:S01]  /*8190*/  SHFL.BFLY PT, R7, R10, 0x2, 0x1f ;  /* 0x0c401f000a077f89 */ /* 0x000ea200000e0000 */
[----:B------:R-:W-:Y:S01]  /*81a0*/  IMAD.MOV.U32 R156, RZ, RZ, -0x800000 ;  /* 0xff800000ff9c7424 */ /* 0x000fe200078e00ff */
[----:B------:R-:W-:Y:S08]  /*81b0*/  BAR.ARV 0x8, 0xa0 ;  /* 0x0202800000007b1d */ /* 0x000ff00000002000 */
[----:B------:R-:W-:Y:S01]  /*81c0*/  BAR.SYNC.DEFER_BLOCKING 0xf, 0x100 ;  /* 0x03c4000000007b1d */ /* 0x000fe20000010000 */
[----:B------:R-:W-:Y:S01]  /*81d0*/  ISETP.NE.AND P3, PT, R18, R9, PT ;  /* 0x000000091200720c */ /* 0x000fe20003f65270 */
[----:B------:R-:W-:Y:S01]  /*81e0*/  UIADD3 UR38, UR38, 0x1, URZ ;  /* 0x0000000126267890 */ /* 0x000fe2000fffe03f */
[----:B-1----:R-:W-:Y:S01]  /*81f0*/  FADD.FTZ R5, R5, R8 ;  /* 0x0000000805057221 */ /* 0x002fe20000010000 */
[----:B------:R-:W-:Y:S01]  /*8200*/  MOV R8, RZ ;  /* 0x000000ff00087202 */ /* 0x000fe20000000f00 */
[----:B--2---:R-:W-:-:S03]  /*8210*/  FADD.FTZ R7, R7, R10 ;  /* 0x0000000a07077221 */ /* 0x004fc60000010000 */
[----:B------:R-:W1:Y:S04]  /*8220*/  SHFL.BFLY PT, R4, R5, 0x1, 0x1f ;  /* 0x0c201f0005047f89 */ /* 0x000e6800000e0000 */
[----:B------:R-:W2:Y:S01]  /*8230*/  SHFL.BFLY PT, R6, R7, 0x1, 0x1f ;  /* 0x0c201f0007067f89 */ /* 0x000ea200000e0000 */
[----:B-1----:R-:W-:Y:S01]  /*8240*/  FADD.FTZ R11, R5, R4 ;  /* 0x00000004050b7221 */ /* 0x002fe20000010000 */
[C---:B------:R-:W-:Y:S02]  /*8250*/  VIADD R4, R2.reuse, 0x1 ;  /* 0x0000000102047836 */ /* 0x040fe40000000000 */
[----:B------:R-:W-:Y:S02]  /*8260*/  @!P3 IMAD R2, R2, 0x40, R17 ;  /* 0x000000400202b824 */ /* 0x000fe400078e0211 */
[----:B--2---:R-:W-:Y:S01]  /*8270*/  FADD.FTZ R6, R7, R6 ;  /* 0x0000000607067221 */ /* 0x004fe20000010000 */
[----:B------:R-:W-:Y:S01]  /*8280*/  FSETP.NE.FTZ.AND P1, PT, R11, RZ, PT ;  /* 0x000000ff0b00720b */ /* 0x000fe20003f35000 */
[----:B------:R-:W-:Y:S01]  /*8290*/  IMAD.U32 R7, RZ, RZ, UR10 ;  /* 0x0000000aff077e24 */ /* 0x000fe2000f8e00ff */
[----:B------:R-:W-:-:S02]  /*82a0*/  ISETP.NE.AND P0, PT, R4, 0x2, PT ;  /* 0x000000020400780c */ /* 0x000fc40003f05270 */
[----:B------:R-:W-:Y:S02]  /*82b0*/  FSETP.NE.FTZ.AND P2, PT, R6, RZ, PT ;  /* 0x000000ff0600720b */ /* 0x000fe40003f55000 */
[----:B------:R-:W-:Y:S02]  /*82c0*/  SEL R5, RZ, 0x1, P0 ;  /* 0x00000001ff057807 */ /* 0x000fe40000000000 */
[----:B------:R-:W-:Y:S02]  /*82d0*/  @!P3 LEA R9, R2, UR42, 0x2 ;  /* 0x0000002a0209bc11 */ /* 0x000fe4000f8e10ff */
[----:B------:R-:W-:Y:S01]  /*82e0*/  LOP3.LUT R16, R16, R5, RZ, 0x3c, !PT ;  /* 0x0000000510107212 */ /* 0x000fe200078e3cff */
[----:B------:R-:W-:Y:S02]  /*82f0*/  IMAD.MOV.U32 R5, RZ, RZ, RZ ;  /* 0x000000ffff057224 */ /* 0x000fe400078e00ff */
[----:B------:R-:W1:Y:S01]  /*8300*/  @P1 MUFU.RCP R8, R11 ;  /* 0x0000000b00081308 */ /* 0x000e620000001000 */
[----:B------:R-:W-:-:S03]  /*8310*/  @P1 FMUL.FTZ R7, R7, 0.69314718246459960938 ;  /* 0x3f31721807071820 */ /* 0x000fc60000410000 */
[----:B------:R-:W-:-:S04]  /*8320*/  @P2 FMUL.FTZ R13, R13, 0.69314718246459960938 ;  /* 0x3f3172180d0d2820 */ /* 0x000fc80000410000 */
[----:B------:R-:W2:Y:S08]  /*8330*/  @P2 MUFU.RCP R5, R6 ;  /* 0x0000000600052308 */ /* 0x000eb00000001000 */
[----:B------:R-:W3:Y:S01]  /*8340*/  @P1 MUFU.LG2 R2, R11 ;  /* 0x0000000b00021308 */ /* 0x000ee20000000c00 */
[----:B-1----:R1:W-:Y:S01]  /*8350*/  @!P3 STS [R9+0x38400], R8 ;  /* 0x038400080900b388 */ /* 0x0023e20000000800 */
[-C--:B------:R-:W-:Y:S01]  /*8360*/  FMUL.FTZ R24, R24, R8.reuse ;  /* 0x0000000818187220 */ /* 0x080fe20000410000 */
[-C--:B------:R-:W-:Y:S01]  /*8370*/  FMUL.FTZ R25, R25, R8.reuse ;  /* 0x0000000819197220 */ /* 0x080fe20000410000 */
[-C--:B------:R-:W-:Y:S01]  /*8380*/  FMUL.FTZ R28, R28, R8.reuse ;  /* 0x000000081c1c7220 */ /* 0x080fe20000410000 */
[-C--:B------:R-:W-:Y:S01]  /*8390*/  FMUL.FTZ R29, R29, R8.reuse ;  /* 0x000000081d1d7220 */ /* 0x080fe20000410000 */
[-C--:B------:R-:W-:Y:S01]  /*83a0*/  FMUL.FTZ R32, R32, R8.reuse ;  /* 0x0000000820207220 */ /* 0x080fe20000410000 */
[-C--:B------:R-:W-:Y:S01]  /*83b0*/  FMUL.FTZ R33, R33, R8.reuse ;  /* 0x0000000821217220 */ /* 0x080fe20000410000 */
[----:B------:R-:W4:Y:S01]  /*83c0*/  @P2 MUFU.LG2 R6, R6 ;  /* 0x0000000600062308 */ /* 0x000f220000000c00 */
[----:B--2---:R1:W-:Y:S01]  /*83d0*/  @!P3 STS [R9+0x38420], R5 ;  /* 0x038420050900b388 */ /* 0x0043e20000000800 */
[-C--:B------:R-:W-:Y:S01]  /*83e0*/  FMUL.FTZ R36, R36, R8.reuse ;  /* 0x0000000824247220 */ /* 0x080fe20000410000 */
[-C--:B------:R-:W-:Y:S01]  /*83f0*/  FMUL.FTZ R37, R37, R8.reuse ;  /* 0x0000000825257220 */ /* 0x080fe20000410000 */
[-C--:B------:R-:W-:Y:S01]  /*8400*/  FMUL.FTZ R40, R40, R8.reuse ;  /* 0x0000000828287220 */ /* 0x080fe20000410000 */
[-C--:B------:R-:W-:Y:S01]  /*8410*/  FMUL.FTZ R41, R41, R8.reuse ;  /* 0x0000000829297220 */ /* 0x080fe20000410000 */
[-C--:B------:R-:W-:Y:S01]  /*8420*/  FMUL.FTZ R44, R44, R8.reuse ;  /* 0x000000082c2c7220 */ /* 0x080fe20000410000 */
[-C--:B------:R-:W-:Y:S01]  /*8430*/  FMUL.FTZ R45, R45, R8.reuse ;  /* 0x000000082d2d7220 */ /* 0x080fe20000410000 */
[-C--:B------:R-:W-:Y:S01]  /*8440*/  FMUL.FTZ R48, R48, R8.reuse ;  /* 0x0000000830307220 */ /* 0x080fe20000410000 */
[----:B---3--:R-:W-:Y:S01]  /*8450*/  @P1 FMUL.FTZ R2, R2, 0.69314718246459960938 ;  /* 0x3f31721802021820 */ /* 0x008fe20000410000 */
[-C--:B------:R-:W-:Y:S01]  /*8460*/  FMUL.FTZ R49, R49, R8.reuse ;  /* 0x0000000831317220 */ /* 0x080fe20000410000 */
[-C--:B------:R-:W-:Y:S01]  /*8470*/  FMUL.FTZ R52, R52, R8.reuse ;  /* 0x0000000834347220 */ /* 0x080fe20000410000 */
[----:B------:R-:W-:Y:S01]  /*8480*/  FMUL.FTZ R53, R53, R8 ;  /* 0x0000000835357220 */ /* 0x000fe20000410000 */
[----:B------:R-:W-:Y:S01]  /*8490*/  @P1 FFMA.FTZ R157, R7, R0, R2 ;  /* 0x00000000079d1223 */ /* 0x000fe20000010002 */
[-C--:B------:R-:W-:Y:S01]  /*84a0*/  FMUL.FTZ R56, R56, R8.reuse ;  /* 0x0000000838387220 */ /* 0x080fe20000410000 */
[-C--:B------:R-:W-:Y:S01]  /*84b0*/  FMUL.FTZ R57, R57, R8.reuse ;  /* 0x0000000839397220 */ /* 0x080fe20000410000 */
[-C--:B------:R-:W-:Y:S01]  /*84c0*/  FMUL.FTZ R60, R60, R8.reuse ;  /* 0x000000083c3c7220 */ /* 0x080fe20000410000 */
[----:B----4-:R-:W-:Y:S01]  /*84d0*/  @P2 FMUL.FTZ R6, R6, 0.69314718246459960938 ;  /* 0x3f31721806062820 */ /* 0x010fe20000410000 */
        /* <DEDUP_REMOVED lines=110> */
[----:B------:R-:W-:Y:S01]  /*8bc0*/  SEL R2, R4, RZ, P0 ;  /* 0x000000ff04027207 */ /* 0x000fe20000000000 */
[----:B-1----:R-:W-:Y:S06]  /*8bd0*/  BAR.ARV 0xe, 0x100 ;  /* 0x0384000000007b1d */ /* 0x002fec0000002000 */
.L_x_138:
        /* <DEDUP_REMOVED lines=27> */
[--C-:B------:R-:W-:Y:S01]  /*8d90*/  IMAD.X R5, RZ, RZ, R115.reuse, P2 ;  /* 0x000000ffff057224 */ /* 0x100fe200010e0673 */
[C---:B------:R-:W-:Y:S01]  /*8da0*/  LOP3.LUT R3, R114.reuse, 0x380, RZ, 0xc0, !PT ;  /* 0x0000038072037812 */ /* 0x040fe200078ec0ff */
[----:B------:R-:W-:Y:S01]  /*8db0*/  IMAD.X R7, RZ, RZ, R115, P3 ;  /* 0x000000ffff077224 */ /* 0x000fe200018e0673 */
[----:B------:R-:W-:-:S02]  /*8dc0*/  IADD3 R177, P5, R114, 0x2000, RZ ;  /* 0x0000200072b17810 */ /* 0x000fc40007fbe0ff */
[C---:B------:R-:W-:Y:S02]  /*8dd0*/  IADD3 R179, P6, R114.reuse, 0x2020, RZ ;  /* 0x0000202072b37810 */ /* 0x040fe40007fde0ff */
[C---:B------:R-:W-:Y:S01]  /*8de0*/  IADD3 R181, P2, R114.reuse, 0x2060, RZ ;  /* 0x0000206072b57810 */ /* 0x040fe20007f5e0ff */
[--C-:B------:R-:W-:Y:S01]  /*8df0*/  IMAD.X R11, RZ, RZ, R115.reuse, P5 ;  /* 0x000000ffff0b7224 */ /* 0x100fe200028e0673 */
[C---:B------:R-:W-:Y:S01]  /*8e00*/  IADD3 R183, P3, R114.reuse, 0x4000, RZ ;  /* 0x0000400072b77810 */ /* 0x040fe20007f7e0ff */
[--C-:B------:R-:W-:Y:S01]  /*8e10*/  IMAD.X R13, RZ, RZ, R115.reuse, P6 ;  /* 0x000000ffff0d7224 */ /* 0x100fe200030e0673 */
[----:B------:R-:W-:Y:S01]  /*8e20*/  IADD3.X R9, RZ, R115, RZ, P4, !PT ;  /* 0x00000073ff097210 */ /* 0x000fe200027fe4ff */
[--C-:B------:R-:W-:Y:S01]  /*8e30*/  IMAD.X R21, RZ, RZ, R115.reuse, P2 ;  /* 0x000000ffff157224 */ /* 0x100fe200010e0673 */
[C---:B------:R-:W-:Y:S01]  /*8e40*/  IADD3 R14, P1, R114.reuse, 0x2040, RZ ;  /* 0x00002040720e7810 */ /* 0x040fe20007f3e0ff */
[----:B------:R-:W-:Y:S01]  /*8e50*/  IMAD.X R83, RZ, RZ, R115, P3 ;  /* 0x000000ffff537224 */ /* 0x000fe200018e0673 */
[----:B------:R-:W-:-:S02]  /*8e60*/  IADD3 R189, P4, R114, 0x4020, RZ ;  /* 0x0000402072bd7810 */ /* 0x000fc40007f9e0ff */
[----:B------:R-:W-:Y:S02]  /*8e70*/  SHF.R.U64 R3, R3, 0x3, RZ ;  /* 0x0000000303037819 */ /* 0x000fe400000012ff */
[-C--:B------:R-:W-:Y:S02]  /*8e80*/  IADD3.X R15, RZ, R115.reuse, RZ, P1, !PT ;  /* 0x00000073ff0f7210 */ /* 0x080fe40000ffe4ff */
[----:B------:R-:W-:Y:S02]  /*8e90*/  IADD3.X R87, RZ, R115, RZ, P4, !PT ;  /* 0x00000073ff577210 */ /* 0x000fe400027fe4ff */
[C---:B------:R-:W-:Y:S02]  /*8ea0*/  IADD3 R90, P5, R114.reuse, 0x4040, RZ ;  /* 0x00004040725a7810 */ /* 0x040fe40007fbe0ff */
[C---:B------:R-:W-:Y:S02]  /*8eb0*/  IADD3 R191, P6, R114.reuse, 0x4060, RZ ;  /* 0x0000406072bf7810 */ /* 0x040fe40007fde0ff */
[C---:B------:R-:W-:Y:S01]  /*8ec0*/  IADD3 R193, P1, R114.reuse, 0x6000, RZ ;  /* 0x0000600072c17810 */ /* 0x040fe20007f3e0ff */
[--C-:B------:R-:W-:Y:S01]  /*8ed0*/  IMAD.X R91, RZ, RZ, R115.reuse, P5 ;  /* 0x000000ffff5b7224 */ /* 0x100fe200028e0673 */
[C---:B------:R-:W-:Y:S01]  /*8ee0*/  IADD3 R195, P2, R114.reuse, 0x6020, RZ ;  /* 0x0000602072c37810 */ /* 0x040fe20007f5e0ff */
[----:B------:R-:W-:Y:S01]  /*8ef0*/  IMAD.X R95, RZ, RZ, R115, P6 ;  /* 0x000000ffff5f7224 */ /* 0x000fe200030e0673 */
[----:B------:R-:W-:-:S02]  /*8f00*/  IADD3 R106, P3, R114, 0x6040, RZ ;  /* 0x00006040726a7810 */ /* 0x000fc40007f7e0ff */
[----:B------:R-:W-:Y:S01]  /*8f10*/  IADD3 R197, P4, R114, 0x6060, RZ ;  /* 0x0000606072c57810 */ /* 0x000fe20007f9e0ff */
[--C-:B------:R-:W-:Y:S01]  /*8f20*/  IMAD.X R103, RZ, RZ, R115.reuse, P2 ;  /* 0x000000ffff677224 */ /* 0x100fe200010e0673 */
[----:B------:R-:W-:Y:S01]  /*8f30*/  LOP3.LUT R114, R3, R114, RZ, 0x3c, !PT ;  /* 0x0000007203727212 */ /* 0x000fe200078e3cff */
[----:B------:R-:W-:Y:S01]  /*8f40*/  IMAD.X R107, RZ, RZ, R115, P3 ;  /* 0x000000ffff6b7224 */ /* 0x000fe200018e0673 */
[----:B------:R-:W-:Y:S02]  /*8f50*/  LOP3.LUT R3, R6, 0x380, RZ, 0xc0, !PT ;  /* 0x0000038006037812 */ /* 0x000fe400078ec0ff */
[----:B------:R-:W-:Y:S02]  /*8f60*/  LOP3.LUT R0, R173, 0x380, RZ, 0xc0, !PT ;  /* 0x00000380ad007812 */ /* 0x000fe400078ec0ff */
[----:B------:R-:W-:Y:S02]  /*8f70*/  SHF.R.U64 R3, R3, 0x3, RZ ;  /* 0x0000000303037819 */ /* 0x000fe400000012ff */
[----:B------:R-:W-:-:S02]  /*8f80*/  SHF.R.U64 R0, R0, 0x3, RZ ;  /* 0x0000000300007819 */ /* 0x000fc400000012ff */
[----:B------:R-:W-:Y:S02]  /*8f90*/  LOP3.LUT R6, R3, R6, RZ, 0x3c, !PT ;  /* 0x0000000603067212 */ /* 0x000fe400078e3cff */
[----:B------:R-:W-:Y:S02]  /*8fa0*/  LOP3.LUT R3, R14, 0x380, RZ, 0xc0, !PT ;  /* 0x000003800e037812 */ /* 0x000fe400078ec0ff */
[----:B------:R-:W-:Y:S02]  /*8fb0*/  LOP3.LUT R4, R0, R173, RZ, 0x3c, !PT ;  /* 0x000000ad00047212 */ /* 0x000fe400078e3cff */
[----:B------:R-:W-:Y:S02]  /*8fc0*/  LOP3.LUT R0, R179, 0x380, RZ, 0xc0, !PT ;  /* 0x00000380b3007812 */ /* 0x000fe400078ec0ff */
[----:B------:R-:W-:Y:S02]  /*8fd0*/  SHF.R.U64 R3, R3, 0x3, RZ ;  /* 0x0000000303037819 */ /* 0x000fe400000012ff */
[----:B------:R-:W-:-:S02]  /*8fe0*/  SHF.R.U64 R0, R0, 0x3, RZ ;  /* 0x0000000300007819 */ /* 0x000fc400000012ff */
[----:B------:R-:W-:Y:S02]  /*8ff0*/  LOP3.LUT R14, R3, R14, RZ, 0x3c, !PT ;  /* 0x0000000e030e7212 */ /* 0x000fe400078e3cff */
[----:B------:R-:W-:Y:S02]  /*9000*/  LOP3.LUT R3, R90, 0x380, RZ, 0xc0, !PT ;  /* 0x000003805a037812 */ /* 0x000fe400078ec0ff */
[----:B------:R-:W-:Y:S02]  /*9010*/  LOP3.LUT R12, R0, R179, RZ, 0x3c, !PT ;  /* 0x000000b3000c7212 */ /* 0x000fe400078e3cff */
[----:B------:R-:W-:Y:S02]  /*9020*/  LOP3.LUT R8, R175, 0x380, RZ, 0xc0, !PT ;  /* 0x00000380af087812 */ /* 0x000fe400078ec0ff */
[----:B------:R-:W-:Y:S02]  /*9030*/  LOP3.LUT R0, R189, 0x380, RZ, 0xc0, !PT ;  /* 0x00000380bd007812 */ /* 0x000fe400078ec0ff */
[----:B------:R-:W-:-:S02]  /*9040*/  LOP3.LUT R10, R177, 0x380, RZ, 0xc0, !PT ;  /* 0x00000380b10a7812 */ /* 0x000fc400078ec0ff */
[----:B------:R-:W-:Y:S02]  /*9050*/  SHF.R.U64 R3, R3, 0x3, RZ ;  /* 0x0000000303037819 */ /* 0x000fe400000012ff */
[----:B------:R-:W-:Y:S02]  /*9060*/  LOP3.LUT R27, R197, 0x380, RZ, 0xc0, !PT ;  /* 0x00000380c51b7812 */ /* 0x000fe400078ec0ff */
[----:B------:R-:W-:Y:S02]  /*9070*/  LOP3.LUT R82, R183, 0x380, RZ, 0xc0, !PT ;  /* 0x00000380b7527812 */ /* 0x000fe400078ec0ff */
[----:B------:R-:W-:Y:S02]  /*9080*/  SHF.R.U64 R8, R8, 0x3, RZ ;  /* 0x0000000308087819 */ /* 0x000fe400000012ff */
[----:B------:R-:W-:Y:S02]  /*9090*/  LOP3.LUT R20, R181, 0x380, RZ, 0xc0, !PT ;  /* 0x00000380b5147812 */ /* 0x000fe400078ec0ff */
[----:B------:R-:W-:-:S02]  /*90a0*/  SHF.R.U64 R0, R0, 0x3, RZ ;  /* 0x0000000300007819 */ /* 0x000fc400000012ff */
[----:B------:R-:W-:Y:S02]  /*90b0*/  SHF.R.U64 R10, R10, 0x3, RZ ;  /* 0x000000030a0a7819 */ /* 0x000fe400000012ff */
[----:B------:R-:W-:Y:S02]  /*90c0*/  LOP3.LUT R98, R193, 0x380, RZ, 0xc0, !PT ;  /* 0x00000380c1627812 */ /* 0x000fe400078ec0ff */
[----:B------:R-:W-:Y:S02]  /*90d0*/  LOP3.LUT R90, R3, R90, RZ, 0x3c, !PT ;  /* 0x0000005a035a7212 */ /* 0x000fe400078e3cff */
[----:B------:R-:W-:Y:S02]  /*90e0*/  SHF.R.U64 R28, R27, 0x3, RZ ;  /* 0x000000031b1c7819 */ /* 0x000fe400000012ff */
[----:B------:R-:W-:Y:S02]  /*90f0*/  LOP3.LUT R3, R106, 0x380, RZ, 0xc0, !PT ;  /* 0x000003806a037812 */ /* 0x000fe400078ec0ff */
[----:B------:R-:W-:-:S02]  /*9100*/  SHF.R.U64 R82, R82, 0x3, RZ ;  /* 0x0000000352527819 */ /* 0x000fc400000012ff */
[----:B------:R-:W-:Y:S02]  /*9110*/  LOP3.LUT R8, R8, R175, RZ, 0x3c, !PT ;  /* 0x000000af08087212 */ /* 0x000fe400078e3cff */
[----:B------:R-:W-:Y:S02]  /*9120*/  SHF.R.U64 R20, R20, 0x3, RZ ;  /* 0x0000000314147819 */ /* 0x000fe400000012ff */
[----:B------:R-:W-:Y:S02]  /*9130*/  LOP3.LUT R94, R191, 0x380, RZ, 0xc0, !PT ;  /* 0x00000380bf5e7812 */ /* 0x000fe400078ec0ff */
[----:B------:R-:W-:Y:S02]  /*9140*/  LOP3.LUT R86, R0, R189, RZ, 0x3c, !PT ;  /* 0x000000bd00567212 */ /* 0x000fe400078e3cff */
[----:B------:R-:W-:Y:S02]  /*9150*/  LOP3.LUT R10, R10, R177, RZ, 0x3c, !PT ;  /* 0x000000b10a0a7212 */ /* 0x000fe400078e3cff */
[----:B------:R-:W-:-:S02]  /*9160*/  SHF.R.U64 R98, R98, 0x3, RZ ;  /* 0x0000000362627819 */ /* 0x000fc400000012ff */
[----:B------:R-:W-:Y:S02]  /*9170*/  MOV R114, R114 ;  /* 0x0000007200727202 */ /* 0x000fe40000000f00 */
[----:B------:R-:W-:Y:S02]  /*9180*/  LOP3.LUT R0, R195, 0x380, RZ, 0xc0, !PT ;  /* 0x00000380c3007812 */ /* 0x000fe400078ec0ff */
[----:B------:R-:W-:Y:S02]  /*9190*/  F2FP.BF16.F32.PACK_AB R27, R31, R30 ;  /* 0x0000001e1f1b723e */ /* 0x000fe400000010ff */
[----:B------:R-:W-:Y:S02]  /*91a0*/  LOP3.LUT R110, R28, R197, RZ, 0x3c, !PT ;  /* 0x000000c51c6e7212 */ /* 0x000fe400078e3cff */
[----:B------:R-:W-:Y:S01]  /*91b0*/  SHF.R.U64 R3, R3, 0x3, RZ ;  /* 0x0000000303037819 */ /* 0x000fe200000012ff */
[----:B------:R1:W-:Y:S01]  /*91c0*/  STSM.16.M88.4 [R114], R24 ;  /* 0x0000001872007844 */ /* 0x0003e20000000200 */
[----:B------:R-:W-:-:S02]  /*91d0*/  MOV R28, R4 ;  /* 0x00000004001c7202 */ /* 0x000fc40000000f00 */
[----:B------:R-:W-:Y:S02]  /*91e0*/  LOP3.LUT R82, R82, R183, RZ, 0x3c, !PT ;  /* 0x000000b752527212 */ /* 0x000fe400078e3cff */
[----:B------:R-:W-:Y:S01]  /*91f0*/  MOV R6, R6 ;  /* 0x0000000600067202 */ /* 0x000fe20000000f00 */
[----:B------:R2:W-:Y:S01]  /*9200*/  STSM.16.M88.4 [R28], R32 ;  /* 0x000000201c007844 */ /* 0x0005e20000000200 */
[----:B------:R-:W-:Y:S02]  /*9210*/  LOP3.LUT R20, R20, R181, RZ, 0x3c, !PT ;  /* 0x000000b514147212 */ /* 0x000fe400078e3cff */
[----:B------:R-:W-:Y:S01]  /*9220*/  SHF.R.U64 R94, R94, 0x3, RZ ;  /* 0x000000035e5e7819 */ /* 0x000fe200000012ff */
[----:B------:R2:W-:Y:S01]  /*9230*/  STSM.16.M88.4 [R6], R40 ;  /* 0x0000002806007844 */ /* 0x0005e20000000200 */
[----:B------:R-:W-:Y:S02]  /*9240*/  MOV R8, R8 ;  /* 0x0000000800087202 */ /* 0x000fe40000000f00 */
[----:B------:R-:W-:-:S02]  /*9250*/  F2FP.BF16.F32.PACK_AB R51, R55, R54 ;  /* 0x000000363733723e */ /* 0x000fc400000010ff */
[----:B------:R-:W-:Y:S02]  /*9260*/  F2FP.BF16.F32.PACK_AB R57, R59, R58 ;  /* 0x0000003a3b39723e */ /* 0x000fe400000010ff */
[----:B------:R-:W-:Y:S01]  /*9270*/  F2FP.BF16.F32.PACK_AB R64, R65, R64 ;  /* 0x000000404140723e */ /* 0x000fe200000010ff */
[----:B------:R2:W-:Y:S01]  /*9280*/  STSM.16.M88.4 [R8], R48 ;  /* 0x0000003008007844 */ /* 0x0005e20000000200 */
[----:B------:R-:W-:Y:S02]  /*9290*/  IADD3.X R99, RZ, R115, RZ, P1, !PT ;  /* 0x00000073ff637210 */ /* 0x000fe40000ffe4ff */
[----:B------:R-:W-:Y:S02]  /*92a0*/  LOP3.LUT R98, R98, R193, RZ, 0x3c, !PT ;  /* 0x000000c162627212 */ /* 0x000fe400078e3cff */
[----:B------:R-:W-:Y:S02]  /*92b0*/  SHF.R.U64 R0, R0, 0x3, RZ ;  /* 0x0000000300007819 */ /* 0x000fe400000012ff */
[----:B------:R-:W-:-:S02]  /*92c0*/  MOV R10, R10 ;  /* 0x0000000a000a7202 */ /* 0x000fc40000000f00 */
[----:B------:R-:W-:Y:S02]  /*92d0*/  F2FP.BF16.F32.PACK_AB R58, R61, R60 ;  /* 0x0000003c3d3a723e */ /* 0x000fe400000010ff */
[----:B------:R-:W-:Y:S02]  /*92e0*/  F2FP.BF16.F32.PACK_AB R59, R63, R62 ;  /* 0x0000003e3f3b723e */ /* 0x000fe400000010ff */
[----:B------:R-:W-:Y:S02]  /*92f0*/  F2FP.BF16.F32.PACK_AB R65, R67, R66 ;  /* 0x000000424341723e */ /* 0x000fe400000010ff */
[----:B------:R-:W-:Y:S01]  /*9300*/  F2FP.BF16.F32.PACK_AB R72, R73, R72 ;  /* 0x000000484948723e */ /* 0x000fe200000010ff */
[----:B------:R2:W-:Y:S01]  /*9310*/  STSM.16.M88.4 [R10], R56 ;  /* 0x000000380a007844 */ /* 0x0005e20000000200 */
        /* <DEDUP_REMOVED lines=11> */
[----:B------:R-:W-:Y:S01]  /*93d0*/  LOP3.LUT R94, R94, R191, RZ, 0x3c, !PT ;  /* 0x000000bf5e5e7212 */ /* 0x000fe200078e3cff */
[----:B------:R2:W-:Y:S01]  /*93e0*/  STSM.16.M88.4 [R14], R72 ;  /* 0x000000480e007844 */ /* 0x0005e20000000200 */
[----:B------:R-:W-:Y:S02]  /*93f0*/  MOV R20, R20 ;  /* 0x0000001400147202 */ /* 0x000fe40000000f00 */
[----:B------:R-:W-:Y:S02]  /*9400*/  MOV R4, R90 ;  /* 0x0000005a00047202 */ /* 0x000fe40000000f00 */
[----:B------:R-:W-:-:S02]  /*9410*/  F2FP.BF16.F32.PACK_AB R81, R153, R152 ;  /* 0x000000989951723e */ /* 0x000fc400000010ff */
[----:B------:R-:W-:Y:S02]  /*9420*/  F2FP.BF16.F32.PACK_AB R82, R85, R84 ;  /* 0x000000545552723e */ /* 0x000fe400000010ff */
[----:B------:R-:W-:Y:S02]  /*9430*/  F2FP.BF16.F32.PACK_AB R83, R155, R154 ;  /* 0x0000009a9b53723e */ /* 0x000fe400000010ff */
[----:B------:R-:W-:Y:S02]  /*9440*/  F2FP.BF16.F32.PACK_AB R88, R89, R88 ;  /* 0x000000585958723e */ /* 0x000fe400000010ff */
[----:B------:R-:W-:Y:S01]  /*9450*/  LOP3.LUT R102, R0, R195, RZ, 0x3c, !PT ;  /* 0x000000c300667212 */ /* 0x000fe200078e3cff */
[----:B------:R2:W-:Y:S01]  /*9460*/  STSM.16.M88.4 [R20], R80 ;  /* 0x0000005014007844 */ /* 0x0005e20000000200 */
[----:B------:R-:W-:Y:S02]  /*9470*/  MOV R3, R98 ;  /* 0x0000006200037202 */ /* 0x000fe40000000f00 */
[----:B------:R-:W-:-:S02]  /*9480*/  F2FP.BF16.F32.PACK_AB R89, R159, R158 ;  /* 0x0000009e9f59723e */ /* 0x000fc400000010ff */
        /* <DEDUP_REMOVED lines=9> */
[----:B------:R-:W-:Y:S02]  /*9520*/  F2FP.BF16.F32.PACK_AB R104, R105, R104 ;  /* 0x000000686968723e */ /* 0x000fe400000010ff */
[----:B------:R-:W-:Y:S01]  /*9530*/  IADD3.X R111, RZ, R115, RZ, P4, !PT ;  /* 0x00000073ff6f7210 */ /* 0x000fe200027fe4ff */
[----:B------:R2:W-:Y:S01]  /*9540*/  STSM.16.M88.4 [R86], R96 ;  /* 0x0000006056007844 */ /* 0x0005e20000000200 */
[----:B------:R-:W-:Y:S02]  /*9550*/  F2FP.BF16.F32.PACK_AB R105, R167, R166 ;  /* 0x000000a6a769723e */ /* 0x000fe400000010ff */
        /* <DEDUP_REMOVED lines=39> */
[----:B------:R-:W1:Y:S01]  /*97d0*/  LDC R7, c[0x0][0xea8] ;  /* 0x0003aa00ff077b82 */ /* 0x000e620000000800 */
[----:B------:R-:W-:Y:S01]  /*97e0*/  UIADD3 UR6, -UR36, URZ, URZ ;  /* 0x0000003f24067290 */ /* 0x000fe2000fffe13f */
[----:B--2---:R-:W-:Y:S01]  /*97f0*/  IMAD R0, RZ, RZ, -UR40 ;  /* 0x80000028ff007e24 */ /* 0x004fe2000f8e02ff */
[----:B------:R-:W-:Y:S01]  /*9800*/  ULDC UR4, c[0x0][0xeb4] ;  /* 0x0003ad0000047ab9 */ /* 0x000fe20000000800 */
[----:B------:R-:W-:Y:S01]  /*9810*/  ULDC.64 UR8, c[0x0][0xc70] ;  /* 0x00031c0000087ab9 */ /* 0x000fe20000000a00 */
[----:B------:R-:W-:Y:S01]  /*9820*/  UIMAD UR6, UR4, UR6, UR40 ;  /* 0x00000006040672a4 */ /* 0x000fe2000f8e0228 */
[----:B------:R-:W-:Y:S02]  /*9830*/  IMAD.MOV R3, RZ, RZ, -R19 ;  /* 0x000000ffff037224 */ /* 0x000fe400078e0a13 */
[----:B------:R-:W2:Y:S01]  /*9840*/  LDC.64 R8, c[0x0][0xc78] ;  /* 0x00031e00ff087b82 */ /* 0x000ea20000000a00 */
[----:B------:R-:W-:Y:S02]  /*9850*/  USHF.R.S32.HI UR4, URZ, 0x1f, UR6 ;  /* 0x0000001f3f047899 */ /* 0x000fe40008011406 */
[----:B------:R-:W-:-:S02]  /*9860*/  ISETP.NE.AND P0, PT, R18, R3, PT ;  /* 0x000000031200720c */ /* 0x000fc40003f05270 */
[----:B------:R-:W-:Y:S02]  /*9870*/  UIMAD UR7, UR4, UR8, URZ ;  /* 0x00000008040772a4 */ /* 0x000fe4000f8e023f */
[----:B------:R-:W-:Y:S02]  /*9880*/  UIMAD.WIDE.U32 UR4, UR6, UR8, URZ ;  /* 0x00000008060472a5 */ /* 0x000fe4000f8e003f */
[----:B------:R-:W-:Y:S02]  /*9890*/  UIMAD UR6, UR6, UR9, UR7 ;  /* 0x00000009060672a4 */ /* 0x000fe4000f8e0207 */
[----:B------:R-:W-:Y:S02]  /*98a0*/  USHF.R.S32.HI UR7, URZ, 0x1f, UR36 ;  /* 0x0000001f3f077899 */ /* 0x000fe40008011424 */
[----:B------:R-:W-:Y:S01]  /*98b0*/  UIADD3 UR6, UR5, UR6, URZ ;  /* 0x0000000605067290 */ /* 0x000fe2000fffe03f */
[----:B------:R-:W-:Y:S01]  /*98c0*/  MOV R4, UR4 ;  /* 0x0000000400047c02 */ /* 0x000fe20008000f00 */
[----:B------:R-:W-:Y:S01]  /*98d0*/  IMAD.U32 R5, RZ, RZ, UR5 ;  /* 0x00000005ff057e24 */ /* 0x000fe2000f8e00ff */
[----:B------:R-:W-:Y:S01]  /*98e0*/  ULDC UR4, c[0x0][0xb88] ;  /* 0x0002e20000047ab9 */ /* 0x000fe20000000800 */
[----:B-1----:R-:W-:-:S02]  /*98f0*/  IMAD R0, R7, R0, UR39 ;  /* 0x0000002707007e24 */ /* 0x002fc4000f8e0200 */
[----:B------:R-:W-:-:S03]  /*9900*/  IMAD.U32 R5, RZ, RZ, UR6 ;  /* 0x00000006ff057e24 */ /* 0x000fc6000f8e00ff */
[----:B------:R-:W-:Y:S01]  /*9910*/  LEA R7, R0, R17, 0x6 ;  /* 0x0000001100077211 */ /* 0x000fe200078e30ff */
[C---:B--2---:R-:W-:Y:S02]  /*9920*/  IMAD R6, R8.reuse, UR7, RZ ;  /* 0x0000000708067c24 */ /* 0x044fe4000f8e02ff */
[----:B------:R-:W-:Y:S01]  /*9930*/  IMAD.WIDE.U32 R4, R8, UR36, R4 ;  /* 0x0000002408047c25 */ /* 0x000fe2000f8e0004 */
[----:B------:R-:W-:Y:S02]  /*9940*/  SHF.R.S32.HI R3, RZ, 0x1f, R7 ;  /* 0x0000001fff037819 */ /* 0x000fe40000011407 */
[C---:B------:R-:W-:Y:S01]  /*9950*/  ISETP.GE.OR P1, PT, R7.reuse, UR4, P0 ;  /* 0x0000000407007c0c */ /* 0x040fe20008726670 */
[C---:B------:R-:W-:Y:S01]  /*9960*/  VIADD R8, R7.reuse, 0x8 ;  /* 0x0000000807087836 */ /* 0x040fe20000000000 */
[----:B------:R-:W-:Y:S01]  /*9970*/  IADD3 R0, P2, R7, R4, RZ ;  /* 0x0000000407007210 */ /* 0x000fe20007f5e0ff */
[----:B------:R-:W-:-:S03]  /*9980*/  IMAD R6, R9, UR36, R6 ;  /* 0x0000002409067c24 */ /* 0x000fc6000f8e0206 */
[----:B------:R-:W-:Y:S01]  /*9990*/  ISETP.GE.OR P0, PT, R8, UR4, P0 ;  /* 0x0000000408007c0c */ /* 0x000fe20008706670 */
[----:B------:R-:W-:Y:S01]  /*99a0*/  ULDC.64 UR4, c[0x0][0xc40] ;  /* 0x0003100000047ab9 */ /* 0x000fe20000000a00 */
[----:B------:R-:W-:Y:S02]  /*99b0*/  IADD3.X R3, R3, R5, R6, P2, !PT ;  /* 0x0000000503037210 */ /* 0x000fe400017fe406 */
[----:B------:R-:W-:-:S04]  /*99c0*/  LEA R4, P2, R0, UR4, 0x2 ;  /* 0x0000000400047c11 */ /* 0x000fc8000f8410ff */
[----:B------:R-:W-:-:S05]  /*99d0*/  LEA.HI.X R5, R0, UR5, R3, 0x2, P2 ;  /* 0x0000000500057c11 */ /* 0x000fca00090f1403 */
[----:B------:R1:W-:Y:S04]  /*99e0*/  @!P1 STG.E desc[UR54][R4.64], R157 ;  /* 0x0000009d04009986 */ /* 0x0003e8000c101936 */
[----:B------:R1:W-:Y:S02]  /*99f0*/  @!P0 STG.E desc[UR54][R4.64+0x20], R156 ;  /* 0x0000209c04008986 */ /* 0x0003e4000c101936 */
.L_x_160:
        /* <DEDUP_REMOVED lines=62> */
.L_x_162:
[----:B------:R-:W-:Y:S05]  /*9de0*/  BSYNC B0 ;  /* 0x0000000000007941 */ /* 0x000fea0003800000 */
.L_x_161:
[----:B------:R-:W2:Y:S02]  /*9df0*/  LDC R0, c[0x0][0xea4] ;  /* 0x0003a900ff007b82 */ /* 0x000ea40000000800 */
[----:B--2---:R-:W-:-:S13]  /*9e00*/  ISETP.LE.AND P0, PT, R0, UR41, PT ;  /* 0x0000002900007c0c */ /* 0x004fda000bf03270 */
[----:B------:R-:W-:Y:S05]  /*9e10*/  @!P0 BRA `(.L_x_163) ;  /* 0xffffff70001c8947 */ /* 0x000fea000383ffff */
[----:B------:R-:W-:Y:S05]  /*9e20*/  EXIT ;  /* 0x000000000000794d */ /* 0x000fea0003800000 */
.L_x_133:
[----:B------:R-:W-:-:S08]  /*9e30*/  NOP ;  /* 0x0000000000007918 */ /* 0x000fd00000000000 */
[----:B------:R-:W1:-:S00]  /*9e40*/  USETMAXREG.DEALLOC.CTAPOOL 0x18 ;  /* 0x00000018000079c8 */ /* 0x000e4000080e0500 */
[----:B-1----:R-:W-:-:S06]  /*9e50*/  LOP3.LUT R0, R0, 0x3, RZ, 0xc0, !PT ;  /* 0x0000000300007812 */ /* 0x002fcc00078ec0ff */
[----:B------:R-:W1:Y:S02]  /*9e60*/  SHFL.IDX PT, R0, R0, RZ, 0x1f ;  /* 0x00001fff00007589 */ /* 0x000e6400000e0000 */
[----:B-1----:R-:W-:-:S13]  /*9e70*/  ISETP.NE.AND P0, PT, R0, RZ, PT ;  /* 0x000000ff0000720c */ /* 0x002fda0003f05270 */
[----:B------:R-:W-:Y:S05]  /*9e80*/  @P0 EXIT ;  /* 0x000000000000094d */ /* 0x000fea0003800000 */
[----:B------:R-:W1:Y:S01]  /*9e90*/  S2UR UR4, SR_CTAID.X ;  /* 0x00000000000479c3 */ /* 0x000e620000002500 */
[----:B------:R-:W-:Y:S01]  /*9ea0*/  IMAD.MOV.U32 R16, RZ, RZ, RZ ;  /* 0x000000ffff107224 */ /* 0x000fe200078e00ff */
[----:B------:R-:W-:Y:S01]  /*9eb0*/  MOV R2, 0x1 ;  /* 0x0000000100027802 */ /* 0x000fe20000000f00 */
[----:B------:R-:W-:-:S05]  /*9ec0*/  IMAD.MOV.U32 R17, RZ, RZ, 0x1 ;  /* 0x00000001ff117424 */ /* 0x000fca00078e00ff */
[----:B------:R-:W1:Y:S02]  /*9ed0*/  LDC R0, c[0x0][0xea4] ;  /* 0x0003a900ff007b82 */ /* 0x000e640000000800 */
[----:B-1----:R-:W-:-:S13]  /*9ee0*/  ISETP.LE.AND P0, PT, R0, UR4, PT ;  /* 0x0000000400007c0c */ /* 0x002fda000bf03270 */
[----:B------:R-:W-:Y:S05]  /*9ef0*/  @P0 BRA `(.L_x_164) ;  /* 0x0000003000600947 */ /* 0x000fea0003800000 */
[----:B------:R-:W-:Y:S01]  /*9f00*/  IMAD.U32 R0, RZ, RZ, UR4 ;  /* 0x00000004ff007e24 */ /* 0x000fe2000f8e00ff */
[----:B------:R-:W-:Y:S01]  /*9f10*/  ULDC UR4, c[0x0][0xc] ;  /* 0x0000030000047ab9 */ /* 0x000fe20000000800 */
[----:B------:R-:W-:Y:S01]  /*9f20*/  MOV R16, RZ ;  /* 0x000000ff00107202 */ /* 0x000fe20000000f00 */
[----:B------:R-:W-:Y:S01]  /*9f30*/  IMAD.MOV.U32 R17, RZ, RZ, 0x1 ;  /* 0x00000001ff117424 */ /* 0x000fe200078e00ff */
[----:B------:R-:W-:Y:S01]  /*9f40*/  ULDC.64 UR46, c[0x0][0x198] ;  /* 0x00006600002e7ab9 */ /* 0x000fe20000000a00 */
[----:B------:R1:W-:Y:S04]  /*9f50*/  STL [R1+0xc], R0 ;  /* 0x00000c0001007387 */ /* 0x0003e80000100800 */
[----:B------:R2:W-:Y:S01]  /*9f60*/  STL [R1+0x18], RZ ;  /* 0x000018ff01007387 */ /* 0x0005e20000100800 */
[----:B-1----:R-:W-:-:S05]  /*9f70*/  IMAD.U32 R0, RZ, RZ, UR4 ;  /* 0x00000004ff007e24 */ /* 0x002fca000f8e00ff */
[----:B------:R2:W-:Y:S02]  /*9f80*/  STL [R1+0x1c], R0 ;  /* 0x00001c0001007387 */ /* 0x0005e40000100800 */
.L_x_208:
[----:B------:R-:W3:Y:S01]  /*9f90*/  LDL R4, [R1+0xc] ;  /* 0x00000c0001047983 */ /* 0x000ee20000100800 */
[----:B-12---:R-:W1:Y:S01]  /*9fa0*/  LDC R0, c[0x0][0xea8] ;  /* 0x0003aa00ff007b82 */ /* 0x006e620000000800 */
[----:B------:R-:W-:Y:S05]  /*9fb0*/  YIELD ;  /* 0x0000000000007946 */ /* 0x000fea0003800000 */
[----:B------:R-:W-:Y:S02]  /*9fc0*/  ULDC.64 UR4, c[0x0][0x3f8] ;  /* 0x0000fe0000047ab9 */ /* 0x000fe40000000a00 */
[----:B------:R-:W2:Y:S01]  /*9fd0*/  LDC R19, c[0x0][0xeb4] ;  /* 0x0003ad00ff137b82 */ /* 0x000ea20000000800 */
[----:B------:R-:W-:-:S03]  /*9fe0*/  UISETP.NE.U32.AND UP0, UPT, UR4, URZ, UPT ;  /* 0x0000003f0400728c */ /* 0x000fc6000bf05070 */
[----:B------:R-:W-:Y:S01]  /*9ff0*/  ULDC UR4, c[0x0][0x404] ;  /* 0x0001010000047ab9 */ /* 0x000fe20000000800 */
[----:B------:R-:W-:-:S04]  /*a000*/  UISETP.NE.AND.EX UP0, UPT, UR5, URZ, UPT, UP0 ;  /* 0x0000003f0500728c */ /* 0x000fc8000bf05300 */
[----:B------:R-:W-:Y:S01]  /*a010*/  USEL UR4, UR4, 0x1, UP0 ;  /* 0x0000000104047887 */ /* 0x000fe20008000000 */
[----:B-1----:R-:W-:Y:S02]  /*a020*/  ISETP.NE.AND P0, PT, R0, 0x1, PT ;  /* 0x000000010000780c */ /* 0x002fe40003f05270 */
[----:B--2---:R-:W-:-:S11]  /*a030*/  ISETP.NE.AND P1, PT, R19, 0x1, PT ;  /* 0x000000011300780c */ /* 0x004fd60003f25270 */
[----:B------:R-:W3:Y:S08]  /*a040*/  @P0 LDC R0, c[0x0][0xeac] ;  /* 0x0003ab00ff000b82 */ /* 0x000ef00000000800 */
[----:B------:R-:W1:Y:S08]  /*a050*/  @P0 LDC R5, c[0x0][0xeb0] ;  /* 0x0003ac00ff050b82 */ /* 0x000e700000000800 */
[----:B------:R-:W2:Y:S01]  /*a060*/  @P1 LDC.64 R2, c[0x0][0xeb8] ;  /* 0x0003ae00ff021b82 */ /* 0x000ea20000000a00 */
[----:B---3--:R-:W-:-:S05]  /*a070*/  @P0 IMAD.HI.U32 R0, R4, R0, RZ ;  /* 0x0000000004000227 */ /* 0x008fca00078e00ff */
[----:B-1----:R-:W-:Y:S02]  /*a080*/  @P0 SHF.R.U32.HI R4, RZ, R5, R0 ;  /* 0x00000005ff040219 */ /* 0x002fe40000011600 */
[----:B------:R-:W1:Y:S01]  /*a090*/  S2R R5, SR_CgaCtaId ;  /* 0x0000000000057919 */ /* 0x000e620000008800 */
[----:B------:R-:W3:Y:S01]  /*a0a0*/  LDC R0, c[0x0][0x2e0] ;  /* 0x0000b800ff007b82 */ /* 0x000ee20000000800 */
[----:B------:R-:W-:Y:S01]  /*a0b0*/  MOV R18, R4 ;  /* 0x0000000400127202 */ /* 0x000fe20000000f00 */
[----:B--2---:R-:W-:Y:S01]  /*a0c0*/  @P1 IMAD.HI.U32 R2, R4, R2, RZ ;  /* 0x0000000204021227 */ /* 0x004fe200078e00ff */
[----:B------:R2:W-:Y:S04]  /*a0d0*/  STL [R1+0x4], R4 ;  /* 0x0000040401007387 */ /* 0x0005e80000100800 */
[----:B------:R-:W-:-:S02]  /*a0e0*/  @P1 SHF.R.U32.HI R18, RZ, R3, R2 ;  /* 0x00000003ff121219 */ /* 0x000fc40000011602 */
[----:B------:R-:W-:Y:S01]  /*a0f0*/  MOV R2, 0x400 ;  /* 0x0000040000027802 */ /* 0x000fe20000000f00 */
[----:B---3--:R-:W-:-:S03]  /*a100*/  IMAD R6, R0, UR4, RZ ;  /* 0x0000000400067c24 */ /* 0x008fc6000f8e02ff */
[----:B-1----:R-:W-:-:S05]  /*a110*/  LEA R7, R5, R2, 0x18 ;  /* 0x0000000205077211 */ /* 0x002fca00078ec0ff */
[----:B------:R-:W-:Y:S01]  /*a120*/  VIADD R0, R7, 0x22400 ;  /* 0x0002240007007836 */ /* 0x000fe20000000000 */
[----:B------:R2:W-:Y:S04]  /*a130*/  STL [R1], R7 ;  /* 0x0000000701007387 */ /* 0x0005e80000100800 */
[----:B------:R-:W-:Y:S01]  /*a140*/  LOP3.LUT P0, RZ, R0, 0x3ff, RZ, 0xc0, !PT ;  /* 0x000003ff00ff7812 */ /* 0x000fe2000780c0ff */
[----:B------:R-:W-:Y:S01]  /*a150*/  VIADD R0, R6, 0x3f ;  /* 0x0000003f06007836 */ /* 0x000fe20000000000 */
[----:B------:R2:W-:Y:S04]  /*a160*/  STL [R1+0x14], R6 ;  /* 0x0000140601007387 */ /* 0x0005e80000100800 */
        /* <DEDUP_REMOVED lines=11> */
[----:B--2---:R-:W-:Y:S01]  /*a220*/  IMAD.U32 R4, RZ, RZ, UR6 ;  /* 0x00000006ff047e24 */ /* 0x004fe2000f8e00ff */
[----:B------:R-:W-:Y:S01]  /*a230*/  MOV R6, UR8 ;  /* 0x0000000800067c02 */ /* 0x000fe20008000f00 */
[----:B------:R-:W1:Y:S01]  /*a240*/  LDC.64 R2, c[0x4][R2] ;  /* 0x0100000002027b82 */ /* 0x000e620000000a00 */
[----:B------:R-:W-:Y:S01]  /*a250*/  IMAD.U32 R5, RZ, RZ, UR7 ;  /* 0x00000007ff057e24 */ /* 0x000fe2000f8e00ff */
[----:B------:R-:W-:Y:S01]  /*a260*/  MOV R11, UR5 ;  /* 0x00000005000b7c02 */ /* 0x000fe20008000f00 */
[----:B------:R-:W-:Y:S01]  /*a270*/  IMAD.U32 R7, RZ, RZ, UR9 ;  /* 0x00000009ff077e24 */ /* 0x000fe2000f8e00ff */
[----:B------:R-:W-:Y:S01]  /*a280*/  MOV R13, RZ ;  /* 0x000000ff000d7202 */ /* 0x000fe20000000f00 */
[----:B------:R-:W-:-:S02]  /*a290*/  IMAD.U32 R10, RZ, RZ, UR4 ;  /* 0x00000004ff0a7e24 */ /* 0x000fc4000f8e00ff */
[----:B------:R-:W-:Y:S02]  /*a2a0*/  IMAD.MOV.U32 R8, RZ, RZ, 0x70 ;  /* 0x00000070ff087424 */ /* 0x000fe400078e00ff */
[----:B------:R-:W-:-:S07]  /*a2b0*/  IMAD.MOV.U32 R12, RZ, RZ, 0x1 ;  /* 0x00000001ff0c7424 */ /* 0x000fce00078e00ff */
[----:B------:R-:W-:-:S07]  /*a2c0*/  LEPC R20, `(.L_x_165) ;  /* 0x000000001014794e */ /* 0x000fce0000000000 */
[----:B-1----:R-:W-:Y:S05]  /*a2d0*/  CALL.ABS.NOINC R2 ;  /* 0x0000000002007343 */ /* 0x002fea0003c00000 */
.L_x_165:
[----:B------:R-:W2:Y:S02]  /*a2e0*/  LDL R2, [R1] ;  /* 0x0000000001027983 */ /* 0x000ea40000100800 */
[----:B--2---:R-:W-:-:S05]  /*a2f0*/  VIADD R0, R2, 0x400 ;  /* 0x0000040002007836 */ /* 0x004fca0000000000 */
[----:B------:R-:W-:-:S13]  /*a300*/  LOP3.LUT P0, RZ, R0, 0x3ff, RZ, 0xc0, !PT ;  /* 0x000003ff00ff7812 */ /* 0x000fda000780c0ff */
[----:B------:R-:W-:Y:S05]  /*a310*/  @!P0 BRA `(.L_x_166) ;  /* 0x0000000000808947 */ /* 0x000fea0003800000 */
[----:B------:R-:W-:Y:S01]  /*a320*/  MOV R0, 0x0 ;  /* 0x0000000000007802 */ /* 0x000fe20000000f00 */
[----:B------:R-:W-:Y:S01]  /*a330*/  ULDC.64 UR6, c[0x4][0x88] ;  /* 0x0100220000067ab9 */ /* 0x000fe20000000a00 */
[----:B------:R-:W-:Y:S01]  /*a340*/  ULDC.64 UR8, c[0x4][0x90] ;  /* 0x0100240000087ab9 */ /* 0x000fe20000000a00 */
[----:B------:R-:W-:Y:S01]  /*a350*/  ULDC.64 UR4, c[0x4][0x10] ;  /* 0x0100040000047ab9 */ /* 0x000fe20000000a00 */
[----:B------:R1:W2:Y:S01]  /*a360*/  LDC.64 R2, c[0x4][R0] ;  /* 0x0100000000027b82 */ /* 0x0002a20000000a00 */
[----:B------:R-:W-:Y:S01]  /*a370*/  IMAD.U32 R4, RZ, RZ, UR6 ;  /* 0x00000006ff047e24 */ /* 0x000fe2000f8e00ff */
[----:B------:R-:W-:Y:S01]  /*a380*/  MOV R5, UR7 ;  /* 0x0000000700057c02 */ /* 0x000fe20008000f00 */
        /* <DEDUP_REMOVED lines=9> */
.L_x_167:
[----:B------:R-:W-:Y:S01]  /*a420*/  MOV R2, 0x0 ;  /* 0x0000000000027802 */ /* 0x000fe20000000f00 */
[----:B------:R-:W-:Y:S01]  /*a430*/  ULDC.64 UR6, c[0x4][0x88] ;  /* 0x0100220000067ab9 */ /* 0x000fe20000000a00 */
[----:B------:R-:W-:Y:S01]  /*a440*/  ULDC.64 UR8, c[0x4][0x90] ;  /* 0x0100240000087ab9 */ /* 0x000fe20000000a00 */
[----:B------:R-:W-:Y:S01]  /*a450*/  ULDC.64 UR4, c[0x4][0x18] ;  /* 0x0100060000047ab9 */ /* 0x000fe20000000a00 */
[----:B------:R-:W-:Y:S01]  /*a460*/  IMAD.U32 R4, RZ, RZ, UR6 ;  /* 0x00000006ff047e24 */ /* 0x000fe2000f8e00ff */
[----:B------:R-:W-:Y:S01]  /*a470*/  MOV R5, UR7 ;  /* 0x0000000700057c02 */ /* 0x000fe20008000f00 */
[----:B------:R-:W1:Y:S01]  /*a480*/  LDC.64 R2, c[0x4][R2] ;  /* 0x0100000002027b82 */ /* 0x000e620000000a00 */
[----:B------:R-:W-:Y:S01]  /*a490*/  IMAD.U32 R6, RZ, RZ, UR8 ;  /* 0x00000008ff067e24 */ /* 0x000fe2000f8e00ff */
[----:B------:R-:W-:Y:S01]  /*a4a0*/  MOV R10, UR4 ;  /* 0x00000004000a7c02 */ /* 0x000fe20008000f00 */
[----:B------:R-:W-:Y:S01]  /*a4b0*/  IMAD.U32 R7, RZ, RZ, UR9 ;  /* 0x00000009ff077e24 */ /* 0x000fe2000f8e00ff */
[----:B------:R-:W-:Y:S01]  /*a4c0*/  MOV R12, 0x1 ;  /* 0x00000001000c7802 */ /* 0x000fe20000000f00 */
[----:B------:R-:W-:-:S02]  /*a4d0*/  IMAD.U32 R11, RZ, RZ, UR5 ;  /* 0x00000005ff0b7e24 */ /* 0x000fc4000f8e00ff */
[----:B------:R-:W-:Y:S02]  /*a4e0*/  IMAD.MOV.U32 R8, RZ, RZ, 0x70 ;  /* 0x00000070ff087424 */ /* 0x000fe400078e00ff */
[----:B------:R-:W-:-:S07]  /*a4f0*/  IMAD.MOV.U32 R13, RZ, RZ, RZ ;  /* 0x000000ffff0d7224 */ /* 0x000fce00078e00ff */
[----:B------:R-:W-:-:S07]  /*a500*/  LEPC R20, `(.L_x_166) ;  /* 0x000000001014794e */ /* 0x000fce0000000000 */
[----:B-1----:R-:W-:Y:S05]  /*a510*/  CALL.ABS.NOINC R2 ;  /* 0x0000000002007343 */ /* 0x002fea0003c00000 */
.L_x_166:
        /* <DEDUP_REMOVED lines=9> */
[----:B-1----:R-:W-:Y:S01]  /*a5b0*/  ISETP.NE.AND P1, PT, R0, 0x1, PT ;  /* 0x000000010000780c */ /* 0x002fe20003f25270 */
[----:B------:R-:W-:-:S12]  /*a5c0*/  IMAD.MOV.U32 R0, RZ, RZ, R19 ;  /* 0x000000ffff007224 */ /* 0x000fd800078e0013 */
        /* <DEDUP_REMOVED lines=16> */
[----:B---3--:R-:W-:-:S04]  /*a6d0*/  IMAD R8, R8, UR4, R4 ;  /* 0x0000000408087c24 */ /* 0x008fc8000f8e0204 */
[----:B-1----:R-:W-:-:S07]  /*a6e0*/  IMAD.SHL.U32 R8, R8, 0x40, RZ ;  /* 0x0000004008087824 */ /* 0x002fce00078e00ff */
.L_x_168:
        /* <DEDUP_REMOVED lines=17> */
.L_x_223:
[----:B------:R-:W2:Y:S01]  /*a800*/  LDL R5, [R1+0x8] ;  /* 0x0000080001057983 */ /* 0x000ea20000100800 */
[----:B------:R-:W-:Y:S01]  /*a810*/  UMOV UR4, 0xffffffff ;  /* 0xffffffff00047882 */ /* 0x000fe20000000000 */
[----:B------:R-:W-:Y:S02]  /*a820*/  SHF.R.S32.HI R7, RZ, 0x1f, R6 ;  /* 0x0000001fff077819 */ /* 0x000fe40000011406 */
[----:B--2---:R-:W-:Y:S01]  /*a830*/  IADD3 R9, R5, -0x1, RZ ;  /* 0xffffffff05097810 */ /* 0x004fe20007ffe0ff */
[----:B------:R-:W-:Y:S06]  /*a840*/  BRA.DIV UR4, `(.L_x_170) ;  /* 0x0000002e04787947 */ /* 0x000fec000b800000 */
[----:B------:R-:W-:-:S13]  /*a850*/  ELECT P6, URZ, PT ;  /* 0x00000000003f782f */ /* 0x000fda00038c0000 */
.L_x_226:
        /* <DEDUP_REMOVED lines=8> */
[----:B--2---:R-:W-:-:S04]  /*a8e0*/  @P1 IMAD.HI.U32 R10, R9, R4, RZ ;  /* 0x00000004090a1227 */ /* 0x004fc800078e00ff */
[----:B------:R-:W-:Y:S01]  /*a8f0*/  IMAD.MOV.U32 R4, RZ, RZ, R9 ;  /* 0x000000ffff047224 */ /* 0x000fe200078e0009 */
        /* <DEDUP_REMOVED lines=12> */
.L_x_172:
[----:B--2---:R-:W2:Y:S01]  /*a9c0*/  S2R R10, SR_CgaCtaId ;  /* 0x00000000000a7919 */ /* 0x004ea20000008800 */
[----:B------:R-:W-:-:S04]  /*a9d0*/  MOV R5, 0x400 ;  /* 0x0000040000057802 */ /* 0x000fc80000000f00 */
[----:B--2---:R-:W-:-:S05]  /*a9e0*/  LEA R5, R10, R5, 0x18 ;  /* 0x000000050a057211 */ /* 0x004fca00078ec0ff */
[----:B------:R-:W-:Y:S01]  /*a9f0*/  IMAD R10, R16, 0x8, R5 ;  /* 0x00000008100a7824 */ /* 0x000fe200078e0205 */
[----:B------:R-:W-:-:S04]  /*aa00*/  SHF.L.U32 R5, R17, 0x1f, RZ ;  /* 0x0000001f11057819 */ /* 0x000fc800000006ff */
[----:B------:R-:W2:Y:S02]  /*aa10*/  SYNCS.PHASECHK.TRANS64.TRYWAIT P1, [R10+URZ+0x38840], R5 ;  /* 0x038840050a0075a7 */ /* 0x000ea4000802017f */
[----:B--2---:R-:W-:Y:S05]  /*aa20*/  @!P1 BRA `(.L_x_173) ;  /* 0x0000002c00209947 */ /* 0x004fea0003800000 */
.L_x_227:
        /* <DEDUP_REMOVED lines=11> */
.L_x_174:
[----:B------:R-:W3:Y:S01]  /*aae0*/  LDL R11, [R1+0x10] ;  /* 0x00001000010b7983 */ /* 0x000ee20000100800 */
[----:B--2---:R-:W-:Y:S01]  /*aaf0*/  MOV R5, 0x400 ;  /* 0x0000040000057802 */ /* 0x004fe20000000f00 */
[----:B------:R-:W2:Y:S01]  /*ab00*/  S2R R12, SR_CgaCtaId ;  /* 0x00000000000c7919 */ /* 0x000ea20000008800 */
[----:B------:R-:W-:Y:S01]  /*ab10*/  R2UR UR9, R10 ;  /* 0x000000000a0972ca */ /* 0x000fe200000e0000 */
[----:B------:R-:W-:Y:S01]  /*ab20*/  UIADD3 UR4, UP0, UR46, 0x370, URZ ;  /* 0x000003702e047890 */ /* 0x000fe2000ff1e03f */
[----:B------:R-:W-:Y:S02]  /*ab30*/  R2UR UR12, R0 ;  /* 0x00000000000c72ca */ /* 0x000fe400000e0000 */
[----:B-----5:R-:W-:Y:S01]  /*ab40*/  R2UR UR13, R4 ;  /* 0x00000000040d72ca */ /* 0x020fe200000e0000 */
[----:B------:R-:W-:Y:S01]  /*ab50*/  UIADD3.X UR5, URZ, UR47, URZ, UP0, !UPT ;  /* 0x0000002f3f057290 */ /* 0x000fe200087fe43f */
[----:B--2---:R-:W-:-:S05]  /*ab60*/  LEA R5, R12, R5, 0x18 ;  /* 0x000000050c057211 */ /* 0x004fca00078ec0ff */
[----:B------:R-:W-:-:S05]  /*ab70*/  IMAD R5, R16, 0x2000, R5 ;  /* 0x0000200010057824 */ /* 0x000fca00078e0205 */
[----:B------:R-:W-:Y:S01]  /*ab80*/  R2UR UR8, R5 ;  /* 0x00000000050872ca */ /* 0x000fe200000e0000 */
[----:B------:R-:W-:Y:S01]  /*ab90*/  UIADD3 UR9, UR9, 0x38830, URZ ;  /* 0x0003883009097890 */ /* 0x000fe2000fffe03f */
[----:B------:R-:W-:Y:S01]  /*aba0*/  UMOV UR6, 0x0 ;  /* 0x0000000000067882 */ /* 0x000fe20000000000 */
[----:B------:R-:W-:Y:S01]  /*abb0*/  UMOV UR7, 0x14f00000 ;  /* 0x14f0000000077882 */ /* 0x000fe20000000000 */
[----:B------:R-:W-:-:S09]  /*abc0*/  UMOV UR10, URZ ;  /* 0x0000003f000a7c82 */ /* 0x000fd20008000000 */
[----:B------:R-:W-:Y:S01]  /*abd0*/  UIADD3 UR8, UR8, 0x22400, URZ ;  /* 0x0002240008087890 */ /* 0x000fe2000fffe03f */
[----:B---3--:R-:W-:-:S13]  /*abe0*/  R2UR UR11, R11 ;  /* 0x000000000b0b72ca */ /* 0x008fda00000e0000 */
[----:B------:R-:W-:-:S09]  /*abf0*/  USHF.L.U32 UR11, UR11, 0x6, URZ ;  /* 0x000000060b0b7899 */ /* 0x000fd2000800063f */
[----:B------:R2:W-:Y:S02]  /*ac00*/  UTMALDG.4D [UR8], [UR4], desc[UR6] ;  /* 0x00000608040075b4 */ /* 0x0005e40008019000 */
[----:B--2---:R-:W-:Y:S01]  /*ac10*/  NOP ;  /* 0x0000000000007918 */ /* 0x004fe20000000000 */
.L_x_171:
[----:B------:R-:W2:Y:S01]  /*ac20*/  S2R R12, SR_CgaCtaId ;  /* 0x00000000000c7919 */ /* 0x000ea20000008800 */
[----:B------:R-:W-:Y:S05]  /*ac30*/  WARPSYNC.ALL ;  /* 0x0000000000007948 */ /* 0x000fea0003800000 */
[----:B------:R-:W-:Y:S01]  /*ac40*/  BAR.SYNC.DEFER_BLOCKING 0x8, 0xa0 ;  /* 0x0202800000007b1d */ /* 0x000fe20000010000 */
[----:B------:R-:W-:Y:S02]  /*ac50*/  ELECT P1, URZ, PT ;  /* 0x00000000003f782f */ /* 0x000fe40003820000 */
[----:B------:R-:W-:-:S03]  /*ac60*/  MOV R11, 0x400 ;  /* 0x00000400000b7802 */ /* 0x000fc60000000f00 */
[----:B------:R-:W-:Y:S01]  /*ac70*/  BSSY B0, `(.L_x_175) ;  /* 0x000004c000007945 */ /* 0x000fe20003800000 */
[----:B--2---:R-:W-:-:S07]  /*ac80*/  LEA R11, R12, R11, 0x18 ;  /* 0x0000000b0c0b7211 */ /* 0x004fce00078ec0ff */
[----:B------:R-:W-:Y:S05]  /*ac90*/  @!P1 BRA `(.L_x_176) ;  /* 0x0000000400249947 */ /* 0x000fea0003800000 */
[----:B------:R-:W-:Y:S01]  /*aca0*/  R2UR UR16, R11 ;  /* 0x000000000b1072ca */ /* 0x000fe200000e0000 */
[----:B------:R-:W-:Y:S01]  /*acb0*/  UIADD3 UR14, UP0, UR46, 0x270, URZ ;  /* 0x000002702e0e7890 */ /* 0x000fe2000ff1e03f */
[----:B------:R-:W-:Y:S01]  /*acc0*/  R2UR UR11, R8 ;  /* 0x00000000080b72ca */ /* 0x000fe200000e0000 */
[----:B------:R-:W-:Y:S01]  /*acd0*/  IMAD.MOV.U32 R5, RZ, RZ, 0x2000 ;  /* 0x00002000ff057424 */ /* 0x000fe200078e00ff */
[----:B------:R-:W-:Y:S01]  /*ace0*/  R2UR UR12, R19 ;  /* 0x00000000130c72ca */ /* 0x000fe200000e0000 */
[----:B------:R-:W-:Y:S01]  /*acf0*/  UIADD3.X UR15, URZ, UR47, URZ, UP0, !UPT ;  /* 0x0000002f3f0f7290 */ /* 0x000fe200087fe43f */
[----:B------:R-:W-:Y:S01]  /*ad00*/  R2UR UR13, R18 ;  /* 0x00000000120d72ca */ /* 0x000fe200000e0000 */
[----:B------:R-:W-:Y:S01]  /*ad10*/  UIADD3 UR4, UP0, UR46, 0x770, URZ ;  /* 0x000007702e047890 */ /* 0x000fe2000ff1e03f */
[----:B------:R2:W-:Y:S01]  /*ad20*/  SYNCS.ARRIVE.TRANS64 RZ, [R11+URZ+0x38800], R5 ;  /* 0x038800050bff79a7 */ /* 0x0005e2000800003f */
[----:B------:R-:W-:Y:S01]  /*ad30*/  UMOV UR6, 0x0 ;  /* 0x0000000000067882 */ /* 0x000fe20000000000 */
[----:B------:R-:W-:Y:S01]  /*ad40*/  UMOV UR7, 0x12f00000 ;  /* 0x12f0000000077882 */ /* 0x000fe20000000000 */
[----:B------:R-:W-:Y:S01]  /*ad50*/  UMOV UR10, URZ ;  /* 0x0000003f000a7c82 */ /* 0x000fe20008000000 */
[----:B------:R-:W-:Y:S01]  /*ad60*/  UIADD3.X UR5, URZ, UR47, URZ, UP0, !UPT ;  /* 0x0000002f3f057290 */ /* 0x000fe200087fe43f */
[----:B------:R-:W-:Y:S01]  /*ad70*/  MOV R8, UR54 ;  /* 0x0000003600087c02 */ /* 0x000fe20008000f00 */
[----:B------:R-:W-:-:S02]  /*ad80*/  UIADD3 UR8, UR16, 0x20400, URZ ;  /* 0x0002040010087890 */ /* 0x000fc4000fffe03f */
[----:B------:R-:W-:Y:S01]  /*ad90*/  UIADD3 UR9, UR16, 0x38800, URZ ;  /* 0x0003880010097890 */ /* 0x000fe2000fffe03f */
[----:B------:R-:W-:Y:S01]  /*ada0*/  R2UR UR54, R8 ;  /* 0x00000000083672ca */ /* 0x000fe200000e0000 */
[----:B------:R-:W-:Y:S01]  /*adb0*/  UIADD3 UR48, UR16, 0x28400, URZ ;  /* 0x0002840010307890 */ /* 0x000fe2000fffe03f */
[----:B--2---:R-:W-:Y:S01]  /*adc0*/  MOV R5, 0x10000 ;  /* 0x0001000000057802 */ /* 0x004fe20000000f00 */
[----:B------:R-:W-:Y:S01]  /*add0*/  UMOV UR50, 0xc0 ;  /* 0x000000c000327882 */ /* 0x000fe20000000000 */
[----:B------:R-:W-:Y:S01]  /*ade0*/  UMOV UR51, UR11 ;  /* 0x0000000b00337c82 */ /* 0x000fe20008000000 */
[----:B------:R-:W-:Y:S01]  /*adf0*/  MOV R10, UR50 ;  /* 0x00000032000a7c02 */ /* 0x000fe20008000f00 */
[----:B------:R-:W-:Y:S01]  /*ae00*/  UMOV UR50, 0x40 ;  /* 0x0000004000327882 */ /* 0x000fe20000000000 */
[----:B------:R-:W-:Y:S01]  /*ae10*/  UMOV UR52, UR12 ;  /* 0x0000000c00347c82 */ /* 0x000fe20008000000 */
[----:B------:R2:W-:Y:S01]  /*ae20*/  UTMALDG.4D [UR8], [UR14], desc[UR6] ;  /* 0x000006080e0075b4 */ /* 0x0005e20008019000 */
[----:B------:R3:W-:Y:S01]  /*ae30*/  SYNCS.ARRIVE.TRANS64 RZ, [R11+URZ+0x38810], R5 ;  /* 0x038810050bff79a7 */ /* 0x0007e2000800003f */
[----:B------:R-:W-:Y:S01]  /*ae40*/  UMOV UR53, UR13 ;  /* 0x0000000d00357c82 */ /* 0x000fe20008000000 */
[----:B------:R-:W-:-:S02]  /*ae50*/  UIADD3 UR56, UR16, 0x2a400, URZ ;  /* 0x0002a40010387890 */ /* 0x000fc4000fffe03f */
[----:B------:R-:W-:Y:S02]  /*ae60*/  UIADD3 UR40, UR16, 0x2e400, URZ ;  /* 0x0002e40010287890 */ /* 0x000fe4000fffe03f */
[----:B------:R-:W-:Y:S02]  /*ae70*/  UIADD3 UR32, UR16, 0x30400, URZ ;  /* 0x0003040010207890 */ /* 0x000fe4000fffe03f */
[----:B------:R-:W-:Y:S01]  /*ae80*/  UIADD3 UR24, UR16, 0x32400, URZ ;  /* 0x0003240010187890 */ /* 0x000fe2000fffe03f */
[----:B------:R-:W-:Y:S01]  /*ae90*/  UMOV UR58, 0x80 ;  /* 0x00000080003a7882 */ /* 0x000fe20000000000 */
[----:B------:R-:W-:Y:S01]  /*aea0*/  UMOV UR59, UR11 ;  /* 0x0000000b003b7c82 */ /* 0x000fe20008000000 */
[----:B------:R-:W-:Y:S01]  /*aeb0*/  UMOV UR60, UR12 ;  /* 0x0000000c003c7c82 */ /* 0x000fe20008000000 */
[----:B------:R-:W-:Y:S01]  /*aec0*/  UMOV UR61, UR13 ;  /* 0x0000000d003d7c82 */ /* 0x000fe20008000000 */
        /* <DEDUP_REMOVED lines=11> */
[----:B--2---:R-:W-:Y:S01]  /*af80*/  UIADD3 UR8, UR16, 0x26400, URZ ;  /* 0x0002640010087890 */ /* 0x004fe2000fffe03f */
[----:B---3--:R-:W-:Y:S01]  /*af90*/  MOV R5, UR55 ;  /* 0x0000003700057c02 */ /* 0x008fe20008000f00 */
[----:B------:R-:W-:Y:S01]  /*afa0*/  UIADD3 UR9, UR16, 0x38810, URZ ;  /* 0x0003881010097890 */ /* 0x000fe2000fffe03f */
[----:B------:R-:W-:Y:S01]  /*afb0*/  UMOV UR29, UR13 ;  /* 0x0000000d001d7c82 */ /* 0x000fe20008000000 */
[----:B------:R-:W-:Y:S01]  /*afc0*/  UMOV UR18, 0x1c0 ;  /* 0x000001c000127882 */ /* 0x000fe20000000000 */
[----:B------:R-:W-:Y:S01]  /*afd0*/  UMOV UR19, UR11 ;  /* 0x0000000b00137c82 */ /* 0x000fe20008000000 */
[----:B------:R-:W-:Y:S01]  /*afe0*/  UMOV UR20, UR12 ;  /* 0x0000000c00147c82 */ /* 0x000fe20008000000 */
[----:B------:R-:W-:-:S02]  /*aff0*/  UMOV UR21, UR13 ;  /* 0x0000000d00157c82 */ /* 0x000fc40008000000 */
[----:B------:R-:W-:Y:S01]  /*b000*/  UMOV UR49, UR9 ;  /* 0x0000000900317c82 */ /* 0x000fe20008000000 */
[----:B------:R-:W-:Y:S01]  /*b010*/  UMOV UR57, UR9 ;  /* 0x0000000900397c82 */ /* 0x000fe20008000000 */
[----:B------:R-:W-:Y:S01]  /*b020*/  UTMALDG.4D [UR8], [UR4], desc[UR6] ;  /* 0x00000608040075b4 */ /* 0x000fe20008019000 */
[----:B------:R-:W-:Y:S01]  /*b030*/  UMOV UR41, UR9 ;  /* 0x0000000900297c82 */ /* 0x000fe20008000000 */
[----:B------:R-:W-:Y:S01]  /*b040*/  UMOV UR33, UR9 ;  /* 0x0000000900217c82 */ /* 0x000fe20008000000 */
[----:B------:R-:W-:Y:S01]  /*b050*/  UMOV UR25, UR9 ;  /* 0x0000000900197c82 */ /* 0x000fe20008000000 */
[----:B------:R-:W-:Y:S01]  /*b060*/  UMOV UR17, UR9 ;  /* 0x0000000900117c82 */ /* 0x000fe20008000000 */
[----:B------:R-:W-:Y:S01]  /*b070*/  R2UR UR55, R5 ;  /* 0x00000000053772ca */ /* 0x000fe200000e0000 */
[----:B------:R2:W-:Y:S01]  /*b080*/  UTMALDG.4D [UR48], [UR4], desc[UR6] ;  /* 0x00000630040075b4 */ /* 0x0005e20008019000 */
[----:B------:R3:W-:Y:S01]  /*b090*/  UTMALDG.4D [UR56], [UR4], desc[UR6] ;  /* 0x00000638040075b4 */ /* 0x0007e20008019000 */
[----:B--2---:R-:W-:Y:S01]  /*b0a0*/  R2UR UR50, R10 ;  /* 0x000000000a3272ca */ /* 0x004fe200000e0000 */
[----:B------:R-:W-:-:S02]  /*b0b0*/  UIADD3 UR48, UR16, 0x2c400, URZ ;  /* 0x0002c40010307890 */ /* 0x000fc4000fffe03f */
[----:B------:R-:W-:-:S10]  /*b0c0*/  UIADD3 UR16, UR16, 0x34400, URZ ;  /* 0x0003440010107890 */ /* 0x000fd4000fffe03f */
[----:B------:R3:W-:Y:S01]  /*b0d0*/  UTMALDG.4D [UR48], [UR4], desc[UR6] ;  /* 0x00000630040075b4 */ /* 0x0007e20008019000 */
[----:B------:R3:W-:Y:S01]  /*b0e0*/  UTMALDG.4D [UR40], [UR4], desc[UR6] ;  /* 0x00000628040075b4 */ /* 0x0007e20008019000 */
[----:B------:R3:W-:Y:S01]  /*b0f0*/  UTMALDG.4D [UR32], [UR4], desc[UR6] ;  /* 0x00000620040075b4 */ /* 0x0007e20008019000 */
[----:B------:R3:W-:Y:S01]  /*b100*/  UTMALDG.4D [UR24], [UR4], desc[UR6] ;  /* 0x00000618040075b4 */ /* 0x0007e20008019000 */
[----:B------:R3:W-:Y:S02]  /*b110*/  UTMALDG.4D [UR16], [UR4], desc[UR6] ;  /* 0x00000610040075b4 */ /* 0x0007e40008019000 */
[----:B---3--:R-:W-:Y:S01]  /*b120*/  NOP ;  /* 0x0000000000007918 */ /* 0x008fe20000000000 */
.L_x_176:
[----:B------:R-:W-:Y:S05]  /*b130*/  BSYNC B0 ;  /* 0x0000000000007941 */ /* 0x000fea0003800000 */
.L_x_175:
[----:B------:R-:W2:Y:S01]  /*b140*/  LDL R5, [R1+0x18] ;  /* 0x0000180001057983 */ /* 0x000ea20000100800 */
[----:B------:R-:W-:Y:S01]  /*b150*/  ULDC.64 UR38, c[0x0][0x408] ;  /* 0x0001020000267ab9 */ /* 0x000fe20000000a00 */
[----:B------:R-:W-:Y:S01]  /*b160*/  BSSY B0, `(.L_x_177) ;  /* 0x0000005000007945 */ /* 0x000fe20003800000 */
[----:B--2---:R-:W-:-:S04]  /*b170*/  LOP3.LUT R5, R5, 0x1, RZ, 0xc, !PT ;  /* 0x0000000105057812 */ /* 0x004fc800078e0cff */
[----:B------:R-:W-:-:S04]  /*b180*/  SHF.L.U32 R5, R5, 0x1f, RZ ;  /* 0x0000001f05057819 */ /* 0x000fc800000006ff */
[----:B------:R-:W2:Y:S02]  /*b190*/  SYNCS.PHASECHK.TRANS64.TRYWAIT P1, [R11+URZ+0x38820], R5 ;  /* 0x038820050b0075a7 */ /* 0x000ea4000802017f */
[----:B--2---:R-:W-:Y:S05]  /*b1a0*/  @!P1 BRA `(.L_x_178) ;  /* 0x0000002400549947 */ /* 0x004fea0003800000 */
.L_x_228:
[----:B------:R-:W-:Y:S05]  /*b1b0*/  BSYNC B0 ;  /* 0x0000000000007941 */ /* 0x000fea0003800000 */
.L_x_177:
[----:B------:R-:W-:Y:S04]  /*b1c0*/  BSSY B0, `(.L_x_179) ;  /* 0x000004b000007945 */ /* 0x000fe80003800000 */
[----:B------:R-:W-:Y:S05]  /*b1d0*/  @!P6 BRA `(.L_x_180) ;  /* 0x000000040024e947 */ /* 0x000fea0003800000 */
[----:B------:R-:W3:Y:S01]  /*b1e0*/  S2R R11, SR_CgaCtaId ;  /* 0x00000000000b7919 */ /* 0x000ee20000008800 */
[----:B--2---:R-:W-:Y:S01]  /*b1f0*/  MOV R8, 0x400 ;  /* 0x0000040000087802 */ /* 0x004fe20000000f00 */
[----:B------:R-:W2:Y:S03]  /*b200*/  S2R R10, SR_TID.X ;  /* 0x00000000000a7919 */ /* 0x000ea60000002100 */
[----:B---3--:R-:W-:Y:S02]  /*b210*/  LEA R8, R11, R8, 0x18 ;  /* 0x000000080b087211 */ /* 0x008fe400078ec0ff */
[----:B--2---:R-:W-:-:S03]  /*b220*/  LOP3.LUT R10, R10, 0x7f, RZ, 0xc0, !PT ;  /* 0x0000007f0a0a7812 */ /* 0x004fc600078ec0ff */
[----:B------:R-:W-:Y:S01]  /*b230*/  IMAD R5, R16, 0x8, R8 ;  /* 0x0000000810057824 */ /* 0x000fe200078e0208 */
[----:B------:R-:W-:Y:S02]  /*b240*/  SHF.L.U32 R8, R17, 0x1f, RZ ;  /* 0x0000001f11087819 */ /* 0x000fe400000006ff */
[----:B------:R-:W-:Y:S02]  /*b250*/  ISETP.NE.AND P2, PT, R10, RZ, PT ;  /* 0x000000ff0a00720c */ /* 0x000fe40003f45270 */
[----:B------:R-:W2:Y:S02]  /*b260*/  SYNCS.PHASECHK.TRANS64.TRYWAIT P1, [R5+URZ+0x38860], R8 ;  /* 0x03886008050075a7 */ /* 0x000ea4000802017f */
[----:B--2---:R-:W-:Y:S09]  /*b270*/  @!P1 BRA `(.L_x_181) ;  /* 0x0000002400409947 */ /* 0x004ff20003800000 */
.L_x_229:
        /* <DEDUP_REMOVED lines=8> */
.L_x_182:
[----:B--2---:R-:W2:Y:S01]  /*b300*/  LDL R8, [R1+0x10] ;  /* 0x0000100001087983 */ /* 0x004ea20000100800 */
[----:B------:R-:W-:Y:S01]  /*b310*/  MOV R10, 0x400 ;  /* 0x00000400000a7802 */ /* 0x000fe20000000f00 */
[----:B------:R-:W3:Y:S01]  /*b320*/  S2R R11, SR_CgaCtaId ;  /* 0x00000000000b7919 */ /* 0x000ee20000008800 */
[----:B------:R-:W-:Y:S01]  /*b330*/  R2UR UR9, R5 ;  /* 0x00000000050972ca */ /* 0x000fe200000e0000 */
[----:B------:R-:W-:Y:S01]  /*b340*/  UIADD3 UR4, UP0, UR46, 0x470, URZ ;  /* 0x000004702e047890 */ /* 0x000fe2000ff1e03f */
[----:B------:R-:W-:Y:S02]  /*b350*/  R2UR UR12, R0 ;  /* 0x00000000000c72ca */ /* 0x000fe400000e0000 */
[----:B------:R-:W-:Y:S01]  /*b360*/  R2UR UR13, R4 ;  /* 0x00000000040d72ca */ /* 0x000fe200000e0000 */
[----:B------:R-:W-:Y:S01]  /*b370*/  UIADD3.X UR5, URZ, UR47, URZ, UP0, !UPT ;  /* 0x0000002f3f057290 */ /* 0x000fe200087fe43f */
[----:B---3--:R-:W-:-:S04]  /*b380*/  LEA R10, R11, R10, 0x18 ;  /* 0x0000000a0b0a7211 */ /* 0x008fc800078ec0ff */
        /* <DEDUP_REMOVED lines=15> */
[----:B--2---:R-:W-:-:S13]  /*b480*/  R2UR UR11, R8 ;  /* 0x00000000080b72ca */ /* 0x004fda00000e0000 */
[----:B------:R-:W-:-:S09]  /*b490*/  USHF.L.U32 UR11, UR11, 0x6, URZ ;  /* 0x000000060b0b7899 */ /* 0x000fd2000800063f */
        /* <DEDUP_REMOVED lines=15> */
[----:B------:R-:W-:-:S02]  /*b590*/  UMOV UR10, UR21 ;  /* 0x00000015000a7c82 */ /* 0x000fc40008000000 */
[----:B------:R2:W-:Y:S01]  /*b5a0*/  UTMALDG.4D [UR8], [UR4], desc[UR6] ;  /* 0x00000608040075b4 */ /* 0x0005e20008019000 */
        /* <DEDUP_REMOVED lines=12> */
.L_x_180:
[----:B------:R-:W-:Y:S05]  /*b670*/  BSYNC B0 ;  /* 0x0000000000007941 */ /* 0x000fea0003800000 */
.L_x_179:
[----:B--2---:R-:W2:Y:S01]  /*b680*/  LDL.LU R5, [R1+0x14] ;  /* 0x0000140001057983 */ /* 0x004ea20000300800 */
[----:B------:R-:W-:-:S05]  /*b690*/  VIADD R16, R16, 0x1 ;  /* 0x0000000110107836 */ /* 0x000fca0000000000 */
        /* <DEDUP_REMOVED lines=10> */
[----:B------:R-:W-:-:S05]  /*b740*/  VIADDMNMX R10, R10, R5, 0xffffffff, !PT ;  /* 0xffffffff0a0a7446 */ /* 0x000fca0007800105 */
[----:B------:R-:W-:-:S05]  /*b750*/  IMAD.IADD R5, R11, 0x1, R10 ;  /* 0x000000010b057824 */ /* 0x000fca00078e020a */
        /* <DEDUP_REMOVED lines=12> */
[----:B------:R-:W-:Y:S01]  /*b820*/  @P1 SHF.R.U32.HI R4, RZ, R5, R11 ;  /* 0x00000005ff041219 */ /* 0x000fe2000001160b */
[----:B------:R-:W-:-:S04]  /*b830*/  IMAD R11, R7, UR4, RZ ;  /* 0x00000004070b7c24 */ /* 0x000fc8000f8e02ff */
[----:B------:R-:W-:Y:S02]  /*b840*/  IMAD.MOV R5, RZ, RZ, -R4 ;  /* 0x000000ffff057224 */ /* 0x000fe400078e0a04 */
[----:B------:R-:W-:Y:S02]  /*b850*/  IMAD R11, R6, UR5, R11 ;  /* 0x00000005060b7c24 */ /* 0x000fe4000f8e020b */
[----:B------:R-:W-:Y:S01]  /*b860*/  IMAD R8, R12, R5, R8 ;  /* 0x000000050c087224 */ /* 0x000fe200078e0208 */
[----:B------:R-:W-:-:S03]  /*b870*/  SHF.R.S32.HI R5, RZ, 0x1f, R4 ;  /* 0x0000001fff057819 */ /* 0x000fc60000011404 */
[----:B------:R-:W-:-:S04]  /*b880*/  IMAD.WIDE.U32 R4, R6, UR4, R4 ;  /* 0x0000000406047c25 */ /* 0x000fc8000f8e0004 */
[----:B------:R-:W-:Y:S01]  /*b890*/  IMAD.IADD R11, R11, 0x1, R5 ;  /* 0x000000010b0b7824 */ /* 0x000fe200078e0205 */
[----:B------:R-:W-:-:S04]  /*b8a0*/  LEA R2, P1, R4, R2, 0x2 ;  /* 0x0000000204027211 */ /* 0x000fc800078210ff */
[----:B------:R-:W-:-:S05]  /*b8b0*/  LEA.HI.X R3, R4, R3, R11, 0x2, P1 ;  /* 0x0000000304037211 */ /* 0x000fca00008f140b */
[----:B------:R2:W5:Y:S04]  /*b8c0*/  LDG.E R4, desc[UR54][R2.64] ;  /* 0x0000003602047981 */ /* 0x000568000c1e1900 */
.L_x_187:
        /* <DEDUP_REMOVED lines=10> */
.L_x_230:
[----:B------:R-:W-:Y:S05]  /*b970*/  @P1 BRA `(.L_x_189) ;  /* 0x00000000001c1947 */ /* 0x000fea0003800000 */
[----:B------:R-:W3:Y:S01]  /*b980*/  S2R R11, SR_TID.X ;  /* 0x00000000000b7919 */ /* 0x000ee20000002100 */
[----:B------:R-:W-:-:S04]  /*b990*/  IMAD.MOV.U32 R5, RZ, RZ, 0x2000 ;  /* 0x00002000ff057424 */ /* 0x000fc800078e00ff */
[----:B------:R4:W-:Y:S01]  /*b9a0*/  SYNCS.ARRIVE.TRANS64 RZ, [R2+URZ+0x38830], R5 ;  /* 0x0388300502ff79a7 */ /* 0x0009e2000800003f */
[----:B---3--:R-:W-:-:S04]  /*b9b0*/  LOP3.LUT R11, R11, 0x1f, RZ, 0xc0, !PT ;  /* 0x0000001f0b0b7812 */ /* 0x008fc800078ec0ff */
[----:B------:R-:W-:-:S13]  /*b9c0*/  ISETP.NE.AND P2, PT, R11, RZ, PT ;  /* 0x000000ff0b00720c */ /* 0x000fda0003f45270 */
[----:B----4-:R-:W-:Y:S05]  /*b9d0*/  @!P2 BRA `(.L_x_189) ;  /* 0x000000000004a947 */ /* 0x010fea0003800000 */
[----:B------:R-:W-:Y:S01]  /*b9e0*/  BPT.TRAP 0x1 ;  /* 0x000000040000795c */ /* 0x000fe20000300000 */
.L_x_189:
        /* <DEDUP_REMOVED lines=20> */
.L_x_231:
[----:B------:R-:W-:Y:S05]  /*bb30*/  @P1 BRA `(.L_x_191) ;  /* 0x00000000001c1947 */ /* 0x000fea0003800000 */
[----:B------:R-:W4:Y:S01]  /*bb40*/  S2R R5, SR_TID.X ;  /* 0x0000000000057919 */ /* 0x000f220000002100 */
[----:B--23--:R-:W-:-:S04]  /*bb50*/  IMAD.MOV.U32 R3, RZ, RZ, 0x10000 ;  /* 0x00010000ff037424 */ /* 0x00cfc800078e00ff */
[----:B------:R2:W-:Y:S01]  /*bb60*/  SYNCS.ARRIVE.TRANS64 RZ, [R2+URZ+0x38850], R3 ;  /* 0x0388500302ff79a7 */ /* 0x0005e2000800003f */
[----:B----4-:R-:W-:-:S04]  /*bb70*/  LOP3.LUT R5, R5, 0x1f, RZ, 0xc0, !PT ;  /* 0x0000001f05057812 */ /* 0x010fc800078ec0ff */
[----:B------:R-:W-:-:S13]  /*bb80*/  ISETP.NE.AND P1, PT, R5, RZ, PT ;  /* 0x000000ff0500720c */ /* 0x000fda0003f25270 */
[----:B--2---:R-:W-:Y:S05]  /*bb90*/  @!P1 BRA `(.L_x_191) ;  /* 0x0000000000049947 */ /* 0x004fea0003800000 */
[----:B------:R-:W-:Y:S01]  /*bba0*/  BPT.TRAP 0x1 ;  /* 0x000000040000795c */ /* 0x000fe20000300000 */
.L_x_191:
        /* <DEDUP_REMOVED lines=53> */
.L_x_186:
[----:B------:R-:W-:Y:S05]  /*bf00*/  BSYNC B0 ;  /* 0x0000000000007941 */ /* 0x000fea0003800000 */
.L_x_185:
[----:B------:R-:W2:Y:S01]  /*bf10*/  LDL.LU R3, [R1+0x8] ;  /* 0x0000080001037983 */ /* 0x000ea20000300800 */
[----:B------:R-:W-:-:S04]  /*bf20*/  IADD3 R16, R16, 0x1, RZ ;  /* 0x0000000110107810 */ /* 0x000fc80007ffe0ff */
[----:B------:R-:W-:-:S04]  /*bf30*/  ISETP.NE.AND P1, PT, R16, 0x2, PT ;  /* 0x000000021000780c */ /* 0x000fc80003f25270 */
[----:B------:R-:W-:Y:S02]  /*bf40*/  SEL R2, RZ, 0x1, P1 ;  /* 0x00000001ff027807 */ /* 0x000fe40000800000 */
[----:B------:R-:W-:Y:S02]  /*bf50*/  SEL R16, R16, RZ, P1 ;  /* 0x000000ff10107207 */ /* 0x000fe40000800000 */
[----:B------:R-:W-:Y:S01]  /*bf60*/  LOP3.LUT R17, R17, R2, RZ, 0x3c, !PT ;  /* 0x0000000211117212 */ /* 0x000fe200078e3cff */
[----:B--2---:R-:W-:-:S07]  /*bf70*/  VIADD R8, R3, 0xfffffffd ;  /* 0xfffffffd03087836 */ /* 0x004fce0000000000 */
.L_x_184:
[----:B------:R-:W-:Y:S01]  /*bf80*/  IMAD.MOV R10, RZ, RZ, -R10 ;  /* 0x000000ffff0a7224 */ /* 0x000fe200078e0a0a */
[----:B------:R-:W-:Y:S04]  /*bf90*/  BSSY B0, `(.L_x_183) ;  /* 0x0000102000007945 */ /* 0x000fe80003800000 */
[----:B------:R-:W-:-:S13]  /*bfa0*/  ISETP.NE.AND P1, PT, R9, R10, PT ;  /* 0x0000000a0900720c */ /* 0x000fda0003f25270 */
[----:B------:R-:W-:Y:S05]  /*bfb0*/  @!P1 BRA `(.L_x_192) ;  /* 0x0000000c00fc9947 */ /* 0x000fea0003800000 */
.L_x_207:
[----:B------:R-:W-:Y:S04]  /*bfc0*/  BSSY B1, `(.L_x_193) ;  /* 0x0000078000017945 */ /* 0x000fe80003800000 */
[----:B------:R-:W-:Y:S05]  /*bfd0*/  @!P6 BRA `(.L_x_194) ;  /* 0x0000000400d8e947 */ /* 0x000fea0003800000 */
[----:B-1----:R-:W-:Y:S01]  /*bfe0*/  MOV R9, R8 ;  /* 0x0000000800097202 */ /* 0x002fe20000000f00 */
[----:B------:R-:W-:Y:S06]  /*bff0*/  @!P0 BRA `(.L_x_195) ;  /* 0x0000000000448947 */ /* 0x000fec0003800000 */
[----:B------:R-:W1:Y:S01]  /*c000*/  LDC R9, c[0x0][0x41c] ;  /* 0x00010700ff097b82 */ /* 0x000e620000000800 */
[----:B------:R-:W-:-:S04]  /*c010*/  IMAD R11, R7, UR38, RZ ;  /* 0x00000026070b7c24 */ /* 0x000fc8000f8e02ff */
[----:B------:R-:W-:Y:S01]  /*c020*/  IMAD R10, R6, UR39, R11 ;  /* 0x00000027060a7c24 */ /* 0x000fe2000f8e020b */
[----:B-1----:R-:W-:-:S13]  /*c030*/  ISETP.NE.AND P1, PT, R9, 0x1, PT ;  /* 0x000000010900780c */ /* 0x002fda0003f25270 */
[----:B------:R-:W1:Y:S02]  /*c040*/  @P1 LDC.64 R2, c[0x0][0x420] ;  /* 0x00010800ff021b82 */ /* 0x000e640000000a00 */
[----:B-1----:R-:W-:-:S04]  /*c050*/  @P1 IMAD.HI.U32 R4, R8, R2, RZ ;  /* 0x0000000208041227 */ /* 0x002fc800078e00ff */
[----:B------:R-:W-:Y:S01]  /*c060*/  IMAD.MOV.U32 R2, RZ, RZ, R8 ;  /* 0x000000ffff027224 */ /* 0x000fe200078e0008 */
[----:B------:R-:W-:Y:S02]  /*c070*/  @P1 SHF.R.U32.HI R2, RZ, R3, R4 ;  /* 0x00000003ff021219 */ /* 0x000fe40000011604 */
[----:B------:R-:W1:Y:S03]  /*c080*/  LDC.64 R4, c[0x0][0x3f8] ;  /* 0x0000fe00ff047b82 */ /* 0x000e660000000a00 */
[----:B------:R-:W-:-:S04]  /*c090*/  IMAD.MOV R3, RZ, RZ, -R2 ;  /* 0x000000ffff037224 */ /* 0x000fc800078e0a02 */
[----:B------:R-:W-:Y:S01]  /*c0a0*/  IMAD R9, R9, R3, R8 ;  /* 0x0000000309097224 */ /* 0x000fe200078e0208 */
[----:B------:R-:W-:-:S03]  /*c0b0*/  SHF.R.S32.HI R3, RZ, 0x1f, R2 ;  /* 0x0000001fff037819 */ /* 0x000fc60000011402 */
[----:B------:R-:W-:-:S05]  /*c0c0*/  IMAD.WIDE.U32 R2, R6, UR38, R2 ;  /* 0x0000002606027c25 */ /* 0x000fca000f8e0002 */
[----:B------:R-:W-:Y:S02]  /*c0d0*/  IADD3 R10, R10, R3, RZ ;  /* 0x000000030a0a7210 */ /* 0x000fe40007ffe0ff */
[----:B-1----:R-:W-:-:S04]  /*c0e0*/  LEA R4, P1, R2, R4, 0x2 ;  /* 0x0000000402047211 */ /* 0x002fc800078210ff */
[----:B------:R-:W-:-:S05]  /*c0f0*/  LEA.HI.X R5, R2, R5, R10, 0x2, P1 ;  /* 0x0000000502057211 */ /* 0x000fca00008f140a */
[----:B------:R1:W5:Y:S04]  /*c100*/  LDG.E R4, desc[UR54][R4.64] ;  /* 0x0000003604047981 */ /* 0x000368000c1e1900 */
.L_x_195:
[----:B------:R-:W2:Y:S01]  /*c110*/  S2R R3, SR_CgaCtaId ;  /* 0x0000000000037919 */ /* 0x000ea20000008800 */
[----:B------:R-:W-:Y:S01]  /*c120*/  MOV R2, 0x400 ;  /* 0x0000040000027802 */ /* 0x000fe20000000f00 */
[----:B-1----:R-:W1:Y:S03]  /*c130*/  S2R R5, SR_TID.X ;  /* 0x0000000000057919 */ /* 0x002e660000002100 */
[----:B--2---:R-:W-:Y:S02]  /*c140*/  LEA R2, R3, R2, 0x18 ;  /* 0x0000000203027211 */ /* 0x004fe400078ec0ff */
[----:B------:R-:W-:Y:S02]  /*c150*/  SHF.L.U32 R3, R17, 0x1f, RZ ;  /* 0x0000001f11037819 */ /* 0x000fe400000006ff */
[----:B-1----:R-:W-:Y:S01]  /*c160*/  LOP3.LUT R5, R5, 0x7f, RZ, 0xc0, !PT ;  /* 0x0000007f05057812 */ /* 0x002fe200078ec0ff */
[----:B------:R-:W-:-:S03]  /*c170*/  IMAD R2, R16, 0x8, R2 ;  /* 0x0000000810027824 */ /* 0x000fc600078e0202 */
[----:B------:R-:W-:Y:S01]  /*c180*/  ISETP.NE.AND P1, PT, R5, RZ, PT ;  /* 0x000000ff0500720c */ /* 0x000fe20003f25270 */
[----:B------:R-:W1:Y:S02]  /*c190*/  SYNCS.PHASECHK.TRANS64.TRYWAIT P2, [R2+URZ+0x38840], R3 ;  /* 0x03884003020075a7 */ /* 0x000e64000804017f */
[----:B-1----:R-:W-:Y:S10]  /*c1a0*/  @!P2 BRA `(.L_x_196) ;  /* 0x0000001400b0a947 */ /* 0x002ff40003800000 */
.L_x_232:
        /* <DEDUP_REMOVED lines=8> */
.L_x_197:
        /* <DEDUP_REMOVED lines=13> */
[----:B------:R-:W-:Y:S01]  /*c300*/  R2UR UR8, R5 ;  /* 0x00000000050872ca */ /* 0x000fe200000e0000 */
[----:B------:R-:W-:-:S05]  /*c310*/  IMAD.SHL.U32 R5, R9, 0x40, RZ ;  /* 0x0000004009057824 */ /* 0x000fca00078e00ff */
[----:B------:R-:W-:-:S07]  /*c320*/  R2UR UR11, R5 ;  /* 0x00000000050b72ca */ /* 0x000fce00000e0000 */
[----:B------:R-:W-:-:S09]  /*c330*/  UIADD3 UR8, UR8, 0x22400, URZ ;  /* 0x0002240008087890 */ /* 0x000fd2000fffe03f */
[----:B------:R2:W-:Y:S01]  /*c340*/  UTMALDG.4D [UR8], [UR4], desc[UR6] ;  /* 0x00000608040075b4 */ /* 0x0005e20008019000 */
[----:B------:R-:W3:Y:S02]  /*c350*/  SYNCS.PHASECHK.TRANS64.TRYWAIT P2, [R2+URZ+0x38860], R3 ;  /* 0x03886003020075a7 */ /* 0x000ee4000804017f */
[----:B--23--:R-:W-:Y:S05]  /*c360*/  @!P2 BRA `(.L_x_198) ;  /* 0x000000140054a947 */ /* 0x00cfea0003800000 */
.L_x_233:
        /* <DEDUP_REMOVED lines=8> */
.L_x_199:
        /* <DEDUP_REMOVED lines=53> */
.L_x_194:
[----:B------:R-:W-:Y:S05]  /*c740*/  BSYNC B1 ;  /* 0x0000000000017941 */ /* 0x000fea0003800000 */
.L_x_193:
[----:B-1----:R-:W-:Y:S01]  /*c750*/  VIADD R9, R16, 0x1 ;  /* 0x0000000110097836 */ /* 0x002fe20000000000 */
[----:B------:R-:W-:Y:S04]  /*c760*/  BSSY B1, `(.L_x_200) ;  /* 0x000007c000017945 */ /* 0x000fe80003800000 */
        /* <DEDUP_REMOVED lines=8> */
[----:B------:R-:W-:-:S04]  /*c7f0*/  IMAD R11, R7, UR38, RZ ;  /* 0x00000026070b7c24 */ /* 0x000fc8000f8e02ff */
[----:B------:R-:W-:Y:S01]  /*c800*/  IMAD R11, R6, UR39, R11 ;  /* 0x00000027060b7c24 */ /* 0x000fe2000f8e020b */
[----:B-1----:R-:W-:-:S13]  /*c810*/  ISETP.NE.AND P1, PT, R5, 0x1, PT ;  /* 0x000000010500780c */ /* 0x002fda0003f25270 */
[----:B------:R-:W1:Y:S02]  /*c820*/  @P1 LDC.64 R2, c[0x0][0x420] ;  /* 0x00010800ff021b82 */ /* 0x000e640000000a00 */
[----:B-1----:R-:W-:Y:S01]  /*c830*/  @P1 IMAD.HI.U32 R4, R10, R2, RZ ;  /* 0x000000020a041227 */ /* 0x002fe200078e00ff */
[----:B------:R-:W-:-:S04]  /*c840*/  MOV R2, R10 ;  /* 0x0000000a00027202 */ /* 0x000fc80000000f00 */
[----:B------:R-:W-:-:S05]  /*c850*/  @P1 SHF.R.U32.HI R2, RZ, R3, R4 ;  /* 0x00000003ff021219 */ /* 0x000fca0000011604 */
[----:B------:R-:W-:-:S04]  /*c860*/  IMAD.MOV R3, RZ, RZ, -R2 ;  /* 0x000000ffff037224 */ /* 0x000fc800078e0a02 */
        /* <DEDUP_REMOVED lines=8> */
.L_x_202:
[----:B------:R-:W2:Y:S01]  /*c8f0*/  S2R R3, SR_CgaCtaId ;  /* 0x0000000000037919 */ /* 0x000ea20000008800 */
[----:B------:R-:W-:Y:S01]  /*c900*/  MOV R2, 0x400 ;  /* 0x0000040000027802 */ /* 0x000fe20000000f00 */
[----:B-1----:R-:W1:Y:S03]  /*c910*/  S2R R5, SR_TID.X ;  /* 0x0000000000057919 */ /* 0x002e660000002100 */
[----:B--2---:R-:W-:Y:S02]  /*c920*/  LEA R2, R3, R2, 0x18 ;  /* 0x0000000203027211 */ /* 0x004fe400078ec0ff */
[----:B------:R-:W-:Y:S02]  /*c930*/  SHF.L.U32 R3, R17, 0x1f, RZ ;  /* 0x0000001f11037819 */ /* 0x000fe400000006ff */
[----:B------:R-:W-:Y:S02]  /*c940*/  LEA R2, R9, R2, 0x3 ;  /* 0x0000000209027211 */ /* 0x000fe400078e18ff */
[----:B-1----:R-:W-:-:S02]  /*c950*/  LOP3.LUT R5, R5, 0x7f, RZ, 0xc0, !PT ;  /* 0x0000007f05057812 */ /* 0x002fc400078ec0ff */
[----:B------:R-:W1:Y:S02]  /*c960*/  SYNCS.PHASECHK.TRANS64.TRYWAIT P2, [R2+URZ+0x38840], R3 ;  /* 0x03884003020075a7 */ /* 0x000e64000804017f */
[----:B------:R-:W-:Y:S01]  /*c970*/  ISETP.NE.AND P1, PT, R5, RZ, PT ;  /* 0x000000ff0500720c */ /* 0x000fe20003f25270 */
[----:B-1----:R-:W-:-:S12]  /*c980*/  @!P2 BRA `(.L_x_203) ;  /* 0x0000000c00e0a947 */ /* 0x002fd80003800000 */
.L_x_234:
        /* <DEDUP_REMOVED lines=8> */
.L_x_204:
        /* <DEDUP_REMOVED lines=20> */
.L_x_235:
        /* <DEDUP_REMOVED lines=8> */
.L_x_206:
        /* <DEDUP_REMOVED lines=53> */
.L_x_201:
[----:B------:R-:W-:Y:S05]  /*cf20*/  BSYNC B1 ;  /* 0x0000000000017941 */ /* 0x000fea0003800000 */
.L_x_200:
[C---:B------:R-:W-:Y:S01]  /*cf30*/  ISETP.GT.AND P2, PT, R8.reuse, 0x1, PT ;  /* 0x000000010800780c */ /* 0x040fe20003f44270 */
[----:B------:R-:W-:Y:S01]  /*cf40*/  VIADD R8, R8, 0xfffffffe ;  /* 0xfffffffe08087836 */ /* 0x000fe20000000000 */
[----:B------:R-:W-:-:S04]  /*cf50*/  IADD3 R9, R9, 0x1, RZ ;  /* 0x0000000109097810 */ /* 0x000fc80007ffe0ff */
[----:B------:R-:W-:-:S04]  /*cf60*/  ISETP.NE.AND P1, PT, R9, 0x2, PT ;  /* 0x000000020900780c */ /* 0x000fc80003f25270 */
[----:B------:R-:W-:Y:S02]  /*cf70*/  SEL R2, RZ, 0x1, P1 ;  /* 0x00000001ff027807 */ /* 0x000fe40000800000 */
[----:B------:R-:W-:Y:S02]  /*cf80*/  SEL R16, R9, RZ, P1 ;  /* 0x000000ff09107207 */ /* 0x000fe40000800000 */
[----:B------:R-:W-:Y:S01]  /*cf90*/  LOP3.LUT R17, R17, R2, RZ, 0x3c, !PT ;  /* 0x0000000211117212 */ /* 0x000fe200078e3cff */
[----:B------:R-:W-:Y:S06]  /*cfa0*/  @P2 BRA `(.L_x_207) ;  /* 0xfffffff000042947 */ /* 0x000fec000383ffff */
.L_x_192:
[----:B------:R-:W-:Y:S05]  /*cfb0*/  BSYNC B0 ;  /* 0x0000000000007941 */ /* 0x000fea0003800000 */
.L_x_183:
[----:B------:R-:W2:Y:S04]  /*cfc0*/  LDL R3, [R1+0x1c] ;  /* 0x00001c0001037983 */ /* 0x000ea80000100800 */
[----:B------:R-:W3:Y:S04]  /*cfd0*/  LDL.LU R2, [R1+0xc] ;  /* 0x00000c0001027983 */ /* 0x000ee80000300800 */
[----:B------:R-:W4:Y:S01]  /*cfe0*/  LDL.LU R0, [R1+0x18] ;  /* 0x0000180001007983 */ /* 0x000f220000300800 */
[----:B--2---:R-:W-:Y:S02]  /*cff0*/  R2UR UR4, R3 ;  /* 0x00000000030472ca */ /* 0x004fe400000e0000 */
[----:B----4-:R-:W-:-:S11]  /*d000*/  IADD3 R0, R0, 0x1, RZ ;  /* 0x0000000100007810 */ /* 0x010fd60007ffe0ff */
[----:B---3--:R-:W-:Y:S01]  /*d010*/  VIADD R2, R2, UR4 ;  /* 0x0000000402027c36 */ /* 0x008fe20008000000 */
[----:B------:R-:W-:-:S04]  /*d020*/  ULDC UR4, c[0x0][0xea4] ;  /* 0x0003a90000047ab9 */ /* 0x000fc80000000800 */
[----:B------:R3:W-:Y:S01]  /*d030*/  STL [R1+0xc], R2 ;  /* 0x00000c0201007387 */ /* 0x0007e20000100800 */
[----:B------:R-:W-:-:S03]  /*d040*/  ISETP.GE.AND P0, PT, R2, UR4, PT ;  /* 0x0000000402007c0c */ /* 0x000fc6000bf06270 */
[----:B------:R3:W-:Y:S10]  /*d050*/  STL [R1+0x18], R0 ;  /* 0x0000180001007387 */ /* 0x0007f40000100800 */
[----:B---3--:R-:W-:Y:S05]  /*d060*/  @!P0 BRA `(.L_x_208) ;  /* 0xffffffcc00c88947 */ /* 0x008fea000383ffff */
[----:B------:R-:W-:-:S07]  /*d070*/  LOP3.LUT R2, R0, 0x1, RZ, 0xc, !PT ;  /* 0x0000000100027812 */ /* 0x000fce00078e0cff */
.L_x_164:
[----:B------:R-:W2:Y:S01]  /*d080*/  S2R R3, SR_CgaCtaId ;  /* 0x0000000000037919 */ /* 0x000ea20000008800 */
[----:B------:R-:W-:Y:S01]  /*d090*/  MOV R0, 0x400 ;  /* 0x0000040000007802 */ /* 0x000fe20000000f00 */
[----:B------:R-:W-:Y:S03]  /*d0a0*/  BSSY B0, `(.L_x_209) ;  /* 0x0000005000007945 */ /* 0x000fe60003800000 */
[----:B--2---:R-:W-:Y:S02]  /*d0b0*/  LEA R0, R3, R0, 0x18 ;  /* 0x0000000003007211 */ /* 0x004fe400078ec0ff */
[----:B------:R-:W-:-:S04]  /*d0c0*/  SHF.L.U32 R3, R2, 0x1f, RZ ;  /* 0x0000001f02037819 */ /* 0x000fc800000006ff */
[----:B------:R-:W2:Y:S02]  /*d0d0*/  SYNCS.PHASECHK.TRANS64.TRYWAIT P0, [R0+URZ+0x38820], R3 ;  /* 0x03882003000075a7 */ /* 0x000ea4000800017f */
[----:B--2---:R-:W-:Y:S05]  /*d0e0*/  @!P0 BRA `(.L_x_210) ;  /* 0x0000000800308947 */ /* 0x004fea0003800000 */
.L_x_236:
[----:B------:R-:W-:Y:S05]  /*d0f0*/  BSYNC B0 ;  /* 0x0000000000007941 */ /* 0x000fea0003800000 */
.L_x_209:
[----:B------:R-:W-:-:S03]  /*d100*/  UMOV UR4, 0xffffffff ;  /* 0xffffffff00047882 */ /* 0x000fc60000000000 */
[----:B------:R-:W-:Y:S05]  /*d110*/  BRA.DIV UR4, `(.L_x_211) ;  /* 0x0000000a04387947 */ /* 0x000fea000b800000 */
[----:B------:R-:W3:Y:S02]  /*d120*/  S2R R2, SR_TID.X ;  /* 0x0000000000027919 */ /* 0x000ee40000002100 */
[----:B---3--:R-:W-:-:S04]  /*d130*/  SHF.R.U32.HI R2, RZ, 0x5, R2 ;  /* 0x00000005ff027819 */ /* 0x008fc80000011602 */
[----:B------:R-:W-:-:S05]  /*d140*/  LOP3.LUT R2, R2, 0x3, RZ, 0xc0, !PT ;  /* 0x0000000302027812 */ /* 0x000fca00078ec0ff */
[----:B------:R3:W4:Y:S02]  /*d150*/  SHFL.IDX PT, R14, R2, RZ, 0x1f ;  /* 0x00001fff020e7589 */ /* 0x00072400000e0000 */
.L_x_239:
[----:B----4-:R-:W-:Y:S01]  /*d160*/  ISETP.NE.AND P0, PT, R14, RZ, PT ;  /* 0x000000ff0e00720c */ /* 0x010fe20003f05270 */
[----:B------:R-:W-:-:S12]  /*d170*/  BSSY B0, `(.L_x_212) ;  /* 0x000001d000007945 */ /* 0x000fd80003800000 */
[----:B------:R-:W-:Y:S05]  /*d180*/  @P0 BRA `(.L_x_213) ;  /* 0x00000000006c0947 */ /* 0x000fea0003800000 */
[----:B------:R-:W-:-:S03]  /*d190*/  UMOV UR4, 0xffffffff ;  /* 0xffffffff00047882 */ /* 0x000fc60000000000 */
[----:B------:R-:W-:Y:S05]  /*d1a0*/  BRA.DIV UR4, `(.L_x_214) ;  /* 0x0000000a04487947 */ /* 0x000fea000b800000 */
[----:B------:R-:W-:-:S13]  /*d1b0*/  ELECT P6, URZ, PT ;  /* 0x00000000003f782f */ /* 0x000fda00038c0000 */
.L_x_242:
[----:B------:R-:W-:Y:S05]  /*d1c0*/  @!P6 BRA `(.L_x_213) ;  /* 0x00000000005ce947 */ /* 0x000fea0003800000 */
[----:B--2---:R-:W-:Y:S01]  /*d1d0*/  VIADD R3, R0, 0x38840 ;  /* 0x0003884000037836 */ /* 0x004fe20000000000 */
[----:B------:R-:W-:Y:S02]  /*d1e0*/  SHF.L.U32 R5, R17, 0x1f, RZ ;  /* 0x0000001f11057819 */ /* 0x000fe400000006ff */
[C---:B---3--:R-:W-:Y:S01]  /*d1f0*/  IADD3 R2, R16.reuse, 0x1, RZ ;  /* 0x0000000110027810 */ /* 0x048fe20007ffe0ff */
[----:B------:R-:W-:-:S03]  /*d200*/  IMAD R6, R16, 0x8, R3 ;  /* 0x0000000810067824 */ /* 0x000fc600078e0203 */
[----:B------:R-:W-:Y:S01]  /*d210*/  ISETP.NE.AND P1, PT, R2, 0x2, PT ;  /* 0x000000020200780c */ /* 0x000fe20003f25270 */
[----:B------:R-:W2:Y:S03]  /*d220*/  SYNCS.PHASECHK.TRANS64.TRYWAIT P0, [R6+URZ], R5 ;  /* 0x00000005060075a7 */ /* 0x000ea6000800017f */
[----:B------:R-:W-:-:S04]  /*d230*/  SEL R4, RZ, 0x1, P1 ;  /* 0x00000001ff047807 */ /* 0x000fc80000800000 */
[----:B------:R-:W-:Y:S02]  /*d240*/  LOP3.LUT R17, R17, R4, RZ, 0x3c, !PT ;  /* 0x0000000411117212 */ /* 0x000fe400078e3cff */
[----:B------:R-:W-:Y:S02]  /*d250*/  SEL R4, R2, RZ, P1 ;  /* 0x000000ff02047207 */ /* 0x000fe40000800000 */
[----:B------:R-:W-:-:S03]  /*d260*/  SHF.L.U32 R2, R17, 0x1f, RZ ;  /* 0x0000001f11027819 */ /* 0x000fc600000006ff */
[----:B------:R-:W-:Y:S01]  /*d270*/  IMAD R7, R4, 0x8, R3 ;  /* 0x0000000804077824 */ /* 0x000fe200078e0203 */
[----:B--2---:R-:W-:Y:S06]  /*d280*/  @!P0 BRA `(.L_x_215) ;  /* 0x0000000800308947 */ /* 0x004fec0003800000 */
.L_x_243:
[----:B------:R-:W3:Y:S01]  /*d290*/  SYNCS.PHASECHK.TRANS64.TRYWAIT P0, [R7+URZ], R2 ;  /* 0x00000002070075a7 */ /* 0x000ee2000800017f */
[----:B------:R-:W-:-:S05]  /*d2a0*/  VIADD R3, R0, 0x38860 ;  /* 0x0003886000037836 */ /* 0x000fca0000000000 */
[----:B------:R-:W-:Y:S01]  /*d2b0*/  LEA R16, R16, R3, 0x3 ;  /* 0x0000000310107211 */ /* 0x000fe200078e18ff */
[----:B---3--:R-:W-:Y:S06]  /*d2c0*/  @!P0 BRA `(.L_x_216) ;  /* 0x0000000800348947 */ /* 0x008fec0003800000 */
.L_x_244:
[----:B------:R-:W4:Y:S02]  /*d2d0*/  SYNCS.PHASECHK.TRANS64.TRYWAIT P0, [R16+URZ], R5 ;  /* 0x00000005100075a7 */ /* 0x000f24000800017f */
[----:B----4-:R-:W-:Y:S05]  /*d2e0*/  @!P0 BRA `(.L_x_217) ;  /* 0x0000000800408947 */ /* 0x010fea0003800000 */
.L_x_245:
[----:B------:R-:W-:-:S07]  /*d2f0*/  IMAD R3, R4, 0x8, R3 ;  /* 0x0000000804037824 */ /* 0x000fce00078e0203 */
.L_x_218:
[----:B------:R1:W1:Y:S02]  /*d300*/  SYNCS.PHASECHK.TRANS64.TRYWAIT P0, [R3+URZ], R2 ;  /* 0x00000002030075a7 */ /* 0x000264000800017f */
[----:B-1----:R-:W-:Y:S05]  /*d310*/  @!P0 NANOSLEEP.SYNCS 0x989680 ;  /* 0x009896800000895d */ /* 0x002fea0003900000 */
[----:B------:R-:W1:Y:S02]  /*d320*/  @!P0 SYNCS.PHASECHK.TRANS64 P0, [R3+URZ], R2 ;  /* 0x00000002030085a7 */ /* 0x000e64000800007f */
[----:B-1----:R-:W-:Y:S05]  /*d330*/  @!P0 BRA `(.L_x_218) ;  /* 0xfffffffc00f08947 */ /* 0x002fea000383ffff */
.L_x_213:
[----:B------:R-:W-:Y:S05]  /*d340*/  BSYNC B0 ;  /* 0x0000000000007941 */ /* 0x000fea0003800000 */
.L_x_212:
[----:B------:R-:W-:Y:S05]  /*d350*/  EXIT ;  /* 0x000000000000794d */ /* 0x000fea0003800000 */
.L_x_140:
[----:B-1----:R-:W-:-:S04]  /*d360*/  IMAD.U32 R3, RZ, RZ, UR42 ;  /* 0x0000002aff037e24 */ /* 0x002fc8000f8e00ff */
[----:B------:R1:W2:Y:S03]  /*d370*/  SYNCS.PHASECHK.TRANS64.TRYWAIT P1, [R3+URZ+0x38800], R0 ;  /* 0x03880000030075a7 */ /* 0x0002a6000802017f */
[----:B--2---:R-:W-:Y:S05]  /*d380*/  @!P1 NANOSLEEP.SYNCS 0x989680 ;  /* 0x009896800000995d */ /* 0x004fea0003900000 */
[----:B------:R-:W2:Y:S02]  /*d390*/  @!P1 SYNCS.PHASECHK.TRANS64 P1, [R3+URZ+0x38800], R0 ;  /* 0x03880000030095a7 */ /* 0x000ea4000802007f */
[----:B--2---:R-:W-:Y:S05]  /*d3a0*/  @!P1 BRA `(.L_x_140) ;  /* 0xfffffffc00ec9947 */ /* 0x004fea000383ffff */
[----:B------:R-:W-:Y:S05]  /*d3b0*/  BRA `(.L_x_219) ;  /* 0xffffff5400947947 */ /* 0x000fea000383ffff */
.L_x_144:
[----:B---3--:R3:W4:Y:S02]  /*d3c0*/  SYNCS.PHASECHK.TRANS64.TRYWAIT P1, [R8+URZ+0x38830], R9 ;  /* 0x03883009080075a7 */ /* 0x008724000802017f */
[----:B----4-:R-:W-:Y:S05]  /*d3d0*/  @!P1 NANOSLEEP.SYNCS 0x989680 ;  /* 0x009896800000995d */ /* 0x010fea0003900000 */
[----:B------:R-:W4:Y:S02]  /*d3e0*/  @!P1 SYNCS.PHASECHK.TRANS64 P1, [R8+URZ+0x38830], R9 ;  /* 0x03883009080095a7 */ /* 0x000f24000802007f */
[----:B----4-:R-:W-:Y:S05]  /*d3f0*/  @!P1 BRA `(.L_x_144) ;  /* 0xfffffffc00f09947 */ /* 0x010fea000383ffff */
[----:B------:R-:W-:Y:S05]  /*d400*/  BRA `(.L_x_143) ;  /* 0xffffff5400a87947 */ /* 0x000fea000383ffff */
.L_x_145:
[----:B-1----:R-:W-:-:S04]  /*d410*/  MOV R3, UR42 ;  /* 0x0000002a00037c02 */ /* 0x002fc80008000f00 */
[----:B------:R1:W4:Y:S03]  /*d420*/  SYNCS.PHASECHK.TRANS64.TRYWAIT P1, [R3+URZ+0x38810], R0 ;  /* 0x03881000030075a7 */ /* 0x000326000802017f */
[----:B----4-:R-:W-:Y:S05]  /*d430*/  @!P1 NANOSLEEP.SYNCS 0x989680 ;  /* 0x009896800000995d */ /* 0x010fea0003900000 */
[----:B------:R-:W4:Y:S02]  /*d440*/  @!P1 SYNCS.PHASECHK.TRANS64 P1, [R3+URZ+0x38810], R0 ;  /* 0x03881000030095a7 */ /* 0x000f24000802007f */
[----:B----4-:R-:W-:Y:S05]  /*d450*/  @!P1 BRA `(.L_x_145) ;  /* 0xfffffffc00ec9947 */ /* 0x010fea000383ffff */
[----:B------:R-:W-:Y:S05]  /*d460*/  BRA `(.L_x_220) ;  /* 0xffffff5800307947 */ /* 0x000fea000383ffff */
.L_x_149:
[----:B------:R1:W1:Y:S02]  /*d470*/  SYNCS.PHASECHK.TRANS64.TRYWAIT P1, [R8+URZ+0x38850], R9 ;  /* 0x03885009080075a7 */ /* 0x000264000802017f */
[----:B-1----:R-:W-:Y:S05]  /*d480*/  @!P1 NANOSLEEP.SYNCS 0x989680 ;  /* 0x009896800000995d */ /* 0x002fea0003900000 */
[----:B------:R-:W1:Y:S02]  /*d490*/  @!P1 SYNCS.PHASECHK.TRANS64 P1, [R8+URZ+0x38850], R9 ;  /* 0x03885009080095a7 */ /* 0x000e64000802007f */
[----:B-1----:R-:W-:Y:S05]  /*d4a0*/  @!P1 BRA `(.L_x_149) ;  /* 0xfffffffc00f09947 */ /* 0x002fea000383ffff */
[----:B------:R-:W-:Y:S05]  /*d4b0*/  BRA `(.L_x_148) ;  /* 0xffffff5800647947 */ /* 0x000fea000383ffff */
.L_x_154:
[----:B--2---:R2:W3:Y:S02]  /*d4c0*/  SYNCS.PHASECHK.TRANS64.TRYWAIT P3, [R11+URZ+0x38830], R0 ;  /* 0x038830000b0075a7 */ /* 0x0044e4000806017f */
[----:B---3--:R-:W-:Y:S05]  /*d4d0*/  @!P3 NANOSLEEP.SYNCS 0x989680 ;  /* 0x009896800000b95d */ /* 0x008fea0003900000 */
[----:B------:R-:W3:Y:S02]  /*d4e0*/  @!P3 SYNCS.PHASECHK.TRANS64 P3, [R11+URZ+0x38830], R0 ;  /* 0x038830000b00b5a7 */ /* 0x000ee4000806007f */
[----:B---3--:R-:W-:Y:S05]  /*d4f0*/  @!P3 BRA `(.L_x_154) ;  /* 0xfffffffc00f0b947 */ /* 0x008fea000383ffff */
[----:B------:R-:W-:Y:S05]  /*d500*/  BRA `(.L_x_153) ;  /* 0xffffff7c00e47947 */ /* 0x000fea000383ffff */
.L_x_158:
[----:B----4-:R4:W1:Y:S02]  /*d510*/  SYNCS.PHASECHK.TRANS64.TRYWAIT P3, [R11+URZ+0x38850], R0 ;  /* 0x038850000b0075a7 */ /* 0x010864000806017f */
[----:B-1----:R-:W-:Y:S05]  /*d520*/  @!P3 NANOSLEEP.SYNCS 0x989680 ;  /* 0x009896800000b95d */ /* 0x002fea0003900000 */
[----:B------:R-:W1:Y:S02]  /*d530*/  @!P3 SYNCS.PHASECHK.TRANS64 P3, [R11+URZ+0x38850], R0 ;  /* 0x038850000b00b5a7 */ /* 0x000e64000806007f */
[----:B-1----:R-:W-:Y:S05]  /*d540*/  @!P3 BRA `(.L_x_158) ;  /* 0xfffffffc00f0b947 */ /* 0x002fea000383ffff */
[----:B------:R-:W-:Y:S05]  /*d550*/  BRA `(.L_x_157) ;  /* 0xffffff8000607947 */ /* 0x000fea000383ffff */
.L_x_169:
[----:B------:R-:W1:Y:S01]  /*d560*/  S2R R5, SR_TID.X ;  /* 0x0000000000057919 */ /* 0x000e620000002100 */
[----:B------:R-:W-:Y:S01]  /*d570*/  BSSY B0, `(.L_x_221) ;  /* 0x000000a000007945 */ /* 0x000fe20003800000 */
[----:B------:R-:W-:Y:S01]  /*d580*/  IMAD.MOV.U32 R12, RZ, RZ, RZ ;  /* 0x000000ffff0c7224 */ /* 0x000fe200078e00ff */
[----:B------:R-:W-:Y:S01]  /*d590*/  MOV R11, 0x1f ;  /* 0x0000001f000b7802 */ /* 0x000fe20000000f00 */
[----:B------:R-:W-:Y:S01]  /*d5a0*/  IMAD.MOV.U32 R15, RZ, RZ, -0x1 ;  /* 0xffffffffff0f7424 */ /* 0x000fe200078e00ff */
[----:B-1----:R-:W-:-:S04]  /*d5b0*/  SHF.R.U32.HI R5, RZ, 0x5, R5 ;  /* 0x00000005ff057819 */ /* 0x002fc80000011605 */
[----:B------:R-:W-:-:S05]  /*d5c0*/  LOP3.LUT R5, R5, 0x3, RZ, 0xc0, !PT ;  /* 0x0000000305057812 */ /* 0x000fca00078ec0ff */
[----:B------:R-:W-:-:S07]  /*d5d0*/  IMAD.MOV.U32 R13, RZ, RZ, R5 ;  /* 0x000000ffff0d7224 */ /* 0x000fce00078e0005 */
[----:B------:R-:W-:Y:S05]  /*d5e0*/  WARPSYNC.COLLECTIVE R15, `(.L_x_222) ;  /* 0x000000000f087348 */ /* 0x000fea0003c00000 */
[----:B------:R1:W2:Y:S02]  /*d5f0*/  SHFL.IDX P6, R14, R13, R12, R11 ;  /* 0x0000000c0d0e7389 */ /* 0x0002a400000c000b */
[----:B-12---:R-:W-:Y:S01]  /*d600*/  ENDCOLLECTIVE ;  /* 0x000000000000791b */ /* 0x006fe20003800000 */
.L_x_222:
[----:B------:R-:W-:Y:S05]  /*d610*/  BSYNC B0 ;  /* 0x0000000000007941 */ /* 0x000fea0003800000 */
.L_x_221:
[----:B------:R-:W-:Y:S05]  /*d620*/  BRA `(.L_x_223) ;  /* 0xffffffd000747947 */ /* 0x000fea000383ffff */
.L_x_170:
[----:B------:R-:W-:Y:S01]  /*d630*/  BSSY B0, `(.L_x_224) ;  /* 0x0000006000007945 */ /* 0x000fe20003800000 */
[----:B------:R-:W-:-:S07]  /*d640*/  IMAD.MOV.U32 R15, RZ, RZ, -0x1 ;  /* 0xffffffffff0f7424 */ /* 0x000fce00078e00ff */
[----:B------:R-:W-:Y:S05]  /*d650*/  WARPSYNC.COLLECTIVE R15, `(.L_x_225) ;  /* 0x000000000f0c7348 */ /* 0x000fea0003c00000 */
[----:B------:R-:W-:Y:S02]  /*d660*/  ELECT P6, UR62, PT ;  /* 0x00000000003e782f */ /* 0x000fe400038c0000 */
[----:B------:R-:W-:Y:S01]  /*d670*/  MOV R14, UR62 ;  /* 0x0000003e000e7c02 */ /* 0x000fe20008000f00 */
[----:B------:R-:W-:Y:S10]  /*d680*/  ENDCOLLECTIVE ;  /* 0x000000000000791b */ /* 0x000ff40003800000 */
.L_x_225:
[----:B------:R-:W-:Y:S05]  /*d690*/  BSYNC B0 ;  /* 0x0000000000007941 */ /* 0x000fea0003800000 */
.L_x_224:
[----:B------:R-:W-:Y:S05]  /*d6a0*/  BRA `(.L_x_226) ;  /* 0xffffffd0006c7947 */ /* 0x000fea000383ffff */
.L_x_173:
[----:B--2---:R2:W3:Y:S02]  /*d6b0*/  SYNCS.PHASECHK.TRANS64.TRYWAIT P1, [R10+URZ+0x38840], R5 ;  /* 0x038840050a0075a7 */ /* 0x0044e4000802017f */
[----:B---3--:R-:W-:Y:S05]  /*d6c0*/  @!P1 NANOSLEEP.SYNCS 0x989680 ;  /* 0x009896800000995d */ /* 0x008fea0003900000 */
[----:B------:R-:W3:Y:S02]  /*d6d0*/  @!P1 SYNCS.PHASECHK.TRANS64 P1, [R10+URZ+0x38840], R5 ;  /* 0x038840050a0095a7 */ /* 0x000ee4000802007f */
[----:B---3--:R-:W-:Y:S05]  /*d6e0*/  @!P1 BRA `(.L_x_173) ;  /* 0xfffffffc00f09947 */ /* 0x008fea000383ffff */
[----:B------:R-:W-:Y:S05]  /*d6f0*/  BRA `(.L_x_227) ;  /* 0xffffffd000cc7947 */ /* 0x000fea000383ffff */
.L_x_178:
        /* <DEDUP_REMOVED lines=8> */
.L_x_181:
[----:B--2---:R2:W3:Y:S02]  /*d780*/  SYNCS.PHASECHK.TRANS64.TRYWAIT P1, [R5+URZ+0x38860], R8 ;  /* 0x03886008050075a7 */ /* 0x0044e4000802017f */
[----:B---3--:R-:W-:Y:S05]  /*d790*/  @!P1 NANOSLEEP.SYNCS 0x989680 ;  /* 0x009896800000995d */ /* 0x008fea0003900000 */
[----:B------:R-:W3:Y:S02]  /*d7a0*/  @!P1 SYNCS.PHASECHK.TRANS64 P1, [R5+URZ+0x38860], R8 ;  /* 0x03886008050095a7 */ /* 0x000ee4000802007f */
[----:B---3--:R-:W-:Y:S05]  /*d7b0*/  @!P1 BRA `(.L_x_181) ;  /* 0xfffffffc00f09947 */ /* 0x008fea000383ffff */
[----:B------:R-:W-:Y:S05]  /*d7c0*/  BRA `(.L_x_229) ;  /* 0xffffffd800ac7947 */ /* 0x000fea000383ffff */
.L_x_188:
[----:B--2---:R2:W3:Y:S02]  /*d7d0*/  SYNCS.PHASECHK.TRANS64.TRYWAIT P2, [R2+URZ+0x38840], R3 ;  /* 0x03884003020075a7 */ /* 0x0044e4000804017f */
[----:B---3--:R-:W-:Y:S05]  /*d7e0*/  @!P2 NANOSLEEP.SYNCS 0x989680 ;  /* 0x009896800000a95d */ /* 0x008fea0003900000 */
[----:B------:R-:W3:Y:S02]  /*d7f0*/  @!P2 SYNCS.PHASECHK.TRANS64 P2, [R2+URZ+0x38840], R3 ;  /* 0x038840030200a5a7 */ /* 0x000ee4000804007f */
[----:B---3--:R-:W-:Y:S05]  /*d800*/  @!P2 BRA `(.L_x_188) ;  /* 0xfffffffc00f0a947 */ /* 0x008fea000383ffff */
[----:B------:R-:W-:Y:S05]  /*d810*/  BRA `(.L_x_230) ;  /* 0xffffffe000547947 */ /* 0x000fea000383ffff */
.L_x_190:
[----:B---3--:R3:W4:Y:S02]  /*d820*/  SYNCS.PHASECHK.TRANS64.TRYWAIT P2, [R2+URZ+0x38860], R3 ;  /* 0x03886003020075a7 */ /* 0x008724000804017f */
[----:B----4-:R-:W-:Y:S05]  /*d830*/  @!P2 NANOSLEEP.SYNCS 0x989680 ;  /* 0x009896800000a95d */ /* 0x010fea0003900000 */
[----:B------:R-:W4:Y:S02]  /*d840*/  @!P2 SYNCS.PHASECHK.TRANS64 P2, [R2+URZ+0x38860], R3 ;  /* 0x038860030200a5a7 */ /* 0x000f24000804007f */
[----:B----4-:R-:W-:Y:S05]  /*d850*/  @!P2 BRA `(.L_x_190) ;  /* 0xfffffffc00f0a947 */ /* 0x010fea000383ffff */
[----:B------:R-:W-:Y:S05]  /*d860*/  BRA `(.L_x_231) ;  /* 0xffffffe000b07947 */ /* 0x000fea000383ffff */
.L_x_196:
[----:B-1----:R1:W2:Y:S02]  /*d870*/  SYNCS.PHASECHK.TRANS64.TRYWAIT P2, [R2+URZ+0x38840], R3 ;  /* 0x03884003020075a7 */ /* 0x0022a4000804017f */
[----:B--2---:R-:W-:Y:S05]  /*d880*/  @!P2 NANOSLEEP.SYNCS 0x989680 ;  /* 0x009896800000a95d */ /* 0x004fea0003900000 */
[----:B------:R-:W2:Y:S02]  /*d890*/  @!P2 SYNCS.PHASECHK.TRANS64 P2, [R2+URZ+0x38840], R3 ;  /* 0x038840030200a5a7 */ /* 0x000ea4000804007f */
[----:B--2---:R-:W-:Y:S05]  /*d8a0*/  @!P2 BRA `(.L_x_196) ;  /* 0xfffffffc00f0a947 */ /* 0x004fea000383ffff */
[----:B------:R-:W-:Y:S05]  /*d8b0*/  BRA `(.L_x_232) ;  /* 0xffffffe8003c7947 */ /* 0x000fea000383ffff */
.L_x_198:
[----:B--2---:R2:W3:Y:S02]  /*d8c0*/  SYNCS.PHASECHK.TRANS64.TRYWAIT P2, [R2+URZ+0x38860], R3 ;  /* 0x03886003020075a7 */ /* 0x0044e4000804017f */
[----:B---3--:R-:W-:Y:S05]  /*d8d0*/  @!P2 NANOSLEEP.SYNCS 0x989680 ;  /* 0x009896800000a95d */ /* 0x008fea0003900000 */
[----:B------:R-:W3:Y:S02]  /*d8e0*/  @!P2 SYNCS.PHASECHK.TRANS64 P2, [R2+URZ+0x38860], R3 ;  /* 0x038860030200a5a7 */ /* 0x000ee4000804007f */
[----:B---3--:R-:W-:Y:S05]  /*d8f0*/  @!P2 BRA `(.L_x_198) ;  /* 0xfffffffc00f0a947 */ /* 0x008fea000383ffff */
[----:B------:R-:W-:Y:S05]  /*d900*/  BRA `(.L_x_233) ;  /* 0xffffffe800987947 */ /* 0x000fea000383ffff */
.L_x_203:
[----:B-1----:R1:W2:Y:S02]  /*d910*/  SYNCS.PHASECHK.TRANS64.TRYWAIT P2, [R2+URZ+0x38840], R3 ;  /* 0x03884003020075a7 */ /* 0x0022a4000804017f */
[----:B--2---:R-:W-:Y:S05]  /*d920*/  @!P2 NANOSLEEP.SYNCS 0x989680 ;  /* 0x009896800000a95d */ /* 0x004fea0003900000 */
[----:B------:R-:W2:Y:S02]  /*d930*/  @!P2 SYNCS.PHASECHK.TRANS64 P2, [R2+URZ+0x38840], R3 ;  /* 0x038840030200a5a7 */ /* 0x000ea4000804007f */
[----:B--2---:R-:W-:Y:S05]  /*d940*/  @!P2 BRA `(.L_x_203) ;  /* 0xfffffffc00f0a947 */ /* 0x004fea000383ffff */
[----:B------:R-:W-:Y:S05]  /*d950*/  BRA `(.L_x_234) ;  /* 0xfffffff0000c7947 */ /* 0x000fea000383ffff */
.L_x_205:
[----:B--2---:R2:W3:Y:S02]  /*d960*/  SYNCS.PHASECHK.TRANS64.TRYWAIT P2, [R2+URZ+0x38860], R3 ;  /* 0x03886003020075a7 */ /* 0x0044e4000804017f */
[----:B---3--:R-:W-:Y:S05]  /*d970*/  @!P2 NANOSLEEP.SYNCS 0x989680 ;  /* 0x009896800000a95d */ /* 0x008fea0003900000 */
[----:B------:R-:W3:Y:S02]  /*d980*/  @!P2 SYNCS.PHASECHK.TRANS64 P2, [R2+URZ+0x38860], R3 ;  /* 0x038860030200a5a7 */ /* 0x000ee4000804007f */
[----:B---3--:R-:W-:Y:S05]  /*d990*/  @!P2 BRA `(.L_x_205) ;  /* 0xfffffffc00f0a947 */ /* 0x008fea000383ffff */
[----:B------:R-:W-:Y:S05]  /*d9a0*/  BRA `(.L_x_235) ;  /* 0xfffffff000687947 */ /* 0x000fea000383ffff */
.L_x_210:
[----:B--2---:R2:W3:Y:S02]  /*d9b0*/  SYNCS.PHASECHK.TRANS64.TRYWAIT P0, [R0+URZ+0x38820], R3 ;  /* 0x03882003000075a7 */ /* 0x0044e4000800017f */
[----:B---3--:R-:W-:Y:S05]  /*d9c0*/  @!P0 NANOSLEEP.SYNCS 0x989680 ;  /* 0x009896800000895d */ /* 0x008fea0003900000 */
[----:B------:R-:W3:Y:S02]  /*d9d0*/  @!P0 SYNCS.PHASECHK.TRANS64 P0, [R0+URZ+0x38820], R3 ;  /* 0x03882003000085a7 */ /* 0x000ee4000800007f */
[----:B---3--:R-:W-:Y:S05]  /*d9e0*/  @!P0 BRA `(.L_x_210) ;  /* 0xfffffffc00f08947 */ /* 0x008fea000383ffff */
[----:B------:R-:W-:Y:S05]  /*d9f0*/  BRA `(.L_x_236) ;  /* 0xfffffff400bc7947 */ /* 0x000fea000383ffff */
.L_x_211:
[----:B------:R-:W3:Y:S01]  /*da00*/  S2R R2, SR_TID.X ;  /* 0x0000000000027919 */ /* 0x000ee20000002100 */
[----:B------:R-:W-:Y:S01]  /*da10*/  BSSY B0, `(.L_x_237) ;  /* 0x000000a000007945 */ /* 0x000fe20003800000 */
[----:B------:R-:W-:Y:S01]  /*da20*/  IMAD.MOV.U32 R12, RZ, RZ, RZ ;  /* 0x000000ffff0c7224 */ /* 0x000fe200078e00ff */
[----:B------:R-:W-:Y:S01]  /*da30*/  MOV R15, 0xffffffff ;  /* 0xffffffff000f7802 */ /* 0x000fe20000000f00 */
[----:B------:R-:W-:Y:S01]  /*da40*/  IMAD.MOV.U32 R11, RZ, RZ, 0x1f ;  /* 0x0000001fff0b7424 */ /* 0x000fe200078e00ff */
[----:B---3--:R-:W-:-:S04]  /*da50*/  SHF.R.U32.HI R2, RZ, 0x5, R2 ;  /* 0x00000005ff027819 */ /* 0x008fc80000011602 */
[----:B------:R-:W-:-:S04]  /*da60*/  LOP3.LUT R2, R2, 0x3, RZ, 0xc0, !PT ;  /* 0x0000000302027812 */ /* 0x000fc800078ec0ff */
[----:B------:R-:W-:-:S07]  /*da70*/  MOV R13, R2 ;  /* 0x00000002000d7202 */ /* 0x000fce0000000f00 */
[----:B-12---:R-:W-:Y:S05]  /*da80*/  WARPSYNC.COLLECTIVE R15, `(.L_x_238) ;  /* 0x000000000f087348 */ /* 0x006fea0003c00000 */
[----:B------:R3:W4:Y:S02]  /*da90*/  SHFL.IDX P6, R14, R13, R12, R11 ;  /* 0x0000000c0d0e7389 */ /* 0x00072400000c000b */
[----:B-1234-:R-:W-:Y:S01]  /*daa0*/  ENDCOLLECTIVE ;  /* 0x000000000000791b */ /* 0x01efe20003800000 */
.L_x_238:
[----:B------:R-:W-:Y:S05]  /*dab0*/  BSYNC B0 ;  /* 0x0000000000007941 */ /* 0x000fea0003800000 */
.L_x_237:
[----:B------:R-:W-:Y:S05]  /*dac0*/  BRA `(.L_x_239) ;  /* 0xfffffff400a47947 */ /* 0x000fea000383ffff */
.L_x_214:
[----:B------:R-:W-:Y:S01]  /*dad0*/  BSSY B1, `(.L_x_240) ;  /* 0x0000006000017945 */ /* 0x000fe20003800000 */
[----:B------:R-:W-:-:S07]  /*dae0*/  IMAD.MOV.U32 R15, RZ, RZ, -0x1 ;  /* 0xffffffffff0f7424 */ /* 0x000fce00078e00ff */
[----:B-123--:R-:W-:Y:S05]  /*daf0*/  WARPSYNC.COLLECTIVE R15, `(.L_x_241) ;  /* 0x000000000f0c7348 */ /* 0x00efea0003c00000 */
[----:B------:R-:W-:Y:S02]  /*db00*/  ELECT P6, UR62, PT ;  /* 0x00000000003e782f */ /* 0x000fe400038c0000 */
[----:B------:R-:W-:Y:S01]  /*db10*/  MOV R14, UR62 ;  /* 0x0000003e000e7c02 */ /* 0x000fe20008000f00 */
[----:B-123--:R-:W-:Y:S10]  /*db20*/  ENDCOLLECTIVE ;  /* 0x000000000000791b */ /* 0x00eff40003800000 */
.L_x_241:
[----:B------:R-:W-:Y:S05]  /*db30*/  BSYNC B1 ;  /* 0x0000000000017941 */ /* 0x000fea0003800000 */
.L_x_240:
[----:B------:R-:W-:Y:S05]  /*db40*/  BRA `(.L_x_242) ;  /* 0xfffffff4009c7947 */ /* 0x000fea000383ffff */
.L_x_215:
[----:B--2---:R2:W3:Y:S02]  /*db50*/  SYNCS.PHASECHK.TRANS64.TRYWAIT P0, [R6+URZ], R5 ;  /* 0x00000005060075a7 */ /* 0x0044e4000800017f */
[----:B---3--:R-:W-:Y:S05]  /*db60*/  @!P0 NANOSLEEP.SYNCS 0x989680 ;  /* 0x009896800000895d */ /* 0x008fea0003900000 */
[----:B------:R-:W3:Y:S02]  /*db70*/  @!P0 SYNCS.PHASECHK.TRANS64 P0, [R6+URZ], R5 ;  /* 0x00000005060085a7 */ /* 0x000ee4000800007f */
[----:B---3--:R-:W-:Y:S05]  /*db80*/  @!P0 BRA `(.L_x_215) ;  /* 0xfffffffc00f08947 */ /* 0x008fea000383ffff */
[----:B------:R-:W-:Y:S05]  /*db90*/  BRA `(.L_x_243) ;  /* 0xfffffff400bc7947 */ /* 0x000fea000383ffff */
.L_x_216:
[----:B---3--:R3:W4:Y:S02]  /*dba0*/  SYNCS.PHASECHK.TRANS64.TRYWAIT P0, [R7+URZ], R2 ;  /* 0x00000002070075a7 */ /* 0x008724000800017f */
[----:B----4-:R-:W-:Y:S05]  /*dbb0*/  @!P0 NANOSLEEP.SYNCS 0x989680 ;  /* 0x009896800000895d */ /* 0x010fea0003900000 */
[----:B------:R-:W4:Y:S02]  /*dbc0*/  @!P0 SYNCS.PHASECHK.TRANS64 P0, [R7+URZ], R2 ;  /* 0x00000002070085a7 */ /* 0x000f24000800007f */
[----:B----4-:R-:W-:Y:S05]  /*dbd0*/  @!P0 BRA `(.L_x_216) ;  /* 0xfffffffc00f08947 */ /* 0x010fea000383ffff */
[----:B------:R-:W-:Y:S05]  /*dbe0*/  BRA `(.L_x_244) ;  /* 0xfffffff400b87947 */ /* 0x000fea000383ffff */
.L_x_217:
[----:B----4-:R4:W1:Y:S02]  /*dbf0*/  SYNCS.PHASECHK.TRANS64.TRYWAIT P0, [R16+URZ], R5 ;  /* 0x00000005100075a7 */ /* 0x010864000800017f */
[----:B-1----:R-:W-:Y:S05]  /*dc00*/  @!P0 NANOSLEEP.SYNCS 0x989680 ;  /* 0x009896800000895d */ /* 0x002fea0003900000 */
[----:B------:R-:W1:Y:S02]  /*dc10*/  @!P0 SYNCS.PHASECHK.TRANS64 P0, [R16+URZ], R5 ;  /* 0x00000005100085a7 */ /* 0x000e64000800007f */
[----:B-1----:R-:W-:Y:S05]  /*dc20*/  @!P0 BRA `(.L_x_217) ;  /* 0xfffffffc00f08947 */ /* 0x002fea000383ffff */
[----:B------:R-:W-:Y:S05]  /*dc30*/  BRA `(.L_x_245) ;  /* 0xfffffff400ac7947 */ /* 0x000fea000383ffff */
.L_x_246:
        /* <DEDUP_REMOVED lines=12> */
.L_x_4550:


//--------------------- .text._ZN7cutlass13device_kernelIN5flash11enable_sm90INS1_16FlashAttnFwdSm90INS1_25CollectiveMainloopFwdSm90ILi2EN4cute5tupleIJNS5_1CILi1EEES8_S8_EEENS6_IJNS7_ILi64EEESA_SA_EEELi512ENS_10bfloat16_tEfNS_4arch4Sm90ELb0ELb0ELb0ELb1ELb0ELb0ELb0ELb0ELb0ELb0ELb0ELb0EEENS1_21CollectiveEpilogueFwdINS6_IJSA_NS7_ILi512EEESA_EEES9_SC_SE_Li256ELb1ELb0ELb0ELb0EEENS1_36VarlenDynamicPersistentTileSchedulerILi64ELi64ELi256ELi32ELb0ELb0ELb1ELb0ELb1ELb1EEEEEEEEEvNT_6ParamsE --------------------------
	.section	.text._ZN7cutlass13device_kernelIN5flash11enable_sm90INS1_16FlashAttnFwdSm90INS1_25CollectiveMainloopFwdSm90ILi2EN4cute5tupleIJNS5_1CILi1EEES8_S8_EEENS6_IJNS7_ILi64EEESA_SA_EEELi512ENS_10bfloat16_tEfNS_4arch4Sm90ELb0ELb0ELb0ELb1ELb0ELb0ELb0ELb0ELb0ELb0ELb0ELb0EEENS1_21CollectiveEpilogueFwdINS6_IJSA_NS7_ILi512EEESA_EEES9_SC_SE_Li256ELb1ELb0ELb0ELb0EEENS1_36VarlenDynamicPersistentTileSchedulerILi64ELi64ELi256ELi32ELb0ELb0ELb1ELb0ELb1ELb1EEEEEEEEEvNT_6ParamsE,"ax",@progbits
	.align	128
.text._ZN7cutlass13device_kernelIN5flash11enable_sm90INS1_16FlashAttnFwdSm90INS1_25CollectiveMainloopFwdSm90ILi2EN4cute5tupleIJNS5_1CILi1EEES8_S8_EEENS6_IJNS7_ILi64EEESA_SA_EEELi512ENS_10bfloat16_tEfNS_4arch4Sm90ELb0ELb0ELb0ELb1ELb0ELb0ELb0ELb0ELb0ELb0ELb0ELb0EEENS1_21CollectiveEpilogueFwdINS6_IJSA_NS7_ILi512EEESA_EEES9_SC_SE_Li256ELb1ELb0ELb0ELb0EEENS1_36VarlenDynamicPersistentTileSchedulerILi64ELi64ELi256ELi32ELb0ELb0ELb1ELb0ELb1ELb1EEEEEEEEEvNT_6ParamsE:
        .type           _ZN7cutlass13device_kernelIN5flash11enable_sm90INS1_16FlashAttnFwdSm90INS1_25CollectiveMainloopFwdSm90ILi2EN4cute5tupleIJNS5_1CILi1EEES8_S8_EEENS6_IJNS7_ILi64EEESA_SA_EEELi512ENS_10bfloat16_tEfNS_4arch4Sm90ELb0ELb0ELb0ELb1ELb0ELb0ELb0ELb0ELb0ELb0ELb0ELb0EEENS1_21CollectiveEpilogueFwdINS6_IJSA_NS7_ILi512EEESA_EEES9_SC_SE_Li256ELb1ELb0ELb0ELb0EEENS1_36VarlenDynamicPersistentTileSchedulerILi64ELi64ELi256ELi32ELb0ELb0ELb1ELb0ELb1ELb1EEEEEEEEEvNT_6ParamsE,@function
        .size           _ZN7cutlass13device_kernelIN5flash11enable_sm90INS1_16FlashAttnFwdSm90INS1_25CollectiveMainloopFwdSm90ILi2EN4cute5tupleIJNS5_1CILi1EEES8_S8_EEENS6_IJNS7_ILi64EEESA_SA_EEELi512ENS_10bfloat16_tEfNS_4arch4Sm90ELb0ELb0ELb0ELb1ELb0ELb0ELb0ELb0ELb0ELb0ELb0ELb0EEENS1_21CollectiveEpilogueFwdINS6_IJSA_NS7_ILi512EEESA_EEES9_SC_SE_Li256ELb1ELb0ELb0ELb0EEENS1_36VarlenDynamicPersistentTileSchedulerILi64ELi64ELi256ELi32ELb0ELb0ELb1ELb0ELb1ELb1EEEEEEEEEvNT_6ParamsE,(.L_x_4551 - _ZN7cutlass13device_kernelIN5flash11enable_sm90INS1_16FlashAttnFwdSm90INS1_25CollectiveMainloopFwdSm90ILi2EN4cute5tupleIJNS5_1CILi1EEES8_S8_EEENS6_IJNS7_ILi64EEESA_SA_EEELi512ENS_10bfloat16_tEfNS_4arch4Sm90ELb0ELb0ELb0ELb1ELb0ELb0ELb0ELb0ELb0ELb0ELb0ELb0EEENS1_21CollectiveEpilogueFwdINS6_IJSA_NS7_ILi512EEESA_EEES9_SC_SE_Li256ELb1ELb0ELb0ELb0EEENS1_36VarlenDynamicPersistentTileSchedulerILi64ELi64ELi256ELi32ELb0ELb0ELb1ELb0ELb1ELb1EEEEEEEEEvNT_6ParamsE)
        .other          _ZN7cutlass13device_kernelIN5flash11enable_sm90INS1_16FlashAttnFwdSm90INS1_25CollectiveMainloopFwdSm90ILi2EN4cute5tupleIJNS5_1CILi1EEES8_S8_EEENS6_IJNS7_ILi64EEESA_SA_EEELi512ENS_10bfloat16_tEfNS_4arch4Sm90ELb0ELb0ELb0ELb1ELb0ELb0ELb0ELb0ELb0ELb0ELb0ELb0EEENS1_21CollectiveEpilogueFwdINS6_IJSA_NS7_ILi512EEESA_EEES9_SC_SE_Li256ELb1ELb0ELb0ELb0EEENS1_36VarlenDynamicPersistentTileSchedulerILi64ELi64ELi256ELi32ELb0ELb0ELb1ELb0ELb1ELb1EEEEEEEEEvNT_6ParamsE,@"STO_CUDA_ENTRY STV_DEFAULT"
_ZN7cutlass13device_kernelIN5flash11enable_sm90INS1_16FlashAttnFwdSm90INS1_25CollectiveMainloopFwdSm90ILi2EN4cute5tupleIJNS5_1CILi1EEES8_S8_EEENS6_IJNS7_ILi64EEESA_SA_EEELi512ENS_10bfloat16_tEfNS_4arch4Sm90ELb0ELb0ELb0ELb1ELb0ELb0ELb0ELb0ELb0ELb0ELb0ELb0EEENS1_21CollectiveEpilogueFwdINS6_IJSA_NS7_ILi512EEESA_EEES9_SC_SE_Li256ELb1ELb0ELb0ELb0EEENS1_36VarlenDynamicPersistentTileSchedulerILi64ELi64ELi256ELi32ELb0ELb0ELb1ELb0ELb1ELb1EEEEEEEEEvNT_6ParamsE:
[----:B------:R-:W0:Y:S02]  /*0000*/  LDC R1, c[0x0][0x28] ;  /* 0x00000a00ff017b82 */ /* 0x000e240000000800 */
[----:B0-----:R-:W-:Y:S01]  /*0010*/  VIADD R1, R1, 0xffffffd0 ;  /* 0xffffffd001017836 */ /* 0x001fe20000000000 */
[----:B------:R-:W0:Y:S01]  /*0020*/  S2R R3, SR_TID.X ;  /* 0x0000000000037919 */ /* 0x000e220000002100 */
[----:B------:R-:W-:Y:S01]  /*0030*/  ELECT P0, URZ, PT ;  /* 0x00000000003f782f */ /* 0x000fe20003800000 */
[----:B------:R-:W-:Y:S01]  /*0040*/  BSSY B0, `(.L_x_247) ;  /* 0x0000011000007945 */ /* 0x000fe20003800000 */
[----:B0-----:R-:W-:-:S05]  /*0050*/  SHF.R.U32.HI R0, RZ, 0x5, R3 ;  /* 0x00000005ff007819 */ /* 0x001fca0000011603 */
[----:B------:R-:W0:Y:S02]  /*0060*/  SHFL.IDX PT, R2, R0, RZ, 0x1f ;  /* 0x00001fff00027589 */ /* 0x000e2400000e0000 */
[----:B0-----:R-:W-:Y:S02]  /*0070*/  ISETP.EQ.AND P0, PT, R2, RZ, P0 ;  /* 0x000000ff0200720c */ /* 0x001fe40000702270 */
[----:B------:R-:W-:-:S11]  /*0080*/  SHF.R.U32.HI R2, RZ, 0x7, R3 ;  /* 0x00000007ff027819 */ /* 0x000fd60000011603 */
[----:B------:R-:W-:Y:S05]  /*0090*/  @!P0 BRA `(.L_x_248) ;  /* 0x00000000002c8947 */ /* 0x000fea0003800000 */
[----:B------:R-:W-:Y:S02]  /*00a0*/  ULDC.64 UR4, c[0x0][0x198] ;  /* 0x0000660000047ab9 */ /* 0x000fe40000000a00 */
[----:B------:R-:W-:Y:S02]  /*00b0*/  UIADD3 UR6, UP0, UR4, 0x270, URZ ;  /* 0x0000027004067890 */ /* 0x000fe4000ff1e03f */
[----:B------:R-:W-:Y:S02]  /*00c0*/  UIADD3 UR8, UP1, UR4, 0x370, URZ ;  /* 0x0000037004087890 */ /* 0x000fe4000ff3e03f */
[----:B------:R-:W-:Y:S02]  /*00d0*/  UIADD3 UR4, UP2, UR4, 0x470, URZ ;  /* 0x0000047004047890 */ /* 0x000fe4000ff5e03f */
[----:B------:R-:W-:Y:S02]  /*00e0*/  UIADD3.X UR7, URZ, UR5, URZ, UP0, !UPT ;  /* 0x000000053f077290 */ /* 0x000fe400087fe43f */
[----:B------:R-:W-:-:S02]  /*00f0*/  UIADD3.X UR9, URZ, UR5, URZ, UP1, !UPT ;  /* 0x000000053f097290 */ /* 0x000fc40008ffe43f */
[----:B------:R-:W-:-:S05]  /*0100*/  UIADD3.X UR5, URZ, UR5, URZ, UP2, !UPT ;  /* 0x000000053f057290 */ /* 0x000fca00097fe43f */
[----:B------:R0:W-:Y:S02]  /*0110*/  UTMACCTL.PF [UR6] ;  /* 0x00000000060079b9 */ /* 0x0001e40008040000 */
[----:B------:R0:W-:Y:S02]  /*0120*/  UTMACCTL.PF [UR8] ;  /* 0x00000000080079b9 */ /* 0x0001e40008040000 */
[----:B------:R0:W-:Y:S02]  /*0130*/  UTMACCTL.PF [UR4] ;  /* 0x00000000040079b9 */ /* 0x0001e40008040000 */
[----:B0-----:R-:W-:Y:S01]  /*0140*/  NOP ;  /* 0x0000000000007918 */ /* 0x001fe20000000000 */
.L_x_248:
[----:B------:R-:W-:Y:S05]  /*0150*/  BSYNC B0 ;  /* 0x0000000000007941 */ /* 0x000fea0003800000 */
.L_x_247:
[----:B------:R-:W-:Y:S01]  /*0160*/  VOTEU.ANY UP0, P0 ;  /* 0x00000000003f7886 */ /* 0x000fe20000000100 */
[----:B------:R-:W0:Y:S01]  /*0170*/  SHFL.IDX PT, R2, R2, RZ, 0x1f ;  /* 0x00001fff02027589 */ /* 0x000e2200000e0000 */
[----:B------:R-:W-:Y:S01]  /*0180*/  UMOV UR4, 0x1 ;  /* 0x0000000100047882 */ /* 0x000fe20000000000 */
[----:B------:R-:W-:Y:S01]  /*0190*/  UMOV UR7, 0x100 ;  /* 0x0000010000077882 */ /* 0x000fe20000000000 */
[----:B------:R-:W-:Y:S01]  /*01a0*/  VOTEU.ANY UP1, P0 ;  /* 0x00000000003f7886 */ /* 0x000fe20000020100 */
[----:B------:R-:W1:Y:S01]  /*01b0*/  @UP0 S2UR UR8, SR_CgaCtaId ;  /* 0x00000000000809c3 */ /* 0x000e620000008800 */
[----:B------:R-:W2:Y:S01]  /*01c0*/  SHFL.IDX PT, R3, R0, RZ, 0x1f ;  /* 0x00001fff00037589 */ /* 0x000ea200000e0000 */
[----:B------:R-:W-:Y:S01]  /*01d0*/  @UP0 UMOV UR6, 0x400 ;  /* 0x0000040000060882 */ /* 0x000fe20000000000 */
[----:B------:R-:W-:-:S04]  /*01e0*/  @UP0 UIADD3 UR4, -UR4, 0x100000, URZ ;  /* 0x0010000004040890 */ /* 0x000fc8000fffe13f */
[----:B------:R-:W-:Y:S02]  /*01f0*/  @UP0 USHF.L.U32 UR5, UR4, 0xb, URZ ;  /* 0x0000000b04050899 */ /* 0x000fe4000800063f */
[----:B------:R-:W-:Y:S01]  /*0200*/  @UP0 USHF.L.U32 UR4, UR4, 0x1, URZ ;  /* 0x0000000104040899 */ /* 0x000fe2000800063f */
[----:B------:R-:W-:Y:S01]  /*0210*/  VOTEU.ANY UP2, P0 ;  /* 0x00000000003f7886 */ /* 0x000fe20000040100 */
[----:B0-----:R-:W-:Y:S01]  /*0220*/  R2UR UR47, R2 ;  /* 0x00000000022f72ca */ /* 0x001fe200000e0000 */
[----:B-1----:R-:W-:Y:S01]  /*0230*/  @UP0 ULEA UR8, UR8, UR6, 0x18 ;  /* 0x0000000608080291 */ /* 0x002fe2000f8ec03f */
[----:B--2---:R-:W-:Y:S01]  /*0240*/  ISETP.NE.AND P1, PT, R3, RZ, PT ;  /* 0x000000ff0300720c */ /* 0x004fe20003f25270 */
[----:B------:R-:W-:-:S04]  /*0250*/  @UP0 UIADD3 UR6, -UR7, 0x100000, URZ ;  /* 0x0010000007060890 */ /* 0x000fc8000fffe13f */
[----:B------:R-:W-:Y:S02]  /*0260*/  @UP0 USHF.L.U32 UR7, UR6, 0xb, URZ ;  /* 0x0000000b06070899 */ /* 0x000fe4000800063f */
[----:B------:R-:W-:-:S04]  /*0270*/  @UP0 USHF.L.U32 UR6, UR6, 0x1, URZ ;  /* 0x0000000106060899 */ /* 0x000fc8000800063f */
[----:B------:R-:W-:Y:S01]  /*0280*/  UISETP.NE.AND UP0, UPT, UR47, URZ, UPT ;  /* 0x0000003f2f00728c */ /* 0x000fe2000bf05270 */
[----:B------:R-:W0:Y:S02]  /*0290*/  FENCE.VIEW.ASYNC.S ;  /* 0x00000000000073c6 */ /* 0x000e240000000000 */
[----:B0-----:R0:W1:Y:S05]  /*02a0*/  @UP1 SYNCS.EXCH.64 URZ, [UR8+0x28c00], UR4 ;  /* 0x028c0004083f15b2 */ /* 0x00106a0008000100 */
[----:B------:R0:W2:Y:S01]  /*02b0*/  @UP2 SYNCS.EXCH.64 URZ, [UR8+0x28c20], UR6 ;  /* 0x028c2006083f25b2 */ /* 0x0000a20008000100 */
[----:B------:R-:W-:Y:S05]  /*02c0*/  @P1 BRA `(.L_x_249) ;  /* 0x0000000000381947 */ /* 0x000fea0003800000 */
[----:B0-----:R-:W0:Y:S01]  /*02d0*/  S2UR UR5, SR_CgaCtaId ;  /* 0x00000000000579c3 */ /* 0x001e220000008800 */
[----:B------:R-:W-:Y:S01]  /*02e0*/  UMOV UR4, 0x400 ;  /* 0x0000040000047882 */ /* 0x000fe20000000000 */
[----:B------:R-:W-:Y:S01]  /*02f0*/  UMOV UR7, 0x1 ;  /* 0x0000000100077882 */ /* 0x000fe20000000000 */
[----:B------:R-:W-:Y:S01]  /*0300*/  ELECT P0, URZ, PT ;  /* 0x00000000003f782f */ /* 0x000fe20003800000 */
[----:B0-----:R-:W-:Y:S02]  /*0310*/  ULEA UR6, UR5, UR4, 0x18 ;  /* 0x0000000405067291 */ /* 0x001fe4000f8ec03f */
[----:B------:R-:W-:-:S04]  /*0320*/  UIADD3 UR4, -UR7, 0x100000, URZ ;  /* 0x0010000007047890 */ /* 0x000fc8000fffe13f */
[----:B------:R-:W-:Y:S02]  /*0330*/  USHF.L.U32 UR5, UR4, 0xb, URZ ;  /* 0x0000000b04057899 */ /* 0x000fe4000800063f */
[----:B------:R-:W-:Y:S01]  /*0340*/  USHF.L.U32 UR4, UR4, 0x1, URZ ;  /* 0x0000000104047899 */ /* 0x000fe2000800063f */
[----:B------:R-:W0:Y:S11]  /*0350*/  FENCE.VIEW.ASYNC.S ;  /* 0x00000000000073c6 */ /* 0x000e360000000000 */
[----:B0-----:R3:W4:Y:S01]  /*0360*/  SYNCS.EXCH.64 URZ, [UR6+0x28c30], UR4 ;  /* 0x028c3004063f75b2 */ /* 0x0017220008000100 */
[----:B------:R3:W0:Y:S01]  /*0370*/  SYNCS.EXCH.64 URZ, [UR6+0x28c40], UR4 ;  /* 0x028c4004063f75b2 */ /* 0x0006220008000100 */
[----:B------:R3:W0:Y:S01]  /*0380*/  SYNCS.EXCH.64 URZ, [UR6+0x28c38], UR4 ;  /* 0x028c3804063f75b2 */ /* 0x0006220008000100 */
[----:B------:R3:W0:Y:S02]  /*0390*/  SYNCS.EXCH.64 URZ, [UR6+0x28c48], UR4 ;  /* 0x028c4804063f75b2 */ /* 0x0006240008000100 */
[----:B---3--:R-:W-:Y:S01]  /*03a0*/  NOP ;  /* 0x0000000000007918 */ /* 0x008fe20000000000 */
.L_x_249:
[----:B------:R-:W3:Y:S01]  /*03b0*/  SHFL.IDX PT, R2, R0, RZ, 0x1f ;  /* 0x00001fff00027589 */ /* 0x000ee200000e0000 */
[----:B------:R-:W-:Y:S01]  /*03c0*/  NOP ;  /* 0x0000000000007918 */ /* 0x000fe20000000000 */
[----:B---3--:R-:W-:-:S13]  /*03d0*/  ISETP.NE.AND P0, PT, R2, RZ, PT ;  /* 0x000000ff0200720c */ /* 0x008fda0003f05270 */
[----:B------:R-:W-:Y:S05]  /*03e0*/  @P0 BRA `(.L_x_250) ;  /* 0x0000000000480947 */ /* 0x000fea0003800000 */
[----:B0-----:R-:W0:Y:S01]  /*03f0*/  S2UR UR5, SR_CgaCtaId ;  /* 0x00000000000579c3 */ /* 0x001e220000008800 */
[----:B------:R-:W-:Y:S01]  /*0400*/  UMOV UR4, 0x400 ;  /* 0x0000040000047882 */ /* 0x000fe20000000000 */
[----:B------:R-:W-:Y:S01]  /*0410*/  UMOV UR6, 0x1 ;  /* 0x0000000100067882 */ /* 0x000fe20000000000 */
[----:B------:R-:W-:Y:S01]  /*0420*/  UMOV UR9, 0x2 ;  /* 0x0000000200097882 */ /* 0x000fe20000000000 */
[----:B------:R-:W-:-:S04]  /*0430*/  UIADD3 UR6, -UR6, 0x100000, URZ ;  /* 0x0010000006067890 */ /* 0x000fc8000fffe13f */
[----:B------:R-:W-:Y:S02]  /*0440*/  USHF.L.U32 UR7, UR6, 0xb, URZ ;  /* 0x0000000b06077899 */ /* 0x000fe4000800063f */
[----:B------:R-:W-:Y:S01]  /*0450*/  USHF.L.U32 UR6, UR6, 0x1, URZ ;  /* 0x0000000106067899 */ /* 0x000fe2000800063f */
[----:B------:R-:W-:Y:S01]  /*0460*/  ELECT P0, URZ, PT ;  /* 0x00000000003f782f */ /* 0x000fe20003800000 */
[----:B0-----:R-:W-:Y:S02]  /*0470*/  ULEA UR8, UR5, UR4, 0x18 ;  /* 0x0000000405087291 */ /* 0x001fe4000f8ec03f */
[----:B------:R-:W-:-:S04]  /*0480*/  UIADD3 UR4, -UR9, 0x100000, URZ ;  /* 0x0010000009047890 */ /* 0x000fc8000fffe13f */
[----:B------:R-:W-:Y:S02]  /*0490*/  USHF.L.U32 UR5, UR4, 0xb, URZ ;  /* 0x0000000b04057899 */ /* 0x000fe4000800063f */
[----:B------:R-:W-:Y:S01]  /*04a0*/  USHF.L.U32 UR4, UR4, 0x1, URZ ;  /* 0x0000000104047899 */ /* 0x000fe2000800063f */
[----:B------:R-:W0:Y:S03]  /*04b0*/  FENCE.VIEW.ASYNC.S ;  /* 0x00000000000073c6 */ /* 0x000e260000000000 */
[----:B0-----:R3:W0:Y:S08]  /*04c0*/  SYNCS.EXCH.64 URZ, [UR8+0x28c50], UR6 ;  /* 0x028c5006083f75b2 */ /* 0x0016300008000100 */
[----:B------:R3:W0:Y:S01]  /*04d0*/  SYNCS.EXCH.64 URZ, [UR8+0x28c60], UR4 ;  /* 0x028c6004083f75b2 */ /* 0x0006220008000100 */
[----:B------:R3:W0:Y:S01]  /*04e0*/  SYNCS.EXCH.64 URZ, [UR8+0x28c58], UR6 ;  /* 0x028c5806083f75b2 */ /* 0x0006220008000100 */
[----:B------:R3:W0:Y:S02]  /*04f0*/  SYNCS.EXCH.64 URZ, [UR8+0x28c68], UR4 ;  /* 0x028c6804083f75b2 */ /* 0x0006240008000100 */
[----:B---3--:R-:W-:Y:S01]  /*0500*/  NOP ;  /* 0x0000000000007918 */ /* 0x008fe20000000000 */
.L_x_250:
[----:B------:R-:W3:Y:S01]  /*0510*/  SHFL.IDX PT, R2, R0, RZ, 0x1f ;  /* 0x00001fff00027589 */ /* 0x000ee200000e0000 */
[----:B------:R-:W-:Y:S01]  /*0520*/  NOP ;  /* 0x0000000000007918 */ /* 0x000fe20000000000 */
[----:B---3--:R-:W-:-:S13]  /*0530*/  ISETP.NE.AND P0, PT, R2, RZ, PT ;  /* 0x000000ff0200720c */ /* 0x008fda0003f05270 */
        /* <DEDUP_REMOVED lines=10> */
[----:B0-----:R3:W0:Y:S01]  /*05e0*/  SYNCS.EXCH.64 URZ, [UR6+0x28c70], UR4 ;  /* 0x028c7004063f75b2 */ /* 0x0016220008000100 */
[----:B------:R3:W0:Y:S01]  /*05f0*/  SYNCS.EXCH.64 URZ, [UR6+0x28c80], UR4 ;  /* 0x028c8004063f75b2 */ /* 0x0006220008000100 */
[----:B------:R3:W0:Y:S01]  /*0600*/  SYNCS.EXCH.64 URZ, [UR6+0x28c78], UR4 ;  /* 0x028c7804063f75b2 */ /* 0x0006220008000100 */
[----:B------:R3:W0:Y:S02]  /*0610*/  SYNCS.EXCH.64 URZ, [UR6+0x28c88], UR4 ;  /* 0x028c8804063f75b2 */ /* 0x0006240008000100 */
[----:B---3--:R-:W-:Y:S01]  /*0620*/  NOP ;  /* 0x0000000000007918 */ /* 0x008fe20000000000 */
.L_x_251:
        /* <DEDUP_REMOVED lines=8> */
[----:B------:R-:W-:Y:S01]  /*06b0*/  ELECT P0, URZ, PT ;  /* 0x00000000003f782f */ /* 0x000fe20003800000 */
[----:B0-----:R-:W-:Y:S02]  /*06c0*/  ULEA UR8, UR5, UR4, 0x18 ;  /* 0x0000000405087291 */ /* 0x001fe4000f8ec03f */
[----:B------:R-:W-:-:S04]  /*06d0*/  UIADD3 UR4, -UR6, 0x100000, URZ ;  /* 0x0010000006047890 */ /* 0x000fc8000fffe13f */
[----:B------:R-:W-:Y:S02]  /*06e0*/  USHF.L.U32 UR5, UR4, 0xb, URZ ;  /* 0x0000000b04057899 */ /* 0x000fe4000800063f */
[----:B------:R-:W-:Y:S02]  /*06f0*/  USHF.L.U32 UR4, UR4, 0x1, URZ ;  /* 0x0000000104047899 */ /* 0x000fe4000800063f */
        /* <DEDUP_REMOVED lines=9> */
.L_x_252:
        /* <DEDUP_REMOVED lines=22> */
.L_x_253:
[----:B------:R-:W-:Y:S01]  /*08f0*/  PLOP3.LUT P0, PT, PT, PT, UP0, 0x80, 0x0 ;  /* 0x000000000000781c */ /* 0x000fe20003f0f008 */
[----:B------:R-:W-:Y:S01]  /*0900*/  UMOV UR36, 0x1 ;  /* 0x0000000100247882 */ /* 0x000fe20000000000 */
[----:B------:R-:W-:Y:S01]  /*0910*/  NOP ;  /* 0x0000000000007918 */ /* 0x000fe20000000000 */
[----:B------:R-:W-:Y:S01]  /*0920*/  USEL UR36, UR36, 0x2, !UP0 ;  /* 0x0000000224247887 */ /* 0x000fe2000c000000 */
[----:B------:R-:W-:Y:S01]  /*0930*/  ULDC.64 UR38, c[0x0][0x208] ;  /* 0x0000820000267ab9 */ /* 0x000fe20000000a00 */
[----:B012-4-:R-:W-:Y:S08]  /*0940*/  BAR.SYNC.DEFER_BLOCKING 0x0 ;  /* 0x0000000000007b1d */ /* 0x017ff00000010000 */
[----:B------:R-:W-:Y:S05]  /*0950*/  @!P0 BRA `(.L_x_254) ;  /* 0x00000088004c8947 */ /* 0x000fea0003800000 */
.L_x_255:
[----:B------:R-:W-:-:S08]  /*0960*/  NOP ;  /* 0x0000000000007918 */ /* 0x000fd00000000000 */
[----:B------:R-:W0:Y:S02]  /*0970*/  USETMAXREG.TRY_ALLOC.CTAPOOL UP0, 0xf0 ;  /* 0x000000f0000079c8 */ /* 0x000e240008000600 */
[----:B0-----:R-:W-:-:S13]  /*0980*/  PLOP3.LUT P0, PT, PT, PT, UP0, 0x80, 0x0 ;  /* 0x000000000000781c */ /* 0x001fda0003f0f008 */
[----:B------:R-:W-:Y:S05]  /*0990*/  @!P0 BRA `(.L_x_255) ;  /* 0xfffffffc00f08947 */ /* 0x000fea000383ffff */
[----:B------:R-:W0:Y:S01]  /*09a0*/  S2R R2, SR_TID.X ;  /* 0x0000000000027919 */ /* 0x000e220000002100 */
[----:B------:R-:W1:Y:S01]  /*09b0*/  S2UR UR4, SR_CgaCtaId ;  /* 0x00000000000479c3 */ /* 0x000e620000008800 */
[----:B------:R-:W-:Y:S02]  /*09c0*/  UMOV UR42, 0x400 ;  /* 0x00000400002a7882 */ /* 0x000fe40000000000 */
[----:B-1----:R-:W-:-:S03]  /*09d0*/  ULEA UR42, UR4, UR42, 0x18 ;  /* 0x0000002a042a7291 */ /* 0x002fc6000f8ec03f */
[----:B------:R-:W-:Y:S01]  /*09e0*/  ULDC UR4, c[0x0][0xc14] ;  /* 0x0003050000047ab9 */ /* 0x000fe20000000800 */
[----:B0-----:R-:W-:-:S04]  /*09f0*/  LOP3.LUT R0, R2, 0xffffff80, RZ, 0xc0, !PT ;  /* 0xffffff8002007812 */ /* 0x001fc800078ec0ff */
[----:B------:R-:W-:-:S13]  /*0a00*/  ISETP.NE.AND P0, PT, R0, 0x80, PT ;  /* 0x000000800000780c */ /* 0x000fda0003f05270 */
[----:B------:R-:W-:Y:S06]  /*0a10*/  @!P0 BAR.ARV 0x8, 0xa0 ;  /* 0x0202800000008b1d */ /* 0x000fec0000002000 */
[----:B------:R-:W-:-:S13]  /*0a20*/  ISETP.GE.U32.AND P0, PT, R2, 0x100, PT ;  /* 0x000001000200780c */ /* 0x000fda0003f06070 */
[----:B------:R-:W-:Y:S08]  /*0a30*/  @P0 BAR.ARV 0xf, 0x100 ;  /* 0x03c4000000000b1d */ /* 0x000ff00000002000 */
[----:B------:R-:W-:Y:S06]  /*0a40*/  BAR.SYNC.DEFER_BLOCKING 0x5, 0x120 ;  /* 0x0144800000007b1d */ /* 0x000fec0000010000 */
[----:B------:R-:W0:Y:S02]  /*0a50*/  LDS.128 R20, [UR42+0x28cd0] ;  /* 0x028cd02aff147984 */ /* 0x000e240008000c00 */
[----:B------:R-:W-:Y:S06]  /*0a60*/  BAR.ARV 0x4, 0x120 ;  /* 0x0104800000007b1d */ /* 0x000fec0000002000 */
[----:B0-----:R-:W-:-:S13]  /*0a70*/  ISETP.GE.AND P0, PT, R23, UR4, PT ;  /* 0x0000000417007c0c */ /* 0x001fda000bf06270 */
[----:B------:R-:W-:Y:S05]  /*0a80*/  @P0 EXIT ;  /* 0x000000000000094d */ /* 0x000fea0003800000 */
[----:B------:R-:W-:Y:S01]  /*0a90*/  VIADD R190, R2, 0xffffff80 ;  /* 0xffffff8002be7836 */ /* 0x000fe20000000000 */
[----:B------:R-:W-:Y:S01]  /*0aa0*/  R2UR UR5, R22 ;  /* 0x00000000160572ca */ /* 0x000fe200000e0000 */
[----:B------:R-:W-:Y:S01]  /*0ab0*/  IMAD.MOV.U32 R185, RZ, RZ, 0x40 ;  /* 0x00000040ffb97424 */ /* 0x000fe200078e00ff */
[----:B------:R-:W-:Y:S02]  /*0ac0*/  ULOP3.LUT UR43, UR36, 0x1, URZ, 0xfc, !UPT ;  /* 0x00000001242b7892 */ /* 0x000fe4000f8efc3f */
[----:B------:R-:W-:Y:S01]  /*0ad0*/  SHF.R.S32.HI R3, RZ, 0x1f, R190 ;  /* 0x0000001fff037819 */ /* 0x000fe200000114be */
[----:B------:R-:W-:Y:S01]  /*0ae0*/  UMOV UR37, URZ ;  /* 0x0000003f00257c82 */ /* 0x000fe20008000000 */
[----:B------:R-:W-:Y:S01]  /*0af0*/  UMOV UR40, URZ ;  /* 0x0000003f00287c82 */ /* 0x000fe20008000000 */
[----:B------:R-:W-:Y:S01]  /*0b00*/  UMOV UR41, URZ ;  /* 0x0000003f00297c82 */ /* 0x000fe20008000000 */
[CC--:B------:R-:W-:Y:S02]  /*0b10*/  LEA.HI R0, R3.reuse, R190.reuse, RZ, 0x4 ;  /* 0x000000be03007211 */ /* 0x0c0fe400078f20ff */
[----:B------:R-:W-:-:S02]  /*0b20*/  LEA.HI R4, R3, R190, RZ, 0x5 ;  /* 0x000000be03047211 */ /* 0x000fc400078f28ff */
[----:B------:R-:W-:Y:S02]  /*0b30*/  SHF.R.S32.HI R11, RZ, 0x4, R0 ;  /* 0x00000004ff0b7819 */ /* 0x000fe40000011400 */
[C---:B------:R-:W-:Y:S02]  /*0b40*/  LOP3.LUT R5, R0.reuse, 0xfffffff0, RZ, 0xc0, !PT ;  /* 0xfffffff000057812 */ /* 0x040fe400078ec0ff */
[--C-:B------:R-:W-:Y:S02]  /*0b50*/  SHF.R.S32.HI R13, RZ, 0x5, R4.reuse ;  /* 0x00000005ff0d7819 */ /* 0x100fe40000011404 */
[----:B------:R-:W-:Y:S01]  /*0b60*/  LEA.HI R2, R0, R11, RZ, 0x1 ;  /* 0x0000000b00027211 */ /* 0x000fe200078f08ff */
[----:B------:R-:W-:Y:S01]  /*0b70*/  IMAD.IADD R7, R190, 0x1, -R5 ;  /* 0x00000001be077824 */ /* 0x000fe200078e0a05 */
[----:B------:R-:W-:Y:S02]  /*0b80*/  SHF.R.S32.HI R4, RZ, 0x1f, R4 ;  /* 0x0000001fff047819 */ /* 0x000fe40000011404 */
[----:B------:R-:W-:-:S02]  /*0b90*/  LEA.HI R9, R3, R190, RZ, 0x7 ;  /* 0x000000be03097211 */ /* 0x000fc400078f38ff */
[----:B------:R-:W-:Y:S02]  /*0ba0*/  LOP3.LUT R2, R2, 0x1ffffffe, RZ, 0xc0, !PT ;  /* 0x1ffffffe02027812 */ /* 0x000fe400078ec0ff */
[----:B------:R-:W-:Y:S02]  /*0bb0*/  LEA.HI R4, R4, R13, RZ, 0x2 ;  /* 0x0000000d04047211 */ /* 0x000fe400078f10ff */
[----:B------:R-:W-:Y:S01]  /*0bc0*/  SHF.R.S32.HI R0, RZ, 0x1f, R7 ;  /* 0x0000001fff007819 */ /* 0x000fe20000011407 */
[----:B------:R-:W-:Y:S01]  /*0bd0*/  IMAD.IADD R11, R11, 0x1, -R2 ;  /* 0x000000010b0b7824 */ /* 0x000fe200078e0a02 */
[----:B------:R-:W-:Y:S02]  /*0be0*/  LOP3.LUT R5, R9, 0xffffff80, RZ, 0xc0, !PT ;  /* 0xffffff8009057812 */ /* 0x000fe400078ec0ff */
[----:B------:R-:W-:Y:S01]  /*0bf0*/  LOP3.LUT R4, R4, 0x3ffffc, RZ, 0xc0, !PT ;  /* 0x003ffffc04047812 */ /* 0x000fe200078ec0ff */
[----:B------:R-:W-:Y:S01]  /*0c00*/  IMAD.SHL.U32 R11, R11, 0x8, RZ ;  /* 0x000000080b0b7824 */ /* 0x000fe200078e00ff */
[----:B------:R-:W-:Y:S01]  /*0c10*/  SHF.R.S32.HI R188, RZ, 0x7, R9 ;  /* 0x00000007ffbc7819 */ /* 0x000fe20000011409 */
[----:B------:R-:W-:Y:S01]  /*0c20*/  IMAD.IADD R5, R190, 0x1, -R5 ;  /* 0x00000001be057824 */ /* 0x000fe200078e0a05 */
[-C--:B------:R-:W-:Y:S01]  /*0c30*/  LEA.HI R2, R0, R7.reuse, RZ, 0x3 ;  /* 0x0000000700027211 */ /* 0x080fe200078f18ff */
[----:B------:R-:W-:Y:S01]  /*0c40*/  IMAD.IADD R6, R13, 0x1, -R4 ;  /* 0x000000010d067824 */ /* 0x000fe200078e0a04 */
[----:B------:R-:W-:-:S02]  /*0c50*/  LEA R15, R188, R7, 0x8 ;  /* 0x00000007bc0f7211 */ /* 0x000fc400078e40ff */
[C---:B------:R-:W-:Y:S01]  /*0c60*/  LOP3.LUT R4, R2.reuse, 0xfffffff8, RZ, 0xc0, !PT ;  /* 0xfffffff802047812 */ /* 0x040fe200078ec0ff */
[----:B------:R-:W-:Y:S01]  /*0c70*/  IMAD.SHL.U32 R8, R2, 0x40, RZ ;  /* 0x0000004002087824 */ /* 0x000fe200078e00ff */
[----:B------:R-:W-:Y:S01]  /*0c80*/  SHF.R.S32.HI R0, RZ, 0x1f, R5 ;  /* 0x0000001fff007819 */ /* 0x000fe20000011405 */
[----:B------:R-:W-:Y:S01]  /*0c90*/  IMAD R12, R6, 0x10, R15 ;  /* 0x00000010060c7824 */ /* 0x000fe200078e020f */
[----:B------:R-:W-:Y:S01]  /*0ca0*/  LEA.HI R3, R3, R190, RZ, 0x3 ;  /* 0x000000be03037211 */ /* 0x000fe200078f18ff */
[----:B------:R-:W-:Y:S01]  /*0cb0*/  IMAD.IADD R6, R7, 0x1, -R4 ;  /* 0x0000000107067824 */ /* 0x000fe200078e0a04 */
[----:B------:R-:W-:Y:S01]  /*0cc0*/  LEA.HI R2, R0, R5, RZ, 0x2 ;  /* 0x0000000500027211 */ /* 0x000fe200078f10ff */
[----:B------:R-:W-:Y:S01]  /*0cd0*/  IMAD.U32 R189, R12, 0x40, R11 ;  /* 0x000000400cbd7824 */ /* 0x000fe200078e000b */
[----:B------:R-:W-:Y:S01]  /*0ce0*/  LOP3.LUT R10, R8, 0x7ffffe00, RZ, 0xc0, !PT ;  /* 0x7ffffe00080a7812 */ /* 0x000fe200078ec0ff */
[----:B------:R-:W-:Y:S01]  /*0cf0*/  IMAD.SHL.U32 R8, R6, 0x40, RZ ;  /* 0x0000004006087824 */ /* 0x000fe200078e00ff */
[----:B------:R-:W-:-:S02]  /*0d00*/  SHF.R.S32.HI R4, RZ, 0x2, R2 ;  /* 0x00000002ff047819 */ /* 0x000fc40000011402 */
[----:B------:R-:W-:Y:S02]  /*0d10*/  SHF.R.S32.HI R7, RZ, 0x1f, R2 ;  /* 0x0000001fff077819 */ /* 0x000fe40000011402 */
[----:B------:R-:W-:Y:S02]  /*0d20*/  LOP3.LUT R8, R8, 0x1c0, RZ, 0xc0, !PT ;  /* 0x000001c008087812 */ /* 0x000fe400078ec0ff */
[----:B------:R-:W-:Y:S02]  /*0d30*/  LEA.HI R7, R7, R4, RZ, 0x3 ;  /* 0x0000000407077211 */ /* 0x000fe400078f18ff */
[----:B------:R-:W-:Y:S02]  /*0d40*/  LOP3.LUT R11, R8, 0x8, R11, 0xf8, !PT ;  /* 0x00000008080b7812 */ /* 0x000fe400078ef80b */
[----:B------:R-:W-:Y:S02]  /*0d50*/  SHF.R.U32.HI R8, RZ, 0x3, R8 ;  /* 0x00000003ff087819 */ /* 0x000fe40000011608 */
[----:B------:R-:W-:-:S02]  /*0d60*/  LEA.HI R0, R0, R5, RZ, 0x5 ;  /* 0x0000000500007211 */ /* 0x000fc400078f28ff */
[----:B------:R-:W-:Y:S02]  /*0d70*/  LOP3.LUT R7, R7, 0xfffffff8, RZ, 0xc0, !PT ;  /* 0xfffffff807077812 */ /* 0x000fe400078ec0ff */
[----:B------:R-:W-:Y:S02]  /*0d80*/  LEA R10, R13, R10, 0xa ;  /* 0x0000000a0d0a7211 */ /* 0x000fe400078e50ff */
[----:B------:R-:W-:Y:S01]  /*0d90*/  LOP3.LUT R11, R11, R8, RZ, 0x3c, !PT ;  /* 0x000000080b0b7212 */ /* 0x000fe200078e3cff */
[----:B------:R-:W-:Y:S01]  /*0da0*/  IMAD.IADD R7, R4, 0x1, -R7 ;  /* 0x0000000104077824 */ /* 0x000fe200078e0a07 */
[----:B------:R-:W-:Y:S02]  /*0db0*/  SHF.R.S32.HI R0, RZ, 0x5, R0 ;  /* 0x00000005ff007819 */ /* 0x000fe40000011400 */
[----:B------:R-:W-:Y:S02]  /*0dc0*/  R2P PR, R6, 0x6 ;  /* 0x0000000606007804 */ /* 0x000fe40000000000 */
[----:B------:R-:W-:Y:S01]  /*0dd0*/  IADD3 R10, R10, R11, RZ ;  /* 0x0000000b0a0a7210 */ /* 0x000fe20007ffe0ff */
[----:B------:R-:W-:Y:S01]  /*0de0*/  IMAD R16, R0, 0x10, R7 ;  /* 0x0000001000107824 */ /* 0x000fe200078e0207 */
[----:B------:R-:W-:Y:S01]  /*0df0*/  LEA.HI R9, R9, R188, RZ, 0x1 ;  /* 0x000000bc09097211 */ /* 0x000fe200078f08ff */
[----:B------:R-:W-:Y:S01]  /*0e00*/  IMAD.MOV.U32 R7, RZ, RZ, R23 ;  /* 0x000000ffff077224 */ /* 0x000fe200078e0017 */
[----:B------:R-:W-:-:S02]  /*0e10*/  LEA R23, R10, UR42, 0x1 ;  /* 0x0000002a0a177c11 */ /* 0x000fc4000f8e08ff */
[----:B------:R-:W-:Y:S02]  /*0e20*/  LOP3.LUT R2, R2, 0x7ffffffc, RZ, 0xc0, !PT ;  /* 0x7ffffffc02027812 */ /* 0x000fe400078ec0ff */
[----:B------:R-:W-:Y:S01]  /*0e30*/  LOP3.LUT R11, R3, 0x1ffffff8, RZ, 0xc0, !PT ;  /* 0x1ffffff8030b7812 */ /* 0x000fe200078ec0ff */
[----:B------:R-:W-:Y:S01]  /*0e40*/  VIADD R186, R23, 0x26800 ;  /* 0x0002680017ba7836 */ /* 0x000fe20000000000 */
[----:B------:R-:W-:Y:S01]  /*0e50*/  LOP3.LUT R9, R9, 0xfffffe, RZ, 0xc0, !PT ;  /* 0x00fffffe09097812 */ /* 0x000fe200078ec0ff */
[----:B------:R-:W-:Y:S01]  /*0e60*/  IMAD.IADD R17, R5, 0x1, -R2 ;  /* 0x0000000105117824 */ /* 0x000fe200078e0a02 */
[----:B------:R-:W-:Y:S01]  /*0e70*/  IADD3 R184, R23, 0x26820, RZ ;  /* 0x0002682017b87810 */ /* 0x000fe20007ffe0ff */
[----:B------:R-:W-:Y:S01]  /*0e80*/  IMAD.IADD R2, R190, 0x1, -R11 ;  /* 0x00000001be027824 */ /* 0x000fe200078e0a0b */
[----:B------:R-:W-:Y:S01]  /*0e90*/  SEL R185, R185, 0xffffffc0, !P2 ;  /* 0xffffffc0b9b97807 */ /* 0x000fe20005000000 */
[----:B------:R-:W-:Y:S01]  /*0ea0*/  IMAD.IADD R9, R188, 0x1, -R9 ;  /* 0x00000001bc097824 */ /* 0x000fe200078e0a09 */
[----:B------:R-:W-:Y:S01]  /*0eb0*/  SHF.R.S32.HI R18, RZ, 0x3, R3 ;  /* 0x00000003ff127819 */ /* 0x000fe20000011403 */
[C---:B------:R-:W-:Y:S01]  /*0ec0*/  @P1 VIADD R184, R186.reuse, 0xffffffe0 ;  /* 0xffffffe0bab81836 */ /* 0x040fe20000000000 */
[----:B------:R-:W-:Y:S01]  /*0ed0*/  IADD3 R186, R186, R185, RZ ;  /* 0x000000b9baba7210 */ /* 0x000fe20007ffe0ff */
[----:B------:R-:W-:-:S02]  /*0ee0*/  IMAD.MOV.U32 R5, RZ, RZ, R21 ;  /* 0x000000ffff057224 */ /* 0x000fc400078e0015 */
[----:B------:R-:W-:Y:S02]  /*0ef0*/  IMAD.SHL.U32 R2, R2, 0x8, RZ ;  /* 0x0000000802027824 */ /* 0x000fe400078e00ff */
[----:B------:R-:W-:Y:S02]  /*0f00*/  IMAD.SHL.U32 R22, R9, 0x100, RZ ;  /* 0x0000010009167824 */ /* 0x000fe400078e00ff */
[----:B------:R-:W-:Y:S02]  /*0f10*/  IMAD.SHL.U32 R17, R17, 0x2, RZ ;  /* 0x0000000211117824 */ /* 0x000fe400078e00ff */
[----:B------:R-:W-:-:S07]  /*0f20*/  IMAD.IADD R185, R185, 0x1, R184 ;  /* 0x00000001b9b97824 */ /* 0x000fce00078e02b8 */
.L_x_299:
[----:B0-2---:R-:W0:Y:S01]  /*0f30*/  LDC.64 R8, c[0x0][0xc60] ;  /* 0x00031800ff087b82 */ /* 0x005e220000000a00 */
[----:B------:R-:W-:Y:S01]  /*0f40*/  ULDC.64 UR6, c[0x0][0xa28] ;  /* 0x00028a0000067ab9 */ /* 0x000fe20000000a00 */
[----:B------:R-:W-:Y:S01]  /*0f50*/  ULDC.64 UR8, c[0x0][0xa20] ;  /* 0x0002880000087ab9 */ /* 0x000fe20000000a00 */
[----:B------:R-:W-:Y:S01]  /*0f60*/  IMAD.MOV.U32 R3, RZ, RZ, RZ ;  /* 0x000000ffff037224 */ /* 0x000fe200078e00ff */
[----:B------:R-:W-:Y:S01]  /*0f70*/  ULDC UR4, c[0x0][0x404] ;  /* 0x0001010000047ab9 */ /* 0x000fe20000000800 */
[----:B0-----:R-:W-:-:S06]  /*0f80*/  IMAD.WIDE R6, R7, 0x4, R8 ;  /* 0x0000000407067825 */ /* 0x001fcc00078e0208 */
[----:B------:R-:W2:Y:S01]  /*0f90*/  LDG.E R6, desc[UR38][R6.64] ;  /* 0x0000002606067981 */ /* 0x000ea2000c1e1900 */
[----:B------:R-:W-:-:S04]  /*0fa0*/  UISETP.NE.U32.AND UP0, UPT, UR6, URZ, UPT ;  /* 0x0000003f0600728c */ /* 0x000fc8000bf05070 */
[----:B------:R-:W-:-:S06]  /*0fb0*/  UISETP.NE.AND.EX UP0, UPT, UR7, URZ, UPT, UP0 ;  /* 0x0000003f0700728c */ /* 0x000fcc000bf05300 */
[----:B------:R-:W-:Y:S02]  /*0fc0*/  PLOP3.LUT P0, PT, PT, PT, UP0, 0x80, 0x0 ;  /* 0x000000000000781c */ /* 0x000fe40003f0f008 */
[----:B--2---:R-:W-:-:S13]  /*0fd0*/  R2UR UR44, R6 ;  /* 0x00000000062c72ca */ /* 0x004fda00000e0000 */
[----:B------:R-:W-:Y:S02]  /*0fe0*/  USHF.R.S32.HI UR45, URZ, 0x1f, UR44 ;  /* 0x0000001f3f2d7899 */ /* 0x000fe4000801142c */
[----:B------:R-:W-:-:S04]  /*0ff0*/  @UP0 ULEA UR6, UP1, UR44, UR6, 0x2 ;  /* 0x000000062c060291 */ /* 0x000fc8000f82103f */
[----:B------:R-:W-:Y:S02]  /*1000*/  @UP0 ULEA.HI.X UR7, UR44, UR7, UR45, 0x2, UP1 ;  /* 0x000000072c070291 */ /* 0x000fe400088f142d */
[----:B------:R-:W-:Y:S01]  /*1010*/  UISETP.NE.U32.AND UP0, UPT, UR8, URZ, UPT ;  /* 0x0000003f0800728c */ /* 0x000fe2000bf05070 */
[----:B------:R-:W-:-:S03]  /*1020*/  IMAD.U32 R8, RZ, RZ, UR6 ;  /* 0x00000006ff087e24 */ /* 0x000fc6000f8e00ff */
[----:B------:R-:W-:Y:S01]  /*1030*/  IMAD.U32 R9, RZ, RZ, UR7 ;  /* 0x00000007ff097e24 */ /* 0x000fe2000f8e00ff */
[----:B------:R-:W-:Y:S01]  /*1040*/  ULDC.64 UR6, c[0x0][0x3f8] ;  /* 0x0000fe0000067ab9 */ /* 0x000fe20000000a00 */
[----:B------:R-:W-:Y:S02]  /*1050*/  UISETP.NE.AND.EX UP0, UPT, UR9, URZ, UPT, UP0 ;  /* 0x0000003f0900728c */ /* 0x000fe4000bf05300 */
[----:B------:R-:W-:Y:S01]  /*1060*/  UISETP.NE.U32.AND UP1, UPT, UR6, URZ, UPT ;  /* 0x0000003f0600728c */ /* 0x000fe2000bf25070 */
[----:B------:R0:W5:Y:S03]  /*1070*/  @P0 LDG.E R3, desc[UR38][R8.64] ;  /* 0x0000002608030981 */ /* 0x000166000c1e1900 */
[----:B------:R-:W-:Y:S01]  /*1080*/  UISETP.NE.AND.EX UP1, UPT, UR7, URZ, UPT, UP1 ;  /* 0x0000003f0700728c */ /* 0x000fe2000bf25310 */
[----:B------:R-:W-:Y:S02]  /*1090*/  PLOP3.LUT P0, PT, PT, PT, UP0, 0x80, 0x0 ;  /* 0x000000000000781c */ /* 0x000fe40003f0f008 */
[----:B------:R-:W-:Y:S01]  /*10a0*/  ULDC UR7, c[0x0][0x2e0] ;  /* 0x0000b80000077ab9 */ /* 0x000fe20000000800 */
[----:B------:R-:W-:-:S02]  /*10b0*/  USEL UR4, UR4, 0x1, UP1 ;  /* 0x0000000104047887 */ /* 0x000fc40008800000 */
[----:B------:R-:W-:Y:S02]  /*10c0*/  @UP0 ULEA UR6, UP1, UR44, UR8, 0x2 ;  /* 0x000000082c060291 */ /* 0x000fe4000f82103f */
[----:B------:R-:W-:Y:S02]  /*10d0*/  UIMAD UR4, UR4, UR7, URZ ;  /* 0x00000007040472a4 */ /* 0x000fe4000f8e023f */
[----:B------:R-:W-:Y:S02]  /*10e0*/  @UP0 ULEA.HI.X UR7, UR44, UR9, UR45, 0x2, UP1 ;  /* 0x000000092c070291 */ /* 0x000fe400088f142d */
[----:B------:R-:W-:Y:S02]  /*10f0*/  MOV R6, UR6 ;  /* 0x0000000600067c02 */ /* 0x000fe40008000f00 */
[----:B------:R-:W-:Y:S02]  /*1100*/  IMAD.U32 R152, RZ, RZ, UR4 ;  /* 0x00000004ff987e24 */ /* 0x000fe4000f8e00ff */
[----:B------:R-:W-:-:S05]  /*1110*/  IMAD.U32 R7, RZ, RZ, UR7 ;  /* 0x00000007ff077e24 */ /* 0x000fca000f8e00ff */
[----:B------:R0:W5:Y:S01]  /*1120*/  @P0 LDG.E R152, desc[UR38][R6.64] ;  /* 0x0000002606980981 */ /* 0x000162000c1e1900 */
[----:B------:R-:W-:Y:S01]  /*1130*/  UMOV UR46, UR5 ;  /* 0x00000005002e7c82 */ /* 0x000fe20008000000 */
[----:B-1-3--:R-:W-:Y:S05]  /*1140*/  @P0 BRA `(.L_x_256) ;  /* 0x00000000002c0947 */ /* 0x00afea0003800000 */
[----:B------:R-:W-:Y:S02]  /*1150*/  ULDC.64 UR4, c[0x0][0xa08] ;  /* 0x0002820000047ab9 */ /* 0x000fe40000000a00 */
[----:B------:R-:W-:-:S04]  /*1160*/  ISETP.NE.U32.AND P0, PT, RZ, UR4, PT ;  /* 0x00000004ff007c0c */ /* 0x000fc8000bf05070 */
[----:B------:R-:W-:-:S13]  /*1170*/  ISETP.NE.AND.EX P0, PT, RZ, UR5, PT, P0 ;  /* 0x00000005ff007c0c */ /* 0x000fda000bf05300 */
[----:B------:R-:W-:Y:S05]  /*1180*/  @!P0 BRA `(.L_x_256) ;  /* 0x00000000001c8947 */ /* 0x000fea0003800000 */
[----:B------:R-:W-:Y:S02]  /*1190*/  ULDC.64 UR4, c[0x0][0xa08] ;  /* 0x0002820000047ab9 */ /* 0x000fe40000000a00 */
[----:B------:R-:W-:-:S06]  /*11a0*/  UIMAD.WIDE UR4, UR44, 0x4, UR4 ;  /* 0x000000042c0478a5 */ /* 0x000fcc000f8e0204 */
[----:B0-----:R-:W-:Y:S02]  /*11b0*/  IMAD.U32 R6, RZ, RZ, UR4 ;  /* 0x00000004ff067e24 */ /* 0x001fe4000f8e00ff */
[----:B------:R-:W-:-:S05]  /*11c0*/  IMAD.U32 R7, RZ, RZ, UR5 ;  /* 0x00000005ff077e24 */ /* 0x000fca000f8e00ff */
[----:B-----5:R-:W2:Y:S04]  /*11d0*/  LDG.E R152, desc[UR38][R6.64] ;  /* 0x0000002606987981 */ /* 0x020ea8000c1e1900 */
[----:B------:R-:W2:Y:S02]  /*11e0*/  LDG.E R9, desc[UR38][R6.64+0x4] ;  /* 0x0000042606097981 */ /* 0x000ea4000c1e1900 */
[----:B--2---:R-:W-:-:S07]  /*11f0*/  IMAD.IADD R152, R9, 0x1, -R152 ;  /* 0x0000000109987824 */ /* 0x004fce00078e0a98 */
.L_x_256:
[----:B------:R-:W-:Y:S01]  /*1200*/  UISETP.NE.AND UP0, UPT, UR47, 0x1, UPT ;  /* 0x000000012f00788c */ /* 0x000fe2000bf05270 */
[----:B-----5:R-:W-:Y:S01]  /*1210*/  IMAD.IADD R152, R152, 0x1, -R3 ;  /* 0x0000000198987824 */ /* 0x020fe200078e0a03 */
[----:B------:R-:W-:Y:S01]  /*1220*/  CS2R R32, SRZ ;  /* 0x0000000000207805 */ /* 0x000fe2000001ff00 */
[----:B------:R-:W-:Y:S01]  /*1230*/  IMAD.MOV.U32 R187, RZ, RZ, R5 ;  /* 0x000000ffffbb7224 */ /* 0x000fe200078e0005 */
[----:B------:R-:W-:Y:S02]  /*1240*/  CS2R R36, SRZ ;  /* 0x0000000000247805 */ /* 0x000fe4000001ff00 */
[----:B------:R-:W-:Y:S02]  /*1250*/  CS2R R150, SRZ ;  /* 0x0000000000967805 */ /* 0x000fe4000001ff00 */
[----:B------:R-:W-:Y:S02]  /*1260*/  PLOP3.LUT P0, PT, PT, PT, UP0, 0x80, 0x0 ;  /* 0x000000000000781c */ /* 0x000fe40003f0f008 */
[----:B------:R-:W-:-:S02]  /*1270*/  CS2R R148, SRZ ;  /* 0x0000000000947805 */ /* 0x000fc4000001ff00 */
[----:B------:R-:W-:Y:S02]  /*1280*/  IADD3 R0, R152, 0x3f, RZ ;  /* 0x0000003f98007810 */ /* 0x000fe40007ffe0ff */
[----:B------:R-:W-:Y:S02]  /*1290*/  CS2R R146, SRZ ;  /* 0x0000000000927805 */ /* 0x000fe4000001ff00 */
[----:B------:R-:W-:Y:S02]  /*12a0*/  CS2R R144, SRZ ;  /* 0x0000000000907805 */ /* 0x000fe4000001ff00 */
[----:B------:R-:W-:Y:S02]  /*12b0*/  CS2R R142, SRZ ;  /* 0x00000000008e7805 */ /* 0x000fe4000001ff00 */
[----:B------:R-:W-:Y:S02]  /*12c0*/  SHF.R.S32.HI R3, RZ, 0x1f, R0 ;  /* 0x0000001fff037819 */ /* 0x000fe40000011400 */
[----:B------:R-:W-:-:S02]  /*12d0*/  CS2R R140, SRZ ;  /* 0x00000000008c7805 */ /* 0x000fc4000001ff00 */
[----:B------:R-:W-:Y:S02]  /*12e0*/  CS2R R138, SRZ ;  /* 0x00000000008a7805 */ /* 0x000fe4000001ff00 */
[----:B------:R-:W-:Y:S02]  /*12f0*/  CS2R R136, SRZ ;  /* 0x0000000000887805 */ /* 0x000fe4000001ff00 */
[----:B------:R-:W-:Y:S01]  /*1300*/  LEA.HI R3, R3, R0, RZ, 0x6 ;  /* 0x0000000003037211 */ /* 0x000fe200078f30ff */
[----:B------:R-:W-:Y:S01]  /*1310*/  IMAD.MOV.U32 R178, RZ, RZ, RZ ;  /* 0x000000ffffb27224 */ /* 0x000fe200078e00ff */
[----:B------:R-:W-:Y:S02]  /*1320*/  CS2R R176, SRZ ;  /* 0x0000000000b07805 */ /* 0x000fe4000001ff00 */
[----:B------:R-:W-:Y:S02]  /*1330*/  CS2R R132, SRZ ;  /* 0x0000000000847805 */ /* 0x000fe4000001ff00 */
[----:B------:R-:W-:-:S02]  /*1340*/  CS2R R174, SRZ ;  /* 0x0000000000ae7805 */ /* 0x000fc4000001ff00 */
[----:B------:R-:W-:Y:S02]  /*1350*/  CS2R R128, SRZ ;  /* 0x0000000000807805 */ /* 0x000fe4000001ff00 */
[----:B------:R-:W-:Y:S02]  /*1360*/  CS2R R172, SRZ ;  /* 0x0000000000ac7805 */ /* 0x000fe4000001ff00 */
[----:B------:R-:W-:Y:S02]  /*1370*/  CS2R R124, SRZ ;  /* 0x00000000007c7805 */ /* 0x000fe4000001ff00 */
[----:B------:R-:W-:Y:S02]  /*1380*/  CS2R R170, SRZ ;  /* 0x0000000000aa7805 */ /* 0x000fe4000001ff00 */
[----:B------:R-:W-:Y:S01]  /*1390*/  CS2R R120, SRZ ;  /* 0x0000000000787805 */ /* 0x000fe2000001ff00 */
[----:B------:R-:W-:Y:S01]  /*13a0*/  IMAD.MOV.U32 R168, RZ, RZ, RZ ;  /* 0x000000ffffa87224 */ /* 0x000fe200078e00ff */
[----:B------:R-:W-:-:S02]  /*13b0*/  CS2R R116, SRZ ;  /* 0x0000000000747805 */ /* 0x000fc4000001ff00 */
[----:B------:R-:W-:Y:S02]  /*13c0*/  CS2R R166, SRZ ;  /* 0x0000000000a67805 */ /* 0x000fe4000001ff00 */
[----:B------:R-:W-:Y:S02]  /*13d0*/  CS2R R164, SRZ ;  /* 0x0000000000a47805 */ /* 0x000fe4000001ff00 */
[----:B------:R-:W-:Y:S02]  /*13e0*/  CS2R R112, SRZ ;  /* 0x0000000000707805 */ /* 0x000fe4000001ff00 */
[----:B------:R-:W-:Y:S02]  /*13f0*/  CS2R R162, SRZ ;  /* 0x0000000000a27805 */ /* 0x000fe4000001ff00 */
[----:B------:R-:W-:Y:S02]  /*1400*/  CS2R R108, SRZ ;  /* 0x00000000006c7805 */ /* 0x000fe4000001ff00 */
[----:B------:R-:W-:-:S02]  /*1410*/  CS2R R160, SRZ ;  /* 0x0000000000a07805 */ /* 0x000fc4000001ff00 */
[----:B------:R-:W-:Y:S02]  /*1420*/  CS2R R104, SRZ ;  /* 0x0000000000687805 */ /* 0x000fe4000001ff00 */
        /* <DEDUP_REMOVED lines=38> */
[----:B0-----:R-:W-:-:S02]  /*1690*/  CS2R R8, SRZ ;  /* 0x0000000000087805 */ /* 0x001fc4000001ff00 */
[----:B------:R-:W-:Y:S01]  /*16a0*/  SHF.R.S32.HI R169, RZ, 0x6, R3 ;  /* 0x00000006ffa97819 */ /* 0x000fe20000011403 */
[----:B------:R-:W-:Y:S06]  /*16b0*/  @!P0 BRA `(.L_x_257) ;  /* 0x0000001800508947 */ /* 0x000fec0003800000 */
[----:B------:R-:W-:Y:S02]  /*16c0*/  ISETP.GE.AND P1, PT, R152, 0x1, PT ;  /* 0x000000019800780c */ /* 0x000fe40003f26270 */
[----:B------:R-:W-:-:S11]  /*16d0*/  PLOP3.LUT P0, PT, PT, PT, PT, 0x80, 0x0 ;  /* 0x000000000000781c */ /* 0x000fd60003f0f070 */
[----:B------:R-:W-:Y:S05]  /*16e0*/  @!P1 BRA `(.L_x_258) ;  /* 0x0000005000b89947 */ /* 0x000fea0003800000 */
[----:B------:R-:W0:Y:S01]  /*16f0*/  SHFL.IDX PT, R0, R188, RZ, 0x1f ;  /* 0x00001fffbc007589 */ /* 0x000e2200000e0000 */
[----:B------:R-:W-:-:S06]  /*1700*/  UISETP.NE.AND UP0, UPT, UR43, 0x3, UPT ;  /* 0x000000032b00788c */ /* 0x000fcc000bf05270 */
[----:B------:R-:W-:Y:S02]  /*1710*/  PLOP3.LUT P0, PT, PT, PT, UP0, 0x80, 0x0 ;  /* 0x000000000000781c */ /* 0x000fe40003f0f008 */
[----:B0-----:R-:W-:-:S13]  /*1720*/  R2UR UR4, R0 ;  /* 0x00000000000472ca */ /* 0x001fda00000e0000 */
        /* <DEDUP_REMOVED lines=10> */
.L_x_259:
[----:B------:R-:W-:Y:S01]  /*17d0*/  ULEA UR16, UR41, UR42, 0x3 ;  /* 0x0000002a29107291 */ /* 0x000fe2000f8e183f */
[----:B------:R-:W-:-:S04]  /*17e0*/  MOV R0, UR40 ;  /* 0x0000002800007c02 */ /* 0x000fc80008000f00 */
[----:B------:R-:W-:-:S04]  /*17f0*/  SHF.L.U32 R0, R0, 0x1f, RZ ;  /* 0x0000001f00007819 */ /* 0x000fc800000006ff */
[----:B------:R-:W0:Y:S02]  /*1800*/  SYNCS.PHASECHK.TRANS64.TRYWAIT P0, [UR16+0x28c50], R0 ;  /* 0x028c5000ff0075a7 */ /* 0x000e240008000150 */
[----:B0-----:R-:W-:Y:S05]  /*1810*/  @!P0 BRA `(.L_x_260) ;  /* 0x000000c400908947 */ /* 0x001fea0003800000 */
.L_x_383:
[----:B------:R-:W-:Y:S01]  /*1820*/  BAR.SYNC.DEFER_BLOCKING 0xe, 0x100 ;  /* 0x0384000000007b1d */ /* 0x000fe20000010000 */
[----:B------:R-:W-:Y:S01]  /*1830*/  UIADD3 UR4, UR42, 0x26800, URZ ;  /* 0x000268002a047890 */ /* 0x000fe2000fffe03f */
[----:B0-----:R-:W-:Y:S01]  /*1840*/  IMAD.U32 R0, RZ, RZ, UR16 ;  /* 0x00000010ff007e24 */ /* 0x001fe2000f8e00ff */
[----:B------:R-:W-:Y:S02]  /*1850*/  ULEA UR12, UR41, UR20, 0xc ;  /* 0x00000014290c7291 */ /* 0x000fe4000f8e603f */
[----:B------:R-:W-:Y:S01]  /*1860*/  USHF.R.U32.HI UR4, URZ, 0x4, UR4 ;  /* 0x000000043f047899 */ /* 0x000fe20008011604 */
[----:B------:R-:W-:Y:S01]  /*1870*/  UMOV UR7, 0x40000040 ;  /* 0x4000004000077882 */ /* 0x000fe20000000000 */
[----:B------:R-:W-:Y:S02]  /*1880*/  UMOV UR5, 0x40000040 ;  /* 0x4000004000057882 */ /* 0x000fe40000000000 */
[----:B------:R-:W-:Y:S01]  /*1890*/  ULOP3.LUT UR4, UR4, 0x3fff, URZ, 0xc0, !UPT ;  /* 0x00003fff04047892 */ /* 0x000fe2000f8ec03f */
[----:B------:R-:W0:Y:S01]  /*18a0*/  S2R R3, SR_TID.X ;  /* 0x0000000000037919 */ /* 0x000e220000002100 */
        /* <DEDUP_REMOVED lines=9> */
[----:B------:R-:W-:-:S06]  /*1940*/  WARPGROUP.ARRIVE ;  /* 0x00000000000079c5 */ /* 0x000fcc0000000000 */
[----:B------:R-:W-:Y:S01]  /*1950*/  HGMMA.64x256x16.F32.BF16 R24, gdesc[UR4].tnspB, RZ, !UPT, gsb0 ;  /* 0x43e00000041879f0 */ /* 0x000fe2000c0018ff */
[----:B------:R-:W-:Y:S02]  /*1960*/  UIADD3 UR6, UR12, 0x80, URZ ;  /* 0x000000800c067890 */ /* 0x000fe4000fffe03f */
[----:B------:R-:W-:Y:S01]  /*1970*/  UIADD3 UR4, UR13, 0x2, URZ ;  /* 0x000000020d047890 */ /* 0x000fe2000fffe03f */
[----:B------:R-:W-:Y:S01]  /*1980*/  UMOV UR7, 0x40000040 ;  /* 0x4000004000077882 */ /* 0x000fe20000000000 */
[----:B------:R-:W-:Y:S01]  /*1990*/  UMOV UR5, 0x40000040 ;  /* 0x4000004000057882 */ /* 0x000fe20000000000 */
[----:B------:R-:W-:-:S03]  /*19a0*/  UIADD3 UR12, UR13, 0x6, URZ ;  /* 0x000000060d0c7890 */ /* 0x000fc6000fffe03f */
[----:B------:R-:W-:Y:S01]  /*19b0*/  UMOV UR13, 0x40000040 ;  /* 0x40000040000d7882 */ /* 0x000fe20000000000 */
[----:B0-----:R-:W-:-:S04]  /*19c0*/  LOP3.LUT R3, R3, 0x7f, RZ, 0xc0, !PT ;  /* 0x0000007f03037812 */ /* 0x001fc800078ec0ff */
[----:B------:R-:W-:-:S13]  /*19d0*/  ISETP.NE.AND P0, PT, R3, RZ, PT ;  /* 0x000000ff0300720c */ /* 0x000fda0003f05270 */
        /* <DEDUP_REMOVED lines=16> */
[----:B------:R-:W-:-:S13]  /*1ae0*/  ISETP.GE.AND P0, PT, R152, 0x41, PT ;  /* 0x000000419800780c */ /* 0x000fda0003f06270 */
[----:B0-----:R-:W-:Y:S05]  /*1af0*/  @!P0 BRA `(.L_x_261) ;  /* 0x0000000c00008947 */ /* 0x001fea0003800000 */
[----:B------:R-:W-:-:S07]  /*1b00*/  VIADD R169, R169, 0xfffffffe ;  /* 0xfffffffea9a97836 */ /* 0x000fce0000000000 */
.L_x_266:
[----:B------:R-:W-:Y:S01]  /*1b10*/  BAR.SYNC.DEFER_BLOCKING 0xe, 0x100 ;  /* 0x0384000000007b1d */ /* 0x000fe20000010000 */
[----:B------:R-:W-:Y:S01]  /*1b20*/  IMAD.U32 R3, RZ, RZ, UR41 ;  /* 0x00000029ff037e24 */ /* 0x000fe2000f8e00ff */
[----:B------:R-:W-:Y:S01]  /*1b30*/  UISETP.NE.AND UP1, UPT, UR43, 0x3, UPT ;  /* 0x000000032b00788c */ /* 0x000fe2000bf25270 */
[----:B------:R-:W-:Y:S01]  /*1b40*/  ISETP.GT.AND P1, PT, R169, RZ, PT ;  /* 0x000000ffa900720c */ /* 0x000fe20003f24270 */
[----:B------:R-:W-:Y:S01]  /*1b50*/  UIADD3 UR41, UR41, 0x1, URZ ;  /* 0x0000000129297890 */ /* 0x000fe2000fffe03f */
[----:B0-----:R-:W-:Y:S01]  /*1b60*/  IMAD R0, R3, 0x40, R16 ;  /* 0x0000004003007824 */ /* 0x001fe200078e0210 */
[----:B------:R-:W-:Y:S02]  /*1b70*/  IADD3 R169, R169, -0x1, RZ ;  /* 0xffffffffa9a97810 */ /* 0x000fe40007ffe0ff */
[----:B------:R-:W-:Y:S01]  /*1b80*/  PLOP3.LUT P2, PT, PT, PT, UP1, 0x80, 0x0 ;  /* 0x000000000000781c */ /* 0x000fe20003f4f018 */
[----:B------:R-:W-:Y:S01]  /*1b90*/  UISETP.NE.AND UP0, UPT, UR41, 0x2, UPT ;  /* 0x000000022900788c */ /* 0x000fe2000bf05270 */
[----:B------:R-:W-:-:S03]  /*1ba0*/  LEA R0, R0, UR42, 0x2 ;  /* 0x0000002a00007c11 */ /* 0x000fc6000f8e10ff */
[----:B------:R-:W-:Y:S02]  /*1bb0*/  USEL UR6, URZ, 0x1, UP0 ;  /* 0x000000013f067887 */ /* 0x000fe40008000000 */
[----:B------:R-:W-:Y:S02]  /*1bc0*/  USEL UR41, UR41, URZ, UP0 ;  /* 0x0000003f29297287 */ /* 0x000fe40008000000 */
[----:B------:R-:W-:Y:S01]  /*1bd0*/  ULOP3.LUT UR40, UR40, UR6, URZ, 0x3c, !UPT ;  /* 0x0000000628287292 */ /* 0x000fe2000f8e3c3f */
[----:B------:R-:W0:Y:S04]  /*1be0*/  LDS R3, [R0+0x28800] ;  /* 0x0288000000037984 */ /* 0x000e280000000800 */
[----:B------:R-:W1:Y:S01]  /*1bf0*/  LDS R4, [R0+0x28820] ;  /* 0x0288200000047984 */ /* 0x000e620000000800 */
[-C--:B0-----:R-:W-:Y:S01]  /*1c00*/  FMUL.FTZ R24, R24, R3.reuse ;  /* 0x0000000318187220 */ /* 0x081fe20000410000 */
        /* <DEDUP_REMOVED lines=129> */
.L_x_262:
[----:B------:R-:W-:Y:S01]  /*2420*/  ULEA UR6, UR41, UR42, 0x3 ;  /* 0x0000002a29067291 */ /* 0x000fe2000f8e183f */
[----:B------:R-:W-:-:S05]  /*2430*/  IMAD.U32 R0, RZ, RZ, UR40 ;  /* 0x00000028ff007e24 */ /* 0x000fca000f8e00ff */
[----:B------:R-:W-:-:S04]  /*2440*/  SHF.L.U32 R0, R0, 0x1f, RZ ;  /* 0x0000001f00007819 */ /* 0x000fc800000006ff */
[----:B------:R0:W1:Y:S01]  /*2450*/  SYNCS.PHASECHK.TRANS64.TRYWAIT P0, [UR6+0x28c50], R0 ;  /* 0x028c5000ff0075a7 */ /* 0x0000620008000146 */
[----:B------:R-:W-:Y:S05]  /*2460*/  @!P2 BRA `(.L_x_263) ;  /* 0x000000000004a947 */ /* 0x000fea0003800000 */
[----:B------:R-:W-:Y:S01]  /*2470*/  BPT.TRAP 0x1 ;  /* 0x000000040000795c */ /* 0x000fe20000300000 */
.L_x_263:
[----:B-1----:R-:W-:Y:S05]  /*2480*/  @P0 BRA `(.L_x_264) ;  /* 0x0000000000080947 */ /* 0x002fea0003800000 */
[----:B------:R-:W1:Y:S02]  /*2490*/  SYNCS.PHASECHK.TRANS64.TRYWAIT P0, [UR6+0x28c50], R0 ;  /* 0x028c5000ff0075a7 */ /* 0x000e640008000146 */
[----:B-1----:R-:W-:Y:S05]  /*24a0*/  @!P0 BRA `(.L_x_265) ;  /* 0x000000b800848947 */ /* 0x002fea0003800000 */
.L_x_264:
[----:B------:R-:W-:Y:S01]  /*24b0*/  UIADD3 UR6, UR42, 0x26800, URZ ;  /* 0x000268002a067890 */ /* 0x000fe2000fffe03f */
[----:B------:R-:W-:Y:S01]  /*24c0*/  WARPGROUP.ARRIVE ;  /* 0x00000000000079c5 */ /* 0x000fe20000000000 */
[----:B------:R-:W-:-:S05]  /*24d0*/  ULEA UR18, UR41, UR20, 0xc ;  /* 0x0000001429127291 */ /* 0x000fca000f8e603f */
[----:B-1----:R-:W1:Y:S01]  /*24e0*/  S2R R3, SR_TID.X ;  /* 0x0000000000037919 */ /* 0x002e620000002100 */
[----:B------:R-:W-:Y:S01]  /*24f0*/  USHF.R.U32.HI UR6, URZ, 0x4, UR6 ;  /* 0x000000043f067899 */ /* 0x000fe20008011606 */
[----:B0-----:R-:W-:Y:S01]  /*2500*/  IMAD.U32 R0, RZ, RZ, UR41 ;  /* 0x00000029ff007e24 */ /* 0x001fe2000f8e00ff */
        /* <DEDUP_REMOVED lines=11> */
[----:B-1----:R-:W-:-:S04]  /*25c0*/  LOP3.LUT R3, R3, 0x7f, RZ, 0xc0, !PT ;  /* 0x0000007f03037812 */ /* 0x002fc800078ec0ff */
        /* <DEDUP_REMOVED lines=19> */
.L_x_261:
[----:B------:R-:W-:Y:S01]  /*2700*/  BAR.SYNC.DEFER_BLOCKING 0xe, 0x100 ;  /* 0x0384000000007b1d */ /* 0x000fe20000010000 */
[----:B------:R-:W-:Y:S01]  /*2710*/  IMAD.U32 R3, RZ, RZ, UR41 ;  /* 0x00000029ff037e24 */ /* 0x000fe2000f8e00ff */
[----:B------:R-:W-:Y:S01]  /*2720*/  UIADD3 UR41, UR41, 0x1, URZ ;  /* 0x0000000129297890 */ /* 0x000fe2000fffe03f */
[----:B------:R-:W-:Y:S02]  /*2730*/  PLOP3.LUT P0, PT, PT, PT, PT, 0x8, 0x0 ;  /* 0x000000000000781c */ /* 0x000fe40003f0e170 */
[----:B0-----:R-:W-:Y:S01]  /*2740*/  IMAD R0, R3, 0x40, R16 ;  /* 0x0000004003007824 */ /* 0x001fe200078e0210 */
[----:B------:R-:W-:-:S04]  /*2750*/  UISETP.NE.AND UP0, UPT, UR41, 0x2, UPT ;  /* 0x000000022900788c */ /* 0x000fc8000bf05270 */
[----:B------:R-:W-:Y:S01]  /*2760*/  LEA R3, R0, UR42, 0x2 ;  /* 0x0000002a00037c11 */ /* 0x000fe2000f8e10ff */
        /* <DEDUP_REMOVED lines=8> */
[----:B------:R-:W-:Y:S01]  /*27f0*/  FMUL.FTZ R8, R25, R4 ;  /* 0x0000000419087220 */ /* 0x000fe20000410000 */
[-C--:B-1----:R-:W-:Y:S01]  /*2800*/  FMUL.FTZ R9, R26, R0.reuse ;  /* 0x000000001a097220 */ /* 0x082fe20000410000 */
        /* <DEDUP_REMOVED lines=123> */
[----:B------:R-:W-:Y:S01]  /*2fc0*/  MOV R36, RZ ;  /* 0x000000ff00247202 */ /* 0x000fe20000000f00 */
[----:B------:R-:W-:Y:S01]  /*2fd0*/  IMAD.MOV.U32 R32, RZ, RZ, RZ ;  /* 0x000000ffff207224 */ /* 0x000fe200078e00ff */
[----:B------:R-:W-:Y:S06]  /*2fe0*/  BAR.ARV 0xf, 0x100 ;  /* 0x03c4000000007b1d */ /* 0x000fec0000002000 */
[----:B------:R-:W-:Y:S05]  /*2ff0*/  BRA `(.L_x_258) ;  /* 0x0000003800747947 */ /* 0x000fea0003800000 */
.L_x_257:
[----:B------:R-:W-:Y:S02]  /*3000*/  ISETP.GE.AND P1, PT, R152, 0x1, PT ;  /* 0x000000019800780c */ /* 0x000fe40003f26270 */
[----:B------:R-:W-:-:S11]  /*3010*/  PLOP3.LUT P0, PT, PT, PT, PT, 0x80, 0x0 ;  /* 0x000000000000781c */ /* 0x000fd60003f0f070 */
[----:B------:R-:W-:Y:S05]  /*3020*/  @!P1 BRA `(.L_x_258) ;  /* 0x0000003800689947 */ /* 0x000fea0003800000 */
[----:B------:R-:W0:Y:S02]  /*3030*/  SHFL.IDX PT, R0, R188, RZ, 0x1f ;  /* 0x00001fffbc007589 */ /* 0x000e2400000e0000 */
[----:B0-----:R-:W-:-:S13]  /*3040*/  R2UR UR4, R0 ;  /* 0x00000000000472ca */ /* 0x001fda00000e0000 */
        /* <DEDUP_REMOVED lines=15> */
[----:B------:R0:W1:Y:S01]  /*3140*/  LDC.64 R14, c[0x4][R0] ;  /* 0x01000000000e7b82 */ /* 0x0000620000000a00 */
[----:B------:R-:W-:Y:S01]  /*3150*/  IMAD.U32 R5, RZ, RZ, UR5 ;  /* 0x00000005ff057e24 */ /* 0x000fe2000f8e00ff */
[----:B------:R-:W-:Y:S01]  /*3160*/  ULDC.64 UR4, c[0x4][0x90] ;  /* 0x0100240000047ab9 */ /* 0x000fe20000000a00 */
[----:B------:R-:W-:Y:S01]  /*3170*/  MOV R10, UR6 ;  /* 0x00000006000a7c02 */ /* 0x000fe20008000f00 */
[----:B------:R-:W-:Y:S02]  /*3180*/  IMAD.U32 R6, RZ, RZ, UR4 ;  /* 0x00000004ff067e24 */ /* 0x000fe4000f8e00ff */
[----:B------:R-:W-:-:S02]  /*3190*/  IMAD.U32 R7, RZ, RZ, UR5 ;  /* 0x00000005ff077e24 */ /* 0x000fc4000f8e00ff */
[----:B------:R-:W-:Y:S02]  /*31a0*/  IMAD.U32 R11, RZ, RZ, UR7 ;  /* 0x00000007ff0b7e24 */ /* 0x000fe4000f8e00ff */
[----:B------:R-:W-:Y:S02]  /*31b0*/  IMAD.MOV.U32 R8, RZ, RZ, 0x70 ;  /* 0x00000070ff087424 */ /* 0x000fe400078e00ff */
[----:B------:R-:W-:Y:S02]  /*31c0*/  IMAD.MOV.U32 R12, RZ, RZ, 0x1 ;  /* 0x00000001ff0c7424 */ /* 0x000fe400078e00ff */
[----:B0-----:R-:W-:-:S07]  /*31d0*/  IMAD.MOV.U32 R13, RZ, RZ, RZ ;  /* 0x000000ffff0d7224 */ /* 0x001fce00078e00ff */
[----:B------:R-:W-:-:S07]  /*31e0*/  LEPC R20, `(.L_x_267) ;  /* 0x000000001014794e */ /* 0x000fce0000000000 */
[----:B-1----:R-:W-:Y:S05]  /*31f0*/  CALL.ABS.NOINC R14 ;  /* 0x000000000e007343 */ /* 0x002fea0003c00000 */
.L_x_267:
[----:B------:R-:W-:Y:S01]  /*3200*/  ULEA.HI UR4, UR37, UR37, URZ, 0x1 ;  /* 0x0000002525047291 */ /* 0x000fe2000f8f083f */
[----:B------:R-:W-:-:S03]  /*3210*/  MOV R3, UR43 ;  /* 0x0000002b00037c02 */ /* 0x000fc60008000f00 */
[----:B------:R-:W-:Y:S01]  /*3220*/  ULOP3.LUT UR4, UR4, 0xfffffffe, URZ, 0xc0, !UPT ;  /* 0xfffffffe04047892 */ /* 0x000fe2000f8ec03f */
[----:B------:R-:W-:-:S03]  /*3230*/  ISETP.NE.AND P0, PT, R3, 0x3, PT ;  /* 0x000000030300780c */ /* 0x000fc60003f05270 */
[----:B------:R-:W-:-:S06]  /*3240*/  UIADD3 UR4, UR37, -UR4, URZ ;  /* 0x8000000425047290 */ /* 0x000fcc000fffe03f */
[----:B------:R-:W-:-:S05]  /*3250*/  IMAD.U32 R0, RZ, RZ, UR4 ;  /* 0x00000004ff007e24 */ /* 0x000fca000f8e00ff */
[----:B------:R-:W-:-:S04]  /*3260*/  SHF.L.U32 R0, R0, 0x1f, RZ ;  /* 0x0000001f00007819 */ /* 0x000fc800000006ff */
[----:B------:R-:W0:Y:S02]  /*3270*/  SYNCS.PHASECHK.TRANS64.TRYWAIT P1, [UR42+0x28c00], R0 ;  /* 0x028c0000ff0075a7 */ /* 0x000e24000802016a */
[----:B0-----:R-:W-:Y:S05]  /*3280*/  @!P1 BRA `(.L_x_268) ;  /* 0x000000ac00249947 */ /* 0x001fea0003800000 */
.L_x_384:
[----:B------:R-:W-:Y:S05]  /*3290*/  @!P0 BRA `(.L_x_269) ;  /* 0x0000000000048947 */ /* 0x000fea0003800000 */
[----:B------:R-:W-:Y:S01]  /*32a0*/  BPT.TRAP 0x1 ;  /* 0x000000040000795c */ /* 0x000fe20000300000 */
.L_x_269:
[----:B------:R-:W-:Y:S02]  /*32b0*/  IMAD.U32 R7, RZ, RZ, UR41 ;  /* 0x00000029ff077e24 */ /* 0x000fe4000f8e00ff */
[----:B------:R-:W-:-:S03]  /*32c0*/  IMAD.U32 R8, RZ, RZ, UR40 ;  /* 0x00000028ff087e24 */ /* 0x000fc6000f8e00ff */
[----:B------:R-:W-:Y:S02]  /*32d0*/  LEA R7, R7, UR42, 0x3 ;  /* 0x0000002a07077c11 */ /* 0x000fe4000f8e18ff */
[----:B------:R-:W-:-:S04]  /*32e0*/  SHF.L.U32 R8, R8, 0x1f, RZ ;  /* 0x0000001f08087819 */ /* 0x000fc800000006ff */
[----:B------:R1:W2:Y:S01]  /*32f0*/  SYNCS.PHASECHK.TRANS64.TRYWAIT P1, [R7+URZ+0x28c30], R8 ;  /* 0x028c3008070075a7 */ /* 0x0002a2000802017f */
[----:B------:R-:W-:Y:S05]  /*3300*/  @!P0 BRA `(.L_x_270) ;  /* 0x0000000000048947 */ /* 0x000fea0003800000 */
[----:B------:R-:W-:Y:S01]  /*3310*/  BPT.TRAP 0x1 ;  /* 0x000000040000795c */ /* 0x000fe20000300000 */
.L_x_270:
[----:B--2---:R-:W-:Y:S05]  /*3320*/  @P1 BRA `(.L_x_271) ;  /* 0x0000000000081947 */ /* 0x004fea0003800000 */
[----:B------:R-:W2:Y:S02]  /*3330*/  SYNCS.PHASECHK.TRANS64.TRYWAIT P1, [R7+URZ+0x28c30], R8 ;  /* 0x028c3008070075a7 */ /* 0x000ea4000802017f */
[----:B--2---:R-:W-:Y:S05]  /*3340*/  @!P1 BRA `(.L_x_272) ;  /* 0x000000ac000c9947 */ /* 0x004fea0003800000 */
.L_x_271:
[----:B0-----:R-:W0:Y:S01]  /*3350*/  S2R R0, SR_TID.X ;  /* 0x0000000000007919 */ /* 0x001e220000002100 */
[----:B------:R-:W-:-:S04]  /*3360*/  UIADD3 UR4, UR42, 0x22400, URZ ;  /* 0x000224002a047890 */ /* 0x000fc8000fffe03f */
[----:B------:R-:W-:-:S04]  /*3370*/  USHF.R.U32.HI UR4, URZ, 0x4, UR4 ;  /* 0x000000043f047899 */ /* 0x000fc80008011604 */
[----:B------:R-:W-:-:S06]  /*3380*/  ULOP3.LUT UR4, UR4, 0x3fff, URZ, 0xc0, !UPT ;  /* 0x00003fff04047892 */ /* 0x000fcc000f8ec03f */
[----:B------:R-:W-:Y:S01]  /*3390*/  IMAD.U32 R4, RZ, RZ, UR4 ;  /* 0x00000004ff047e24 */ /* 0x000fe2000f8e00ff */
[----:B------:R-:W-:Y:S05]  /*33a0*/  WARPSYNC.ALL ;  /* 0x0000000000007948 */ /* 0x000fea0003800000 */
[----:B------:R-:W-:Y:S02]  /*33b0*/  LOP3.LUT R4, R4, 0x10000, RZ, 0xfc, !PT ;  /* 0x0001000004047812 */ /* 0x000fe400078efcff */
[----:B0-----:R-:W-:-:S04]  /*33c0*/  LOP3.LUT R0, R0, 0x7f, RZ, 0xc0, !PT ;  /* 0x0000007f00007812 */ /* 0x001fc800078ec0ff */
[----:B------:R-:W-:Y:S02]  /*33d0*/  ISETP.NE.AND P1, PT, R0, RZ, PT ;  /* 0x000000ff0000720c */ /* 0x000fe40003f25270 */
[----:B------:R-:W-:Y:S01]  /*33e0*/  R2UR UR12, R4 ;  /* 0x00000000040c72ca */ /* 0x000fe200000e0000 */
[----:B------:R-:W-:Y:S01]  /*33f0*/  UIADD3 UR4, UR42, 0x20400, URZ ;  /* 0x000204002a047890 */ /* 0x000fe2000fffe03f */
[----:B------:R-:W-:Y:S01]  /*3400*/  WARPGROUP.ARRIVE ;  /* 0x00000000000079c5 */ /* 0x000fe20000000000 */
[----:B------:R-:W-:Y:S01]  /*3410*/  UMOV UR7, 0x40000040 ;  /* 0x4000004000077882 */ /* 0x000fe20000000000 */
[----:B------:R-:W-:Y:S01]  /*3420*/  UMOV UR5, 0x40000040 ;  /* 0x4000004000057882 */ /* 0x000fe20000000000 */
[----:B------:R-:W-:Y:S01]  /*3430*/  USHF.R.U32.HI UR4, URZ, 0x4, UR4 ;  /* 0x000000043f047899 */ /* 0x000fe20008011604 */
[----:B------:R-:W-:Y:S01]  /*3440*/  IMAD R0, R169, -0x40, R152 ;  /* 0xffffffc0a9007824 */ /* 0x000fe200078e0298 */
[----:B------:R-:W-:Y:S01]  /*3450*/  UMOV UR11, 0x40000040 ;  /* 0x40000040000b7882 */ /* 0x000fe20000000000 */
[----:B------:R-:W-:Y:S01]  /*3460*/  UMOV UR9, 0x40000040 ;  /* 0x4000004000097882 */ /* 0x000fe20000000000 */
[----:B------:R-:W-:Y:S01]  /*3470*/  ULOP3.LUT UR4, UR4, 0x3fff, URZ, 0xc0, !UPT ;  /* 0x00003fff04047892 */ /* 0x000fe2000f8ec03f */
[----:B------:R-:W-:Y:S01]  /*3480*/  UMOV UR15, 0x40000040 ;  /* 0x40000040000f7882 */ /* 0x000fe20000000000 */
[----:B------:R-:W-:-:S02]  /*3490*/  IADD3 R0, -R17, 0x40, R0 ;  /* 0x0000004011007810 */ /* 0x000fc40007ffe100 */
[----:B------:R-:W-:Y:S02]  /*34a0*/  ULEA UR12, UR41, UR12, 0x9 ;  /* 0x0000000c290c7291 */ /* 0x000fe4000f8e483f */
[----:B------:R-:W-:Y:S01]  /*34b0*/  ULOP3.LUT UR13, UR4, 0x10000, URZ, 0xfc, !UPT ;  /* 0x00010000040d7892 */ /* 0x000fe2000f8efc3f */
[C---:B------:R-:W-:Y:S01]  /*34c0*/  ISETP.GT.AND P6, PT, R0.reuse, RZ, PT ;  /* 0x000000ff0000720c */ /* 0x040fe20003fc4270 */
[----:B------:R-:W-:Y:S01]  /*34d0*/  UIADD3 UR10, UR12, 0x4, URZ ;  /* 0x000000040c0a7890 */ /* 0x000fe2000fffe03f */
[C---:B------:R-:W-:Y:S01]  /*34e0*/  ISETP.GT.AND P2, PT, R0.reuse, 0x1, PT ;  /* 0x000000010000780c */ /* 0x040fe20003f44270 */
[----:B------:R-:W-:Y:S01]  /*34f0*/  UIADD3 UR8, UR13, 0x4, URZ ;  /* 0x000000040d087890 */ /* 0x000fe2000fffe03f */
[C---:B------:R-:W-:Y:S01]  /*3500*/  ISETP.GT.AND P3, PT, R0.reuse, 0x8, PT ;  /* 0x000000080000780c */ /* 0x040fe20003f64270 */
[----:B------:R-:W-:Y:S01]  /*3510*/  UMOV UR6, UR12 ;  /* 0x0000000c00067c82 */ /* 0x000fe20008000000 */
[----:B------:R-:W-:Y:S01]  /*3520*/  UMOV UR4, UR13 ;  /* 0x0000000d00047c82 */ /* 0x000fe20008000000 */
[----:B------:R-:W-:Y:S01]  /*3530*/  UIADD3 UR14, UR12, 0x6, URZ ;  /* 0x000000060c0e7890 */ /* 0x000fe2000fffe03f */
[----:B------:R-:W-:Y:S01]  /*3540*/  HGMMA.64x64x16.F32.BF16 R24, gdesc[UR4], RZ, !UPT, gsb0 ;  /* 0x00e00000041879f0 */ /* 0x000fe2000c0018ff */
[----:B------:R-:W-:Y:S01]  /*3550*/  UIADD3 UR6, UR12, 0x2, URZ ;  /* 0x000000020c067890 */ /* 0x000fe2000fffe03f */
[C---:B------:R-:W-:Y:S01]  /*3560*/  ISETP.GT.AND P4, PT, R0.reuse, 0x9, PT ;  /* 0x000000090000780c */ /* 0x040fe20003f84270 */
[----:B------:R-:W-:Y:S01]  /*3570*/  UIADD3 UR4, UR13, 0x2, URZ ;  /* 0x000000020d047890 */ /* 0x000fe2000fffe03f */
[----:B------:R-:W-:Y:S01]  /*3580*/  ISETP.GT.AND P5, PT, R0, 0x10, PT ;  /* 0x000000100000780c */ /* 0x000fe20003fa4270 */
[----:B------:R-:W-:Y:S01]  /*3590*/  UMOV UR7, 0x40000040 ;  /* 0x4000004000077882 */ /* 0x000fe20000000000 */
[----:B------:R-:W-:Y:S01]  /*35a0*/  UMOV UR5, 0x40000040 ;  /* 0x4000004000057882 */ /* 0x000fe20000000000 */
[----:B------:R-:W-:Y:S01]  /*35b0*/  UIADD3 UR12, UR13, 0x6, URZ ;  /* 0x000000060d0c7890 */ /* 0x000fe2000fffe03f */
[----:B------:R-:W-:-:S02]  /*35c0*/  ULDC UR20, c[0x0][0x988] ;  /* 0x0002620000147ab9 */ /* 0x000fc40000000800 */
        /* <DEDUP_REMOVED lines=67> */
[----:B------:R-:W0:Y:S01]  /*3a00*/  SHFL.BFLY PT, R0, R5, 0x2, 0x1f ;  /* 0x0c401f0005007f89 */ /* 0x000e2200000e0000 */
[----:B------:R-:W-:Y:S02]  /*3a10*/  FSEL R51, R51, -INF , P4 ;  /* 0xff80000033337808 */ /* 0x000fe40002000000 */
[----:B------:R-:W-:-:S02]  /*3a20*/  FSEL R54, R54, -INF , P5 ;  /* 0xff80000036367808 */ /* 0x000fc40002800000 */
[----:B------:R-:W-:Y:S02]  /*3a30*/  FSEL R55, R55, -INF , P6 ;  /* 0xff80000037377808 */ /* 0x000fe40003000000 */
[----:B0-----:R-:W-:Y:S02]  /*3a40*/  FMNMX.FTZ R9, R5, R0, !PT ;  /* 0x0000000005097209 */ /* 0x001fe40007810000 */
[----:B------:R-:W-:-:S03]  /*3a50*/  FMNMX.FTZ R0, R30, R3, !PT ;  /* 0x000000031e007209 */ /* 0x000fc60007810000 */
[----:B------:R-:W0:Y:S01]  /*3a60*/  SHFL.BFLY PT, R10, R9, 0x1, 0x1f ;  /* 0x0c201f00090a7f89 */ /* 0x000e2200000e0000 */
[----:B------:R-:W-:-:S04]  /*3a70*/  FMNMX.FTZ R3, R31, R0, !PT ;  /* 0x000000001f037209 */ /* 0x000fc80007810000 */
[----:B------:R-:W-:-:S04]  /*3a80*/  FMNMX.FTZ R0, R34, R3, !PT ;  /* 0x0000000322007209 */ /* 0x000fc80007810000 */
[----:B------:R-:W-:-:S04]  /*3a90*/  FMNMX.FTZ R3, R35, R0, !PT ;  /* 0x0000000023037209 */ /* 0x000fc80007810000 */
[----:B------:R-:W-:-:S04]  /*3aa0*/  FMNMX.FTZ R6, R38, R3, !PT ;  /* 0x0000000326067209 */ /* 0x000fc80007810000 */
[----:B------:R-:W-:-:S04]  /*3ab0*/  FMNMX.FTZ R3, R39, R6, !PT ;  /* 0x0000000627037209 */ /* 0x000fc80007810000 */
[----:B------:R-:W-:Y:S02]  /*3ac0*/  FMNMX.FTZ R6, R42, R3, !PT ;  /* 0x000000032a067209 */ /* 0x000fe40007810000 */
[----:B0-----:R-:W-:Y:S02]  /*3ad0*/  FMNMX.FTZ R0, R9, R10, !PT ;  /* 0x0000000a09007209 */ /* 0x001fe40007810000 */
        /* <DEDUP_REMOVED lines=21> */
[----:B------:R-:W0:Y:S01]  /*3c30*/  SHFL.BFLY PT, R3, R6, 0x2, 0x1f ;  /* 0x0c401f0006037f89 */ /* 0x000e2200000e0000 */
[----:B------:R-:W3:Y:S01]  /*3c40*/  MUFU.EX2 R25, R25 ;  /* 0x0000001900197308 */ /* 0x000ee20000000800 */
[--C-:B------:R-:W-:Y:S01]  /*3c50*/  FFMA.FTZ R44, R44, UR20, -R9.reuse ;  /* 0x000000142c2c7c23 */ /* 0x100fe20008010809 */
[--C-:B------:R-:W-:Y:S01]  /*3c60*/  FFMA.FTZ R45, R45, UR20, -R9.reuse ;  /* 0x000000142d2d7c23 */ /* 0x100fe20008010809 */
[--C-:B------:R-:W-:Y:S01]  /*3c70*/  FFMA.FTZ R48, R48, UR20, -R9.reuse ;  /* 0x0000001430307c23 */ /* 0x100fe20008010809 */
[--C-:B------:R-:W-:Y:S01]  /*3c80*/  FFMA.FTZ R49, R49, UR20, -R9.reuse ;  /* 0x0000001431317c23 */ /* 0x100fe20008010809 */
[--C-:B------:R-:W-:Y:S01]  /*3c90*/  FFMA.FTZ R52, R52, UR20, -R9.reuse ;  /* 0x0000001434347c23 */ /* 0x100fe20008010809 */
[----:B------:R-:W-:-:S02]  /*3ca0*/  FFMA.FTZ R9, R53, UR20, -R9 ;  /* 0x0000001435097c23 */ /* 0x000fc40008010809 */
[----:B------:R-:W-:Y:S08]  /*3cb0*/  MUFU.EX2 R28, R28 ;  /* 0x0000001c001c7308 */ /* 0x000ff00000000800 */
[----:B------:R-:W4:Y:S01]  /*3cc0*/  MUFU.EX2 R29, R29 ;  /* 0x0000001d001d7308 */ /* 0x000f220000000800 */
[----:B---3--:R-:W-:Y:S02]  /*3cd0*/  F2FP.BF16.F32.PACK_AB R156, R25, R24 ;  /* 0x00000018199c723e */ /* 0x008fe400000010ff */
[----:B0-----:R-:W-:-:S05]  /*3ce0*/  FMNMX.FTZ R5, R6, R3, !PT ;  /* 0x0000000306057209 */ /* 0x001fca0007810000 */
[----:B------:R-:W-:Y:S01]  /*3cf0*/  MUFU.EX2 R32, R32 ;  /* 0x0000002000207308 */ /* 0x000fe20000000800 */
[----:B------:R-:W0:Y:S07]  /*3d00*/  SHFL.BFLY PT, R6, R5, 0x1, 0x1f ;  /* 0x0c201f0005067f89 */ /* 0x000e2e00000e0000 */
[----:B------:R-:W3:Y:S01]  /*3d10*/  MUFU.EX2 R33, R33 ;  /* 0x0000002100217308 */ /* 0x000ee20000000800 */
[----:B----4-:R-:W-:-:S07]  /*3d20*/  F2FP.BF16.F32.PACK_AB R158, R29, R28 ;  /* 0x0000001c1d9e723e */ /* 0x010fce00000010ff */
[----:B------:R-:W-:Y:S08]  /*3d30*/  MUFU.EX2 R36, R36 ;  /* 0x0000002400247308 */ /* 0x000ff00000000800 */
[----:B------:R-:W4:Y:S01]  /*3d40*/  MUFU.EX2 R37, R37 ;  /* 0x0000002500257308 */ /* 0x000f220000000800 */
[----:B---3--:R-:W-:Y:S02]  /*3d50*/  F2FP.BF16.F32.PACK_AB R160, R33, R32 ;  /* 0x0000002021a0723e */ /* 0x008fe400000010ff */
[----:B0-----:R-:W-:-:S04]  /*3d60*/  FMNMX.FTZ R3, R5, R6, !PT ;  /* 0x0000000605037209 */ /* 0x001fc80007810000 */
[C---:B------:R-:W-:Y:S01]  /*3d70*/  FSETP.NEU.FTZ.AND P2, PT, R3.reuse, -INF , PT ;  /* 0xff8000000300780b */ /* 0x040fe20003f5d000 */
[----:B------:R-:W-:Y:S01]  /*3d80*/  FMUL.FTZ R5, R3, UR20 ;  /* 0x0000001403057c20 */ /* 0x000fe20008410000 */
[----:B------:R-:W-:Y:S04]  /*3d90*/  MUFU.EX2 R40, R40 ;  /* 0x0000002800287308 */ /* 0x000fe80000000800 */
[----:B------:R-:W-:Y:S01]  /*3da0*/  FSEL R6, R5, RZ, P2 ;  /* 0x000000ff05067208 */ /* 0x000fe20001000000 */
[----:B------:R-:W-:Y:S01]  /*3db0*/  FADD.FTZ R5, R24, R25 ;  /* 0x0000001918057221 */ /* 0x000fe20000010000 */
[----:B----4-:R-:W-:Y:S02]  /*3dc0*/  F2FP.BF16.F32.PACK_AB R162, R37, R36 ;  /* 0x0000002425a2723e */ /* 0x010fe400000010ff */
[----:B------:R-:W0:Y:S01]  /*3dd0*/  MUFU.EX2 R41, R41 ;  /* 0x0000002900297308 */ /* 0x000e220000000800 */
        /* <DEDUP_REMOVED lines=15> */
[----:B------:R-:W3:Y:S01]  /*3ed0*/  MUFU.EX2 R27, R27 ;  /* 0x0000001b001b7308 */ /* 0x000ee20000000800 */
[----:B------:R-:W-:Y:S01]  /*3ee0*/  FADD.FTZ R12, R32, R13 ;  /* 0x0000000d200c7221 */ /* 0x000fe20000010000 */
[--C-:B------:R-:W-:Y:S01]  /*3ef0*/  FFMA.FTZ R46, R46, UR20, -R6.reuse ;  /* 0x000000142e2e7c23 */ /* 0x100fe20008010806 */
[----:B------:R4:W-:Y:S01]  /*3f00*/  @!P1 SYNCS.ARRIVE.TRANS64.RED.A1T0 RZ, [R5+URZ], RZ ;  /* 0x000000ff05ff99a7 */ /* 0x0009e2000810043f */
[--C-:B------:R-:W-:Y:S01]  /*3f10*/  FFMA.FTZ R47, R47, UR20, -R6.reuse ;  /* 0x000000142f2f7c23 */ /* 0x100fe20008010806 */
[--C-:B------:R-:W-:Y:S01]  /*3f20*/  FFMA.FTZ R50, R50, UR20, -R6.reuse ;  /* 0x0000001432327c23 */ /* 0x100fe20008010806 */
[--C-:B------:R-:W-:Y:S01]  /*3f30*/  FFMA.FTZ R51, R51, UR20, -R6.reuse ;  /* 0x0000001433337c23 */ /* 0x100fe20008010806 */
[--C-:B------:R-:W-:Y:S01]  /*3f40*/  FFMA.FTZ R54, R54, UR20, -R6.reuse ;  /* 0x0000001436367c23 */ /* 0x100fe20008010806 */
[----:B------:R-:W5:Y:S01]  /*3f50*/  MUFU.EX2 R30, R30 ;  /* 0x0000001e001e7308 */ /* 0x000f620000000800 */
[----:B------:R-:W-:Y:S01]  /*3f60*/  FFMA.FTZ R6, R55, UR20, -R6 ;  /* 0x0000001437067c23 */ /* 0x000fe20008010806 */
[----:B0-----:R-:W-:-:S06]  /*3f70*/  F2FP.BF16.F32.PACK_AB R164, R41, R40 ;  /* 0x0000002829a4723e */ /* 0x001fcc00000010ff */
[----:B------:R-:W4:Y:S01]  /*3f80*/  MUFU.EX2 R31, R31 ;  /* 0x0000001f001f7308 */ /* 0x000f220000000800 */
[----:B---3--:R-:W-:Y:S01]  /*3f90*/  FADD.FTZ R11, R26, R27 ;  /* 0x0000001b1a0b7221 */ /* 0x008fe20000010000 */
[----:B------:R-:W-:-:S06]  /*3fa0*/  F2FP.BF16.F32.PACK_AB R157, R27, R26 ;  /* 0x0000001a1b9d723e */ /* 0x000fcc00000010ff */
[----:B------:R-:W0:Y:S01]  /*3fb0*/  MUFU.EX2 R34, R34 ;  /* 0x0000002200227308 */ /* 0x000e220000000800 */
[----:B-----5:R-:W-:Y:S01]  /*3fc0*/  FADD.FTZ R10, R30, R11 ;  /* 0x0000000b1e0a7221 */ /* 0x020fe20000010000 */
[----:B------:R-:W-:-:S04]  /*3fd0*/  FADD.FTZ R11, R33, R12 ;  /* 0x0000000c210b7221 */ /* 0x000fc80000010000 */
[----:B------:R-:W-:Y:S02]  /*3fe0*/  FADD.FTZ R12, R36, R11 ;  /* 0x0000000b240c7221 */ /* 0x000fe40000010000 */
[----:B------:R-:W3:Y:S01]  /*3ff0*/  MUFU.EX2 R35, R35 ;  /* 0x0000002300237308 */ /* 0x000ee20000000800 */
[----:B----4-:R-:W-:Y:S01]  /*4000*/  FADD.FTZ R5, R31, R10 ;  /* 0x0000000a1f057221 */ /* 0x010fe20000010000 */
[----:B------:R-:W-:Y:S01]  /*4010*/  FADD.FTZ R11, R37, R12 ;  /* 0x0000000c250b7221 */ /* 0x000fe20000010000 */
[----:B------:R-:W-:Y:S01]  /*4020*/  F2FP.BF16.F32.PACK_AB R159, R31, R30 ;  /* 0x0000001e1f9f723e */ /* 0x000fe200000010ff */
[----:B------:R-:W-:Y:S02]  /*4030*/  BAR.SYNC.DEFER_BLOCKING 0xf, 0x100 ;  /* 0x03c4000000007b1d */ /* 0x000fe40000010000 */
[----:B------:R-:W-:Y:S01]  /*4040*/  FADD.FTZ R12, R40, R11 ;  /* 0x0000000b280c7221 */ /* 0x000fe20000010000 */
[----:B0-----:R-:W-:-:S03]  /*4050*/  FADD.FTZ R10, R34, R5 ;  /* 0x00000005220a7221 */ /* 0x001fc60000010000 */
[----:B------:R-:W0:Y:S01]  /*4060*/  MUFU.EX2 R38, R38 ;  /* 0x0000002600267308 */ /* 0x000e220000000800 */
[----:B------:R-:W-:Y:S01]  /*4070*/  FADD.FTZ R13, R41, R12 ;  /* 0x0000000c290d7221 */ /* 0x000fe20000010000 */
[----:B---3--:R-:W-:-:S06]  /*4080*/  FADD.FTZ R5, R35, R10 ;  /* 0x0000000a23057221 */ /* 0x008fcc0000010000 */
[----:B------:R-:W3:Y:S01]  /*4090*/  MUFU.EX2 R39, R39 ;  /* 0x0000002700277308 */ /* 0x000ee20000000800 */
[----:B------:R-:W-:-:S07]  /*40a0*/  F2FP.BF16.F32.PACK_AB R161, R35, R34 ;  /* 0x0000002223a1723e */ /* 0x000fce00000010ff */
[----:B------:R-:W4:Y:S01]  /*40b0*/  MUFU.EX2 R42, R42 ;  /* 0x0000002a002a7308 */ /* 0x000f220000000800 */
[----:B0-----:R-:W-:Y:S01]  /*40c0*/  FADD.FTZ R10, R38, R5 ;  /* 0x00000005260a7221 */ /* 0x001fe20000010000 */
[----:B------:R0:W-:Y:S06]  /*40d0*/  STSM.16.M88.4 [R23+0x26800], R156 ;  /* 0x0268009c17007844 */ /* 0x0001ec0000000200 */
[----:B------:R-:W5:Y:S01]  /*40e0*/  MUFU.EX2 R43, R43 ;  /* 0x0000002b002b7308 */ /* 0x000f620000000800 */
[C---:B---3--:R-:W-:Y:S01]  /*40f0*/  FADD.FTZ R5, R39.reuse, R10 ;  /* 0x0000000a27057221 */ /* 0x048fe20000010000 */
[----:B------:R-:W-:-:S05]  /*4100*/  F2FP.BF16.F32.PACK_AB R163, R39, R38 ;  /* 0x0000002627a3723e */ /* 0x000fca00000010ff */
[----:B------:R0:W-:Y:S01]  /*4110*/  STSM.16.M88.4 [R184], R160 ;  /* 0x000000a0b8007844 */ /* 0x0001e20000000200 */
[----:B------:R-:W-:Y:S01]  /*4120*/  MUFU.EX2 R44, R44 ;  /* 0x0000002c002c7308 */ /* 0x000fe20000000800 */
[----:B----4-:R-:W-:-:S07]  /*4130*/  FADD.FTZ R10, R42, R5 ;  /* 0x000000052a0a7221 */ /* 0x010fce0000010000 */
[----:B------:R-:W3:Y:S01]  /*4140*/  MUFU.EX2 R46, R46 ;  /* 0x0000002e002e7308 */ /* 0x000ee20000000800 */
[C---:B-----5:R-:W-:Y:S01]  /*4150*/  FADD.FTZ R5, R43.reuse, R10 ;  /* 0x0000000a2b057221 */ /* 0x060fe20000010000 */
[----:B------:R-:W-:-:S06]  /*4160*/  F2FP.BF16.F32.PACK_AB R165, R43, R42 ;  /* 0x0000002a2ba5723e */ /* 0x000fcc00000010ff */
[----:B------:R-:W4:Y:S08]  /*4170*/  MUFU.EX2 R45, R45 ;  /* 0x0000002d002d7308 */ /* 0x000f300000000800 */
[----:B------:R-:W5:Y:S01]  /*4180*/  MUFU.EX2 R47, R47 ;  /* 0x0000002f002f7308 */ /* 0x000f620000000800 */
[----:B---3--:R-:W-:-:S07]  /*4190*/  FADD.FTZ R10, R46, R5 ;  /* 0x000000052e0a7221 */ /* 0x008fce0000010000 */
[----:B------:R-:W-:Y:S01]  /*41a0*/  MUFU.EX2 R48, R48 ;  /* 0x0000003000307308 */ /* 0x000fe20000000800 */
[----:B----4-:R-:W-:-:S07]  /*41b0*/  F2FP.BF16.F32.PACK_AB R166, R45, R44 ;  /* 0x0000002c2da6723e */ /* 0x010fce00000010ff */
[----:B------:R-:W3:Y:S01]  /*41c0*/  MUFU.EX2 R49, R49 ;  /* 0x0000003100317308 */ /* 0x000ee20000000800 */
[C---:B-----5:R-:W-:Y:S01]  /*41d0*/  F2FP.BF16.F32.PACK_AB R167, R47.reuse, R46 ;  /* 0x0000002e2fa7723e */ /* 0x060fe200000010ff */
[----:B------:R-:W-:-:S04]  /*41e0*/  FADD.FTZ R47, R47, R10 ;  /* 0x0000000a2f2f7221 */ /* 0x000fc80000010000 */
[----:B------:R0:W-:Y:S02]  /*41f0*/  STSM.16.M88.4 [R186], R164 ;  /* 0x000000a4ba007844 */ /* 0x0001e40000000200 */
[----:B------:R-:W-:Y:S08]  /*4200*/  MUFU.EX2 R50, R50 ;  /* 0x0000003200327308 */ /* 0x000ff00000000800 */
[----:B------:R-:W4:Y:S01]  /*4210*/  MUFU.EX2 R51, R51 ;  /* 0x0000003300337308 */ /* 0x000f220000000800 */
[----:B---3--:R-:W-:-:S07]  /*4220*/  F2FP.BF16.F32.PACK_AB R172, R49, R48 ;  /* 0x0000003031ac723e */ /* 0x008fce00000010ff */
[----:B------:R-:W-:Y:S08]  /*4230*/  MUFU.EX2 R52, R52 ;  /* 0x0000003400347308 */ /* 0x000ff00000000800 */
[----:B------:R-:W3:Y:S01]  /*4240*/  MUFU.EX2 R9, R9 ;  /* 0x0000000900097308 */ /* 0x000ee20000000800 */
[----:B----4-:R-:W-:Y:S01]  /*4250*/  F2FP.BF16.F32.PACK_AB R173, R51, R50 ;  /* 0x0000003233ad723e */ /* 0x010fe200000010ff */
[----:B------:R-:W-:-:S04]  /*4260*/  FADD.FTZ R50, R50, R47 ;  /* 0x0000002f32327221 */ /* 0x000fc80000010000 */
[----:B------:R-:W-:Y:S02]  /*4270*/  FADD.FTZ R51, R51, R50 ;  /* 0x0000003233337221 */ /* 0x000fe40000010000 */
[----:B------:R-:W4:Y:S08]  /*4280*/  MUFU.EX2 R54, R54 ;  /* 0x0000003600367308 */ /* 0x000f300000000800 */
[----:B------:R5:W1:Y:S01]  /*4290*/  MUFU.EX2 R11, R6 ;  /* 0x00000006000b7308 */ /* 0x000a620000000800 */
[----:B---3--:R-:W-:Y:S01]  /*42a0*/  F2FP.BF16.F32.PACK_AB R174, R9, R52 ;  /* 0x0000003409ae723e */ /* 0x008fe200000010ff */
[----:B-----5:R-:W-:-:S04]  /*42b0*/  FADD.FTZ R6, R44, R13 ;  /* 0x0000000d2c067221 */ /* 0x020fc80000010000 */
[----:B------:R-:W-:Y:S01]  /*42c0*/  FADD.FTZ R45, R45, R6 ;  /* 0x000000062d2d7221 */ /* 0x000fe20000010000 */
[----:B----4-:R-:W-:-:S03]  /*42d0*/  FADD.FTZ R6, R54, R51 ;  /* 0x0000003336067221 */ /* 0x010fc60000010000 */
[----:B------:R-:W-:Y:S01]  /*42e0*/  FADD.FTZ R48, R48, R45 ;  /* 0x0000002d30307221 */ /* 0x000fe20000010000 */
[C---:B-1----:R-:W-:Y:S01]  /*42f0*/  F2FP.BF16.F32.PACK_AB R175, R11.reuse, R54 ;  /* 0x000000360baf723e */ /* 0x042fe200000010ff */
[----:B------:R-:W-:Y:S02]  /*4300*/  FADD.FTZ R6, R11, R6 ;  /* 0x000000060b067221 */ /* 0x000fe40000010000 */
[----:B------:R-:W-:Y:S02]  /*4310*/  FADD.FTZ R49, R49, R48 ;  /* 0x0000003031317221 */ /* 0x000fe40000010000 */
[----:B------:R0:W-:Y:S02]  /*4320*/  STSM.16.M88.4 [R185], R172 ;  /* 0x000000acb9007844 */ /* 0x0001e40000000200 */
[----:B------:R-:W-:-:S04]  /*4330*/  FADD.FTZ R52, R52, R49 ;  /* 0x0000003134347221 */ /* 0x000fc80000010000 */
[----:B------:R-:W-:Y:S01]  /*4340*/  FADD.FTZ R5, R9, R52 ;  /* 0x0000003409057221 */ /* 0x000fe20000010000 */
[----:B------:R-:W-:Y:S06]  /*4350*/  @!P0 BRA `(.L_x_273) ;  /* 0x0000000000048947 */ /* 0x000fec0003800000 */
[----:B------:R-:W-:Y:S01]  /*4360*/  BPT.TRAP 0x1 ;  /* 0x000000040000795c */ /* 0x000fe20000300000 */
.L_x_273:
[----:B------:R1:W3:Y:S01]  /*4370*/  SYNCS.PHASECHK.TRANS64.TRYWAIT P2, [R7+URZ+0x28c50], R8 ;  /* 0x028c5008070075a7 */ /* 0x0002e2000804017f */
[----:B------:R-:W-:Y:S05]  /*4380*/  @!P0 BRA `(.L_x_274) ;  /* 0x0000000000048947 */ /* 0x000fea0003800000 */
[----:B------:R-:W-:Y:S01]  /*4390*/  BPT.TRAP 0x1 ;  /* 0x000000040000795c */ /* 0x000fe20000300000 */
.L_x_274:
[----:B------:R-:W-:Y:S01]  /*43a0*/  ULOP3.LUT UR48, UR48, 0x2000000, URZ, 0xfc, !UPT ;  /* 0x0200000030307892 */ /* 0x000fe2000f8efc3f */
[----:B---3--:R-:W-:Y:S11]  /*43b0*/  @P2 BRA `(.L_x_275) ;  /* 0x0000000000082947 */ /* 0x008ff60003800000 */
[----:B------:R-:W3:Y:S02]  /*43c0*/  SYNCS.PHASECHK.TRANS64.TRYWAIT P2, [R7+URZ+0x28c50], R8 ;  /* 0x028c5008070075a7 */ /* 0x000ee4000804017f */
[----:B---3--:R-:W-:Y:S05]  /*43d0*/  @!P2 BRA `(.L_x_276) ;  /* 0x0000009800fca947 */ /* 0x008fea0003800000 */
.L_x_275:
[----:B------:R-:W-:Y:S01]  /*43e0*/  ULEA UR6, UR41, UR48, 0xc ;  /* 0x0000003029067291 */ /* 0x000fe2000f8e603f */
[----:B------:R-:W-:Y:S01]  /*43f0*/  WARPGROUP.ARRIVE ;  /* 0x00000000000079c5 */ /* 0x000fe20000000000 */
[----:B------:R-:W-:Y:S01]  /*4400*/  UMOV UR7, 0x40000040 ;  /* 0x4000004000077882 */ /* 0x000fe20000000000 */
[----:B------:R-:W-:Y:S01]  /*4410*/  UMOV UR11, 0x40000040 ;  /* 0x40000040000b7882 */ /* 0x000fe20000000000 */
[----:B------:R-:W-:Y:S01]  /*4420*/  UIADD3 UR10, UR6, 0x80, URZ ;  /* 0x00000080060a7890 */ /* 0x000fe2000fffe03f */
[----:B------:R-:W-:Y:S01]  /*4430*/  ISETP.GE.AND P2, PT, R152, 0x41, PT ;  /* 0x000000419800780c */ /* 0x000fe20003f46270 */
[----:B-123--:R-:W-:-:S03]  /*4440*/  @!P1 VIADD R7, R7, 0x28c60 ;  /* 0x00028c6007079836 */ /* 0x00efc60000000000 */
[----:B------:R-:W-:Y:S01]  /*4450*/  HGMMA.64x256x16.F32.BF16 R24, R156, gdesc[UR4].tnspB, RZ, !UPT, gsb0 ;  /* 0x43e000049c187df0 */ /* 0x000fe2000c0018ff */
[----:B------:R-:W-:Y:S01]  /*4460*/  UMOV UR7, 0x40000040 ;  /* 0x4000004000077882 */ /* 0x000fe20000000000 */
[----:B------:R-:W-:Y:S01]  /*4470*/  @!P1 PRMT R7, RZ, 0x654, R7 ;  /* 0x00000654ff079816 */ /* 0x000fe20000000007 */
[----:B------:R-:W-:Y:S02]  /*4480*/  WARPGROUP.DEPBAR.LE gsb0, 0x0 ;  /* 0x00008000000079c5 */ /* 0x000fe40000010000 */
[----:B------:R-:W-:-:S15]  /*4490*/  WARPGROUP.ARRIVE ;  /* 0x00000000000079c5 */ /* 0x000fde0000000000 */
[----:B------:R-:W-:-:S08]  /*44a0*/  NOP ;  /* 0x0000000000007918 */ /* 0x000fd00000000000 */
[----:B------:R-:W-:Y:S01]  /*44b0*/  HGMMA.64x256x16.F32.BF16 R24, R160, gdesc[UR8].tnspB, R24, gsb0 ;  /* 0x43e00008a0187df0 */ /* 0x000fe20008001818 */
[----:B------:R-:W-:Y:S01]  /*44c0*/  UIADD3 UR10, UR6, 0x100, URZ ;  /* 0x00000100060a7890 */ /* 0x000fe2000fffe03f */
[----:B------:R-:W-:Y:S01]  /*44d0*/  UMOV UR11, 0x40000040 ;  /* 0x40000040000b7882 */ /* 0x000fe20000000000 */
[----:B------:R-:W-:Y:S01]  /*44e0*/  UIADD3 UR6, UR6, 0x180, URZ ;  /* 0x0000018006067890 */ /* 0x000fe2000fffe03f */
[----:B------:R-:W-:Y:S02]  /*44f0*/  WARPGROUP.DEPBAR.LE gsb0, 0x0 ;  /* 0x00008000000079c5 */ /* 0x000fe40000010000 */
[----:B------:R-:W-:-:S15]  /*4500*/  WARPGROUP.ARRIVE ;  /* 0x00000000000079c5 */ /* 0x000fde0000000000 */
[----:B------:R-:W-:-:S07]  /*4510*/  NOP ;  /* 0x0000000000007918 */ /* 0x000fce0000000000 */
[----:B------:R-:W-:Y:S03]  /*4520*/  HGMMA.64x256x16.F32.BF16 R24, R164, gdesc[UR8].tnspB, R24, gsb0 ;  /* 0x43e00008a4187df0 */ /* 0x000fe60008001818 */
        /* <DEDUP_REMOVED lines=14> */
[----:B------:R-:W-:Y:S05]  /*4610*/  @!P2 BRA `(.L_x_277) ;  /* 0x000000180040a947 */ /* 0x000fea0003800000 */
[----:B-1----:R-:W-:Y:S01]  /*4620*/  IADD3 R7, R169, -0x2, RZ ;  /* 0xfffffffea9077810 */ /* 0x002fe20007ffe0ff */
[----:B------:R-:W-:Y:S01]  /*4630*/  IMAD.MOV.U32 R9, RZ, RZ, R3 ;  /* 0x000000ffff097224 */ /* 0x000fe200078e0003 */
[----:B------:R-:W-:Y:S01]  /*4640*/  UMOV UR21, UR41 ;  /* 0x0000002900157c82 */ /* 0x000fe20008000000 */
[----:B------:R-:W-:Y:S01]  /*4650*/  IMAD.MOV.U32 R11, RZ, RZ, R0 ;  /* 0x000000ffff0b7224 */ /* 0x000fe200078e0000 */
[----:B------:R-:W-:-:S06]  /*4660*/  ULDC UR20, c[0x0][0x988] ;  /* 0x0002620000147ab9 */ /* 0x000fcc0000000800 */
.L_x_286:
[----:B------:R-:W-:Y:S01]  /*4670*/  UIADD3 UR41, UR21, 0x1, URZ ;  /* 0x0000000115297890 */ /* 0x000fe2000fffe03f */
[C---:B------:R-:W-:Y:S01]  /*4680*/  ISETP.GT.AND P2, PT, R7.reuse, RZ, PT ;  /* 0x000000ff0700720c */ /* 0x040fe20003f44270 */
[----:B------:R-:W-:Y:S02]  /*4690*/  VIADD R7, R7, 0xffffffff ;  /* 0xffffffff07077836 */ /* 0x000fe40000000000 */
[----:B------:R-:W-:-:S04]  /*46a0*/  UISETP.NE.AND UP0, UPT, UR41, 0x2, UPT ;  /* 0x000000022900788c */ /* 0x000fc8000bf05270 */
[----:B------:R-:W-:Y:S02]  /*46b0*/  USEL UR6, URZ, 0x1, UP0 ;  /* 0x000000013f067887 */ /* 0x000fe40008000000 */
[----:B------:R-:W-:Y:S02]  /*46c0*/  USEL UR41, UR41, URZ, UP0 ;  /* 0x0000003f29297287 */ /* 0x000fe40008000000 */
[----:B------:R-:W-:Y:S01]  /*46d0*/  ULOP3.LUT UR40, UR40, UR6, URZ, 0x3c, !UPT ;  /* 0x0000000628287292 */ /* 0x000fe2000f8e3c3f */
[----:B0123--:R-:W-:Y:S11]  /*46e0*/  @!P0 BRA `(.L_x_278) ;  /* 0x0000000000048947 */ /* 0x00fff60003800000 */
[----:B------:R-:W-:Y:S01]  /*46f0*/  BPT.TRAP 0x1 ;  /* 0x000000040000795c */ /* 0x000fe20000300000 */
.L_x_278:
[----:B------:R-:W-:Y:S01]  /*4700*/  ULEA UR22, UR41, UR42, 0x3 ;  /* 0x0000002a29167291 */ /* 0x000fe2000f8e183f */
[----:B------:R-:W-:-:S05]  /*4710*/  IMAD.U32 R8, RZ, RZ, UR40 ;  /* 0x00000028ff087e24 */ /* 0x000fca000f8e00ff */
[----:B------:R-:W-:-:S04]  /*4720*/  SHF.L.U32 R8, R8, 0x1f, RZ ;  /* 0x0000001f08087819 */ /* 0x000fc800000006ff */
[----:B------:R1:W2:Y:S01]  /*4730*/  SYNCS.PHASECHK.TRANS64.TRYWAIT P3, [UR22+0x28c30], R8 ;  /* 0x028c3008ff0075a7 */ /* 0x0002a20008060156 */
[----:B------:R-:W-:Y:S05]  /*4740*/  @!P0 BRA `(.L_x_279) ;  /* 0x0000000000048947 */ /* 0x000fea0003800000 */
[----:B------:R-:W-:Y:S01]  /*4750*/  BPT.TRAP 0x1 ;  /* 0x000000040000795c */ /* 0x000fe20000300000 */
.L_x_279:
[----:B--2---:R-:W-:Y:S05]  /*4760*/  @P3 BRA `(.L_x_280) ;  /* 0x0000000000083947 */ /* 0x004fea0003800000 */
[----:B------:R-:W2:Y:S02]  /*4770*/  SYNCS.PHASECHK.TRANS64.TRYWAIT P3, [UR22+0x28c30], R8 ;  /* 0x028c3008ff0075a7 */ /* 0x000ea40008060156 */
[----:B--2---:R-:W-:Y:S05]  /*4780*/  @!P3 BRA `(.L_x_281) ;  /* 0x000000980024b947 */ /* 0x004fea0003800000 */
.L_x_280:
[----:B------:R-:W-:Y:S01]  /*4790*/  R2UR UR18, R4 ;  /* 0x00000000041272ca */ /* 0x000fe200000e0000 */
[----:B------:R-:W-:Y:S01]  /*47a0*/  UIADD3 UR6, UR42, 0x20400, URZ ;  /* 0x000204002a067890 */ /* 0x000fe2000fffe03f */
[----:B0-----:R-:W-:Y:S01]  /*47b0*/  WARPGROUP.ARRIVE ;  /* 0x00000000000079c5 */ /* 0x001fe20000000000 */
        /* <DEDUP_REMOVED lines=23> */
[----:B------:R-:W-:-:S04]  /*4930*/  FMNMX.FTZ R0, R152, R11, !PT ;  /* 0x0000000b98007209 */ /* 0x000fc80007810000 */
[----:B--2---:R-:W-:-:S04]  /*4940*/  FMNMX.FTZ R3, R153, R0, !PT ;  /* 0x0000000099037209 */ /* 0x004fc80007810000 */
        /* <DEDUP_REMOVED lines=15> */
[----:B------:R-:W0:Y:S02]  /*4a40*/  SHFL.BFLY PT, R3, R12, 0x2, 0x1f ;  /* 0x0c401f000c037f89 */ /* 0x000e2400000e0000 */
        /* <DEDUP_REMOVED lines=10> */
[----:B------:R-:W-:-:S03]  /*4af0*/  FMNMX.FTZ R12, R170, R3, !PT ;  /* 0x00000003aa0c7209 */ /* 0x000fc60007810000 */
[C---:B------:R-:W-:Y:S01]  /*4b00*/  FMUL.FTZ R191, R0.reuse, UR20 ;  /* 0x0000001400bf7c20 */ /* 0x040fe20008410000 */
[----:B------:R-:W-:Y:S01]  /*4b10*/  FMNMX.FTZ R3, R171, R12, !PT ;  /* 0x0000000cab037209 */ /* 0x000fe20007810000 */
[----:B------:R-:W-:Y:S02]  /*4b20*/  FADD.FTZ R11, -R0, R11 ;  /* 0x0000000b000b7221 */ /* 0x000fe40000010100 */
[--C-:B------:R-:W-:Y:S01]  /*4b30*/  FFMA.FTZ R21, R156, UR20, -R191.reuse ;  /* 0x000000149c157c23 */ /* 0x100fe200080108bf */
[----:B------:R-:W-:Y:S01]  /*4b40*/  FMNMX.FTZ R12, R174, R3, !PT ;  /* 0x00000003ae0c7209 */ /* 0x000fe20007810000 */
[--C-:B------:R-:W-:Y:S01]  /*4b50*/  FFMA.FTZ R156, R160, UR20, -R191.reuse ;  /* 0x00000014a09c7c23 */ /* 0x100fe200080108bf */
[--C-:B------:R-:W-:Y:S01]  /*4b60*/  FFMA.FTZ R160, R168, UR20, -R191.reuse ;  /* 0x00000014a8a07c23 */ /* 0x100fe200080108bf */
[----:B------:R-:W-:Y:S01]  /*4b70*/  FMUL.FTZ R13, R11, UR20 ;  /* 0x000000140b0d7c20 */ /* 0x000fe20008410000 */
[----:B------:R-:W-:Y:S01]  /*4b80*/  FMNMX.FTZ R3, R175, R12, !PT ;  /* 0x0000000caf037209 */ /* 0x000fe20007810000 */
[--C-:B------:R-:W-:Y:S01]  /*4b90*/  FFMA.FTZ R11, R152, UR20, -R191.reuse ;  /* 0x00000014980b7c23 */ /* 0x100fe200080108bf */
[--C-:B------:R-:W-:Y:S01]  /*4ba0*/  FFMA.FTZ R15, R161, UR20, -R191.reuse ;  /* 0x00000014a10f7c23 */ /* 0x100fe200080108bf */
[--C-:B------:R-:W-:Y:S01]  /*4bb0*/  FFMA.FTZ R152, R153, UR20, -R191.reuse ;  /* 0x0000001499987c23 */ /* 0x100fe200080108bf */
[----:B------:R-:W-:Y:S01]  /*4bc0*/  FMNMX.FTZ R12, R178, R3, !PT ;  /* 0x00000003b20c7209 */ /* 0x000fe20007810000 */
[--C-:B------:R-:W-:Y:S01]  /*4bd0*/  FFMA.FTZ R161, R177, UR20, -R191.reuse ;  /* 0x00000014b1a17c23 */ /* 0x100fe200080108bf */
[----:B------:R0:W2:Y:S01]  /*4be0*/  MUFU.EX2 R10, R13 ;  /* 0x0000000d000a7308 */ /* 0x0000a20000000800 */
[--C-:B------:R-:W-:Y:S01]  /*4bf0*/  FFMA.FTZ R153, R169, UR20, -R191.reuse ;  /* 0x00000014a9997c23 */ /* 0x100fe200080108bf */
[----:B------:R-:W-:Y:S01]  /*4c00*/  FMNMX.FTZ R3, R179, R12, !PT ;  /* 0x0000000cb3037209 */ /* 0x000fe20007810000 */
[----:B------:R-:W-:-:S03]  /*4c10*/  FFMA.FTZ R180, R180, UR20, -R191 ;  /* 0x00000014b4b47c23 */ /* 0x000fc600080108bf */
[----:B------:R-:W-:Y:S02]  /*4c20*/  FMNMX.FTZ R14, R182, R3, !PT ;  /* 0x00000003b60e7209 */ /* 0x000fe40007810000 */
[----:B------:R3:W-:Y:S01]  /*4c30*/  MUFU.EX2 R12, R21 ;  /* 0x00000015000c7308 */ /* 0x0007e20000000800 */
[--C-:B0-----:R-:W-:Y:S01]  /*4c40*/  FFMA.FTZ R13, R157, UR20, -R191.reuse ;  /* 0x000000149d0d7c23 */ /* 0x101fe200080108bf */
[----:B------:R-:W-:Y:S01]  /*4c50*/  FMNMX.FTZ R3, R183, R14, !PT ;  /* 0x0000000eb7037209 */ /* 0x000fe20007810000 */
[--C-:B------:R-:W-:Y:S01]  /*4c60*/  FFMA.FTZ R14, R164, UR20, -R191.reuse ;  /* 0x00000014a40e7c23 */ /* 0x100fe200080108bf */
[--C-:B------:R-:W-:Y:S01]  /*4c70*/  FFMA.FTZ R164, R176, UR20, -R191.reuse ;  /* 0x00000014b0a47c23 */ /* 0x100fe200080108bf */
[--C-:B------:R-:W-:Y:S02]  /*4c80*/  FFMA.FTZ R157, R173, UR20, -R191.reuse ;  /* 0x00000014ad9d7c23 */ /* 0x100fe400080108bf */
[----:B------:R-:W0:Y:S01]  /*4c90*/  SHFL.BFLY PT, R20, R3, 0x2, 0x1f ;  /* 0x0c401f0003147f89 */ /* 0x000e2200000e0000 */
[----:B------:R-:W4:Y:S01]  /*4ca0*/  MUFU.EX2 R11, R11 ;  /* 0x0000000b000b7308 */ /* 0x000f220000000800 */
[----:B---3--:R-:W-:Y:S01]  /*4cb0*/  FFMA.FTZ R21, R165, UR20, -R191 ;  /* 0x00000014a5157c23 */ /* 0x008fe200080108bf */
[-C--:B--2---:R-:W-:Y:S01]  /*4cc0*/  FMUL.FTZ R24, R24, R10.reuse ;  /* 0x0000000a18187220 */ /* 0x084fe20000410000 */
[-C--:B------:R-:W-:Y:S01]  /*4cd0*/  FMUL.FTZ R25, R25, R10.reuse ;  /* 0x0000000a19197220 */ /* 0x080fe20000410000 */
[-C--:B------:R-:W-:Y:S01]  /*4ce0*/  FMUL.FTZ R28, R28, R10.reuse ;  /* 0x0000000a1c1c7220 */ /* 0x080fe20000410000 */
[-C--:B------:R-:W-:Y:S01]  /*4cf0*/  FMUL.FTZ R29, R29, R10.reuse ;  /* 0x0000000a1d1d7220 */ /* 0x080fe20000410000 */
[-C--:B------:R-:W-:Y:S01]  /*4d00*/  FMUL.FTZ R32, R32, R10.reuse ;  /* 0x0000000a20207220 */ /* 0x080fe20000410000 */
[-C--:B------:R-:W-:Y:S01]  /*4d10*/  FMUL.FTZ R33, R33, R10.reuse ;  /* 0x0000000a21217220 */ /* 0x080fe20000410000 */
[----:B------:R-:W2:Y:S01]  /*4d20*/  MUFU.EX2 R152, R152 ;  /* 0x0000009800987308 */ /* 0x000ea20000000800 */
        /* <DEDUP_REMOVED lines=8> */
[----:B----4-:R-:W-:Y:S01]  /*4db0*/  FFMA.FTZ R5, R10, R5, R11 ;  /* 0x000000050a057223 */ /* 0x010fe2000001000b */
[-C--:B------:R-:W-:Y:S01]  /*4dc0*/  FMUL.FTZ R49, R49, R10.reuse ;  /* 0x0000000a31317220 */ /* 0x080fe20000410000 */
[-C--:B------:R-:W-:Y:S01]  /*4dd0*/  FMUL.FTZ R52, R52, R10.reuse ;  /* 0x0000000a34347220 */ /* 0x080fe20000410000 */
[-C--:B------:R-:W-:Y:S01]  /*4de0*/  FMUL.FTZ R53, R53, R10.reuse ;  /* 0x0000000a35357220 */ /* 0x080fe20000410000 */
[-C--:B------:R-:W-:Y:S01]  /*4df0*/  FMUL.FTZ R56, R56, R10.reuse ;  /* 0x0000000a38387220 */ /* 0x080fe20000410000 */
[----:B------:R-:W-:Y:S01]  /*4e00*/  FMUL.FTZ R57, R57, R10 ;  /* 0x0000000a39397220 */ /* 0x000fe20000410000 */
[----:B0-----:R-:W-:Y:S01]  /*4e10*/  FMNMX.FTZ R165, R3, R20, !PT ;  /* 0x0000001403a57209 */ /* 0x001fe20007810000 */
[----:B------:R-:W-:Y:S01]  /*4e20*/  FFMA.FTZ R20, R172, UR20, -R191 ;  /* 0x00000014ac147c23 */ /* 0x000fe200080108bf */
[----:B------:R-:W-:Y:S01]  /*4e30*/  MUFU.EX2 R156, R156 ;  /* 0x0000009c009c7308 */ /* 0x000fe20000000800 */
[C---:B--2---:R-:W-:Y:S01]  /*4e40*/  FADD.FTZ R5, R152.reuse, R5 ;  /* 0x0000000598057221 */ /* 0x044fe20000010000 */
[----:B------:R-:W-:Y:S01]  /*4e50*/  F2FP.BF16.F32.PACK_AB R152, R152, R11 ;  /* 0x0000000b9898723e */ /* 0x000fe200000010ff */
[----:B------:R-:W0:Y:S01]  /*4e60*/  SHFL.BFLY PT, R168, R165, 0x1, 0x1f ;  /* 0x0c201f00a5a87f89 */ /* 0x000e2200000e0000 */
        /* <DEDUP_REMOVED lines=22> */
[----:B------:R-:W-:Y:S01]  /*4fd0*/  FMUL.FTZ R97, R97, R10 ;  /* 0x0000000a61617220 */ /* 0x000fe20000410000 */
[----:B0-----:R-:W-:Y:S01]  /*4fe0*/  FMNMX.FTZ R3, R165, R168, !PT ;  /* 0x000000a8a5037209 */ /* 0x001fe20007810000 */
[----:B------:R-:W-:Y:S01]  /*4ff0*/  FFMA.FTZ R168, R181, UR20, -R191 ;  /* 0x00000014b5a87c23 */ /* 0x000fe200080108bf */
[----:B------:R-:W-:-:S02]  /*5000*/  IMAD.U32 R181, RZ, RZ, UR21 ;  /* 0x00000015ffb57e24 */ /* 0x000fc4000f8e00ff */
        /* <DEDUP_REMOVED lines=13> */
[----:B------:R-:W-:Y:S01]  /*50e0*/  IMAD.MOV R154, RZ, RZ, -R22 ;  /* 0x000000ffff9a7224 */ /* 0x000fe200078e0a16 */
[----:B------:R-:W-:Y:S01]  /*50f0*/  MOV R171, UR22 ;  /* 0x0000001600ab7c02 */ /* 0x000fe20008000f00 */
[--C-:B------:R-:W-:Y:S01]  /*5100*/  FFMA.FTZ R169, R158, UR20, -R177.reuse ;  /* 0x000000149ea97c23 */ /* 0x100fe200080108b1 */
[--C-:B------:R-:W-:Y:S01]  /*5110*/  FFMA.FTZ R176, R159, UR20, -R177.reuse ;  /* 0x000000149fb07c23 */ /* 0x100fe200080108b1 */
[--C-:B------:R-:W-:Y:S01]  /*5120*/  FFMA.FTZ R159, R162, UR20, -R177.reuse ;  /* 0x00000014a29f7c23 */ /* 0x100fe200080108b1 */
[----:B------:R-:W-:Y:S01]  /*5130*/  ISETP.NE.AND P3, PT, R17, R154, PT ;  /* 0x0000009a1100720c */ /* 0x000fe20003f65270 */
[----:B------:R-:W-:Y:S01]  /*5140*/  @!P1 VIADD R154, R171, 0x28c40 ;  /* 0x00028c40ab9a9836 */ /* 0x000fe20000000000 */
[----:B------:R-:W2:Y:S01]  /*5150*/  MUFU.EX2 R172, R172 ;  /* 0x000000ac00ac7308 */ /* 0x000ea20000000800 */
[--C-:B0-----:R-:W-:Y:S01]  /*5160*/  FFMA.FTZ R180, R163, UR20, -R177.reuse ;  /* 0x00000014a3b47c23 */ /* 0x101fe200080108b1 */
[--C-:B------:R-:W-:Y:S01]  /*5170*/  FFMA.FTZ R163, R166, UR20, -R177.reuse ;  /* 0x00000014a6a37c23 */ /* 0x100fe200080108b1 */
[--C-:B------:R-:W-:Y:S01]  /*5180*/  FFMA.FTZ R179, R179, UR20, -R177.reuse ;  /* 0x00000014b3b37c23 */ /* 0x100fe200080108b1 */
[----:B------:R-:W-:Y:S01]  /*5190*/  @!P1 PRMT R154, RZ, 0x654, R154 ;  /* 0x00000654ff9a9816 */ /* 0x000fe2000000009a */
[--C-:B------:R-:W-:Y:S01]  /*51a0*/  FFMA.FTZ R173, R174, UR20, -R177.reuse ;  /* 0x00000014aead7c23 */ /* 0x100fe200080108b1 */
[--C-:B------:R-:W-:Y:S01]  /*51b0*/  FFMA.FTZ R174, R175, UR20, -R177.reuse ;  /* 0x00000014afae7c23 */ /* 0x100fe200080108b1 */
[--C-:B------:R-:W-:Y:S01]  /*51c0*/  FFMA.FTZ R175, R178, UR20, -R177.reuse ;  /* 0x00000014b2af7c23 */ /* 0x100fe200080108b1 */
[----:B------:R-:W0:Y:S01]  /*51d0*/  MUFU.EX2 R155, R155 ;  /* 0x0000009b009b7308 */ /* 0x000e220000000800 */
[----:B------:R3:W-:Y:S01]  /*51e0*/  @!P1 SYNCS.ARRIVE.TRANS64.RED.A1T0 RZ, [R154+URZ], RZ ;  /* 0x000000ff9aff99a7 */ /* 0x0007e2000810043f */
[----:B------:R-:W-:Y:S01]  /*51f0*/  FFMA.FTZ R182, R182, UR20, -R177 ;  /* 0x00000014b6b67c23 */ /* 0x000fe200080108b1 */
[----:B------:R-:W-:-:S02]  /*5200*/  @!P3 IMAD R158, R181, 0x40, R16 ;  /* 0x00000040b59eb824 */ /* 0x000fc400078e0210 */
[----:B------:R-:W-:Y:S01]  /*5210*/  FFMA.FTZ R177, R183, UR20, -R177 ;  /* 0x00000014b7b17c23 */ /* 0x000fe200080108b1 */
[-C--:B------:R-:W-:Y:S01]  /*5220*/  FMUL.FTZ R105, R105, R10.reuse ;  /* 0x0000000a69697220 */ /* 0x080fe20000410000 */
[-C--:B------:R-:W-:Y:S01]  /*5230*/  FMUL.FTZ R108, R108, R10.reuse ;  /* 0x0000000a6c6c7220 */ /* 0x080fe20000410000 */
[----:B------:R-:W-:Y:S01]  /*5240*/  FMUL.FTZ R109, R109, R10 ;  /* 0x0000000a6d6d7220 */ /* 0x000fe20000410000 */
[----:B------:R-:W4:Y:S01]  /*5250*/  MUFU.EX2 R169, R169 ;  /* 0x000000a900a97308 */ /* 0x000f220000000800 */
[----:B---3--:R-:W-:Y:S01]  /*5260*/  FADD.FTZ R154, R12, R5 ;  /* 0x000000050c9a7221 */ /* 0x008fe20000010000 */
[----:B--2---:R-:W-:Y:S01]  /*5270*/  FFMA.FTZ R6, R9, R6, R172 ;  /* 0x0000000609067223 */ /* 0x004fe200000100ac */
[----:B------:R-:W-:Y:S01]  /*5280*/  @!P3 LEA R158, R158, UR42, 0x2 ;  /* 0x0000002a9e9ebc11 */ /* 0x000fe2000f8e10ff */
[-C--:B------:R-:W-:Y:S01]  /*5290*/  FMUL.FTZ R112, R112, R10.reuse ;  /* 0x0000000a70707220 */ /* 0x080fe20000410000 */
[----:B------:R-:W-:Y:S01]  /*52a0*/  FADD.FTZ R5, R13, R154 ;  /* 0x0000009a0d057221 */ /* 0x000fe20000010000 */
[-C--:B------:R-:W-:Y:S01]  /*52b0*/  FMUL.FTZ R113, R113, R10.reuse ;  /* 0x0000000a71717220 */ /* 0x080fe20000410000 */
[-C--:B------:R-:W-:Y:S01]  /*52c0*/  FMUL.FTZ R116, R116, R10.reuse ;  /* 0x0000000a74747220 */ /* 0x080fe20000410000 */
[----:B------:R-:W2:Y:S01]  /*52d0*/  MUFU.EX2 R176, R176 ;  /* 0x000000b000b07308 */ /* 0x000ea20000000800 */
[----:B0-----:R-:W-:Y:S01]  /*52e0*/  FADD.FTZ R6, R155, R6 ;  /* 0x000000069b067221 */ /* 0x001fe20000010000 */
[----:B------:R-:W-:Y:S01]  /*52f0*/  FADD.FTZ R154, R156, R5 ;  /* 0x000000059c9a7221 */ /* 0x000fe20000010000 */
[----:B------:R-:W-:Y:S01]  /*5300*/  @!P3 STS [R158+0x28800], R10 ;  /* 0x0288000a9e00b388 */ /* 0x000fe20000000800 */
[-C--:B------:R-:W-:Y:S01]  /*5310*/  FMUL.FTZ R117, R117, R10.reuse ;  /* 0x0000000a75757220 */ /* 0x080fe20000410000 */
[-C--:B------:R-:W-:Y:S01]  /*5320*/  FMUL.FTZ R120, R120, R10.reuse ;  /* 0x0000000a78787220 */ /* 0x080fe20000410000 */
[-C--:B------:R-:W-:Y:S01]  /*5330*/  FMUL.FTZ R121, R121, R10.reuse ;  /* 0x0000000a79797220 */ /* 0x080fe20000410000 */
[----:B------:R0:W-:Y:S01]  /*5340*/  @!P3 STS [R158+0x28820], R9 ;  /* 0x028820099e00b388 */ /* 0x0001e20000000800 */
[----:B------:R-:W3:Y:S01]  /*5350*/  MUFU.EX2 R159, R159 ;  /* 0x0000009f009f7308 */ /* 0x000ee20000000800 */
        /* <DEDUP_REMOVED lines=8> */
[----:B--2---:R-:W-:Y:S01]  /*53e0*/  FADD.FTZ R6, R176, R5 ;  /* 0x00000005b0067221 */ /* 0x004fe20000010000 */
[-C--:B------:R-:W-:Y:S01]  /*53f0*/  FMUL.FTZ R136, R136, R10.reuse ;  /* 0x0000000a88887220 */ /* 0x080fe20000410000 */
[-C--:B------:R-:W-:Y:S01]  /*5400*/  FMUL.FTZ R137, R137, R10.reuse ;  /* 0x0000000a89897220 */ /* 0x080fe20000410000 */
[-C--:B------:R-:W-:Y:S01]  /*5410*/  FMUL.FTZ R140, R140, R10.reuse ;  /* 0x0000000a8c8c7220 */ /* 0x080fe20000410000 */
[-C--:B------:R-:W-:Y:S01]  /*5420*/  FMUL.FTZ R141, R141, R10.reuse ;  /* 0x0000000a8d8d7220 */ /* 0x080fe20000410000 */
[-C--:B------:R-:W-:Y:S01]  /*5430*/  FMUL.FTZ R144, R144, R10.reuse ;  /* 0x0000000a90907220 */ /* 0x080fe20000410000 */
[-C--:B------:R-:W-:Y:S01]  /*5440*/  FMUL.FTZ R145, R145, R10.reuse ;  /* 0x0000000a91917220 */ /* 0x080fe20000410000 */
[----:B------:R-:W2:Y:S01]  /*5450*/  MUFU.EX2 R163, R163 ;  /* 0x000000a300a37308 */ /* 0x000ea20000000800 */
[----:B---3--:R-:W-:Y:S01]  /*5460*/  FADD.FTZ R5, R159, R6 ;  /* 0x000000069f057221 */ /* 0x008fe20000010000 */
[-C--:B------:R-:W-:Y:S01]  /*5470*/  FMUL.FTZ R148, R148, R10.reuse ;  /* 0x0000000a94947220 */ /* 0x080fe20000410000 */
[----:B------:R-:W-:Y:S01]  /*5480*/  FMUL.FTZ R149, R149, R10 ;  /* 0x0000000a95957220 */ /* 0x000fe20000410000 */
[----:B------:R-:W-:Y:S01]  /*5490*/  F2FP.BF16.F32.PACK_AB R156, R15, R156 ;  /* 0x0000009c0f9c723e */ /* 0x000fe200000010ff */
[-C--:B------:R-:W-:Y:S01]  /*54a0*/  FMUL.FTZ R26, R26, R9.reuse ;  /* 0x000000091a1a7220 */ /* 0x080fe20000410000 */
[----:B0-----:R-:W-:Y:S01]  /*54b0*/  F2FP.BF16.F32.PACK_AB R158, R21, R14 ;  /* 0x0000000e159e723e */ /* 0x001fe200000010ff */
[-C--:B------:R-:W-:Y:S01]  /*54c0*/  FMUL.FTZ R27, R27, R9.reuse ;  /* 0x000000091b1b7220 */ /* 0x080fe20000410000 */
[----:B------:R-:W-:Y:S01]  /*54d0*/  MUFU.EX2 R160, R160 ;  /* 0x000000a000a07308 */ /* 0x000fe20000000800 */
[----:B----4-:R-:W-:Y:S01]  /*54e0*/  FADD.FTZ R6, R180, R5 ;  /* 0x00000005b4067221 */ /* 0x010fe20000010000 */
[-C--:B------:R-:W-:Y:S01]  /*54f0*/  FMUL.FTZ R30, R30, R9.reuse ;  /* 0x000000091e1e7220 */ /* 0x080fe20000410000 */
[-C--:B------:R-:W-:Y:S01]  /*5500*/  FMUL.FTZ R31, R31, R9.reuse ;  /* 0x000000091f1f7220 */ /* 0x080fe20000410000 */
[-C--:B------:R-:W-:Y:S01]  /*5510*/  FMUL.FTZ R34, R34, R9.reuse ;  /* 0x0000000922227220 */ /* 0x080fe20000410000 */
[-C--:B------:R-:W-:Y:S01]  /*5520*/  FMUL.FTZ R35, R35, R9.reuse ;  /* 0x0000000923237220 */ /* 0x080fe20000410000 */
[-C--:B------:R-:W-:Y:S01]  /*5530*/  FMUL.FTZ R38, R38, R9.reuse ;  /* 0x0000000926267220 */ /* 0x080fe20000410000 */
[-C--:B------:R-:W-:Y:S01]  /*5540*/  FMUL.FTZ R39, R39, R9.reuse ;  /* 0x0000000927277220 */ /* 0x080fe20000410000 */
[----:B------:R-:W0:Y:S01]  /*5550*/  MUFU.EX2 R192, R192 ;  /* 0x000000c000c07308 */ /* 0x000e220000000800 */
        /* <DEDUP_REMOVED lines=16> */
[----:B0-----:R-:W-:Y:S01]  /*5660*/  FADD.FTZ R6, R192, R5 ;  /* 0x00000005c0067221 */ /* 0x001fe20000010000 */
[-C--:B------:R-:W-:Y:S01]  /*5670*/  FMUL.FTZ R67, R67, R9.reuse ;  /* 0x0000000943437220 */ /* 0x080fe20000410000 */
[-C--:B------:R-:W-:Y:S01]  /*5680*/  FMUL.FTZ R70, R70, R9.reuse ;  /* 0x0000000946467220 */ /* 0x080fe20000410000 */
[-C--:B------:R-:W-:Y:S01]  /*5690*/  FMUL.FTZ R71, R71, R9.reuse ;  /* 0x0000000947477220 */ /* 0x080fe20000410000 */
[-C--:B------:R-:W-:Y:S01]  /*56a0*/  FMUL.FTZ R74, R74, R9.reuse ;  /* 0x000000094a4a7220 */ /* 0x080fe20000410000 */
[-C--:B------:R-:W-:Y:S01]  /*56b0*/  FMUL.FTZ R75, R75, R9.reuse ;  /* 0x000000094b4b7220 */ /* 0x080fe20000410000 */
[-C--:B------:R-:W-:Y:S01]  /*56c0*/  FMUL.FTZ R78, R78, R9.reuse ;  /* 0x000000094e4e7220 */ /* 0x080fe20000410000 */
[----:B------:R-:W0:Y:S01]  /*56d0*/  MUFU.EX2 R167, R167 ;  /* 0x000000a700a77308 */ /* 0x000e220000000800 */
[----:B---3--:R-:W-:Y:S01]  /*56e0*/  FADD.FTZ R179, R15, R154 ;  /* 0x0000009a0fb37221 */ /* 0x008fe20000010000 */
[-C--:B------:R-:W-:Y:S01]  /*56f0*/  FMUL.FTZ R79, R79, R9.reuse ;  /* 0x000000094f4f7220 */ /* 0x080fe20000410000 */
[-C--:B------:R-:W-:Y:S01]  /*5700*/  FMUL.FTZ R82, R82, R9.reuse ;  /* 0x0000000952527220 */ /* 0x080fe20000410000 */
[-C--:B------:R-:W-:Y:S01]  /*5710*/  FMUL.FTZ R83, R83, R9.reuse ;  /* 0x0000000953537220 */ /* 0x080fe20000410000 */
[----:B------:R-:W-:Y:S01]  /*5720*/  FADD.FTZ R154, R14, R179 ;  /* 0x000000b30e9a7221 */ /* 0x000fe20000010000 */
[-C--:B------:R-:W-:Y:S01]  /*5730*/  FMUL.FTZ R86, R86, R9.reuse ;  /* 0x0000000956567220 */ /* 0x080fe20000410000 */
[-C--:B------:R-:W-:Y:S01]  /*5740*/  FMUL.FTZ R87, R87, R9.reuse ;  /* 0x0000000957577220 */ /* 0x080fe20000410000 */
[----:B------:R-:W3:Y:S01]  /*5750*/  MUFU.EX2 R20, R20 ;  /* 0x0000001400147308 */ /* 0x000ee20000000800 */
[----:B------:R-:W-:Y:S01]  /*5760*/  FADD.FTZ R179, R21, R154 ;  /* 0x0000009a15b37221 */ /* 0x000fe20000010000 */
[-C--:B------:R-:W-:Y:S01]  /*5770*/  FMUL.FTZ R90, R90, R9.reuse ;  /* 0x000000095a5a7220 */ /* 0x080fe20000410000 */
[-C--:B------:R-:W-:Y:S01]  /*5780*/  FMUL.FTZ R91, R91, R9.reuse ;  /* 0x000000095b5b7220 */ /* 0x080fe20000410000 */
[-C--:B------:R-:W-:Y:S01]  /*5790*/  FMUL.FTZ R94, R94, R9.reuse ;  /* 0x000000095e5e7220 */ /* 0x080fe20000410000 */
[----:B------:R-:W-:Y:S01]  /*57a0*/  FADD.FTZ R154, R160, R179 ;  /* 0x000000b3a09a7221 */ /* 0x000fe20000010000 */
[----:B--2---:R-:W-:Y:S01]  /*57b0*/  F2FP.BF16.F32.PACK_AB R160, R153, R160 ;  /* 0x000000a099a0723e */ /* 0x004fe200000010ff */
[-C--:B------:R-:W-:Y:S01]  /*57c0*/  FMUL.FTZ R95, R95, R9.reuse ;  /* 0x000000095f5f7220 */ /* 0x080fe20000410000 */
[----:B------:R-:W2:Y:S01]  /*57d0*/  MUFU.EX2 R170, R170 ;  /* 0x000000aa00aa7308 */ /* 0x000ea20000000800 */
[----:B------:R-:W-:Y:S01]  /*57e0*/  FADD.FTZ R179, R153, R154 ;  /* 0x0000009a99b37221 */ /* 0x000fe20000010000 */
[----:B0-----:R-:W-:Y:S01]  /*57f0*/  FADD.FTZ R5, R167, R6 ;  /* 0x00000006a7057221 */ /* 0x001fe20000010000 */
[----:B------:R-:W-:Y:S01]  /*5800*/  F2FP.BF16.F32.PACK_AB R153, R155, R172 ;  /* 0x000000ac9b99723e */ /* 0x000fe200000010ff */
[----:B------:R-:W-:Y:S01]  /*5810*/  FMUL.FTZ R98, R98, R9 ;  /* 0x0000000962627220 */ /* 0x000fe20000410000 */
[----:B------:R-:W-:Y:S01]  /*5820*/  F2FP.BF16.F32.PACK_AB R155, R176, R169 ;  /* 0x000000a9b09b723e */ /* 0x000fe200000010ff */
[-C--:B------:R-:W-:Y:S01]  /*5830*/  FMUL.FTZ R99, R99, R9.reuse ;  /* 0x0000000963637220 */ /* 0x080fe20000410000 */
[-C--:B------:R-:W-:Y:S01]  /*5840*/  FMUL.FTZ R102, R102, R9.reuse ;  /* 0x0000000966667220 */ /* 0x080fe20000410000 */
[----:B------:R-:W0:Y:S01]  /*5850*/  MUFU.EX2 R157, R157 ;  /* 0x0000009d009d7308 */ /* 0x000e220000000800 */
        /* <DEDUP_REMOVED lines=16> */
[C---:B0-----:R-:W-:Y:S01]  /*5960*/  FADD.FTZ R11, R157.reuse, R154 ;  /* 0x0000009a9d0b7221 */ /* 0x041fe20000010000 */
[----:B------:R-:W-:Y:S01]  /*5970*/  F2FP.BF16.F32.PACK_AB R162, R157, R20 ;  /* 0x000000149da2723e */ /* 0x000fe200000010ff */
[----:B------:R-:W-:Y:S01]  /*5980*/  FMUL.FTZ R127, R127, R9 ;  /* 0x000000097f7f7220 */ /* 0x000fe20000410000 */
[----:B------:R-:W-:Y:S01]  /*5990*/  F2FP.BF16.F32.PACK_AB R154, R13, R12 ;  /* 0x0000000c0d9a723e */ /* 0x000fe200000010ff */
[----:B------:R-:W-:Y:S01]  /*59a0*/  BAR.SYNC.DEFER_BLOCKING 0xf, 0x100 ;  /* 0x03c4000000007b1d */ /* 0x000fe20000010000 */
[----:B------:R-:W-:Y:S01]  /*59b0*/  F2FP.BF16.F32.PACK_AB R157, R180, R159 ;  /* 0x0000009fb49d723e */ /* 0x000fe200000010ff */
[----:B------:R-:W-:Y:S01]  /*59c0*/  FMUL.FTZ R130, R130, R9 ;  /* 0x0000000982827220 */ /* 0x000fe20000410000 */
[----:B------:R-:W-:Y:S01]  /*59d0*/  F2FP.BF16.F32.PACK_AB R159, R192, R163 ;  /* 0x000000a3c09f723e */ /* 0x000fe200000010ff */
[----:B---3--:R-:W-:Y:S01]  /*59e0*/  FADD.FTZ R5, R173, R6 ;  /* 0x00000006ad057221 */ /* 0x008fe20000010000 */
[-C--:B------:R-:W-:Y:S01]  /*59f0*/  FMUL.FTZ R131, R131, R9.reuse ;  /* 0x0000000983837220 */ /* 0x080fe20000410000 */
[----:B------:R-:W0:Y:S01]  /*5a00*/  MUFU.EX2 R174, R174 ;  /* 0x000000ae00ae7308 */ /* 0x000e220000000800 */
[-C--:B------:R-:W-:Y:S01]  /*5a10*/  FMUL.FTZ R134, R134, R9.reuse ;  /* 0x0000000986867220 */ /* 0x080fe20000410000 */
[-C--:B------:R-:W-:Y:S01]  /*5a20*/  FMUL.FTZ R135, R135, R9.reuse ;  /* 0x0000000987877220 */ /* 0x080fe20000410000 */
[-C--:B------:R-:W-:Y:S01]  /*5a30*/  FMUL.FTZ R138, R138, R9.reuse ;  /* 0x000000098a8a7220 */ /* 0x080fe20000410000 */
[-C--:B------:R-:W-:Y:S01]  /*5a40*/  FMUL.FTZ R139, R139, R9.reuse ;  /* 0x000000098b8b7220 */ /* 0x080fe20000410000 */
[-C--:B------:R-:W-:Y:S01]  /*5a50*/  FMUL.FTZ R142, R142, R9.reuse ;  /* 0x000000098e8e7220 */ /* 0x080fe20000410000 */
[----:B--2---:R-:W-:Y:S01]  /*5a60*/  FADD.FTZ R10, R164, R11 ;  /* 0x0000000ba40a7221 */ /* 0x004fe20000010000 */
[-C--:B------:R-:W-:Y:S01]  /*5a70*/  FMUL.FTZ R143, R143, R9.reuse ;  /* 0x000000098f8f7220 */ /* 0x080fe20000410000 */
[----:B------:R-:W2:Y:S01]  /*5a80*/  MUFU.EX2 R161, R161 ;  /* 0x000000a100a17308 */ /* 0x000ea20000000800 */
[-C--:B------:R-:W-:Y:S01]  /*5a90*/  FMUL.FTZ R146, R146, R9.reuse ;  /* 0x0000000992927220 */ /* 0x080fe20000410000 */
[-C--:B------:R-:W-:Y:S01]  /*5aa0*/  FMUL.FTZ R147, R147, R9.reuse ;  /* 0x0000000993937220 */ /* 0x080fe20000410000 */
[-C--:B------:R-:W-:Y:S01]  /*5ab0*/  FMUL.FTZ R150, R150, R9.reuse ;  /* 0x0000000996967220 */ /* 0x080fe20000410000 */
[----:B------:R-:W-:-:S04]  /*5ac0*/  FMUL.FTZ R151, R151, R9 ;  /* 0x0000000997977220 */ /* 0x000fc80000410000 */
[----:B------:R-:W3:Y:S01]  /*5ad0*/  MUFU.EX2 R175, R175 ;  /* 0x000000af00af7308 */ /* 0x000ee20000000800 */
[C---:B0-----:R-:W-:Y:S01]  /*5ae0*/  FADD.FTZ R6, R174.reuse, R5 ;  /* 0x00000005ae067221 */ /* 0x041fe20000010000 */
[----:B------:R-:W-:Y:S01]  /*5af0*/  F2FP.BF16.F32.PACK_AB R163, R174, R173 ;  /* 0x000000adaea3723e */ /* 0x000fe200000010ff */
[----:B------:R0:W-:Y:S04]  /*5b00*/  STSM.16.M88.4 [R23+0x26800], R152 ;  /* 0x0268009817007844 */ /* 0x0001e80000000200 */
[----:B------:R0:W-:Y:S01]  /*5b10*/  STSM.16.M88.4 [R184], R156 ;  /* 0x0000009cb8007844 */ /* 0x0001e20000000200 */
[----:B------:R-:W4:Y:S01]  /*5b20*/  MUFU.EX2 R168, R168 ;  /* 0x000000a800a87308 */ /* 0x000f220000000800 */
[C---:B--2---:R-:W-:Y:S01]  /*5b30*/  FADD.FTZ R10, R161.reuse, R10 ;  /* 0x0000000aa10a7221 */ /* 0x044fe20000010000 */
[----:B------:R-:W-:-:S02]  /*5b40*/  F2FP.BF16.F32.PACK_AB R164, R161, R164 ;  /* 0x000000a4a1a4723e */ /* 0x000fc400000010ff */
[----:B------:R-:W-:Y:S01]  /*5b50*/  F2FP.BF16.F32.PACK_AB R161, R170, R167 ;  /* 0x000000a7aaa1723e */ /* 0x000fe200000010ff */
[----:B------:R-:W-:-:S03]  /*5b60*/  FADD.FTZ R5, R165, R10 ;  /* 0x0000000aa5057221 */ /* 0x000fc60000010000 */
[----:B------:R-:W2:Y:S01]  /*5b70*/  MUFU.EX2 R182, R182 ;  /* 0x000000b600b67308 */ /* 0x000ea20000000800 */
[----:B---3--:R-:W-:Y:S01]  /*5b80*/  FADD.FTZ R11, R175, R6 ;  /* 0x00000006af0b7221 */ /* 0x008fe20000010000 */
[----:B------:R0:W-:Y:S03]  /*5b90*/  STSM.16.M88.4 [R186], R160 ;  /* 0x000000a0ba007844 */ /* 0x0001e60000000200 */
[----:B------:R-:W-:-:S03]  /*5ba0*/  FADD.FTZ R11, R178, R11 ;  /* 0x0000000bb20b7221 */ /* 0x000fc60000010000 */
[----:B------:R-:W3:Y:S01]  /*5bb0*/  MUFU.EX2 R177, R177 ;  /* 0x000000b100b17308 */ /* 0x000ee20000000800 */
[C---:B----4-:R-:W-:Y:S01]  /*5bc0*/  F2FP.BF16.F32.PACK_AB R166, R168.reuse, R165 ;  /* 0x000000a5a8a6723e */ /* 0x050fe200000010ff */
[----:B------:R-:W-:Y:S01]  /*5bd0*/  FADD.FTZ R5, R168, R5 ;  /* 0x00000005a8057221 */ /* 0x000fe20000010000 */
[----:B------:R-:W-:Y:S01]  /*5be0*/  F2FP.BF16.F32.PACK_AB R165, R178, R175 ;  /* 0x000000afb2a5723e */ /* 0x000fe200000010ff */
[----:B--2---:R-:W-:Y:S01]  /*5bf0*/  FADD.FTZ R6, R182, R11 ;  /* 0x0000000bb6067221 */ /* 0x004fe20000010000 */
[----:B---3--:R-:W-:-:S03]  /*5c00*/  F2FP.BF16.F32.PACK_AB R167, R177, R182 ;  /* 0x000000b6b1a7723e */ /* 0x008fc600000010ff */
[----:B------:R-:W-:Y:S02]  /*5c10*/  FADD.FTZ R6, R177, R6 ;  /* 0x00000006b1067221 */ /* 0x000fe40000010000 */
[----:B------:R0:W-:Y:S01]  /*5c20*/  STSM.16.M88.4 [R185], R164 ;  /* 0x000000a4b9007844 */ /* 0x0001e20000000200 */
[----:B------:R-:W-:Y:S05]  /*5c30*/  @!P0 BRA `(.L_x_282) ;  /* 0x0000000000048947 */ /* 0x000fea0003800000 */
[----:B------:R-:W-:Y:S01]  /*5c40*/  BPT.TRAP 0x1 ;  /* 0x000000040000795c */ /* 0x000fe20000300000 */
.L_x_282:
[----:B------:R2:W3:Y:S01]  /*5c50*/  SYNCS.PHASECHK.TRANS64.TRYWAIT P3, [UR22+0x28c50], R8 ;  /* 0x028c5008ff0075a7 */ /* 0x0004e20008060156 */
[----:B------:R-:W-:Y:S05]  /*5c60*/  @!P0 BRA `(.L_x_283) ;  /* 0x0000000000048947 */ /* 0x000fea0003800000 */
[----:B------:R-:W-:Y:S01]  /*5c70*/  BPT.TRAP 0x1 ;  /* 0x000000040000795c */ /* 0x000fe20000300000 */
.L_x_283:
[----:B---3--:R-:W-:Y:S05]  /*5c80*/  @P3 BRA `(.L_x_284) ;  /* 0x0000000000083947 */ /* 0x008fea0003800000 */
[----:B------:R-:W3:Y:S02]  /*5c90*/  SYNCS.PHASECHK.TRANS64.TRYWAIT P3, [UR22+0x28c50], R8 ;  /* 0x028c5008ff0075a7 */ /* 0x000ee40008060156 */
[----:B---3--:R-:W-:Y:S05]  /*5ca0*/  @!P3 BRA `(.L_x_285) ;  /* 0x0000008000f4b947 */ /* 0x008fea0003800000 */
.L_x_284:
[----:B------:R-:W-:Y:S01]  /*5cb0*/  ULEA UR10, UR41, UR48, 0xc ;  /* 0x00000030290a7291 */ /* 0x000fe2000f8e603f */
[----:B------:R-:W-:Y:S01]  /*5cc0*/  WARPGROUP.ARRIVE ;  /* 0x00000000000079c5 */ /* 0x000fe20000000000 */
[----:B------:R-:W-:Y:S01]  /*5cd0*/  UMOV UR7, 0x40000040 ;  /* 0x4000004000077882 */ /* 0x000fe20000000000 */
[----:B---3--:R-:W-:Y:S01]  /*5ce0*/  @!P1 VIADD R171, R171, 0x28c60 ;  /* 0x00028c60abab9836 */ /* 0x008fe20000000000 */
        /* <DEDUP_REMOVED lines=35> */
.L_x_277:
[----:B------:R-:W4:Y:S01]  /*5f20*/  SHFL.BFLY PT, R4, R5, 0x2, 0x1f ;  /* 0x0c401f0005047f89 */ /* 0x000f2200000e0000 */
[----:B------:R-:W-:Y:S01]  /*5f30*/  IMAD.MOV R10, RZ, RZ, -R22 ;  /* 0x000000ffff0a7224 */ /* 0x000fe200078e0a16 */
[----:B------:R-:W-:Y:S01]  /*5f40*/  UIADD3 UR37, UR37, 0x1, URZ ;  /* 0x0000000125257890 */ /* 0x000fe2000fffe03f */
[----:B------:R-:W-:Y:S01]  /*5f50*/  IMAD.U32 R15, RZ, RZ, UR20 ;  /* 0x00000014ff0f7e24 */ /* 0x000fe2000f8e00ff */
[----:B------:R-:W5:Y:S01]  /*5f60*/  SHFL.BFLY PT, R9, R6, 0x2, 0x1f ;  /* 0x0c401f0006097f89 */ /* 0x000f6200000e0000 */
[----:B------:R-:W-:Y:S08]  /*5f70*/  BAR.ARV 0x8, 0xa0 ;  /* 0x0202800000007b1d */ /* 0x000ff00000002000 */
[----:B------:R-:W-:Y:S01]  /*5f80*/  BAR.SYNC.DEFER_BLOCKING 0xf, 0x100 ;  /* 0x03c4000000007b1d */ /* 0x000fe20000010000 */
[----:B------:R-:W-:Y:S01]  /*5f90*/  ISETP.NE.AND P0, PT, R17, R10, PT ;  /* 0x0000000a1100720c */ /* 0x000fe20003f05270 */
[----:B----4-:R-:W-:Y:S01]  /*5fa0*/  FADD.FTZ R4, R4, R5 ;  /* 0x0000000504047221 */ /* 0x010fe20000010000 */
[----:B------:R-:W-:Y:S01]  /*5fb0*/  IMAD.U32 R5, RZ, RZ, UR41 ;  /* 0x00000029ff057e24 */ /* 0x000fe2000f8e00ff */
[----:B------:R-:W-:Y:S01]  /*5fc0*/  UIADD3 UR41, UR41, 0x1, URZ ;  /* 0x0000000129297890 */ /* 0x000fe2000fffe03f */
[----:B-----5:R-:W-:-:S02]  /*5fd0*/  FADD.FTZ R9, R9, R6 ;  /* 0x0000000609097221 */ /* 0x020fc40000010000 */
[----:B-1----:R-:W1:Y:S07]  /*5fe0*/  SHFL.BFLY PT, R7, R4, 0x1, 0x1f ;  /* 0x0c201f0004077f89 */ /* 0x002e6e00000e0000 */
[----:B------:R-:W-:Y:S01]  /*5ff0*/  @!P0 IMAD R5, R5, 0x40, R16 ;  /* 0x0000004005058824 */ /* 0x000fe200078e0210 */
[----:B------:R-:W-:Y:S01]  /*6000*/  UISETP.NE.AND UP0, UPT, UR41, 0x2, UPT ;  /* 0x000000022900788c */ /* 0x000fe2000bf05270 */
[----:B--2---:R-:W2:Y:S03]  /*6010*/  SHFL.BFLY PT, R8, R9, 0x1, 0x1f ;  /* 0x0c201f0009087f89 */ /* 0x004ea600000e0000 */
[----:B------:R-:W-:Y:S01]  /*6020*/  @!P0 LEA R5, R5, UR42, 0x2 ;  /* 0x0000002a05058c11 */ /* 0x000fe2000f8e10ff */
[----:B------:R-:W-:-:S02]  /*6030*/  USEL UR4, URZ, 0x1, UP0 ;  /* 0x000000013f047887 */ /* 0x000fc40008000000 */
[----:B------:R-:W-:Y:S02]  /*6040*/  USEL UR41, UR41, URZ, UP0 ;  /* 0x0000003f29297287 */ /* 0x000fe40008000000 */
[----:B------:R-:W-:Y:S01]  /*6050*/  ULOP3.LUT UR40, UR40, UR4, URZ, 0x3c, !UPT ;  /* 0x0000000428287292 */ /* 0x000fe2000f8e3c3f */
[----:B-1----:R-:W-:Y:S01]  /*6060*/  FADD.FTZ R11, R4, R7 ;  /* 0x00000007040b7221 */ /* 0x002fe20000010000 */
[----:B------:R-:W-:Y:S02]  /*6070*/  IMAD.MOV.U32 R7, RZ, RZ, RZ ;  /* 0x000000ffff077224 */ /* 0x000fe400078e00ff */
[----:B------:R-:W-:Y:S02]  /*6080*/  IMAD.MOV.U32 R4, RZ, RZ, RZ ;  /* 0x000000ffff047224 */ /* 0x000fe400078e00ff */
[----:B--2---:R-:W-:Y:S01]  /*6090*/  FADD.FTZ R13, R9, R8 ;  /* 0x00000008090d7221 */ /* 0x004fe20000010000 */
[----:B------:R-:W-:Y:S02]  /*60a0*/  FSETP.NE.FTZ.AND P1, PT, R11, RZ, PT ;  /* 0x000000ff0b00720b */ /* 0x000fe40003f35000 */
[----:B------:R-:W-:-:S02]  /*60b0*/  MOV R9, UR20 ;  /* 0x0000001400097c02 */ /* 0x000fc40008000f00 */
[----:B------:R-:W-:-:S09]  /*60c0*/  FSETP.NE.FTZ.AND P2, PT, R13, RZ, PT ;  /* 0x000000ff0d00720b */ /* 0x000fd20003f55000 */
[----:B------:R-:W0:Y:S04]  /*60d0*/  @P1 MUFU.RCP R7, R11 ;  /* 0x0000000b00071308 */ /* 0x000e280000001000 */
[----:B------:R-:W-:-:S04]  /*60e0*/  @P2 FMUL.FTZ R15, R15, 0.69314718246459960938 ;  /* 0x3f3172180f0f2820 */ /* 0x000fc80000410000 */
[----:B------:R-:W-:Y:S08]  /*60f0*/  @P2 MUFU.RCP R4, R13 ;  /* 0x0000000d00042308 */ /* 0x000ff00000001000 */
[----:B------:R-:W1:Y:S01]  /*6100*/  @P1 MUFU.LG2 R6, R11 ;  /* 0x0000000b00061308 */ /* 0x000e620000000c00 */
        /* <DEDUP_REMOVED lines=65> */
[----:B-1----:R-:W-:Y:S01]  /*6520*/  @P1 FMUL.FTZ R6, R6, 0.69314718246459960938 ;  /* 0x3f31721806061820 */ /* 0x002fe20000410000 */
[----:B------:R-:W-:-:S02]  /*6530*/  IMAD.MOV.U32 R36, RZ, RZ, -0x800000 ;  /* 0xff800000ff247424 */ /* 0x000fc400078e00ff */
[-C--:B------:R-:W-:Y:S01]  /*6540*/  FMUL.FTZ R11, R30, R4.reuse ;  /* 0x000000041e0b7220 */ /* 0x080fe20000410000 */
[----:B------:R1:W-:Y:S01]  /*6550*/  @!P0 STS [R5+0x28820], R4 ;  /* 0x0288200405008388 */ /* 0x0003e20000000800 */
[----:B------:R-:W-:Y:S01]  /*6560*/  IMAD.MOV.U32 R32, RZ, RZ, -0x800000 ;  /* 0xff800000ff207424 */ /* 0x000fe200078e00ff */
[----:B------:R-:W-:Y:S01]  /*6570*/  PLOP3.LUT P0, PT, PT, PT, PT, 0x8, 0x0 ;  /* 0x000000000000781c */ /* 0x000fe20003f0e170 */
[-C--:B------:R-:W-:Y:S01]  /*6580*/  FMUL.FTZ R27, R27, R4.reuse ;  /* 0x000000041b1b7220 */ /* 0x080fe20000410000 */
[-C--:B------:R-:W-:Y:S01]  /*6590*/  FMUL.FTZ R31, R31, R4.reuse ;  /* 0x000000041f1f7220 */ /* 0x080fe20000410000 */
[-C--:B------:R-:W-:Y:S01]  /*65a0*/  FMUL.FTZ R34, R34, R4.reuse ;  /* 0x0000000422227220 */ /* 0x080fe20000410000 */
[----:B0-----:R-:W0:Y:S01]  /*65b0*/  @P2 MUFU.LG2 R7, R13 ;  /* 0x0000000d00072308 */ /* 0x001e220000000c00 */
[-C--:B------:R-:W-:Y:S01]  /*65c0*/  FMUL.FTZ R35, R35, R4.reuse ;  /* 0x0000000423237220 */ /* 0x080fe20000410000 */
[-C--:B------:R-:W-:Y:S01]  /*65d0*/  FMUL.FTZ R38, R38, R4.reuse ;  /* 0x0000000426267220 */ /* 0x080fe20000410000 */
[-C--:B------:R-:W-:Y:S01]  /*65e0*/  FMUL.FTZ R39, R39, R4.reuse ;  /* 0x0000000427277220 */ /* 0x080fe20000410000 */
[----:B-1----:R-:W-:Y:S01]  /*65f0*/  @P1 FMUL.FTZ R5, R9, 0.69314718246459960938 ;  /* 0x3f31721809051820 */ /* 0x002fe20000410000 */
        /* <DEDUP_REMOVED lines=12> */
[----:B0-----:R-:W-:Y:S01]  /*66c0*/  @P2 FMUL.FTZ R14, R7, 0.69314718246459960938 ;  /* 0x3f317218070e2820 */ /* 0x001fe20000410000 */
        /* <DEDUP_REMOVED lines=48> */
.L_x_258:
[----:B------:R-:W0:Y:S08]  /*69d0*/  S2UR UR4, SR_CgaCtaId ;  /* 0x00000000000479c3 */ /* 0x000e300000008800 */
[----:B------:R-:W-:Y:S06]  /*69e0*/  BAR.SYNC.DEFER_BLOCKING 0x5, 0x120 ;  /* 0x0144800000007b1d */ /* 0x000fec0000010000 */
[----:B------:R-:W-:Y:S01]  /*69f0*/  UMOV UR42, 0x400 ;  /* 0x00000400002a7882 */ /* 0x000fe20000000000 */
[----:B------:R-:W-:Y:S01]  /*6a00*/  BSSY B0, `(.L_x_287) ;  /* 0x0000284000007945 */ /* 0x000fe20003800000 */
[----:B0-----:R-:W-:-:S09]  /*6a10*/  ULEA UR42, UR4, UR42, 0x18 ;  /* 0x0000002a042a7291 */ /* 0x001fd2000f8ec03f */
[----:B------:R-:W0:Y:S02]  /*6a20*/  LDS.128 R4, [UR42+0x28cd0] ;  /* 0x028cd02aff047984 */ /* 0x000e240008000c00 */
[----:B0-----:R-:W-:Y:S01]  /*6a30*/  R2UR UR5, R6 ;  /* 0x00000000060572ca */ /* 0x001fe200000e0000 */
[----:B------:R-:W-:Y:S06]  /*6a40*/  BAR.ARV 0x4, 0x120 ;  /* 0x0104800000007b1d */ /* 0x000fec0000002000 */
[----:B------:R-:W-:Y:S08]  /*6a50*/  @P0 BRA `(.L_x_288) ;  /* 0x0000001c00440947 */ /* 0x000ff00003800000 */
[----:B------:R-:W0:Y:S08]  /*6a60*/  S2UR UR4, SR_SWINHI ;  /* 0x00000000000479c3 */ /* 0x000e300000002f00 */
[----:B------:R-:W-:Y:S01]  /*6a70*/  BAR.SYNC.DEFER_BLOCKING 0x1, 0x100 ;  /* 0x0044000000007b1d */ /* 0x000fe20000010000 */
[----:B------:R-:W-:Y:S01]  /*6a80*/  F2FP.BF16.F32.PACK_AB R8, R8, R167 ;  /* 0x000000a70808723e */ /* 0x000fe200000010ff */
[----:B------:R-:W-:Y:S01]  /*6a90*/  USHF.L.U32 UR8, UR44, 0x2, URZ ;  /* 0x000000022c087899 */ /* 0x000fe2000800063f */
[----:B------:R-:W-:Y:S01]  /*6aa0*/  F2FP.BF16.F32.PACK_AB R9, R27, R9 ;  /* 0x000000091b09723e */ /* 0x000fe200000010ff */
[----:B------:R-:W-:Y:S01]  /*6ab0*/  USHF.L.U64.HI UR9, UR44, 0x2, UR45 ;  /* 0x000000022c097899 */ /* 0x000fe2000801022d */
[----:B------:R-:W-:-:S02]  /*6ac0*/  F2FP.BF16.F32.PACK_AB R10, R10, R12 ;  /* 0x0000000c0a0a723e */ /* 0x000fc400000010ff */
[----:B------:R-:W-:Y:S02]  /*6ad0*/  F2FP.BF16.F32.PACK_AB R11, R31, R11 ;  /* 0x0000000b1f0b723e */ /* 0x000fe400000010ff */
[----:B------:R-:W-:Y:S02]  /*6ae0*/  F2FP.BF16.F32.PACK_AB R40, R41, R40 ;  /* 0x000000282928723e */ /* 0x000fe400000010ff */
[----:B------:R-:W-:Y:S02]  /*6af0*/  F2FP.BF16.F32.PACK_AB R41, R43, R42 ;  /* 0x0000002a2b29723e */ /* 0x000fe400000010ff */
[----:B------:R-:W-:Y:S02]  /*6b00*/  F2FP.BF16.F32.PACK_AB R48, R49, R48 ;  /* 0x000000303130723e */ /* 0x000fe400000010ff */
[----:B------:R-:W-:Y:S02]  /*6b10*/  F2FP.BF16.F32.PACK_AB R42, R45, R44 ;  /* 0x0000002c2d2a723e */ /* 0x000fe400000010ff */
[----:B------:R-:W-:-:S02]  /*6b20*/  F2FP.BF16.F32.PACK_AB R43, R47, R46 ;  /* 0x0000002e2f2b723e */ /* 0x000fc400000010ff */
[----:B------:R-:W-:Y:S02]  /*6b30*/  F2FP.BF16.F32.PACK_AB R49, R51, R50 ;  /* 0x000000323331723e */ /* 0x000fe400000010ff */
[----:B------:R-:W-:Y:S01]  /*6b40*/  F2FP.BF16.F32.PACK_AB R56, R57, R56 ;  /* 0x000000383938723e */ /* 0x000fe200000010ff */
[----:B------:R-:W-:Y:S01]  /*6b50*/  UMOV UR6, UR42 ;  /* 0x0000002a00067c82 */ /* 0x000fe20008000000 */
[----:B0-----:R-:W-:Y:S01]  /*6b60*/  UMOV UR7, UR4 ;  /* 0x0000000400077c82 */ /* 0x001fe20008000000 */
[----:B------:R-:W-:Y:S01]  /*6b70*/  F2FP.BF16.F32.PACK_AB R50, R53, R52 ;  /* 0x000000343532723e */ /* 0x000fe200000010ff */
[----:B------:R-:W-:Y:S01]  /*6b80*/  IMAD.U32 R134, RZ, RZ, UR6 ;  /* 0x00000006ff867e24 */ /* 0x000fe2000f8e00ff */
[----:B------:R-:W-:Y:S01]  /*6b90*/  F2FP.BF16.F32.PACK_AB R51, R55, R54 ;  /* 0x000000363733723e */ /* 0x000fe200000010ff */
[----:B------:R-:W-:Y:S01]  /*6ba0*/  IMAD.U32 R135, RZ, RZ, UR7 ;  /* 0x00000007ff877e24 */ /* 0x000fe2000f8e00ff */
[----:B------:R-:W-:Y:S01]  /*6bb0*/  F2FP.BF16.F32.PACK_AB R57, R59, R58 ;  /* 0x0000003a3b39723e */ /* 0x000fe200000010ff */
[----:B------:R-:W-:Y:S01]  /*6bc0*/  ULDC.64 UR6, c[0x0][0xbd8] ;  /* 0x0002f60000067ab9 */ /* 0x000fe20000000a00 */
[----:B------:R-:W-:Y:S01]  /*6bd0*/  F2FP.BF16.F32.PACK_AB R64, R65, R64 ;  /* 0x000000404140723e */ /* 0x000fe200000010ff */
[----:B------:R-:W-:Y:S01]  /*6be0*/  IMAD.WIDE R130, R189, 0x2, R134 ;  /* 0x00000002bd827825 */ /* 0x000fe200078e0286 */
[----:B------:R-:W-:Y:S01]  /*6bf0*/  F2FP.BF16.F32.PACK_AB R58, R61, R60 ;  /* 0x0000003c3d3a723e */ /* 0x000fe200000010ff */
[----:B------:R-:W-:Y:S01]  /*6c00*/  UIADD3 UR4, UP1, UR8, UR6, URZ ;  /* 0x0000000608047290 */ /* 0x000fe2000ff3e03f */
[----:B------:R-:W-:Y:S01]  /*6c10*/  F2FP.BF16.F32.PACK_AB R59, R63, R62 ;  /* 0x0000003e3f3b723e */ /* 0x000fe200000010ff */
[----:B------:R-:W-:Y:S01]  /*6c20*/  UISETP.NE.U32.AND UP0, UPT, UR6, URZ, UPT ;  /* 0x0000003f0600728c */ /* 0x000fe2000bf05070 */
[C---:B------:R-:W-:Y:S01]  /*6c30*/  IADD3 R169, P1, R130.reuse, 0x20, RZ ;  /* 0x0000002082a97810 */ /* 0x040fe20007f3e0ff */
[----:B------:R-:W-:Y:S01]  /*6c40*/  UIADD3.X UR6, UR9, UR7, URZ, UP1, !UPT ;  /* 0x0000000709067290 */ /* 0x000fe20008ffe43f */
[----:B------:R-:W-:Y:S01]  /*6c50*/  LOP3.LUT R3, R130, 0x380, RZ, 0xc0, !PT ;  /* 0x0000038082037812 */ /* 0x000fe200078ec0ff */
[----:B------:R-:W-:Y:S01]  /*6c60*/  UISETP.NE.AND.EX UP0, UPT, UR7, URZ, UPT, UP0 ;  /* 0x0000003f0700728c */ /* 0x000fe2000bf05300 */
[----:B------:R-:W-:-:S02]  /*6c70*/  IADD3.X R15, RZ, R131, RZ, P1, !PT ;  /* 0x00000083ff0f7210 */ /* 0x000fc40000ffe4ff */
[C---:B------:R-:W-:Y:S02]  /*6c80*/  IADD3 R4, P0, R130.reuse, 0x40, RZ ;  /* 0x0000004082047810 */ /* 0x040fe40007f1e0ff */
[C---:B------:R-:W-:Y:S02]  /*6c90*/  IADD3 R179, P4, R130.reuse, 0x60, RZ ;  /* 0x0000006082b37810 */ /* 0x040fe40007f9e0ff */
[C---:B------:R-:W-:Y:S01]  /*6ca0*/  IADD3 R181, P3, R130.reuse, 0x2000, RZ ;  /* 0x0000200082b57810 */ /* 0x040fe20007f7e0ff */
[--C-:B------:R-:W-:Y:S01]  /*6cb0*/  IMAD.X R21, RZ, RZ, R131.reuse, P0 ;  /* 0x000000ffff157224 */ /* 0x100fe200000e0683 */
[C---:B------:R-:W-:Y:S01]  /*6cc0*/  IADD3 R183, P6, R130.reuse, 0x2020, RZ ;  /* 0x0000202082b77810 */ /* 0x040fe20007fde0ff */
[--C-:B------:R-:W-:Y:S01]  /*6cd0*/  IMAD.X R25, RZ, RZ, R131.reuse, P4 ;  /* 0x000000ffff197224 */ /* 0x100fe200020e0683 */
[C---:B------:R-:W-:Y:S01]  /*6ce0*/  IADD3 R94, P5, R130.reuse, 0x2040, RZ ;  /* 0x00002040825e7810 */ /* 0x040fe20007fbe0ff */
[--C-:B------:R-:W-:Y:S01]  /*6cf0*/  IMAD.X R29, RZ, RZ, R131.reuse, P3 ;  /* 0x000000ffff1d7224 */ /* 0x100fe200018e0683 */
[C---:B------:R-:W-:Y:S01]  /*6d00*/  IADD3 R193, P1, R130.reuse, 0x4000, RZ ;  /* 0x0000400082c17810 */ /* 0x040fe20007f3e0ff */
[--C-:B------:R-:W-:Y:S01]  /*6d10*/  IMAD.X R91, RZ, RZ, R131.reuse, P6 ;  /* 0x000000ffff5b7224 */ /* 0x100fe200030e0683 */
[----:B------:R-:W-:Y:S01]  /*6d20*/  IADD3 R191, P2, R130, 0x2060, RZ ;  /* 0x0000206082bf7810 */ /* 0x000fe20007f5e0ff */
[--C-:B------:R-:W-:Y:S01]  /*6d30*/  IMAD.X R95, RZ, RZ, R131.reuse, P5 ;  /* 0x000000ffff5f7224 */ /* 0x100fe200028e0683 */
[----:B------:R-:W-:Y:S01]  /*6d40*/  SHF.R.U64 R3, R3, 0x3, RZ ;  /* 0x0000000303037819 */ /* 0x000fe200000012ff */
[----:B------:R-:W-:Y:S01]  /*6d50*/  IMAD.X R103, RZ, RZ, R131, P1 ;  /* 0x000000ffff677224 */ /* 0x000fe200008e0683 */
        /* <DEDUP_REMOVED lines=10> */
[----:B------:R-:W-:Y:S01]  /*6e00*/  IMAD.X R119, RZ, RZ, R131, P6 ;  /* 0x000000ffff777224 */ /* 0x000fe200030e0683 */
[----:B------:R-:W-:-:S02]  /*6e10*/  IADD3 R203, P1, R130, 0x6060, RZ ;  /* 0x0000606082cb7810 */ /* 0x000fc40007f3e0ff */
[----:B------:R-:W-:Y:S01]  /*6e20*/  LOP3.LUT R130, R3, R130, RZ, 0x3c, !PT ;  /* 0x0000008203827212 */ /* 0x000fe200078e3cff */
[--C-:B------:R-:W-:Y:S01]  /*6e30*/  IMAD.X R127, RZ, RZ, R131.reuse, P2 ;  /* 0x000000ffff7f7224 */ /* 0x100fe200010e0683 */
[----:B------:R-:W-:Y:S01]  /*6e40*/  LOP3.LUT R0, R169, 0x380, RZ, 0xc0, !PT ;  /* 0x00000380a9007812 */ /* 0x000fe200078ec0ff */
[----:B------:R-:W-:Y:S01]  /*6e50*/  IMAD.X R13, RZ, RZ, R131, P1 ;  /* 0x000000ffff0d7224 */ /* 0x000fe200008e0683 */
[----:B------:R-:W-:Y:S02]  /*6e60*/  LOP3.LUT R3, R4, 0x380, RZ, 0xc0, !PT ;  /* 0x0000038004037812 */ /* 0x000fe400078ec0ff */
[----:B------:R-:W-:Y:S02]  /*6e70*/  SHF.R.U64 R0, R0, 0x3, RZ ;  /* 0x0000000300007819 */ /* 0x000fe400000012ff */
[----:B------:R-:W-:Y:S02]  /*6e80*/  SHF.R.U64 R3, R3, 0x3, RZ ;  /* 0x0000000303037819 */ /* 0x000fe400000012ff */
[----:B------:R-:W-:-:S02]  /*6e90*/  LOP3.LUT R6, R179, 0x380, RZ, 0xc0, !PT ;  /* 0x00000380b3067812 */ /* 0x000fc400078ec0ff */
[----:B------:R-:W-:Y:S02]  /*6ea0*/  LOP3.LUT R14, R0, R169, RZ, 0x3c, !PT ;  /* 0x000000a9000e7212 */ /* 0x000fe400078e3cff */
[----:B------:R-:W-:Y:S02]  /*6eb0*/  LOP3.LUT R20, R3, R4, RZ, 0x3c, !PT ;  /* 0x0000000403147212 */ /* 0x000fe400078e3cff */
[----:B------:R-:W-:Y:S02]  /*6ec0*/  LOP3.LUT R0, R183, 0x380, RZ, 0xc0, !PT ;  /* 0x00000380b7007812 */ /* 0x000fe400078ec0ff */
[----:B------:R-:W-:Y:S02]  /*6ed0*/  LOP3.LUT R4, R191, 0x380, RZ, 0xc0, !PT ;  /* 0x00000380bf047812 */ /* 0x000fe400078ec0ff */
[----:B------:R-:W-:Y:S02]  /*6ee0*/  LOP3.LUT R3, R94, 0x380, RZ, 0xc0, !PT ;  /* 0x000003805e037812 */ /* 0x000fe400078ec0ff */
[----:B------:R-:W-:-:S02]  /*6ef0*/  SHF.R.U64 R6, R6, 0x3, RZ ;  /* 0x0000000306067819 */ /* 0x000fc400000012ff */
[----:B------:R-:W-:Y:S02]  /*6f00*/  SHF.R.U64 R0, R0, 0x3, RZ ;  /* 0x0000000300007819 */ /* 0x000fe400000012ff */
[----:B------:R-:W-:Y:S02]  /*6f10*/  SHF.R.U64 R4, R4, 0x3, RZ ;  /* 0x0000000304047819 */ /* 0x000fe400000012ff */
[----:B------:R-:W-:Y:S02]  /*6f20*/  SHF.R.U64 R3, R3, 0x3, RZ ;  /* 0x0000000303037819 */ /* 0x000fe400000012ff */
[----:B------:R-:W-:Y:S02]  /*6f30*/  LOP3.LUT R24, R6, R179, RZ, 0x3c, !PT ;  /* 0x000000b306187212 */ /* 0x000fe400078e3cff */
[----:B------:R-:W-:Y:S02]  /*6f40*/  LOP3.LUT R6, R193, 0x380, RZ, 0xc0, !PT ;  /* 0x00000380c1067812 */ /* 0x000fe400078ec0ff */
[----:B------:R-:W-:-:S02]  /*6f50*/  LOP3.LUT R90, R0, R183, RZ, 0x3c, !PT ;  /* 0x000000b7005a7212 */ /* 0x000fc400078e3cff */
[----:B------:R-:W-:Y:S02]  /*6f60*/  LOP3.LUT R98, R4, R191, RZ, 0x3c, !PT ;  /* 0x000000bf04627212 */ /* 0x000fe400078e3cff */
[----:B------:R-:W-:Y:S02]  /*6f70*/  LOP3.LUT R0, R195, 0x380, RZ, 0xc0, !PT ;  /* 0x00000380c3007812 */ /* 0x000fe400078ec0ff */
[----:B------:R-:W-:Y:S02]  /*6f80*/  LOP3.LUT R94, R3, R94, RZ, 0x3c, !PT ;  /* 0x0000005e035e7212 */ /* 0x000fe400078e3cff */
[----:B------:R-:W-:Y:S02]  /*6f90*/  LOP3.LUT R4, R197, 0x380, RZ, 0xc0, !PT ;  /* 0x00000380c5047812 */ /* 0x000fe400078ec0ff */
[----:B------:R-:W-:Y:S02]  /*6fa0*/  LOP3.LUT R28, R181, 0x380, RZ, 0xc0, !PT ;  /* 0x00000380b51c7812 */ /* 0x000fe400078ec0ff */
[----:B------:R-:W-:-:S02]  /*6fb0*/  LOP3.LUT R3, R110, 0x380, RZ, 0xc0, !PT ;  /* 0x000003806e037812 */ /* 0x000fc400078ec0ff */
[----:B------:R-:W-:Y:S02]  /*6fc0*/  SHF.R.U64 R6, R6, 0x3, RZ ;  /* 0x0000000306067819 */ /* 0x000fe400000012ff */
[----:B------:R-:W-:Y:S02]  /*6fd0*/  SHF.R.U64 R0, R0, 0x3, RZ ;  /* 0x0000000300007819 */ /* 0x000fe400000012ff */
[----:B------:R-:W-:Y:S02]  /*6fe0*/  SHF.R.U64 R4, R4, 0x3, RZ ;  /* 0x0000000304047819 */ /* 0x000fe400000012ff */
[----:B------:R-:W-:Y:S02]  /*6ff0*/  MOV R130, R130 ;  /* 0x0000008200827202 */ /* 0x000fe40000000f00 */
[----:B------:R-:W-:Y:S02]  /*7000*/  SHF.R.U64 R28, R28, 0x3, RZ ;  /* 0x000000031c1c7819 */ /* 0x000fe400000012ff */
[----:B------:R-:W-:Y:S01]  /*7010*/  SHF.R.U64 R3, R3, 0x3, RZ ;  /* 0x0000000303037819 */ /* 0x000fe200000012ff */
[----:B------:R0:W-:Y:S01]  /*7020*/  STSM.16.M88.4 [R130], R8 ;  /* 0x0000000882007844 */ /* 0x0001e20000000200 */
[----:B------:R-:W-:-:S02]  /*7030*/  LOP3.LUT R102, R6, R193, RZ, 0x3c, !PT ;  /* 0x000000c106667212 */ /* 0x000fc400078e3cff */
[----:B------:R-:W-:Y:S02]  /*7040*/  LOP3.LUT R6, R199, 0x380, RZ, 0xc0, !PT ;  /* 0x00000380c7067812 */ /* 0x000fe400078ec0ff */
[----:B------:R-:W-:Y:S02]  /*7050*/  LOP3.LUT R106, R0, R195, RZ, 0x3c, !PT ;  /* 0x000000c3006a7212 */ /* 0x000fe400078e3cff */
[----:B------:R-:W-:Y:S02]  /*7060*/  LOP3.LUT R114, R4, R197, RZ, 0x3c, !PT ;  /* 0x000000c504727212 */ /* 0x000fe400078e3cff */
[----:B------:R-:W-:Y:S02]  /*7070*/  LOP3.LUT R0, R201, 0x380, RZ, 0xc0, !PT ;  /* 0x00000380c9007812 */ /* 0x000fe400078ec0ff */
[----:B------:R-:W-:Y:S02]  /*7080*/  LOP3.LUT R28, R28, R181, RZ, 0x3c, !PT ;  /* 0x000000b51c1c7212 */ /* 0x000fe400078e3cff */
[----:B------:R-:W-:-:S02]  /*7090*/  LOP3.LUT R110, R3, R110, RZ, 0x3c, !PT ;  /* 0x0000006e036e7212 */ /* 0x000fc400078e3cff */
[----:B------:R-:W-:Y:S02]  /*70a0*/  LOP3.LUT R4, R203, 0x380, RZ, 0xc0, !PT ;  /* 0x00000380cb047812 */ /* 0x000fe400078ec0ff */
[----:B------:R-:W-:Y:S02]  /*70b0*/  LOP3.LUT R3, R126, 0x380, RZ, 0xc0, !PT ;  /* 0x000003807e037812 */ /* 0x000fe400078ec0ff */
[----:B------:R-:W-:Y:S02]  /*70c0*/  MOV R15, R14 ;  /* 0x0000000e000f7202 */ /* 0x000fe40000000f00 */
[----:B0-----:R-:W-:Y:S02]  /*70d0*/  F2FP.BF16.F32.PACK_AB R8, R33, R163 ;  /* 0x000000a32108723e */ /* 0x001fe400000010ff */
[----:B------:R-:W-:Y:S02]  /*70e0*/  F2FP.BF16.F32.PACK_AB R9, R35, R34 ;  /* 0x000000222309723e */ /* 0x000fe400000010ff */
[----:B------:R-:W-:-:S02]  /*70f0*/  F2FP.BF16.F32.PACK_AB R10, R37, R155 ;  /* 0x0000009b250a723e */ /* 0x000fc400000010ff */
[----:B------:R-:W-:Y:S02]  /*7100*/  F2FP.BF16.F32.PACK_AB R11, R39, R38 ;  /* 0x00000026270b723e */ /* 0x000fe400000010ff */
[----:B------:R-:W-:Y:S02]  /*7110*/  SHF.R.U64 R6, R6, 0x3, RZ ;  /* 0x0000000306067819 */ /* 0x000fe400000012ff */
[----:B------:R-:W-:Y:S01]  /*7120*/  MOV R20, R20 ;  /* 0x0000001400147202 */ /* 0x000fe20000000f00 */
[----:B------:R0:W-:Y:S01]  /*7130*/  STSM.16.M88.4 [R15], R8 ;  /* 0x000000080f007844 */ /* 0x0001e20000000200 */
[----:B------:R-:W-:Y:S02]  /*7140*/  SHF.R.U64 R0, R0, 0x3, RZ ;  /* 0x0000000300007819 */ /* 0x000fe400000012ff */
[----:B------:R-:W-:Y:S01]  /*7150*/  MOV R24, R24 ;  /* 0x0000001800187202 */ /* 0x000fe20000000f00 */
[----:B------:R-:W-:Y:S01]  /*7160*/  STSM.16.M88.4 [R20], R40 ;  /* 0x0000002814007844 */ /* 0x000fe20000000200 */
[----:B------:R-:W-:-:S02]  /*7170*/  SHF.R.U64 R4, R4, 0x3, RZ ;  /* 0x0000000304047819 */ /* 0x000fc400000012ff */
[----:B------:R-:W-:Y:S01]  /*7180*/  MOV R28, R28 ;  /* 0x0000001c001c7202 */ /* 0x000fe20000000f00 */
[----:B------:R-:W-:Y:S01]  /*7190*/  STSM.16.M88.4 [R24], R48 ;  /* 0x0000003018007844 */ /* 0x000fe20000000200 */
[----:B------:R-:W-:Y:S02]  /*71a0*/  F2FP.BF16.F32.PACK_AB R65, R67, R66 ;  /* 0x000000424341723e */ /* 0x000fe400000010ff */
[----:B------:R-:W-:Y:S01]  /*71b0*/  F2FP.BF16.F32.PACK_AB R72, R73, R72 ;  /* 0x000000484948723e */ /* 0x000fe200000010ff */
[----:B------:R-:W-:Y:S01]  /*71c0*/  STSM.16.M88.4 [R28], R56 ;  /* 0x000000381c007844 */ /* 0x000fe20000000200 */
[----:B------:R-:W-:Y:S02]  /*71d0*/  SHF.R.U64 R3, R3, 0x3, RZ ;  /* 0x0000000303037819 */ /* 0x000fe400000012ff */
[----:B------:R-:W-:Y:S01]  /*71e0*/  MOV R14, R90 ;  /* 0x0000005a000e7202 */ /* 0x000fe20000000f00 */
[----:B0-----:R-:W-:Y:S01]  /*71f0*/  IMAD.U32 R11, RZ, RZ, UR6 ;  /* 0x00000006ff0b7e24 */ /* 0x001fe2000f8e00ff */
[----:B------:R-:W-:Y:S01]  /*7200*/  F2FP.BF16.F32.PACK_AB R66, R69, R68 ;  /* 0x000000444542723e */ /* 0x000fe200000010ff */
[----:B------:R-:W-:Y:S01]  /*7210*/  ULDC.64 UR6, c[0x0][0xbe0] ;  /* 0x0002f80000067ab9 */ /* 0x000fe20000000a00 */
[----:B------:R-:W-:Y:S01]  /*7220*/  F2FP.BF16.F32.PACK_AB R67, R71, R70 ;  /* 0x000000464743723e */ /* 0x000fe200000010ff */
[----:B------:R-:W-:Y:S01]  /*7230*/  IMAD.U32 R10, RZ, RZ, UR4 ;  /* 0x00000004ff0a7e24 */ /* 0x000fe2000f8e00ff */
[----:B------:R-:W-:-:S02]  /*7240*/  F2FP.BF16.F32.PACK_AB R73, R75, R74 ;  /* 0x0000004a4b49723e */ /* 0x000fc400000010ff */
[----:B------:R-:W-:Y:S01]  /*7250*/  F2FP.BF16.F32.PACK_AB R80, R81, R80 ;  /* 0x000000505150723e */ /* 0x000fe200000010ff */
[----:B------:R-:W-:Y:S01]  /*7260*/  STSM.16.M88.4 [R14], R64 ;  /* 0x000000400e007844 */ /* 0x000fe20000000200 */
[----:B------:R-:W-:Y:S02]  /*7270*/  LOP3.LUT R118, R6, R199, RZ, 0x3c, !PT ;  /* 0x000000c706767212 */ /* 0x000fe400078e3cff */
[----:B------:R-:W-:Y:S02]  /*7280*/  MOV R94, R94 ;  /* 0x0000005e005e7202 */ /* 0x000fe40000000f00 */
[----:B------:R-:W-:Y:S02]  /*7290*/  F2FP.BF16.F32.PACK_AB R74, R77, R76 ;  /* 0x0000004c4d4a723e */ /* 0x000fe400000010ff */
[----:B------:R-:W-:Y:S02]  /*72a0*/  F2FP.BF16.F32.PACK_AB R75, R79, R78 ;  /* 0x0000004e4f4b723e */ /* 0x000fe400000010ff */
[----:B------:R-:W-:-:S02]  /*72b0*/  F2FP.BF16.F32.PACK_AB R81, R83, R82 ;  /* 0x000000525351723e */ /* 0x000fc400000010ff */
[----:B------:R-:W-:Y:S01]  /*72c0*/  IADD3.X R123, RZ, R131, RZ, P5, !PT ;  /* 0x00000083ff7b7210 */ /* 0x000fe20002ffe4ff */
[----:B------:R-:W-:Y:S01]  /*72d0*/  STSM.16.M88.4 [R94], R72 ;  /* 0x000000485e007844 */ /* 0x000fe20000000200 */
[----:B------:R-:W-:Y:S02]  /*72e0*/  LOP3.LUT R122, R0, R201, RZ, 0x3c, !PT ;  /* 0x000000c9007a7212 */ /* 0x000fe400078e3cff */
[----:B------:R-:W-:Y:S02]  /*72f0*/  MOV R6, R98 ;  /* 0x0000006200067202 */ /* 0x000fe40000000f00 */
[----:B------:R-:W-:Y:S02]  /*7300*/  F2FP.BF16.F32.PACK_AB R82, R85, R84 ;  /* 0x000000545552723e */ /* 0x000fe400000010ff */
[----:B------:R-:W-:Y:S02]  /*7310*/  F2FP.BF16.F32.PACK_AB R83, R87, R86 ;  /* 0x000000565753723e */ /* 0x000fe400000010ff */
[----:B------:R-:W-:-:S02]  /*7320*/  F2FP.BF16.F32.PACK_AB R88, R89, R88 ;  /* 0x000000585958723e */ /* 0x000fc400000010ff */
[----:B------:R-:W-:Y:S01]  /*7330*/  LOP3.LUT R12, R4, R203, RZ, 0x3c, !PT ;  /* 0x000000cb040c7212 */ /* 0x000fe200078e3cff */
[----:B------:R-:W-:Y:S01]  /*7340*/  STSM.16.M88.4 [R6], R80 ;  /* 0x0000005006007844 */ /* 0x000fe20000000200 */
[----:B------:R-:W-:Y:S02]  /*7350*/  MOV R102, R102 ;  /* 0x0000006600667202 */ /* 0x000fe40000000f00 */
[----:B------:R-:W-:Y:S02]  /*7360*/  F2FP.BF16.F32.PACK_AB R89, R30, R26 ;  /* 0x0000001a1e59723e */ /* 0x000fe400000010ff */
        /* <DEDUP_REMOVED lines=10> */
[----:B------:R-:W-:Y:S01]  /*7410*/  MOV R110, R110 ;  /* 0x0000006e006e7202 */ /* 0x000fe20000000f00 */
        /* <DEDUP_REMOVED lines=8> */
[----:B------:R-:W-:Y:S02]  /*74a0*/  F2FP.BF16.F32.PACK_AB R113, R166, R165 ;  /* 0x000000a5a671723e */ /* 0x000fe400000010ff */
[----:B------:R-:W-:Y:S02]  /*74b0*/  F2FP.BF16.F32.PACK_AB R114, R117, R116 ;  /* 0x000000747572723e */ /* 0x000fe400000010ff */
[----:B------:R-:W-:Y:S02]  /*74c0*/  F2FP.BF16.F32.PACK_AB R115, R170, R168 ;  /* 0x000000a8aa73723e */ /* 0x000fe400000010ff */
[----:B------:R-:W-:Y:S02]  /*74d0*/  F2FP.BF16.F32.PACK_AB R120, R121, R120 ;  /* 0x000000787978723e */ /* 0x000fe400000010ff */
[----:B------:R-:W-:Y:S01]  /*74e0*/  MOV R118, R118 ;  /* 0x0000007600767202 */ /* 0x000fe20000000f00 */
[----:B------:R-:W-:Y:S01]  /*74f0*/  STSM.16.M88.4 [R3], R112 ;  /* 0x0000007003007844 */ /* 0x000fe20000000200 */
[----:B------:R-:W-:-:S02]  /*7500*/  F2FP.BF16.F32.PACK_AB R121, R172, R171 ;  /* 0x000000abac79723e */ /* 0x000fc400000010ff */
[----:B------:R-:W-:Y:S02]  /*7510*/  F2FP.BF16.F32.PACK_AB R122, R125, R124 ;  /* 0x0000007c7d7a723e */ /* 0x000fe400000010ff */
[----:B------:R-:W-:Y:S02]  /*7520*/  F2FP.BF16.F32.PACK_AB R123, R174, R173 ;  /* 0x000000adae7b723e */ /* 0x000fe400000010ff */
[----:B------:R-:W-:Y:S02]  /*7530*/  F2FP.BF16.F32.PACK_AB R128, R129, R128 ;  /* 0x000000808180723e */ /* 0x000fe400000010ff */
[----:B------:R-:W-:Y:S01]  /*7540*/  F2FP.BF16.F32.PACK_AB R136, R137, R136 ;  /* 0x000000888988723e */ /* 0x000fe200000010ff */
[----:B------:R-:W-:Y:S01]  /*7550*/  STSM.16.M88.4 [R118], R120 ;  /* 0x0000007876007844 */ /* 0x000fe20000000200 */
        /* <DEDUP_REMOVED lines=8> */
[----:B------:R-:W-:-:S02]  /*75e0*/  F2FP.BF16.F32.PACK_AB R139, R143, R142 ;  /* 0x0000008e8f8b723e */ /* 0x000fc400000010ff */
[----:B------:R-:W-:Y:S02]  /*75f0*/  F2FP.BF16.F32.PACK_AB R145, R147, R146 ;  /* 0x000000929391723e */ /* 0x000fe400000010ff */
[----:B------:R-:W-:Y:S01]  /*7600*/  MOV R12, R12 ;  /* 0x0000000c000c7202 */ /* 0x000fe20000000f00 */
[----:B------:R-:W-:Y:S01]  /*7610*/  STSM.16.M88.4 [R126], R136 ;  /* 0x000000887e007844 */ /* 0x000fe20000000200 */
[----:B------:R-:W-:Y:S02]  /*7620*/  F2FP.BF16.F32.PACK_AB R146, R149, R148 ;  /* 0x000000949592723e */ /* 0x000fe400000010ff */
[----:B------:R-:W-:Y:S01]  /*7630*/  F2FP.BF16.F32.PACK_AB R147, R151, R150 ;  /* 0x000000969793723e */ /* 0x000fe200000010ff */
[----:B------:R-:W-:Y:S01]  /*7640*/  UISETP.NE.U32.AND UP1, UPT, UR6, URZ, UPT ;  /* 0x0000003f0600728c */ /* 0x000fe2000bf25070 */
[----:B------:R-:W-:-:S03]  /*7650*/  PLOP3.LUT P0, PT, PT, PT, UP0, 0x80, 0x0 ;  /* 0x000000000000781c */ /* 0x000fc60003f0f008 */
[----:B------:R1:W-:Y:S01]  /*7660*/  STSM.16.M88.4 [R12], R144 ;  /* 0x000000900c007844 */ /* 0x0003e20000000200 */
[----:B------:R-:W-:Y:S01]  /*7670*/  BAR.SYNC.DEFER_BLOCKING 0x1, 0x100 ;  /* 0x0044000000007b1d */ /* 0x000fe20000010000 */
[----:B------:R-:W-:-:S07]  /*7680*/  UISETP.NE.AND.EX UP1, UPT, UR7, URZ, UPT, UP1 ;  /* 0x0000003f0700728c */ /* 0x000fce000bf25310 */
[----:B0-----:R-:W0:Y:S01]  /*7690*/  LDC R0, c[0x0][0xa88] ;  /* 0x0002a200ff007b82 */ /* 0x001e220000000800 */
[----:B------:R-:W-:-:S03]  /*76a0*/  PLOP3.LUT P6, PT, PT, PT, UP1, 0x80, 0x0 ;  /* 0x000000000000781c */ /* 0x000fc60003fcf018 */
[----:B------:R-:W-:-:S04]  /*76b0*/  @UP1 UIADD3 UR6, UP2, UR8, UR6, URZ ;  /* 0x0000000608061290 */ /* 0x000fc8000ff5e03f */
[----:B------:R-:W-:Y:S02]  /*76c0*/  @UP1 UIADD3.X UR7, UR9, UR7, URZ, UP2, !UPT ;  /* 0x0000000709071290 */ /* 0x000fe400097fe43f */
[----:B-1----:R-:W-:-:S04]  /*76d0*/  MOV R12, UR6 ;  /* 0x00000006000c7c02 */ /* 0x002fc80008000f00 */
[----:B------:R-:W-:Y:S01]  /*76e0*/  IMAD.U32 R13, RZ, RZ, UR7 ;  /* 0x00000007ff0d7e24 */ /* 0x000fe2000f8e00ff */
[----:B------:R-:W2:Y:S01]  /*76f0*/  @P0 LDG.E R3, desc[UR38][R10.64] ;  /* 0x000000260a030981 */ /* 0x000ea2000c1e1900 */
[----:B------:R-:W-:-:S04]  /*7700*/  IMAD R9, R18, 0x40, R2 ;  /* 0x0000004012097824 */ /* 0x000fc800078e0202 */
[----:B------:R-:W-:Y:S01]  /*7710*/  IMAD.WIDE R134, R9, 0x2, R134 ;  /* 0x0000000209867825 */ /* 0x000fe200078e0286 */
[----:B0-----:R0:W5:Y:S02]  /*7720*/  @P6 LDG.E R0, desc[UR38][R12.64] ;  /* 0x000000260c006981 */ /* 0x001164000c1e1900 */
[C---:B------:R-:W-:Y:S02]  /*7730*/  IADD3 R9, P2, R134.reuse, 0x1000, RZ ;  /* 0x0000100086097810 */ /* 0x040fe40007f5e0ff */
[C---:B------:R-:W-:Y:S02]  /*7740*/  IADD3 R29, P1, R134.reuse, 0x2000, RZ ;  /* 0x00002000861d7810 */ /* 0x040fe40007f3e0ff */
[----:B------:R-:W-:Y:S02]  /*7750*/  P2R R4, PR, RZ, 0x4 ;  /* 0x00000004ff047803 */ /* 0x000fe40000000000 */
[C---:B------:R-:W-:Y:S02]  /*7760*/  IADD3 R25, P2, R134.reuse, 0x3000, RZ ;  /* 0x0000300086197810 */ /* 0x040fe40007f5e0ff */
[----:B------:R-:W-:-:S02]  /*7770*/  IADD3 R41, P3, R134, 0x4000, RZ ;  /* 0x0000400086297810 */ /* 0x000fc40007f7e0ff */
[C---:B------:R-:W-:Y:S02]  /*7780*/  IADD3 R35, P4, R134.reuse, 0x5000, RZ ;  /* 0x0000500086237810 */ /* 0x040fe40007f9e0ff */
[----:B------:R-:W-:Y:S02]  /*7790*/  IADD3 R49, P5, R134, 0x6000, RZ ;  /* 0x0000600086317810 */ /* 0x000fe40007fbe0ff */
[----:B------:R-:W-:Y:S02]  /*77a0*/  LOP3.LUT R8, R9, 0x380, RZ, 0xc0, !PT ;  /* 0x0000038009087812 */ /* 0x000fe400078ec0ff */
[----:B------:R-:W-:Y:S02]  /*77b0*/  LOP3.LUT R28, R29, 0x380, RZ, 0xc0, !PT ;  /* 0x000003801d1c7812 */ /* 0x000fe400078ec0ff */
[----:B------:R-:W-:Y:S02]  /*77c0*/  LOP3.LUT R24, R25, 0x380, RZ, 0xc0, !PT ;  /* 0x0000038019187812 */ /* 0x000fe400078ec0ff */
[----:B------:R-:W-:-:S02]  /*77d0*/  LOP3.LUT R40, R41, 0x380, RZ, 0xc0, !PT ;  /* 0x0000038029287812 */ /* 0x000fc400078ec0ff */
[----:B------:R-:W-:Y:S02]  /*77e0*/  LOP3.LUT R34, R35, 0x380, RZ, 0xc0, !PT ;  /* 0x0000038023227812 */ /* 0x000fe400078ec0ff */
[----:B------:R-:W-:Y:S01]  /*77f0*/  LOP3.LUT R48, R49, 0x380, RZ, 0xc0, !PT ;  /* 0x0000038031307812 */ /* 0x000fe200078ec0ff */
[----:B------:R-:W-:Y:S01]  /*7800*/  UMOV UR4, URZ ;  /* 0x0000003f00047c82 */ /* 0x000fe20008000000 */
[----:B------:R-:W-:Y:S02]  /*7810*/  SHF.R.U64 R8, R8, 0x3, RZ ;  /* 0x0000000308087819 */ /* 0x000fe400000012ff */
[----:B------:R-:W-:Y:S02]  /*7820*/  SHF.R.U64 R28, R28, 0x3, RZ ;  /* 0x000000031c1c7819 */ /* 0x000fe400000012ff */
[----:B------:R-:W-:Y:S02]  /*7830*/  SHF.R.U64 R24, R24, 0x3, RZ ;  /* 0x0000000318187819 */ /* 0x000fe400000012ff */
[----:B------:R-:W-:-:S02]  /*7840*/  SHF.R.U64 R40, R40, 0x3, RZ ;  /* 0x0000000328287819 */ /* 0x000fc400000012ff */
[----:B------:R-:W-:Y:S02]  /*7850*/  SHF.R.U64 R34, R34, 0x3, RZ ;  /* 0x0000000322227819 */ /* 0x000fe400000012ff */
[----:B------:R-:W-:Y:S02]  /*7860*/  SHF.R.U64 R48, R48, 0x3, RZ ;  /* 0x0000000330307819 */ /* 0x000fe400000012ff */
[----:B------:R-:W-:Y:S02]  /*7870*/  LOP3.LUT R8, R8, R9, RZ, 0x3c, !PT ;  /* 0x0000000908087212 */ /* 0x000fe400078e3cff */
[----:B------:R-:W-:Y:S02]  /*7880*/  LOP3.LUT R28, R28, R29, RZ, 0x3c, !PT ;  /* 0x0000001d1c1c7212 */ /* 0x000fe400078e3cff */
[----:B------:R-:W-:Y:S02]  /*7890*/  LOP3.LUT R24, R24, R25, RZ, 0x3c, !PT ;  /* 0x0000001918187212 */ /* 0x000fe400078e3cff */
[----:B------:R-:W-:-:S02]  /*78a0*/  LOP3.LUT R40, R40, R41, RZ, 0x3c, !PT ;  /* 0x0000002928287212 */ /* 0x000fc400078e3cff */
[----:B------:R-:W-:Y:S02]  /*78b0*/  LOP3.LUT R34, R34, R35, RZ, 0x3c, !PT ;  /* 0x0000002322227212 */ /* 0x000fe400078e3cff */
[----:B------:R-:W-:Y:S02]  /*78c0*/  LOP3.LUT R48, R48, R49, RZ, 0x3c, !PT ;  /* 0x0000003130307212 */ /* 0x000fe400078e3cff */
[----:B--2---:R-:W-:Y:S01]  /*78d0*/  @P0 R2UR UR4, R3 ;  /* 0x00000000030402ca */ /* 0x004fe200000e0000 */
[----:B0-----:R-:W-:-:S14]  /*78e0*/  @P6 BRA `(.L_x_289) ;  /* 0x0000000000106947 */ /* 0x001fdc0003800000 */
[----:B------:R-:W-:Y:S05]  /*78f0*/  @!P0 BRA `(.L_x_289) ;  /* 0x00000000000c8947 */ /* 0x000fea0003800000 */
[----:B------:R-:W2:Y:S04]  /*7900*/  LDG.E R3, desc[UR38][R10.64] ;  /* 0x000000260a037981 */ /* 0x000ea8000c1e1900 */
[----:B-----5:R-:W2:Y:S02]  /*7910*/  LDG.E R0, desc[UR38][R10.64+0x4] ;  /* 0x000004260a007981 */ /* 0x020ea4000c1e1900 */
[----:B--2---:R-:W-:-:S07]  /*7920*/  IMAD.IADD R0, R0, 0x1, -R3 ;  /* 0x0000000100007824 */ /* 0x004fce00078e0a03 */
.L_x_289:
[----:B------:R-:W0:Y:S01]  /*7930*/  SHFL.IDX PT, R3, R188, RZ, 0x1f ;  /* 0x00001fffbc037589 */ /* 0x000e2200000e0000 */
[----:B------:R-:W-:Y:S01]  /*7940*/  ISETP.NE.AND P6, PT, R4, RZ, PT ;  /* 0x000000ff0400720c */ /* 0x000fe20003fc5270 */
[--C-:B------:R-:W-:Y:S01]  /*7950*/  IMAD.X R29, RZ, RZ, R135.reuse, P1 ;  /* 0x000000ffff1d7224 */ /* 0x100fe200008e0687 */
[C---:B------:R-:W-:Y:S01]  /*7960*/  IADD3 R39, P0, R134.reuse, 0x7000, RZ ;  /* 0x0000700086277810 */ /* 0x040fe20007f1e0ff */
[--C-:B------:R-:W-:Y:S01]  /*7970*/  IMAD.X R25, RZ, RZ, R135.reuse, P2 ;  /* 0x000000ffff197224 */ /* 0x100fe200010e0687 */
[C---:B------:R-:W-:Y:S01]  /*7980*/  IADD3 R45, P1, R134.reuse, 0x9000, RZ ;  /* 0x00009000862d7810 */ /* 0x040fe20007f3e0ff */
[--C-:B------:R-:W-:Y:S01]  /*7990*/  IMAD.X R9, RZ, RZ, R135.reuse, P6 ;  /* 0x000000ffff097224 */ /* 0x100fe200030e0687 */
[----:B------:R-:W-:Y:S01]  /*79a0*/  IADD3 R53, P6, R134, 0x8000, RZ ;  /* 0x0000800086357810 */ /* 0x000fe20007fde0ff */
[--C-:B------:R-:W-:Y:S01]  /*79b0*/  IMAD.X R35, RZ, RZ, R135.reuse, P4 ;  /* 0x000000ffff237224 */ /* 0x100fe200020e0687 */
[----:B------:R-:W-:Y:S01]  /*79c0*/  LOP3.LUT R38, R39, 0x380, RZ, 0xc0, !PT ;  /* 0x0000038027267812 */ /* 0x000fe200078ec0ff */
[----:B------:R-:W-:Y:S01]  /*79d0*/  IMAD.X R49, RZ, RZ, R135, P5 ;  /* 0x000000ffff317224 */ /* 0x000fe200028e0687 */
[----:B------:R-:W-:Y:S01]  /*79e0*/  LOP3.LUT R52, R53, 0x380, RZ, 0xc0, !PT ;  /* 0x0000038035347812 */ /* 0x000fe200078ec0ff */
[----:B------:R-:W-:Y:S01]  /*79f0*/  USHF.R.S32.HI UR9, URZ, 0x1f, UR4 ;  /* 0x0000001f3f097899 */ /* 0x000fe20008011404 */
[----:B------:R-:W-:Y:S01]  /*7a00*/  LOP3.LUT R44, R45, 0x380, RZ, 0xc0, !PT ;  /* 0x000003802d2c7812 */ /* 0x000fe200078ec0ff */
[----:B------:R-:W-:Y:S01]  /*7a10*/  USHF.R.S32.HI UR12, URZ, 0x1f, UR46 ;  /* 0x0000001f3f0c7899 */ /* 0x000fe2000801142e */
[----:B------:R-:W-:Y:S01]  /*7a20*/  SHF.R.U64 R52, R52, 0x3, RZ ;  /* 0x0000000334347819 */ /* 0x000fe200000012ff */
[----:B------:R-:W-:Y:S01]  /*7a30*/  USEL UR44, UR44, URZ, !UP0 ;  /* 0x0000003f2c2c7287 */ /* 0x000fe2000c000000 */
[----:B------:R-:W-:Y:S01]  /*7a40*/  SHF.R.U64 R38, R38, 0x3, RZ ;  /* 0x0000000326267819 */ /* 0x000fe200000012ff */
[----:B------:R-:W-:Y:S01]  /*7a50*/  USEL UR45, UR45, URZ, !UP0 ;  /* 0x0000003f2d2d7287 */ /* 0x000fe2000c000000 */
[----:B------:R-:W-:-:S02]  /*7a60*/  SHF.R.U64 R44, R44, 0x3, RZ ;  /* 0x000000032c2c7819 */ /* 0x000fc400000012ff */
[----:B------:R-:W-:Y:S01]  /*7a70*/  LOP3.LUT R52, R52, R53, RZ, 0x3c, !PT ;  /* 0x0000003534347212 */ /* 0x000fe200078e3cff */
[--C-:B------:R-:W-:Y:S01]  /*7a80*/  IMAD.X R53, RZ, RZ, R135.reuse, P6 ;  /* 0x000000ffff357224 */ /* 0x100fe200030e0687 */
[----:B------:R-:W-:Y:S01]  /*7a90*/  LOP3.LUT R38, R38, R39, RZ, 0x3c, !PT ;  /* 0x0000002726267212 */ /* 0x000fe200078e3cff */
[--C-:B------:R-:W-:Y:S01]  /*7aa0*/  IMAD.X R39, RZ, RZ, R135.reuse, P0 ;  /* 0x000000ffff277224 */ /* 0x100fe200000e0687 */
[----:B0-----:R-:W-:Y:S02]  /*7ab0*/  ISETP.NE.AND P6, PT, R3, RZ, PT ;  /* 0x000000ff0300720c */ /* 0x001fe40003fc5270 */
[----:B------:R-:W-:Y:S01]  /*7ac0*/  LOP3.LUT R44, R44, R45, RZ, 0x3c, !PT ;  /* 0x0000002d2c2c7212 */ /* 0x000fe200078e3cff */
[----:B------:R-:W-:Y:S01]  /*7ad0*/  IMAD.X R45, RZ, RZ, R135, P1 ;  /* 0x000000ffff2d7224 */ /* 0x000fe200008e0687 */
[----:B------:R-:W-:Y:S02]  /*7ae0*/  IADD3.X R41, RZ, R135, RZ, P3, !PT ;  /* 0x00000087ff297210 */ /* 0x000fe40001ffe4ff */
[----:B------:R-:W-:-:S02]  /*7af0*/  IADD3 R61, P2, R134, 0xa000, RZ ;  /* 0x0000a000863d7810 */ /* 0x000fc40007f5e0ff */
[C---:B------:R-:W-:Y:S02]  /*7b00*/  IADD3 R57, P3, R134.reuse, 0xb000, RZ ;  /* 0x0000b00086397810 */ /* 0x040fe40007f7e0ff */
[C---:B------:R-:W-:Y:S02]  /*7b10*/  IADD3 R69, P4, R134.reuse, 0xc000, RZ ;  /* 0x0000c00086457810 */ /* 0x040fe40007f9e0ff */
[C---:B------:R-:W-:Y:S02]  /*7b20*/  IADD3 R65, P5, R134.reuse, 0xd000, RZ ;  /* 0x0000d00086417810 */ /* 0x040fe40007fbe0ff */
[C---:B------:R-:W-:Y:S02]  /*7b30*/  IADD3 R77, P0, R134.reuse, 0xe000, RZ ;  /* 0x0000e000864d7810 */ /* 0x040fe40007f1e0ff */
[----:B------:R-:W-:Y:S02]  /*7b40*/  IADD3 R4, P1, R134, 0xf000, RZ ;  /* 0x0000f00086047810 */ /* 0x000fe40007f3e0ff */
[----:B------:R-:W-:-:S02]  /*7b50*/  LOP3.LUT R60, R61, 0x380, RZ, 0xc0, !PT ;  /* 0x000003803d3c7812 */ /* 0x000fc400078ec0ff */
[----:B------:R-:W-:Y:S01]  /*7b60*/  LOP3.LUT R56, R57, 0x380, RZ, 0xc0, !PT ;  /* 0x0000038039387812 */ /* 0x000fe200078ec0ff */
[----:B------:R-:W-:Y:S01]  /*7b70*/  IMAD.X R73, RZ, RZ, R135, P1 ;  /* 0x000000ffff497224 */ /* 0x000fe200008e0687 */
[----:B------:R-:W-:Y:S02]  /*7b80*/  LOP3.LUT R68, R69, 0x380, RZ, 0xc0, !PT ;  /* 0x0000038045447812 */ /* 0x000fe400078ec0ff */
[----:B------:R-:W-:Y:S02]  /*7b90*/  LOP3.LUT R64, R65, 0x380, RZ, 0xc0, !PT ;  /* 0x0000038041407812 */ /* 0x000fe400078ec0ff */
[----:B------:R-:W-:Y:S02]  /*7ba0*/  LOP3.LUT R76, R77, 0x380, RZ, 0xc0, !PT ;  /* 0x000003804d4c7812 */ /* 0x000fe400078ec0ff */
[----:B------:R-:W-:Y:S02]  /*7bb0*/  LOP3.LUT R11, R134, 0x380, RZ, 0xc0, !PT ;  /* 0x00000380860b7812 */ /* 0x000fe400078ec0ff */
[----:B------:R-:W-:-:S02]  /*7bc0*/  LOP3.LUT R3, R4, 0x380, RZ, 0xc0, !PT ;  /* 0x0000038004037812 */ /* 0x000fc400078ec0ff */
[----:B------:R-:W-:Y:S02]  /*7bd0*/  SHF.R.U64 R60, R60, 0x3, RZ ;  /* 0x000000033c3c7819 */ /* 0x000fe400000012ff */
[----:B------:R-:W-:Y:S02]  /*7be0*/  SHF.R.U64 R56, R56, 0x3, RZ ;  /* 0x0000000338387819 */ /* 0x000fe400000012ff */
[----:B------:R-:W-:Y:S02]  /*7bf0*/  SHF.R.U64 R68, R68, 0x3, RZ ;  /* 0x0000000344447819 */ /* 0x000fe400000012ff */
[----:B------:R-:W-:Y:S02]  /*7c00*/  SHF.R.U64 R64, R64, 0x3, RZ ;  /* 0x0000000340407819 */ /* 0x000fe400000012ff */
[----:B------:R-:W-:Y:S02]  /*7c10*/  SHF.R.U64 R76, R76, 0x3, RZ ;  /* 0x000000034c4c7819 */ /* 0x000fe400000012ff */
[----:B------:R-:W-:-:S02]  /*7c20*/  SHF.R.U64 R11, R11, 0x3, RZ ;  /* 0x000000030b0b7819 */ /* 0x000fc400000012ff */
[----:B------:R-:W-:Y:S02]  /*7c30*/  SHF.R.U64 R3, R3, 0x3, RZ ;  /* 0x0000000303037819 */ /* 0x000fe400000012ff */
[----:B------:R-:W-:Y:S02]  /*7c40*/  LOP3.LUT R60, R60, R61, RZ, 0x3c, !PT ;  /* 0x0000003d3c3c7212 */ /* 0x000fe400078e3cff */
[----:B------:R-:W-:Y:S01]  /*7c50*/  LOP3.LUT R56, R56, R57, RZ, 0x3c, !PT ;  /* 0x0000003938387212 */ /* 0x000fe200078e3cff */
[--C-:B------:R-:W-:Y:S01]  /*7c60*/  IMAD.X R57, RZ, RZ, R135.reuse, P3 ;  /* 0x000000ffff397224 */ /* 0x100fe200018e0687 */
[----:B------:R-:W-:Y:S01]  /*7c70*/  LOP3.LUT R68, R68, R69, RZ, 0x3c, !PT ;  /* 0x0000004544447212 */ /* 0x000fe200078e3cff */
[--C-:B------:R-:W-:Y:S01]  /*7c80*/  IMAD.X R69, RZ, RZ, R135.reuse, P4 ;  /* 0x000000ffff457224 */ /* 0x100fe200020e0687 */
[----:B------:R-:W-:Y:S01]  /*7c90*/  LOP3.LUT R64, R64, R65, RZ, 0x3c, !PT ;  /* 0x0000004140407212 */ /* 0x000fe200078e3cff */
[--C-:B------:R-:W-:Y:S01]  /*7ca0*/  IMAD.X R65, RZ, RZ, R135.reuse, P5 ;  /* 0x000000ffff417224 */ /* 0x100fe200028e0687 */
[----:B------:R-:W-:Y:S01]  /*7cb0*/  LOP3.LUT R76, R76, R77, RZ, 0x3c, !PT ;  /* 0x0000004d4c4c7212 */ /* 0x000fe200078e3cff */
[----:B------:R-:W-:Y:S01]  /*7cc0*/  IMAD.X R77, RZ, RZ, R135, P0 ;  /* 0x000000ffff4d7224 */ /* 0x000fe200000e0687 */
[----:B------:R-:W-:-:S02]  /*7cd0*/  IADD3.X R61, RZ, R135, RZ, P2, !PT ;  /* 0x00000087ff3d7210 */ /* 0x000fc400017fe4ff */
[----:B------:R-:W-:Y:S02]  /*7ce0*/  LOP3.LUT R134, R11, R134, RZ, 0x3c, !PT ;  /* 0x000000860b867212 */ /* 0x000fe400078e3cff */
[----:B------:R-:W-:Y:S01]  /*7cf0*/  LOP3.LUT R72, R3, R4, RZ, 0x3c, !PT ;  /* 0x0000000403487212 */ /* 0x000fe200078e3cff */
[----:B------:R-:W-:Y:S06]  /*7d00*/  @P6 BRA `(.L_x_290) ;  /* 0x0000000000686947 */ /* 0x000fec0003800000 */
[----:B------:R-:W-:Y:S01]  /*7d10*/  ULDC.64 UR10, c[0x0][0xb70] ;  /* 0x0002dc00000a7ab9 */ /* 0x000fe20000000a00 */
[----:B------:R-:W-:Y:S01]  /*7d20*/  UMOV UR6, UR4 ;  /* 0x0000000400067c82 */ /* 0x000fe20008000000 */
[----:B------:R-:W-:Y:S01]  /*7d30*/  UIMAD UR8, UR12, UR10, URZ ;  /* 0x0000000a0c0872a4 */ /* 0x000fe2000f8e023f */
[----:B------:R-:W-:Y:S01]  /*7d40*/  IADD3 R4, -R22, RZ, RZ ;  /* 0x000000ff16047210 */ /* 0x000fe20007ffe1ff */
[----:B------:R-:W-:Y:S01]  /*7d50*/  UMOV UR7, UR9 ;  /* 0x0000000900077c82 */ /* 0x000fe20008000000 */
[----:B------:R-:W-:Y:S01]  /*7d60*/  IMAD R11, R187, 0x40, R16 ;  /* 0x00000040bb0b7824 */ /* 0x000fe200078e0210 */
[----:B------:R-:W-:Y:S01]  /*7d70*/  UIMAD.WIDE.U32 UR6, UR46, UR10, UR6 ;  /* 0x0000000a2e0672a5 */ /* 0x000fe2000f8e0006 */
[----:B------:R-:W-:Y:S01]  /*7d80*/  ISETP.NE.AND P0, PT, R17, R4, PT ;  /* 0x000000041100720c */ /* 0x000fe20003f05270 */
[----:B------:R-:W-:Y:S01]  /*7d90*/  UIMAD UR8, UR46, UR11, UR8 ;  /* 0x0000000b2e0872a4 */ /* 0x000fe2000f8e0208 */
[C---:B------:R-:W-:Y:S01]  /*7da0*/  VIADD R3, R11.reuse, 0x8 ;  /* 0x000000080b037836 */ /* 0x040fe20000000000 */
[----:B------:R-:W-:Y:S01]  /*7db0*/  SHF.R.S32.HI R4, RZ, 0x1f, R11 ;  /* 0x0000001fff047819 */ /* 0x000fe2000001140b */
[----:B------:R-:W-:Y:S01]  /*7dc0*/  ULDC.64 UR10, c[0x0][0xb78] ;  /* 0x0002de00000a7ab9 */ /* 0x000fe20000000a00 */
[----:B------:R-:W-:Y:S01]  /*7dd0*/  UIADD3 UR7, UR7, UR8, URZ ;  /* 0x0000000807077290 */ /* 0x000fe2000fffe03f */
[-C--:B-----5:R-:W-:Y:S01]  /*7de0*/  ISETP.GE.OR P1, PT, R11, R0.reuse, P0 ;  /* 0x000000000b00720c */ /* 0x0a0fe20000726670 */
[----:B------:R-:W-:Y:S01]  /*7df0*/  UIMAD UR8, UR45, UR10, URZ ;  /* 0x0000000a2d0872a4 */ /* 0x000fe2000f8e023f */
[----:B------:R-:W-:Y:S01]  /*7e00*/  ISETP.GE.OR P0, PT, R3, R0, P0 ;  /* 0x000000000300720c */ /* 0x000fe20000706670 */
[----:B------:R-:W-:-:S02]  /*7e10*/  UIMAD.WIDE.U32 UR6, UR44, UR10, UR6 ;  /* 0x0000000a2c0672a5 */ /* 0x000fc4000f8e0006 */
[----:B------:R-:W-:-:S03]  /*7e20*/  UIMAD UR8, UR44, UR11, UR8 ;  /* 0x0000000b2c0872a4 */ /* 0x000fc6000f8e0208 */
[----:B------:R-:W-:Y:S01]  /*7e30*/  ULDC.64 UR10, c[0x0][0xb40] ;  /* 0x0002d000000a7ab9 */ /* 0x000fe20000000a00 */
[----:B------:R-:W-:Y:S02]  /*7e40*/  IADD3 R6, P2, R11, UR6, RZ ;  /* 0x000000060b067c10 */ /* 0x000fe4000ff5e0ff */
[----:B------:R-:W-:-:S05]  /*7e50*/  IMAD.U32 R13, RZ, RZ, UR8 ;  /* 0x00000008ff0d7e24 */ /* 0x000fca000f8e00ff */
[----:B------:R-:W-:Y:S02]  /*7e60*/  IADD3.X R3, R4, UR7, R13, P2, !PT ;  /* 0x0000000704037c10 */ /* 0x000fe400097fe40d */
[----:B------:R-:W-:-:S04]  /*7e70*/  LEA R10, P2, R6, UR10, 0x2 ;  /* 0x0000000a060a7c11 */ /* 0x000fc8000f8410ff */
[----:B------:R-:W-:-:S05]  /*7e80*/  LEA.HI.X R11, R6, UR11, R3, 0x2, P2 ;  /* 0x0000000b060b7c11 */ /* 0x000fca00090f1403 */
[----:B------:R0:W-:Y:S04]  /*7e90*/  @!P1 STG.E desc[UR38][R10.64], R36 ;  /* 0x000000240a009986 */ /* 0x0001e8000c101926 */
[----:B------:R0:W-:Y:S02]  /*7ea0*/  @!P0 STG.E desc[UR38][R10.64+0x20], R32 ;  /* 0x000020200a008986 */ /* 0x0001e4000c101926 */
.L_x_290:
[C---:B------:R-:W-:Y:S01]  /*7eb0*/  VIADD R4, R2.reuse, 0x40 ;  /* 0x0000004002047836 */ /* 0x040fe20000000000 */
[----:B------:R-:W-:Y:S01]  /*7ec0*/  ULDC UR8, c[0x0][0xa8c] ;  /* 0x0002a30000087ab9 */ /* 0x000fe20000000800 */
[C---:B------:R-:W-:Y:S01]  /*7ed0*/  VIADD R86, R2.reuse, 0x80 ;  /* 0x0000008002567836 */ /* 0x040fe20000000000 */
[----:B------:R-:W-:Y:S01]  /*7ee0*/  IADD3 R87, R2, 0xc0, RZ ;  /* 0x000000c002577810 */ /* 0x000fe20007ffe0ff */
[----:B------:R-:W-:Y:S01]  /*7ef0*/  ULDC.64 UR10, c[0x0][0xaa0] ;  /* 0x0002a800000a7ab9 */ /* 0x000fe20000000a00 */
[----:B------:R-:W-:Y:S01]  /*7f00*/  ISETP.GE.AND P1, PT, R4, UR8, PT ;  /* 0x0000000804007c0c */ /* 0x000fe2000bf26270 */
[----:B------:R1:W5:Y:S01]  /*7f10*/  LD.E.128 R12, desc[UR38][R134.64] ;  /* 0x00000026860c7980 */ /* 0x000362000c101d00 */
[----:B------:R-:W-:Y:S02]  /*7f20*/  ISETP.GE.AND P0, PT, R2, UR8, PT ;  /* 0x0000000802007c0c */ /* 0x000fe4000bf06270 */
[----:B------:R-:W-:Y:S01]  /*7f30*/  SEL R6, RZ, 0xffffffff, P1 ;  /* 0xffffffffff067807 */ /* 0x000fe20000800000 */
[----:B0-----:R-:W5:Y:S01]  /*7f40*/  LD.E.128 R8, desc[UR38][R8.64] ;  /* 0x0000002608087980 */ /* 0x001f62000c101d00 */
[----:B------:R-:W-:-:S03]  /*7f50*/  SEL R3, RZ, 0x1, P0 ;  /* 0x00000001ff037807 */ /* 0x000fc60000000000 */
[----:B------:R-:W-:Y:S01]  /*7f60*/  IMAD.SHL.U32 R6, R6, 0x2, RZ ;  /* 0x0000000206067824 */ /* 0x000fe200078e00ff */
[----:B------:R-:W-:Y:S01]  /*7f70*/  ISETP.GE.AND P0, PT, R86, UR8, PT ;  /* 0x0000000856007c0c */ /* 0x000fe2000bf06270 */
[----:B------:R-:W5:Y:S01]  /*7f80*/  LD.E.128 R28, desc[UR38][R28.64] ;  /* 0x000000261c1c7980 */ /* 0x000f62000c101d00 */
[----:B------:R-:W-:Y:S02]  /*7f90*/  ISETP.GE.AND P1, PT, R87, UR8, PT ;  /* 0x0000000857007c0c */ /* 0x000fe4000bf26270 */
[----:B------:R-:W-:Y:S01]  /*7fa0*/  LOP3.LUT R3, R6, 0x2, R3, 0xe2, !PT ;  /* 0x0000000206037812 */ /* 0x000fe200078ee203 */
[----:B------:R-:W5:Y:S01]  /*7fb0*/  LD.E.128 R24, desc[UR38][R24.64] ;  /* 0x0000002618187980 */ /* 0x000f62000c101d00 */
[----:B------:R-:W-:Y:S02]  /*7fc0*/  SEL R6, RZ, 0x4, P0 ;  /* 0x00000004ff067807 */ /* 0x000fe40000000000 */
[----:B------:R-:W-:Y:S01]  /*7fd0*/  SEL R19, RZ, 0x8, P1 ;  /* 0x00000008ff137807 */ /* 0x000fe20000800000 */
[C---:B------:R-:W-:Y:S01]  /*7fe0*/  VIADD R20, R2.reuse, 0x180 ;  /* 0x0000018002147836 */ /* 0x040fe20000000000 */
[----:B------:R-:W-:Y:S01]  /*7ff0*/  UIMAD UR6, UR9, UR10, URZ ;  /* 0x0000000a090672a4 */ /* 0x000fe2000f8e023f */
[C---:B------:R-:W-:Y:S01]  /*8000*/  VIADD R88, R2.reuse, 0x100 ;  /* 0x0000010002587836 */ /* 0x040fe20000000000 */
[----:B------:R-:W-:Y:S01]  /*8010*/  LOP3.LUT R6, R19, R3, R6, 0xfe, !PT ;  /* 0x0000000313067212 */ /* 0x000fe200078efe06 */
[----:B------:R-:W-:Y:S01]  /*8020*/  VIADD R90, R2, 0x140 ;  /* 0x00000140025a7836 */ /* 0x000fe20000000000 */
[--C-:B------:R-:W-:Y:S01]  /*8030*/  SHF.R.S32.HI R3, RZ, 0x1f, R2.reuse ;  /* 0x0000001fff037819 */ /* 0x100fe20000011402 */
[----:B------:R-:W-:Y:S01]  /*8040*/  IMAD.U32 R21, RZ, RZ, UR10 ;  /* 0x0000000aff157e24 */ /* 0x000fe2000f8e00ff */
[----:B------:R-:W-:Y:S01]  /*8050*/  UIMAD UR6, UR4, UR11, UR6 ;  /* 0x0000000b040672a4 */ /* 0x000fe2000f8e0206 */
[----:B------:R-:W-:Y:S01]  /*8060*/  ISETP.GE.AND P2, PT, R20, UR8, PT ;  /* 0x0000000814007c0c */ /* 0x000fe2000bf46270 */
[----:B------:R-:W5:Y:S01]  /*8070*/  LD.E.128 R40, desc[UR38][R40.64] ;  /* 0x0000002628287980 */ /* 0x000f62000c101d00 */
[----:B------:R-:W-:Y:S01]  /*8080*/  ISETP.GE.AND P0, PT, R88, UR8, PT ;  /* 0x0000000858007c0c */ /* 0x000fe2000bf06270 */
[----:B------:R-:W-:Y:S01]  /*8090*/  IMAD.WIDE.U32 R20, R21, UR4, R2 ;  /* 0x0000000415147c25 */ /* 0x000fe2000f8e0002 */
[----:B------:R-:W-:Y:S01]  /*80a0*/  ISETP.GE.AND P1, PT, R90, UR8, PT ;  /* 0x000000085a007c0c */ /* 0x000fe2000bf26270 */
[----:B------:R-:W-:Y:S01]  /*80b0*/  ULDC.64 UR10, c[0x0][0xae0] ;  /* 0x0002b800000a7ab9 */ /* 0x000fe20000000a00 */
[----:B------:R-:W5:Y:S01]  /*80c0*/  LD.E.128 R32, desc[UR38][R34.64] ;  /* 0x0000002622207980 */ /* 0x000f62000c101d00 */
[----:B------:R-:W-:-:S03]  /*80d0*/  UIMAD UR4, UR12, UR10, URZ ;  /* 0x0000000a0c0472a4 */ /* 0x000fc6000f8e023f */
[----:B------:R-:W5:Y:S01]  /*80e0*/  LD.E.128 R48, desc[UR38][R48.64] ;  /* 0x0000002630307980 */ /* 0x000f62000c101d00 */
[----:B------:R-:W-:-:S03]  /*80f0*/  SEL R3, RZ, 0x10, P0 ;  /* 0x00000010ff037807 */ /* 0x000fc60000000000 */
[----:B------:R-:W5:Y:S01]  /*8100*/  LD.E.128 R36, desc[UR38][R38.64] ;  /* 0x0000002626247980 */ /* 0x000f62000c101d00 */
[----:B------:R-:W-:-:S03]  /*8110*/  SEL R19, RZ, 0x20, P1 ;  /* 0x00000020ff137807 */ /* 0x000fc60000800000 */
[----:B------:R-:W5:Y:S01]  /*8120*/  LD.E.128 R52, desc[UR38][R52.64] ;  /* 0x0000002634347980 */ /* 0x000f62000c101d00 */
[----:B------:R-:W-:-:S03]  /*8130*/  VIADD R21, R21, UR6 ;  /* 0x0000000615157c36 */ /* 0x000fc60008000000 */
[----:B------:R-:W5:Y:S01]  /*8140*/  LD.E.128 R44, desc[UR38][R44.64] ;  /* 0x000000262c2c7980 */ /* 0x000f62000c101d00 */
[----:B------:R-:W-:-:S03]  /*8150*/  IMAD.U32 R81, RZ, RZ, UR10 ;  /* 0x0000000aff517e24 */ /* 0x000fc6000f8e00ff */
[----:B------:R-:W5:Y:S04]  /*8160*/  LD.E.128 R60, desc[UR38][R60.64] ;  /* 0x000000263c3c7980 */ /* 0x000f68000c101d00 */
[----:B------:R-:W5:Y:S04]  /*8170*/  LD.E.128 R56, desc[UR38][R56.64] ;  /* 0x0000002638387980 */ /* 0x000f68000c101d00 */
[----:B------:R-:W5:Y:S04]  /*8180*/  LD.E.128 R68, desc[UR38][R68.64] ;  /* 0x0000002644447980 */ /* 0x000f68000c101d00 */
[----:B------:R-:W5:Y:S04]  /*8190*/  LD.E.128 R64, desc[UR38][R64.64] ;  /* 0x0000002640407980 */ /* 0x000f68000c101d00 */
[----:B------:R-:W5:Y:S04]  /*81a0*/  LD.E.128 R76, desc[UR38][R76.64] ;  /* 0x000000264c4c7980 */ /* 0x000f68000c101d00 */
[----:B------:R-:W5:Y:S01]  /*81b0*/  LD.E.128 R72, desc[UR38][R72.64] ;  /* 0x0000002648487980 */ /* 0x000f62000c101d00 */
[----:B------:R-:W-:Y:S01]  /*81c0*/  UIMAD UR6, UR46, UR11, UR4 ;  /* 0x0000000b2e0672a4 */ /* 0x000fe2000f8e0204 */
[----:B------:R-:W-:Y:S01]  /*81d0*/  LOP3.LUT R6, R19, R6, R3, 0xfe, !PT ;  /* 0x0000000613067212 */ /* 0x000fe200078efe03 */
[----:B------:R-:W-:Y:S01]  /*81e0*/  IMAD.WIDE.U32 R20, R81, UR46, R20 ;  /* 0x0000002e51147c25 */ /* 0x000fe2000f8e0014 */
[----:B------:R-:W-:Y:S01]  /*81f0*/  @!PT LDS RZ, [RZ] ;  /* 0x00000000fffff984 */ /* 0x000fe20000000800 */
[----:B------:R-:W-:Y:S01]  /*8200*/  @!PT LDS RZ, [RZ] ;  /* 0x00000000fffff984 */ /* 0x000fe20000000800 */
[----:B------:R-:W-:Y:S01]  /*8210*/  @!PT LDS RZ, [RZ] ;  /* 0x00000000fffff984 */ /* 0x000fe20000000800 */
[----:B------:R-:W-:Y:S01]  /*8220*/  @!PT LDS RZ, [RZ] ;  /* 0x00000000fffff984 */ /* 0x000fe20000000800 */
[----:B------:R0:W-:Y:S06]  /*8230*/  MEMBAR.ALL.CTA ;  /* 0x0000000000007992 */ /* 0x0001ec0000008000 */
[----:B0-----:R-:W0:Y:S01]  /*8240*/  FENCE.VIEW.ASYNC.S ;  /* 0x00000000000073c6 */ /* 0x001e220000000000 */
[----:B------:R-:W-:Y:S01]  /*8250*/  UIADD3 UR4, UR42, 0x28c20, URZ ;  /* 0x00028c202a047890 */ /* 0x000fe2000fffe03f */
[----:B------:R-:W-:Y:S01]  /*8260*/  SEL R3, RZ, 0x40, P2 ;  /* 0x00000040ff037807 */ /* 0x000fe20001000000 */
[----:B-----5:R-:W-:Y:S01]  /*8270*/  IMAD R19, R187, -0x40, R0 ;  /* 0xffffffc0bb137824 */ /* 0x020fe200078e0200 */
[----:B------:R-:W-:Y:S01]  /*8280*/  IADD3 R80, R2, 0x1c0, RZ ;  /* 0x000001c002507810 */ /* 0x000fe20007ffe0ff */
[----:B------:R-:W-:Y:S01]  /*8290*/  VIADD R21, R21, UR6 ;  /* 0x0000000615157c36 */ /* 0x000fe20008000000 */
[----:B------:R-:W-:Y:S01]  /*82a0*/  ULDC.64 UR6, c[0x0][0xae8] ;  /* 0x0002ba0000067ab9 */ /* 0x000fe20000000a00 */
[----:B------:R-:W-:Y:S01]  /*82b0*/  UPRMT UR4, URZ, 0x654, UR4 ;  /* 0x000006543f047896 */ /* 0x000fe20008000004 */
[C---:B------:R-:W-:Y:S01]  /*82c0*/  ISETP.GE.AND P2, PT, R18.reuse, R19, PT ;  /* 0x000000131200720c */ /* 0x040fe20003f46270 */
[----:B------:R-:W-:Y:S01]  /*82d0*/  IMAD.U32 R83, RZ, RZ, UR6 ;  /* 0x00000006ff537e24 */ /* 0x000fe2000f8e00ff */
[----:B------:R-:W-:Y:S01]  /*82e0*/  UIMAD UR6, UR45, UR6, URZ ;  /* 0x000000062d0672a4 */ /* 0x000fe2000f8e023f */
[----:B------:R-:W-:Y:S01]  /*82f0*/  VIADD R0, R18, 0x20 ;  /* 0x0000002012007836 */ /* 0x000fe20000000000 */
[----:B------:R-:W-:Y:S01]  /*8300*/  ISETP.GE.AND P1, PT, R80, UR8, PT ;  /* 0x0000000850007c0c */ /* 0x000fe2000bf26270 */
[----:B------:R-:W-:Y:S01]  /*8310*/  IMAD.WIDE.U32 R82, R83, UR44, R20 ;  /* 0x0000002c53527c25 */ /* 0x000fe2000f8e0014 */
[----:B------:R-:W-:Y:S01]  /*8320*/  UIMAD UR6, UR44, UR7, UR6 ;  /* 0x000000072c0672a4 */ /* 0x000fe2000f8e0206 */
[----:B------:R-:W-:Y:S01]  /*8330*/  LOP3.LUT R3, R6, R3, RZ, 0xfc, !PT ;  /* 0x0000000306037212 */ /* 0x000fe200078efcff */
[----:B------:R-:W-:Y:S01]  /*8340*/  BSSY B1, `(.L_x_291) ;  /* 0x0000023000017945 */ /* 0x000fe20003800000 */
[----:B------:R-:W-:-:S02]  /*8350*/  ISETP.GE.AND P0, PT, R0, R19, PT ;  /* 0x000000130000720c */ /* 0x000fc40003f06270 */
[--C-:B------:R-:W-:Y:S02]  /*8360*/  SHF.R.S32.HI R19, RZ, 0x1f, R18.reuse ;  /* 0x0000001fff137819 */ /* 0x100fe40000011412 */
[----:B------:R-:W-:Y:S02]  /*8370*/  SEL R0, RZ, 0x80, P1 ;  /* 0x00000080ff007807 */ /* 0x000fe40000800000 */
[----:B------:R-:W-:Y:S01]  /*8380*/  IADD3 R89, R83, UR6, RZ ;  /* 0x0000000653597c10 */ /* 0x000fe2000fffe0ff */
[----:B0-----:R-:W-:Y:S01]  /*8390*/  SYNCS.ARRIVE.TRANS64.RED.A1T0 RZ, [UR4], RZ ;  /* 0x000000ffffff79a7 */ /* 0x001fe20008100404 */
[----:B------:R-:W-:Y:S01]  /*83a0*/  IMAD.WIDE R80, R187, 0x40, R18 ;  /* 0x00000040bb507825 */ /* 0x000fe200078e0212 */
[----:B------:R-:W-:Y:S01]  /*83b0*/  LOP3.LUT R0, R3, R0, RZ, 0xfc, !PT ;  /* 0x0000000003007212 */ /* 0x000fe200078efcff */
[----:B-1----:R-:W-:Y:S06]  /*83c0*/  @P2 BRA `(.L_x_292) ;  /* 0x0000000000682947 */ /* 0x002fec0003800000 */
[----:B------:R-:W-:Y:S01]  /*83d0*/  ULDC.64 UR6, c[0x0][0xad8] ;  /* 0x0002b60000067ab9 */ /* 0x000fe20000000a00 */
[----:B------:R-:W-:Y:S01]  /*83e0*/  IMAD.MOV.U32 R20, RZ, RZ, R82 ;  /* 0x000000ffff147224 */ /* 0x000fe200078e0052 */
[----:B------:R-:W-:Y:S01]  /*83f0*/  ISETP.GE.AND P2, PT, R2, UR8, PT ;  /* 0x0000000802007c0c */ /* 0x000fe2000bf46270 */
[----:B------:R-:W-:Y:S01]  /*8400*/  IMAD R85, R81, UR6, RZ ;  /* 0x0000000651557c24 */ /* 0x000fe2000f8e02ff */
[----:B------:R-:W-:Y:S01]  /*8410*/  ISETP.GE.AND P3, PT, R4, UR8, PT ;  /* 0x0000000804007c0c */ /* 0x000fe2000bf66270 */
[----:B------:R-:W-:Y:S01]  /*8420*/  IMAD.MOV.U32 R21, RZ, RZ, R89 ;  /* 0x000000ffff157224 */ /* 0x000fe200078e0059 */
[----:B------:R-:W-:Y:S01]  /*8430*/  ISETP.GE.AND P4, PT, R90, UR8, PT ;  /* 0x000000085a007c0c */ /* 0x000fe2000bf86270 */
[C---:B------:R-:W-:Y:S01]  /*8440*/  IMAD R85, R80.reuse, UR7, R85 ;  /* 0x0000000750557c24 */ /* 0x040fe2000f8e0255 */
[----:B------:R-:W-:Y:S01]  /*8450*/  LOP3.LUT P5, RZ, R3, 0x40, RZ, 0xc0, !PT ;  /* 0x0000004003ff7812 */ /* 0x000fe200078ac0ff */
[----:B------:R-:W-:Y:S01]  /*8460*/  IMAD.WIDE.U32 R20, R80, UR6, R20 ;  /* 0x0000000650147c25 */ /* 0x000fe2000f8e0014 */
[----:B------:R-:W-:Y:S01]  /*8470*/  ULDC.64 UR6, c[0x0][0xa80] ;  /* 0x0002a00000067ab9 */ /* 0x000fe20000000a00 */
[----:B------:R-:W-:-:S02]  /*8480*/  LOP3.LUT P6, RZ, R0, 0x80, RZ, 0xc0, !PT ;  /* 0x0000008000ff7812 */ /* 0x000fc400078cc0ff */
[----:B------:R-:W-:Y:S01]  /*8490*/  IMAD.IADD R21, R21, 0x1, R85 ;  /* 0x0000000115157824 */ /* 0x000fe200078e0255 */
[----:B------:R-:W-:-:S04]  /*84a0*/  LEA R84, P1, R20, UR6, 0x1 ;  /* 0x0000000614547c11 */ /* 0x000fc8000f8208ff */
[----:B------:R-:W-:Y:S02]  /*84b0*/  LEA.HI.X R85, R20, UR7, R21, 0x1, P1 ;  /* 0x0000000714557c11 */ /* 0x000fe400088f0c15 */
[----:B------:R-:W-:-:S03]  /*84c0*/  ISETP.GE.AND P1, PT, R86, UR8, PT ;  /* 0x0000000856007c0c */ /* 0x000fc6000bf26270 */
[----:B------:R0:W-:Y:S01]  /*84d0*/  @!P2 STG.E.128 desc[UR38][R84.64], R12 ;  /* 0x0000000c5400a986 */ /* 0x0001e2000c101d26 */
[----:B------:R-:W-:-:S03]  /*84e0*/  ISETP.GE.AND P2, PT, R87, UR8, PT ;  /* 0x0000000857007c0c */ /* 0x000fc6000bf46270 */
[----:B------:R0:W-:Y:S01]  /*84f0*/  @!P3 STG.E.128 desc[UR38][R84.64+0x80], R28 ;  /* 0x0000801c5400b986 */ /* 0x0001e2000c101d26 */
[----:B------:R-:W-:-:S03]  /*8500*/  ISETP.GE.AND P3, PT, R88, UR8, PT ;  /* 0x0000000858007c0c */ /* 0x000fc6000bf66270 */
[----:B------:R0:W-:Y:S04]  /*8510*/  @!P4 STG.E.128 desc[UR38][R84.64+0x280], R60 ;  /* 0x0002803c5400c986 */ /* 0x0001e8000c101d26 */
[----:B------:R0:W-:Y:S04]  /*8520*/  @!P1 STG.E.128 desc[UR38][R84.64+0x100], R40 ;  /* 0x0001002854009986 */ /* 0x0001e8000c101d26 */
[----:B------:R0:W-:Y:S04]  /*8530*/  @!P2 STG.E.128 desc[UR38][R84.64+0x180], R48 ;  /* 0x000180305400a986 */ /* 0x0001e8000c101d26 */
[----:B------:R0:W-:Y:S04]  /*8540*/  @!P3 STG.E.128 desc[UR38][R84.64+0x200], R52 ;  /* 0x000200345400b986 */ /* 0x0001e8000c101d26 */
[----:B------:R0:W-:Y:S04]  /*8550*/  @P5 STG.E.128 desc[UR38][R84.64+0x300], R68 ;  /* 0x0003004454005986 */ /* 0x0001e8000c101d26 */
[----:B------:R0:W-:Y:S02]  /*8560*/  @P6 STG.E.128 desc[UR38][R84.64+0x380], R76 ;  /* 0x0003804c54006986 */ /* 0x0001e4000c101d26 */
.L_x_292:
[----:B------:R-:W-:Y:S05]  /*8570*/  BSYNC B1 ;  /* 0x0000000000017941 */ /* 0x000fea0003800000 */
.L_x_291:
[----:B------:R-:W-:Y:S05]  /*8580*/  @P0 BRA `(.L_x_293) ;  /* 0x0000000c002c0947 */ /* 0x000fea0003800000 */
[----:B0-----:R-:W-:Y:S01]  /*8590*/  IADD3 R15, P0, R80, 0x20, RZ ;  /* 0x00000020500f7810 */ /* 0x001fe20007f1e0ff */
[----:B------:R-:W-:Y:S01]  /*85a0*/  ULDC.64 UR6, c[0x0][0xad8] ;  /* 0x0002b60000067ab9 */ /* 0x000fe20000000a00 */
[----:B------:R-:W-:Y:S01]  /*85b0*/  MOV R13, R89 ;  /* 0x00000059000d7202 */ /* 0x000fe20000000f00 */
[----:B------:R-:W-:Y:S01]  /*85c0*/  IMAD.MOV.U32 R12, RZ, RZ, R82 ;  /* 0x000000ffff0c7224 */ /* 0x000fe200078e0052 */
[----:B------:R-:W-:Y:S01]  /*85d0*/  ISETP.GE.AND P4, PT, R4, UR8, PT ;  /* 0x0000000804007c0c */ /* 0x000fe2000bf86270 */
[----:B------:R-:W-:Y:S01]  /*85e0*/  IMAD.X R80, RZ, RZ, R81, P0 ;  /* 0x000000ffff507224 */ /* 0x000fe200000e0651 */
[----:B------:R-:W-:Y:S01]  /*85f0*/  ISETP.GE.AND P3, PT, R86, UR8, PT ;  /* 0x0000000856007c0c */ /* 0x000fe2000bf66270 */
[----:B------:R-:W-:Y:S01]  /*8600*/  IMAD.WIDE.U32 R12, R15, UR6, R12 ;  /* 0x000000060f0c7c25 */ /* 0x000fe2000f8e000c */
[----:B------:R-:W-:Y:S02]  /*8610*/  ISETP.GE.AND P5, PT, R2, UR8, PT ;  /* 0x0000000802007c0c */ /* 0x000fe4000bfa6270 */
[----:B------:R-:W-:Y:S01]  /*8620*/  ISETP.GE.AND P2, PT, R87, UR8, PT ;  /* 0x0000000857007c0c */ /* 0x000fe2000bf46270 */
[----:B------:R-:W-:Y:S01]  /*8630*/  IMAD R80, R80, UR6, RZ ;  /* 0x0000000650507c24 */ /* 0x000fe2000f8e02ff */
[----:B------:R-:W-:-:S02]  /*8640*/  ISETP.GE.AND P1, PT, R88, UR8, PT ;  /* 0x0000000858007c0c */ /* 0x000fc4000bf26270 */
[----:B------:R-:W-:Y:S01]  /*8650*/  ISETP.GE.AND P0, PT, R90, UR8, PT ;  /* 0x000000085a007c0c */ /* 0x000fe2000bf06270 */
[----:B------:R-:W-:Y:S01]  /*8660*/  IMAD R15, R15, UR7, R80 ;  /* 0x000000070f0f7c24 */ /* 0x000fe2000f8e0250 */
[----:B------:R-:W-:Y:S02]  /*8670*/  ULDC.64 UR6, c[0x0][0xa80] ;  /* 0x0002a00000067ab9 */ /* 0x000fe40000000a00 */
[----:B------:R-:W-:Y:S01]  /*8680*/  LEA R14, P6, R12, UR6, 0x1 ;  /* 0x000000060c0e7c11 */ /* 0x000fe2000f8c08ff */
[----:B------:R-:W-:-:S05]  /*8690*/  IMAD.IADD R13, R13, 0x1, R15 ;  /* 0x000000010d0d7824 */ /* 0x000fca00078e020f */
[----:B------:R-:W-:Y:S02]  /*86a0*/  LEA.HI.X R15, R12, UR7, R13, 0x1, P6 ;  /* 0x000000070c0f7c11 */ /* 0x000fe4000b0f0c0d */
[----:B------:R-:W-:-:S03]  /*86b0*/  LOP3.LUT P6, RZ, R3, 0x40, RZ, 0xc0, !PT ;  /* 0x0000004003ff7812 */ /* 0x000fc600078cc0ff */
[----:B------:R2:W-:Y:S04]  /*86c0*/  @!P5 STG.E.128 desc[UR38][R14.64], R8 ;  /* 0x000000080e00d986 */ /* 0x0005e8000c101d26 */
[----:B------:R2:W-:Y:S04]  /*86d0*/  @!P4 STG.E.128 desc[UR38][R14.64+0x80], R24 ;  /* 0x000080180e00c986 */ /* 0x0005e8000c101d26 */
[----:B------:R2:W-:Y:S04]  /*86e0*/  @!P3 STG.E.128 desc[UR38][R14.64+0x100], R32 ;  /* 0x000100200e00b986 */ /* 0x0005e8000c101d26 */
[----:B------:R2:W-:Y:S04]  /*86f0*/  @!P2 STG.E.128 desc[UR38][R14.64+0x180], R36 ;  /* 0x000180240e00a986 */ /* 0x0005e8000c101d26 */
[----:B------:R2:W-:Y:S04]  /*8700*/  @!P1 STG.E.128 desc[UR38][R14.64+0x200], R44 ;  /* 0x0002002c0e009986 */ /* 0x0005e8000c101d26 */
[----:B------:R2:W-:Y:S04]  /*8710*/  @P6 STG.E.128 desc[UR38][R14.64+0x300], R64 ;  /* 0x000300400e006986 */ /* 0x0005e8000c101d26 */
[----:B------:R2:W-:Y:S01]  /*8720*/  @!P0 STG.E.128 desc[UR38][R14.64+0x280], R56 ;  /* 0x000280380e008986 */ /* 0x0005e2000c101d26 */
[----:B------:R-:W-:-:S13]  /*8730*/  LOP3.LUT P0, RZ, R0, 0x80, RZ, 0xc0, !PT ;  /* 0x0000008000ff7812 */ /* 0x000fda000780c0ff */
[----:B------:R-:W-:Y:S05]  /*8740*/  @!P0 BRA `(.L_x_293) ;  /* 0x0000000800bc8947 */ /* 0x000fea0003800000 */
[----:B------:R3:W-:Y:S01]  /*8750*/  STG.E.128 desc[UR38][R14.64+0x380], R72 ;  /* 0x000380480e007986 */ /* 0x0007e2000c101d26 */
[----:B------:R-:W-:Y:S05]  /*8760*/  BRA `(.L_x_293) ;  /* 0x0000000800b47947 */ /* 0x000fea0003800000 */
.L_x_288:
[----:B------:R-:W-:Y:S01]  /*8770*/  ULDC.64 UR6, c[0x0][0xbd8] ;  /* 0x0002f60000067ab9 */ /* 0x000fe20000000a00 */
[----:B------:R-:W-:Y:S01]  /*8780*/  USHF.L.U32 UR8, UR44, 0x2, URZ ;  /* 0x000000022c087899 */ /* 0x000fe2000800063f */
[----:B------:R-:W-:Y:S01]  /*8790*/  IMAD.MOV.U32 R13, RZ, RZ, RZ ;  /* 0x000000ffff0d7224 */ /* 0x000fe200078e00ff */
[----:B------:R-:W-:Y:S02]  /*87a0*/  UISETP.NE.U32.AND UP0, UPT, UR6, URZ, UPT ;  /* 0x0000003f0600728c */ /* 0x000fe4000bf05070 */
[----:B------:R-:W-:Y:S02]  /*87b0*/  USHF.L.U64.HI UR9, UR44, 0x2, UR45 ;  /* 0x000000022c097899 */ /* 0x000fe4000801022d */
[----:B------:R-:W-:Y:S02]  /*87c0*/  UISETP.NE.AND.EX UP0, UPT, UR7, URZ, UPT, UP0 ;  /* 0x0000003f0700728c */ /* 0x000fe4000bf05300 */
[----:B------:R-:W-:Y:S01]  /*87d0*/  UIADD3 UR4, UP1, UR8, UR6, URZ ;  /* 0x0000000608047290 */ /* 0x000fe2000ff3e03f */
[----:B------:R-:W0:Y:S01]  /*87e0*/  LDC R0, c[0x0][0xa88] ;  /* 0x0002a200ff007b82 */ /* 0x000e220000000800 */
[----:B------:R-:W-:Y:S01]  /*87f0*/  VIADD R6, R2, 0x40 ;  /* 0x0000004002067836 */ /* 0x000fe20000000000 */
[----:B------:R-:W-:Y:S01]  /*8800*/  ULDC UR10, c[0x0][0xa8c] ;  /* 0x0002a300000a7ab9 */ /* 0x000fe20000000800 */
[----:B------:R-:W-:Y:S01]  /*8810*/  PLOP3.LUT P1, PT, PT, PT, UP0, 0x80, 0x0 ;  /* 0x000000000000781c */ /* 0x000fe20003f2f008 */
[----:B------:R-:W-:Y:S01]  /*8820*/  UIADD3.X UR6, UR9, UR7, URZ, UP1, !UPT ;  /* 0x0000000709067290 */ /* 0x000fe20008ffe43f */
[----:B------:R-:W-:-:S05]  /*8830*/  IMAD.U32 R8, RZ, RZ, UR4 ;  /* 0x00000004ff087e24 */ /* 0x000fca000f8e00ff */
[----:B------:R-:W-:Y:S01]  /*8840*/  IMAD.U32 R9, RZ, RZ, UR6 ;  /* 0x00000006ff097e24 */ /* 0x000fe2000f8e00ff */
[----:B------:R-:W-:-:S05]  /*8850*/  ULDC.64 UR6, c[0x0][0xbe0] ;  /* 0x0002f80000067ab9 */ /* 0x000fca0000000a00 */
[----:B------:R-:W5:Y:S01]  /*8860*/  @P1 LDG.E R13, desc[UR38][R8.64] ;  /* 0x00000026080d1981 */ /* 0x000f62000c1e1900 */
[----:B------:R-:W-:-:S04]  /*8870*/  UISETP.NE.U32.AND UP1, UPT, UR6, URZ, UPT ;  /* 0x0000003f0600728c */ /* 0x000fc8000bf25070 */
[----:B------:R-:W-:Y:S01]  /*8880*/  UISETP.NE.AND.EX UP1, UPT, UR7, URZ, UPT, UP1 ;  /* 0x0000003f0700728c */ /* 0x000fe2000bf25310 */
[----:B------:R-:W-:-:S05]  /*8890*/  ISETP.GE.AND P3, PT, R6, UR10, PT ;  /* 0x0000000a06007c0c */ /* 0x000fca000bf66270 */
[----:B------:R-:W-:-:S05]  /*88a0*/  PLOP3.LUT P2, PT, PT, PT, UP1, 0x80, 0x0 ;  /* 0x000000000000781c */ /* 0x000fca0003f4f018 */
[----:B------:R-:W-:Y:S01]  /*88b0*/  @UP1 UIADD3 UR6, UP2, UR8, UR6, URZ ;  /* 0x0000000608061290 */ /* 0x000fe2000ff5e03f */
[----:B------:R-:W-:-:S03]  /*88c0*/  SEL R4, RZ, 0xffffffff, P3 ;  /* 0xffffffffff047807 */ /* 0x000fc60001800000 */
[----:B------:R-:W-:Y:S01]  /*88d0*/  @UP1 UIADD3.X UR7, UR9, UR7, URZ, UP2, !UPT ;  /* 0x0000000709071290 */ /* 0x000fe200097fe43f */
[C---:B------:R-:W-:Y:S01]  /*88e0*/  VIADD R14, R2.reuse, 0x80 ;  /* 0x00000080020e7836 */ /* 0x040fe20000000000 */
[C---:B------:R-:W-:Y:S01]  /*88f0*/  ISETP.GE.AND P0, PT, R2.reuse, UR10, PT ;  /* 0x0000000a02007c0c */ /* 0x040fe2000bf06270 */
[----:B------:R-:W-:Y:S02]  /*8900*/  VIADD R20, R2, 0xc0 ;  /* 0x000000c002147836 */ /* 0x000fe40000000000 */
[----:B------:R-:W-:Y:S01]  /*8910*/  IMAD.U32 R10, RZ, RZ, UR6 ;  /* 0x00000006ff0a7e24 */ /* 0x000fe2000f8e00ff */
[----:B------:R-:W-:Y:S01]  /*8920*/  MOV R11, UR7 ;  /* 0x00000007000b7c02 */ /* 0x000fe20008000f00 */
[----:B------:R-:W-:Y:S01]  /*8930*/  IMAD.SHL.U32 R4, R4, 0x2, RZ ;  /* 0x0000000204047824 */ /* 0x000fe200078e00ff */
[----:B------:R-:W-:Y:S02]  /*8940*/  SEL R3, RZ, 0x1, P0 ;  /* 0x00000001ff037807 */ /* 0x000fe40000000000 */
[----:B------:R-:W-:Y:S01]  /*8950*/  ISETP.GE.AND P4, PT, R14, UR10, PT ;  /* 0x0000000a0e007c0c */ /* 0x000fe2000bf86270 */
[----:B------:R-:W-:Y:S01]  /*8960*/  VIADD R12, R2, 0x180 ;  /* 0x00000180020c7836 */ /* 0x000fe20000000000 */
[----:B------:R-:W-:Y:S01]  /*8970*/  ISETP.GE.AND P5, PT, R20, UR10, PT ;  /* 0x0000000a14007c0c */ /* 0x000fe2000bfa6270 */
[----:B0-----:R0:W5:Y:S01]  /*8980*/  @P2 LDG.E R0, desc[UR38][R10.64] ;  /* 0x000000260a002981 */ /* 0x001162000c1e1900 */
[----:B------:R-:W-:-:S02]  /*8990*/  LOP3.LUT R3, R4, 0x2, R3, 0xe2, !PT ;  /* 0x0000000204037812 */ /* 0x000fc400078ee203 */
[----:B------:R-:W-:Y:S02]  /*89a0*/  SEL R4, RZ, 0x4, P4 ;  /* 0x00000004ff047807 */ /* 0x000fe40002000000 */
[----:B------:R-:W-:Y:S02]  /*89b0*/  ISETP.GE.AND P0, PT, R12, UR10, PT ;  /* 0x0000000a0c007c0c */ /* 0x000fe4000bf06270 */
[----:B------:R-:W-:Y:S02]  /*89c0*/  ISETP.GE.AND P3, PT, R190, 0x40, PT ;  /* 0x00000040be00780c */ /* 0x000fe40003f66270 */
[----:B0-----:R-:W-:-:S04]  /*89d0*/  SEL R10, RZ, 0x8, P5 ;  /* 0x00000008ff0a7807 */ /* 0x001fc80002800000 */
[----:B------:R-:W-:Y:S01]  /*89e0*/  LOP3.LUT R12, R10, R3, R4, 0xfe, !PT ;  /* 0x000000030a0c7212 */ /* 0x000fe200078efe04 */
[----:B------:R-:W-:Y:S06]  /*89f0*/  @P2 BRA `(.L_x_294) ;  /* 0x0000000000102947 */ /* 0x000fec0003800000 */
[----:B------:R-:W-:Y:S05]  /*8a00*/  @!P1 BRA `(.L_x_294) ;  /* 0x00000000000c9947 */ /* 0x000fea0003800000 */
[----:B------:R-:W2:Y:S04]  /*8a10*/  LDG.E R3, desc[UR38][R8.64] ;  /* 0x0000002608037981 */ /* 0x000ea8000c1e1900 */
[----:B-----5:R-:W2:Y:S02]  /*8a20*/  LDG.E R0, desc[UR38][R8.64+0x4] ;  /* 0x0000042608007981 */ /* 0x020ea4000c1e1900 */
[----:B--2---:R-:W-:-:S07]  /*8a30*/  IADD3 R0, -R3, R0, RZ ;  /* 0x0000000003007210 */ /* 0x004fce0007ffe1ff */
.L_x_294:
[----:B------:R-:W-:Y:S01]  /*8a40*/  USHF.R.S32.HI UR7, URZ, 0x1f, UR46 ;  /* 0x0000001f3f077899 */ /* 0x000fe2000801142e */
[----:B------:R-:W-:Y:S01]  /*8a50*/  BSSY B1, `(.L_x_295) ;  /* 0x0000020000017945 */ /* 0x000fe20003800000 */
[----:B------:R-:W-:Y:S01]  /*8a60*/  USEL UR44, UR44, URZ, !UP0 ;  /* 0x0000003f2c2c7287 */ /* 0x000fe2000c000000 */
[C---:B------:R-:W-:Y:S01]  /*8a70*/  VIADD R26, R2.reuse, 0x100 ;  /* 0x00000100021a7836 */ /* 0x040fe20000000000 */
[----:B------:R-:W-:Y:S01]  /*8a80*/  USEL UR45, UR45, URZ, !UP0 ;  /* 0x0000003f2d2d7287 */ /* 0x000fe2000c000000 */
[----:B------:R-:W-:Y:S01]  /*8a90*/  VIADD R27, R2, 0x140 ;  /* 0x00000140021b7836 */ /* 0x000fe20000000000 */
[----:B------:R-:W-:Y:S02]  /*8aa0*/  SHF.R.S32.HI R15, RZ, 0x1f, R2 ;  /* 0x0000001fff0f7819 */ /* 0x000fe40000011402 */
[----:B-----5:R-:W-:Y:S01]  /*8ab0*/  SHF.R.S32.HI R4, RZ, 0x1f, R13 ;  /* 0x0000001fff047819 */ /* 0x020fe2000001140d */
[----:B------:R-:W-:Y:S07]  /*8ac0*/  @P3 BRA `(.L_x_296) ;  /* 0x0000000000603947 */ /* 0x000fee0003800000 */
[----:B------:R-:W0:Y:S02]  /*8ad0*/  S2R R3, SR_TID.X ;  /* 0x0000000000037919 */ /* 0x000e240000002100 */
[----:B0-----:R-:W-:-:S04]  /*8ae0*/  IMAD R3, R187, 0x40, R3 ;  /* 0x00000040bb037824 */ /* 0x001fc800078e0203 */
[----:B------:R-:W-:-:S05]  /*8af0*/  VIADD R3, R3, 0xffffff80 ;  /* 0xffffff8003037836 */ /* 0x000fca0000000000 */
[----:B------:R-:W-:-:S13]  /*8b00*/  ISETP.GE.AND P1, PT, R3, R0, PT ;  /* 0x000000000300720c */ /* 0x000fda0003f26270 */
[----:B------:R-:W-:Y:S05]  /*8b10*/  @P1 BRA `(.L_x_296) ;  /* 0x00000000004c1947 */ /* 0x000fea0003800000 */
[C---:B------:R-:W-:Y:S01]  /*8b20*/  IADD3 R8, P1, R3.reuse, R13, RZ ;  /* 0x0000000d03087210 */ /* 0x040fe20007f3e0ff */
[----:B------:R-:W-:Y:S02]  /*8b30*/  ULDC.64 UR8, c[0x0][0xb70] ;  /* 0x0002dc0000087ab9 */ /* 0x000fe40000000a00 */
[----:B------:R-:W-:Y:S01]  /*8b40*/  UIMAD UR4, UR7, UR8, URZ ;  /* 0x00000008070472a4 */ /* 0x000fe2000f8e023f */
[----:B------:R-:W-:Y:S01]  /*8b50*/  LEA.HI.X.SX32 R9, R3, R4, 0x1, P1 ;  /* 0x0000000403097211 */ /* 0x000fe200008f0eff */
[----:B------:R-:W-:Y:S02]  /*8b60*/  IMAD.U32 R3, RZ, RZ, UR8 ;  /* 0x00000008ff037e24 */ /* 0x000fe4000f8e00ff */
[----:B------:R-:W-:Y:S02]  /*8b70*/  UIMAD UR4, UR46, UR9, UR4 ;  /* 0x000000092e0472a4 */ /* 0x000fe4000f8e0204 */
[----:B------:R-:W-:Y:S01]  /*8b80*/  IMAD.WIDE.U32 R8, R3, UR46, R8 ;  /* 0x0000002e03087c25 */ /* 0x000fe2000f8e0008 */
[----:B------:R-:W-:-:S02]  /*8b90*/  ULDC.64 UR8, c[0x0][0xb78] ;  /* 0x0002de0000087ab9 */ /* 0x000fc40000000a00 */
[----:B------:R-:W-:Y:S02]  /*8ba0*/  UIMAD UR6, UR45, UR8, URZ ;  /* 0x000000082d0672a4 */ /* 0x000fe4000f8e023f */
[----:B------:R-:W-:Y:S01]  /*8bb0*/  IMAD.U32 R3, RZ, RZ, UR8 ;  /* 0x00000008ff037e24 */ /* 0x000fe2000f8e00ff */
[----:B------:R-:W-:Y:S01]  /*8bc0*/  IADD3 R9, R9, UR4, RZ ;  /* 0x0000000409097c10 */ /* 0x000fe2000fffe0ff */
[----:B------:R-:W-:Y:S02]  /*8bd0*/  UIMAD UR6, UR44, UR9, UR6 ;  /* 0x000000092c0672a4 */ /* 0x000fe4000f8e0206 */
[----:B------:R-:W-:Y:S01]  /*8be0*/  IMAD.WIDE.U32 R8, R3, UR44, R8 ;  /* 0x0000002c03087c25 */ /* 0x000fe2000f8e0008 */
[----:B------:R-:W-:-:S03]  /*8bf0*/  ULDC.64 UR8, c[0x0][0xb40] ;  /* 0x0002d00000087ab9 */ /* 0x000fc60000000a00 */
[----:B------:R-:W-:Y:S01]  /*8c00*/  VIADD R3, R9, UR6 ;  /* 0x0000000609037c36 */ /* 0x000fe20008000000 */
[----:B------:R-:W-:-:S04]  /*8c10*/  LEA R10, P1, R8, UR8, 0x2 ;  /* 0x00000008080a7c11 */ /* 0x000fc8000f8210ff */
[----:B------:R-:W-:Y:S01]  /*8c20*/  LEA.HI.X R11, R8, UR9, R3, 0x2, P1 ;  /* 0x00000009080b7c11 */ /* 0x000fe200088f1403 */
[----:B------:R-:W-:-:S05]  /*8c30*/  IMAD.MOV.U32 R3, RZ, RZ, -0x800000 ;  /* 0xff800000ff037424 */ /* 0x000fca00078e00ff */
[----:B------:R0:W-:Y:S03]  /*8c40*/  STG.E desc[UR38][R10.64], R3 ;  /* 0x000000030a007986 */ /* 0x0001e6000c101926 */
.L_x_296:
[----:B------:R-:W-:Y:S05]  /*8c50*/  BSYNC B1 ;  /* 0x0000000000017941 */ /* 0x000fea0003800000 */
.L_x_295:
[----:B------:R-:W-:Y:S01]  /*8c60*/  ULDC.64 UR8, c[0x0][0xaa0] ;  /* 0x0002a80000087ab9 */ /* 0x000fe20000000a00 */
[----:B0-----:R-:W-:Y:S01]  /*8c70*/  IMAD.MOV.U32 R3, RZ, RZ, R15 ;  /* 0x000000ffff037224 */ /* 0x001fe200078e000f */
[----:B------:R-:W-:Y:S01]  /*8c80*/  ISETP.GE.AND P1, PT, R26, UR10, PT ;  /* 0x0000000a1a007c0c */ /* 0x000fe2000bf26270 */
[----:B------:R-:W-:Y:S01]  /*8c90*/  IMAD R4, R4, UR8, RZ ;  /* 0x0000000804047c24 */ /* 0x000fe2000f8e02ff */
[----:B------:R-:W-:Y:S01]  /*8ca0*/  ISETP.GE.AND P2, PT, R27, UR10, PT ;  /* 0x0000000a1b007c0c */ /* 0x000fe2000bf46270 */
[C---:B------:R-:W-:Y:S01]  /*8cb0*/  IMAD.WIDE.U32 R8, R13.reuse, UR8, R2 ;  /* 0x000000080d087c25 */ /* 0x040fe2000f8e0002 */
[----:B------:R-:W-:Y:S01]  /*8cc0*/  SEL R3, RZ, 0x10, P1 ;  /* 0x00000010ff037807 */ /* 0x000fe20000800000 */
[----:B------:R-:W-:Y:S02]  /*8cd0*/  BSSY B1, `(.L_x_297) ;  /* 0x0000039000017945 */ /* 0x000fe40003800000 */
[----:B------:R-:W-:Y:S01]  /*8ce0*/  IMAD R13, R13, UR9, R4 ;  /* 0x000000090d0d7c24 */ /* 0x000fe2000f8e0204 */
[----:B------:R-:W-:Y:S01]  /*8cf0*/  ULDC.64 UR8, c[0x0][0xae0] ;  /* 0x0002b80000087ab9 */ /* 0x000fe20000000a00 */
[----:B------:R-:W-:Y:S01]  /*8d00*/  SEL R4, RZ, 0x20, P2 ;  /* 0x00000020ff047807 */ /* 0x000fe20001000000 */
[----:B------:R-:W-:Y:S01]  /*8d10*/  UIMAD UR4, UR7, UR8, URZ ;  /* 0x00000008070472a4 */ /* 0x000fe2000f8e023f */
[----:B------:R-:W-:Y:S01]  /*8d20*/  VIADD R10, R2, 0x1c0 ;  /* 0x000001c0020a7836 */ /* 0x000fe20000000000 */
[----:B------:R-:W-:Y:S01]  /*8d30*/  IADD3 R9, R9, R13, RZ ;  /* 0x0000000d09097210 */ /* 0x000fe20007ffe0ff */
[----:B------:R-:W-:Y:S01]  /*8d40*/  IMAD.U32 R13, RZ, RZ, UR8 ;  /* 0x00000008ff0d7e24 */ /* 0x000fe2000f8e00ff */
[----:B------:R-:W-:Y:S01]  /*8d50*/  LOP3.LUT R11, R4, R12, R3, 0xfe, !PT ;  /* 0x0000000c040b7212 */ /* 0x000fe200078efe03 */
[----:B------:R-:W-:Y:S01]  /*8d60*/  UIMAD UR4, UR46, UR9, UR4 ;  /* 0x000000092e0472a4 */ /* 0x000fe2000f8e0204 */
[----:B------:R-:W-:Y:S01]  /*8d70*/  IMAD R3, R187, -0x40, R0 ;  /* 0xffffffc0bb037824 */ /* 0x000fe200078e0200 */
[----:B------:R-:W-:Y:S01]  /*8d80*/  SEL R4, RZ, 0x40, P0 ;  /* 0x00000040ff047807 */ /* 0x000fe20000000000 */
[----:B------:R-:W-:Y:S01]  /*8d90*/  IMAD.WIDE.U32 R8, R13, UR46, R8 ;  /* 0x0000002e0d087c25 */ /* 0x000fe2000f8e0008 */
[----:B------:R-:W-:Y:S01]  /*8da0*/  ULDC.64 UR6, c[0x0][0xae8] ;  /* 0x0002ba0000067ab9 */ /* 0x000fe20000000a00 */
[----:B------:R-:W-:-:S02]  /*8db0*/  ISETP.GE.AND P2, PT, R10, UR10, PT ;  /* 0x0000000a0a007c0c */ /* 0x000fc4000bf46270 */
[C---:B------:R-:W-:Y:S01]  /*8dc0*/  ISETP.GE.AND P1, PT, R18.reuse, R3, PT ;  /* 0x000000031200720c */ /* 0x040fe20003f26270 */
[----:B------:R-:W-:Y:S01]  /*8dd0*/  VIADD R9, R9, UR4 ;  /* 0x0000000409097c36 */ /* 0x000fe20008000000 */
[----:B------:R-:W-:Y:S01]  /*8de0*/  LOP3.LUT R21, R11, R4, RZ, 0xfc, !PT ;  /* 0x000000040b157212 */ /* 0x000fe200078efcff */
[----:B------:R-:W-:Y:S02]  /*8df0*/  UIMAD UR4, UR45, UR6, URZ ;  /* 0x000000062d0472a4 */ /* 0x000fe4000f8e023f */
[----:B------:R-:W-:Y:S01]  /*8e00*/  IMAD.U32 R11, RZ, RZ, UR6 ;  /* 0x00000006ff0b7e24 */ /* 0x000fe2000f8e00ff */
[----:B------:R-:W-:Y:S01]  /*8e10*/  SHF.R.S32.HI R13, RZ, 0x1f, R18 ;  /* 0x0000001fff0d7819 */ /* 0x000fe20000011412 */
[----:B------:R-:W-:Y:S01]  /*8e20*/  VIADD R0, R18, 0x20 ;  /* 0x0000002012007836 */ /* 0x000fe20000000000 */
[----:B------:R-:W-:Y:S02]  /*8e30*/  UIMAD UR4, UR44, UR7, UR4 ;  /* 0x000000072c0472a4 */ /* 0x000fe4000f8e0204 */
[----:B------:R-:W-:-:S02]  /*8e40*/  IMAD.WIDE.U32 R10, R11, UR44, R8 ;  /* 0x0000002c0b0a7c25 */ /* 0x000fc4000f8e0008 */
[----:B------:R-:W-:Y:S02]  /*8e50*/  ISETP.GE.AND P0, PT, R0, R3, PT ;  /* 0x000000030000720c */ /* 0x000fe40003f06270 */
[----:B------:R-:W-:Y:S01]  /*8e60*/  IMAD.MOV.U32 R12, RZ, RZ, R18 ;  /* 0x000000ffff0c7224 */ /* 0x000fe200078e0012 */
[----:B------:R-:W-:Y:S02]  /*8e70*/  SEL R0, RZ, 0x80, P2 ;  /* 0x00000080ff007807 */ /* 0x000fe40001000000 */
[----:B------:R-:W-:Y:S01]  /*8e80*/  IADD3 R15, R11, UR4, RZ ;  /* 0x000000040b0f7c10 */ /* 0x000fe2000fffe0ff */
[----:B------:R-:W-:Y:S01]  /*8e90*/  IMAD.WIDE R12, R187, 0x40, R12 ;  /* 0x00000040bb0c7825 */ /* 0x000fe200078e020c */
[----:B------:R-:W-:Y:S01]  /*8ea0*/  LOP3.LUT R0, R21, R0, RZ, 0xfc, !PT ;  /* 0x0000000015007212 */ /* 0x000fe200078efcff */
[----:B------:R-:W-:Y:S06]  /*8eb0*/  @P1 BRA `(.L_x_298) ;  /* 0x0000000000681947 */ /* 0x000fec0003800000 */
[----:B------:R-:W-:Y:S01]  /*8ec0*/  ULDC.64 UR6, c[0x0][0xad8] ;  /* 0x0002b60000067ab9 */ /* 0x000fe20000000a00 */
[----:B------:R-:W-:Y:S01]  /*8ed0*/  IMAD.MOV.U32 R8, RZ, RZ, R10 ;  /* 0x000000ffff087224 */ /* 0x000fe200078e000a */
[----:B------:R-:W-:Y:S01]  /*8ee0*/  ISETP.GE.AND P6, PT, R2, UR10, PT ;  /* 0x0000000a02007c0c */ /* 0x000fe2000bfc6270 */
[----:B------:R-:W-:Y:S01]  /*8ef0*/  IMAD R3, R13, UR6, RZ ;  /* 0x000000060d037c24 */ /* 0x000fe2000f8e02ff */
[----:B------:R-:W-:Y:S01]  /*8f00*/  ISETP.GE.AND P5, PT, R6, UR10, PT ;  /* 0x0000000a06007c0c */ /* 0x000fe2000bfa6270 */
[----:B------:R-:W-:Y:S01]  /*8f10*/  IMAD.MOV.U32 R9, RZ, RZ, R15 ;  /* 0x000000ffff097224 */ /* 0x000fe200078e000f */
[----:B------:R-:W-:Y:S01]  /*8f20*/  ISETP.GE.AND P4, PT, R20, UR10, PT ;  /* 0x0000000a14007c0c */ /* 0x000fe2000bf86270 */
[----:B------:R-:W-:Y:S01]  /*8f30*/  IMAD R3, R12, UR7, R3 ;  /* 0x000000070c037c24 */ /* 0x000fe2000f8e0203 */
[----:B------:R-:W-:Y:S01]  /*8f40*/  ISETP.GE.AND P3, PT, R26, UR10, PT ;  /* 0x0000000a1a007c0c */ /* 0x000fe2000bf66270 */
[----:B------:R-:W-:Y:S01]  /*8f50*/  IMAD.WIDE.U32 R8, R12, UR6, R8 ;  /* 0x000000060c087c25 */ /* 0x000fe2000f8e0008 */
[----:B------:R-:W-:Y:S01]  /*8f60*/  ULDC.64 UR6, c[0x0][0xa80] ;  /* 0x0002a00000067ab9 */ /* 0x000fe20000000a00 */
[----:B------:R-:W-:-:S02]  /*8f70*/  ISETP.GE.AND P2, PT, R27, UR10, PT ;  /* 0x0000000a1b007c0c */ /* 0x000fc4000bf46270 */
[----:B------:R-:W-:Y:S01]  /*8f80*/  IMAD.IADD R3, R9, 0x1, R3 ;  /* 0x0000000109037824 */ /* 0x000fe200078e0203 */
[----:B------:R-:W-:-:S04]  /*8f90*/  LEA R24, P1, R8, UR6, 0x1 ;  /* 0x0000000608187c11 */ /* 0x000fc8000f8208ff */
[----:B------:R-:W-:Y:S02]  /*8fa0*/  LEA.HI.X R25, R8, UR7, R3, 0x1, P1 ;  /* 0x0000000708197c11 */ /* 0x000fe400088f0c03 */
[----:B------:R-:W-:-:S03]  /*8fb0*/  ISETP.GE.AND P1, PT, R14, UR10, PT ;  /* 0x0000000a0e007c0c */ /* 0x000fc6000bf26270 */
[----:B------:R0:W-:Y:S01]  /*8fc0*/  @!P6 STG.E.128 desc[UR38][R24.64], RZ ;  /* 0x000000ff1800e986 */ /* 0x0001e2000c101d26 */
[----:B------:R-:W-:-:S03]  /*8fd0*/  LOP3.LUT P6, RZ, R21, 0x40, RZ, 0xc0, !PT ;  /* 0x0000004015ff7812 */ /* 0x000fc600078cc0ff */
[----:B------:R0:W-:Y:S01]  /*8fe0*/  @!P5 STG.E.128 desc[UR38][R24.64+0x80], RZ ;  /* 0x000080ff1800d986 */ /* 0x0001e2000c101d26 */
[----:B------:R-:W-:-:S03]  /*8ff0*/  LOP3.LUT P5, RZ, R0, 0x80, RZ, 0xc0, !PT ;  /* 0x0000008000ff7812 */ /* 0x000fc600078ac0ff */
[----:B------:R0:W-:Y:S04]  /*9000*/  @!P4 STG.E.128 desc[UR38][R24.64+0x180], RZ ;  /* 0x000180ff1800c986 */ /* 0x0001e8000c101d26 */
[----:B------:R0:W-:Y:S04]  /*9010*/  @!P1 STG.E.128 desc[UR38][R24.64+0x100], RZ ;  /* 0x000100ff18009986 */ /* 0x0001e8000c101d26 */
[----:B------:R0:W-:Y:S04]  /*9020*/  @!P3 STG.E.128 desc[UR38][R24.64+0x200], RZ ;  /* 0x000200ff1800b986 */ /* 0x0001e8000c101d26 */
[----:B------:R0:W-:Y:S04]  /*9030*/  @!P2 STG.E.128 desc[UR38][R24.64+0x280], RZ ;  /* 0x000280ff1800a986 */ /* 0x0001e8000c101d26 */
[----:B------:R0:W-:Y:S04]  /*9040*/  @P6 STG.E.128 desc[UR38][R24.64+0x300], RZ ;  /* 0x000300ff18006986 */ /* 0x0001e8000c101d26 */
[----:B------:R0:W-:Y:S02]  /*9050*/  @P5 STG.E.128 desc[UR38][R24.64+0x380], RZ ;  /* 0x000380ff18005986 */ /* 0x0001e4000c101d26 */
.L_x_298:
[----:B------:R-:W-:Y:S05]  /*9060*/  BSYNC B1 ;  /* 0x0000000000017941 */ /* 0x000fea0003800000 */
.L_x_297:
[----:B------:R-:W-:Y:S05]  /*9070*/  @P0 BRA `(.L_x_293) ;  /* 0x0000000000700947 */ /* 0x000fea0003800000 */
[----:B------:R-:W-:Y:S01]  /*9080*/  IADD3 R3, P0, R12, 0x20, RZ ;  /* 0x000000200c037810 */ /* 0x000fe20007f1e0ff */
        /* <DEDUP_REMOVED lines=11> */
[----:B------:R-:W-:Y:S01]  /*9140*/  LOP3.LUT P4, RZ, R21, 0x40, RZ, 0xc0, !PT ;  /* 0x0000004015ff7812 */ /* 0x000fe2000788c0ff */
[----:B------:R-:W-:Y:S01]  /*9150*/  IMAD R3, R3, UR7, R12 ;  /* 0x0000000703037c24 */ /* 0x000fe2000f8e020c */
[----:B------:R-:W-:Y:S02]  /*9160*/  ULDC.64 UR6, c[0x0][0xa80] ;  /* 0x0002a00000067ab9 */ /* 0x000fe40000000a00 */
[----:B------:R-:W-:Y:S01]  /*9170*/  LEA R10, P3, R8, UR6, 0x1 ;  /* 0x00000006080a7c11 */ /* 0x000fe2000f8608ff */
[----:B------:R-:W-:-:S05]  /*9180*/  IMAD.IADD R3, R9, 0x1, R3 ;  /* 0x0000000109037824 */ /* 0x000fca00078e0203 */
[----:B------:R-:W-:Y:S02]  /*9190*/  LEA.HI.X R11, R8, UR7, R3, 0x1, P3 ;  /* 0x00000007080b7c11 */ /* 0x000fe400098f0c03 */
[----:B------:R-:W-:-:S03]  /*91a0*/  ISETP.GE.AND P3, PT, R2, UR10, PT ;  /* 0x0000000a02007c0c */ /* 0x000fc6000bf66270 */
[----:B------:R1:W-:Y:S01]  /*91b0*/  @!P0 STG.E.128 desc[UR38][R10.64+0x80], RZ ;  /* 0x000080ff0a008986 */ /* 0x0003e2000c101d26 */
[----:B------:R-:W-:-:S03]  /*91c0*/  LOP3.LUT P0, RZ, R0, 0x80, RZ, 0xc0, !PT ;  /* 0x0000008000ff7812 */ /* 0x000fc6000780c0ff */
[----:B------:R1:W-:Y:S04]  /*91d0*/  @!P1 STG.E.128 desc[UR38][R10.64+0x100], RZ ;  /* 0x000100ff0a009986 */ /* 0x0003e8000c101d26 */
[----:B------:R1:W-:Y:S04]  /*91e0*/  @!P2 STG.E.128 desc[UR38][R10.64+0x180], RZ ;  /* 0x000180ff0a00a986 */ /* 0x0003e8000c101d26 */
[----:B------:R1:W-:Y:S04]  /*91f0*/  @!P6 STG.E.128 desc[UR38][R10.64+0x200], RZ ;  /* 0x000200ff0a00e986 */ /* 0x0003e8000c101d26 */
[----:B------:R1:W-:Y:S04]  /*9200*/  @!P5 STG.E.128 desc[UR38][R10.64+0x280], RZ ;  /* 0x000280ff0a00d986 */ /* 0x0003e8000c101d26 */
[----:B------:R1:W-:Y:S04]  /*9210*/  @P4 STG.E.128 desc[UR38][R10.64+0x300], RZ ;  /* 0x000300ff0a004986 */ /* 0x0003e8000c101d26 */
[----:B------:R1:W-:Y:S04]  /*9220*/  @!P3 STG.E.128 desc[UR38][R10.64], RZ ;  /* 0x000000ff0a00b986 */ /* 0x0003e8000c101d26 */
[----:B------:R1:W-:Y:S02]  /*9230*/  @P0 STG.E.128 desc[UR38][R10.64+0x380], RZ ;  /* 0x000380ff0a000986 */ /* 0x0003e4000c101d26 */
.L_x_293:
[----:B------:R-:W-:Y:S05]  /*9240*/  BSYNC B0 ;  /* 0x0000000000007941 */ /* 0x000fea0003800000 */
.L_x_287:
[----:B------:R-:W-:Y:S02]  /*9250*/  ULDC UR4, c[0x0][0xc14] ;  /* 0x0003050000047ab9 */ /* 0x000fe40000000800 */
[----:B------:R-:W-:-:S13]  /*9260*/  ISETP.GE.AND P0, PT, R7, UR4, PT ;  /* 0x0000000407007c0c */ /* 0x000fda000bf06270 */
[----:B------:R-:W-:Y:S05]  /*9270*/  @!P0 BRA `(.L_x_299) ;  /* 0xffffff7c002c8947 */ /* 0x000fea000383ffff */
[----:B------:R-:W-:Y:S05]  /*9280*/  EXIT ;  /* 0x000000000000794d */ /* 0x000fea0003800000 */
.L_x_254:
[----:B------:R-:W-:-:S08]  /*9290*/  NOP ;  /* 0x0000000000007918 */ /* 0x000fd00000000000 */
[----:B------:R-:W0:-:S00]  /*92a0*/  USETMAXREG.DEALLOC.CTAPOOL 0x18 ;  /* 0x00000018000079c8 */ /* 0x000e0000080e0500 */
[----:B0-----:R-:W-:-:S06]  /*92b0*/  LOP3.LUT R0, R0, 0x3, RZ, 0xc0, !PT ;  /* 0x0000000300007812 */ /* 0x001fcc00078ec0ff */
[----:B------:R-:W0:Y:S02]  /*92c0*/  SHFL.IDX PT, R0, R0, RZ, 0x1f ;  /* 0x00001fff00007589 */ /* 0x000e2400000e0000 */
[----:B0-----:R-:W-:-:S13]  /*92d0*/  ISETP.NE.AND P0, PT, R0, RZ, PT ;  /* 0x000000ff0000720c */ /* 0x001fda0003f05270 */
[----:B------:R-:W-:Y:S05]  /*92e0*/  @P0 EXIT ;  /* 0x000000000000094d */ /* 0x000fea0003800000 */
[----:B------:R-:W0:Y:S01]  /*92f0*/  S2R R2, SR_TID.X ;  /* 0x0000000000027919 */ /* 0x000e220000002100 */
[----:B------:R-:W-:Y:S01]  /*9300*/  LOP3.LUT R4, R4, 0xffffffdf, RZ, 0xc0, !PT ;  /* 0xffffffdf04047812 */ /* 0x000fe200078ec0ff */
[----:B------:R-:W-:Y:S01]  /*9310*/  ULDC UR5, c[0x0][0xc14] ;  /* 0x0003050000057ab9 */ /* 0x000fe20000000800 */
[----:B------:R-:W-:Y:S01]  /*9320*/  IMAD.MOV.U32 R0, RZ, RZ, RZ ;  /* 0x000000ffff007224 */ /* 0x000fe200078e00ff */
[----:B------:R-:W1:Y:S01]  /*9330*/  S2UR UR6, SR_CTAID.X ;  /* 0x00000000000679c3 */ /* 0x000e620000002500 */
[----:B------:R-:W-:Y:S01]  /*9340*/  ULDC UR4, c[0x0][0xc10] ;  /* 0x0003040000047ab9 */ /* 0x000fe20000000800 */
[----:B0-----:R-:W-:-:S04]  /*9350*/  LOP3.LUT R8, R2, 0x1f, RZ, 0xc0, !PT ;  /* 0x0000001f02087812 */ /* 0x001fc800078ec0ff */
[----:B------:R-:W-:-:S13]  /*9360*/  ISETP.NE.AND P0, PT, R8, 0x1f, PT ;  /* 0x0000001f0800780c */ /* 0x000fda0003f05270 */
[----:B------:R-:W-:Y:S02]  /*9370*/  @P0 LOP3.LUT R4, R4, 0x20, RZ, 0xfc, !PT ;  /* 0x0000002004040812 */ /* 0x000fe400078efcff */
[----:B------:R-:W-:-:S13]  /*9380*/  ISETP.GE.OR P0, PT, R8, UR5, !P0 ;  /* 0x0000000508007c0c */ /* 0x000fda000c706670 */
[----:B------:R-:W0:Y:S02]  /*9390*/  @!P0 LDC.64 R2, c[0x0][0xc58] ;  /* 0x00031600ff028b82 */ /* 0x000e240000000a00 */
[----:B0-----:R-:W-:-:S05]  /*93a0*/  @!P0 IMAD.WIDE.U32 R2, R8, 0x4, R2 ;  /* 0x0000000408028825 */ /* 0x001fca00078e0002 */
[----:B------:R-:W2:Y:S01]  /*93b0*/  @!P0 LDG.E R0, desc[UR38][R2.64] ;  /* 0x0000002602008981 */ /* 0x000ea2000c1e1900 */
[C---:B------:R-:W-:Y:S01]  /*93c0*/  ISETP.NE.AND P1, PT, R8.reuse, RZ, PT ;  /* 0x000000ff0800720c */ /* 0x040fe20003f25270 */
[----:B------:R-:W-:Y:S01]  /*93d0*/  IMAD.MOV.U32 R16, RZ, RZ, RZ ;  /* 0x000000ffff107224 */ /* 0x000fe200078e00ff */
[----:B------:R-:W-:Y:S01]  /*93e0*/  ISETP.GE.U32.AND P0, PT, R8, 0x2, PT ;  /* 0x000000020800780c */ /* 0x000fe20003f06070 */
[----:B------:R-:W-:Y:S01]  /*93f0*/  IMAD.MOV.U32 R19, RZ, RZ, RZ ;  /* 0x000000ffff137224 */ /* 0x000fe200078e00ff */
[----:B------:R-:W-:-:S09]  /*9400*/  LOP3.LUT R4, R4, 0xfffffffe, RZ, 0xc0, !PT ;  /* 0xfffffffe04047812 */ /* 0x000fd200078ec0ff */
[----:B------:R-:W-:-:S04]  /*9410*/  @P1 LOP3.LUT R4, R4, 0x1, RZ, 0xfc, !PT ;  /* 0x0000000104041812 */ /* 0x000fc800078efcff */
[----:B------:R-:W-:-:S04]  /*9420*/  LOP3.LUT R4, R4, 0xffffffef, RZ, 0xc0, !PT ;  /* 0xffffffef04047812 */ /* 0x000fc800078ec0ff */
[----:B------:R-:W-:-:S04]  /*9430*/  @P0 LOP3.LUT R4, R4, 0x10, RZ, 0xfc, !PT ;  /* 0x0000001004040812 */ /* 0x000fc800078efcff */
[----:B------:R-:W-:Y:S01]  /*9440*/  LOP3.LUT R4, R4, 0xfffffff7, RZ, 0xc0, !PT ;  /* 0xfffffff704047812 */ /* 0x000fe200078ec0ff */
[----:B--2---:R-:W0:Y:S02]  /*9450*/  SHFL.UP PT, R5, R0, 0x1, RZ ;  /* 0x0420000000057989 */ /* 0x004e2400000e00ff */
[----:B0-----:R-:W-:-:S05]  /*9460*/  SEL R5, R5, RZ, P1 ;  /* 0x000000ff05057207 */ /* 0x001fca0000800000 */
[----:B------:R-:W-:-:S05]  /*9470*/  IMAD.IADD R5, R0, 0x1, R5 ;  /* 0x0000000100057824 */ /* 0x000fca00078e0205 */
[----:B------:R-:W0:Y:S02]  /*9480*/  SHFL.UP PT, R6, R5, 0x2, RZ ;  /* 0x0440000005067989 */ /* 0x000e2400000e00ff */
[----:B0-----:R-:W-:Y:S02]  /*9490*/  SEL R6, R6, RZ, P0 ;  /* 0x000000ff06067207 */ /* 0x001fe40000000000 */
[----:B------:R-:W-:-:S03]  /*94a0*/  ISETP.GE.U32.AND P0, PT, R8, 0x4, PT ;  /* 0x000000040800780c */ /* 0x000fc60003f06070 */
[----:B------:R-:W-:-:S05]  /*94b0*/  IMAD.IADD R6, R5, 0x1, R6 ;  /* 0x0000000105067824 */ /* 0x000fca00078e0206 */
[----:B------:R-:W0:Y:S05]  /*94c0*/  SHFL.UP PT, R7, R6, 0x4, RZ ;  /* 0x0480000006077989 */ /* 0x000e2a00000e00ff */
[----:B------:R-:W-:-:S04]  /*94d0*/  @P0 LOP3.LUT R4, R4, 0x8, RZ, 0xfc, !PT ;  /* 0x0000000804040812 */ /* 0x000fc800078efcff */
[----:B------:R-:W-:Y:S02]  /*94e0*/  LOP3.LUT R4, R4, 0xfffffffb, RZ, 0xc0, !PT ;  /* 0xfffffffb04047812 */ /* 0x000fe400078ec0ff */
[----:B0-----:R-:W-:Y:S02]  /*94f0*/  SEL R7, R7, RZ, P0 ;  /* 0x000000ff07077207 */ /* 0x001fe40000000000 */
[----:B------:R-:W-:-:S03]  /*9500*/  ISETP.GE.U32.AND P0, PT, R8, 0x8, PT ;  /* 0x000000080800780c */ /* 0x000fc60003f06070 */
[----:B------:R-:W-:-:S05]  /*9510*/  IMAD.IADD R7, R6, 0x1, R7 ;  /* 0x0000000106077824 */ /* 0x000fca00078e0207 */
[----:B------:R-:W0:Y:S05]  /*9520*/  SHFL.UP PT, R2, R7, 0x8, RZ ;  /* 0x0500000007027989 */ /* 0x000e2a00000e00ff */
[----:B------:R-:W-:-:S04]  /*9530*/  @P0 LOP3.LUT R4, R4, 0x4, RZ, 0xfc, !PT ;  /* 0x0000000404040812 */ /* 0x000fc800078efcff */
[----:B------:R-:W-:Y:S02]  /*9540*/  LOP3.LUT R4, R4, 0xfffffffd, RZ, 0xc0, !PT ;  /* 0xfffffffd04047812 */ /* 0x000fe400078ec0ff */
[----:B0-----:R-:W-:Y:S02]  /*9550*/  SEL R2, R2, RZ, P0 ;  /* 0x000000ff02027207 */ /* 0x001fe40000000000 */
[----:B------:R-:W-:Y:S02]  /*9560*/  ISETP.GE.U32.AND P0, PT, R8, 0x10, PT ;  /* 0x000000100800780c */ /* 0x000fe40003f06070 */
[----:B------:R-:W-:-:S05]  /*9570*/  IADD3 R3, R7, R2, RZ ;  /* 0x0000000207037210 */ /* 0x000fca0007ffe0ff */
[----:B------:R-:W0:Y:S06]  /*9580*/  SHFL.UP PT, R2, R3, 0x10, RZ ;  /* 0x0600000003027989 */ /* 0x000e2c00000e00ff */
[----:B------:R-:W-:Y:S02]  /*9590*/  @P0 LOP3.LUT R4, R4, 0x2, RZ, 0xfc, !PT ;  /* 0x0000000204040812 */ /* 0x000fe400078efcff */
[----:B0-----:R-:W-:-:S05]  /*95a0*/  SEL R2, R2, RZ, P0 ;  /* 0x000000ff02027207 */ /* 0x001fca0000000000 */
[----:B------:R-:W-:-:S05]  /*95b0*/  IMAD.IADD R2, R3, 0x1, R2 ;  /* 0x0000000103027824 */ /* 0x000fca00078e0202 */
[----:B------:R-:W0:Y:S02]  /*95c0*/  SHFL.IDX PT, R5, R2, 0x1f, 0x1f ;  /* 0x03e01f0002057f89 */ /* 0x000e2400000e0000 */
[----:B0-----:R-:W-:-:S04]  /*95d0*/  IMAD R5, R5, UR4, RZ ;  /* 0x0000000405057c24 */ /* 0x001fc8000f8e02ff */
[----:B------:R-:W-:Y:S01]  /*95e0*/  IMAD.MOV.U32 R6, RZ, RZ, R5 ;  /* 0x000000ffff067224 */ /* 0x000fe200078e0005 */
[----:B-1----:R-:W-:-:S13]  /*95f0*/  ISETP.GT.AND P0, PT, R5, UR6, PT ;  /* 0x0000000605007c0c */ /* 0x002fda000bf04270 */
[----:B------:R-:W-:Y:S05]  /*9600*/  @P0 BRA `(.L_x_300) ;  /* 0x0000000000c00947 */ /* 0x000fea0003800000 */
[----:B------:R-:W-:Y:S01]  /*9610*/  IMAD.MOV.U32 R5, RZ, RZ, R6 ;  /* 0x000000ffff057224 */ /* 0x000fe200078e0006 */
[----:B------:R-:W-:Y:S01]  /*9620*/  MOV R19, RZ ;  /* 0x000000ff00137202 */ /* 0x000fe20000000f00 */
[----:B------:R-:W-:Y:S01]  /*9630*/  ULDC UR5, c[0x0][0xc14] ;  /* 0x0003050000057ab9 */ /* 0x000fe20000000800 */
[----:B------:R-:W-:Y:S01]  /*9640*/  ULDC UR7, c[0x0][0xc14] ;  /* 0x0003050000077ab9 */ /* 0x000fe20000000800 */
[----:B------:R-:W-:-:S05]  /*9650*/  ULDC UR4, c[0x0][0xc10] ;  /* 0x0003040000047ab9 */ /* 0x000fca0000000800 */
.L_x_304:
[----:B------:R-:W-:Y:S02]  /*9660*/  VIADD R0, R19, 0x1f ;  /* 0x0000001f13007836 */ /* 0x000fe40000000000 */
[----:B------:R-:W-:-:S03]  /*9670*/  IMAD.U32 R19, RZ, RZ, UR7 ;  /* 0x00000007ff137e24 */ /* 0x000fc6000f8e00ff */
[----:B------:R-:W-:-:S13]  /*9680*/  ISETP.GE.AND P0, PT, R0, UR5, PT ;  /* 0x0000000500007c0c */ /* 0x000fda000bf06270 */
[----:B------:R-:W-:Y:S05]  /*9690*/  @P0 BRA `(.L_x_301) ;  /* 0x0000000400400947 */ /* 0x000fea0003800000 */
[----:B------:R-:W0:Y:S01]  /*96a0*/  S2R R2, SR_TID.X ;  /* 0x0000000000027919 */ /* 0x000e220000002100 */
[----:B------:R-:W-:Y:S01]  /*96b0*/  IMAD.MOV.U32 R19, RZ, RZ, R0 ;  /* 0x000000ffff137224 */ /* 0x000fe200078e0000 */
[----:B------:R-:W-:Y:S01]  /*96c0*/  BSSY B0, `(.L_x_302) ;  /* 0x000000a000007945 */ /* 0x000fe20003800000 */
[----:B------:R-:W-:Y:S01]  /*96d0*/  IMAD.MOV.U32 R0, RZ, RZ, RZ ;  /* 0x000000ffff007224 */ /* 0x000fe200078e00ff */
[----:B0-----:R-:W-:-:S04]  /*96e0*/  LOP3.LUT R8, R2, 0x1f, RZ, 0xc0, !PT ;  /* 0x0000001f02087812 */ /* 0x001fc800078ec0ff */
[C---:B------:R-:W-:Y:S01]  /*96f0*/  ISETP.NE.AND P1, PT, R8.reuse, 0x1f, PT ;  /* 0x0000001f0800780c */ /* 0x040fe20003f25270 */
[----:B------:R-:W-:-:S05]  /*9700*/  IMAD.IADD R7, R8, 0x1, R19 ;  /* 0x0000000108077824 */ /* 0x000fca00078e0213 */
[----:B------:R-:W-:-:S13]  /*9710*/  ISETP.GE.OR P0, PT, R7, UR5, !P1 ;  /* 0x0000000507007c0c */ /* 0x000fda000cf06670 */
[----:B------:R-:W-:Y:S05]  /*9720*/  @P0 BRA `(.L_x_303) ;  /* 0x00000000000c0947 */ /* 0x000fea0003800000 */
[----:B------:R-:W0:Y:S02]  /*9730*/  LDC.64 R2, c[0x0][0xc58] ;  /* 0x00031600ff027b82 */ /* 0x000e240000000a00 */
[----:B0-----:R-:W-:-:S05]  /*9740*/  IMAD.WIDE R2, R7, 0x4, R2 ;  /* 0x0000000407027825 */ /* 0x001fca00078e0202 */
[----:B------:R0:W5:Y:S02]  /*9750*/  LDG.E R0, desc[UR38][R2.64] ;  /* 0x0000002602007981 */ /* 0x000164000c1e1900 */
.L_x_303:
[----:B------:R-:W-:Y:S05]  /*9760*/  BSYNC B0 ;  /* 0x0000000000007941 */ /* 0x000fea0003800000 */
.L_x_302:
[----:B0----5:R-:W0:Y:S01]  /*9770*/  SHFL.UP PT, R2, R0, 0x1, RZ ;  /* 0x0420000000027989 */ /* 0x021e2200000e00ff */
[C---:B------:R-:W-:Y:S02]  /*9780*/  ISETP.NE.AND P0, PT, R8.reuse, RZ, PT ;  /* 0x000000ff0800720c */ /* 0x040fe40003f05270 */
[----:B------:R-:W-:Y:S02]  /*9790*/  ISETP.GE.U32.AND P1, PT, R8, 0x2, PT ;  /* 0x000000020800780c */ /* 0x000fe40003f26070 */
[----:B0-----:R-:W-:Y:S02]  /*97a0*/  SEL R3, R2, RZ, P0 ;  /* 0x000000ff02037207 */ /* 0x001fe40000000000 */
[----:B------:R-:W-:Y:S02]  /*97b0*/  ISETP.GE.U32.AND P0, PT, R8, 0x4, PT ;  /* 0x000000040800780c */ /* 0x000fe40003f06070 */
[----:B------:R-:W-:-:S05]  /*97c0*/  IADD3 R3, R0, R3, RZ ;  /* 0x0000000300037210 */ /* 0x000fca0007ffe0ff */
[----:B------:R-:W0:Y:S02]  /*97d0*/  SHFL.UP PT, R2, R3, 0x2, RZ ;  /* 0x0440000003027989 */ /* 0x000e2400000e00ff */
[----:B0-----:R-:W-:Y:S02]  /*97e0*/  SEL R2, R2, RZ, P1 ;  /* 0x000000ff02027207 */ /* 0x001fe40000800000 */
[----:B------:R-:W-:-:S03]  /*97f0*/  ISETP.GE.U32.AND P1, PT, R8, 0x8, PT ;  /* 0x000000080800780c */ /* 0x000fc60003f26070 */
[----:B------:R-:W-:-:S05]  /*9800*/  IMAD.IADD R2, R3, 0x1, R2 ;  /* 0x0000000103027824 */ /* 0x000fca00078e0202 */
[----:B------:R-:W0:Y:S02]  /*9810*/  SHFL.UP PT, R6, R2, 0x4, RZ ;  /* 0x0480000002067989 */ /* 0x000e2400000e00ff */
[----:B0-----:R-:W-:Y:S02]  /*9820*/  SEL R7, R6, RZ, P0 ;  /* 0x000000ff06077207 */ /* 0x001fe40000000000 */
[----:B------:R-:W-:-:S03]  /*9830*/  ISETP.GE.U32.AND P0, PT, R8, 0x10, PT ;  /* 0x000000100800780c */ /* 0x000fc60003f06070 */
[----:B------:R-:W-:-:S05]  /*9840*/  IMAD.IADD R7, R2, 0x1, R7 ;  /* 0x0000000102077824 */ /* 0x000fca00078e0207 */
[----:B------:R-:W0:Y:S02]  /*9850*/  SHFL.UP PT, R6, R7, 0x8, RZ ;  /* 0x0500000007067989 */ /* 0x000e2400000e00ff */
[----:B0-----:R-:W-:-:S05]  /*9860*/  SEL R6, R6, RZ, P1 ;  /* 0x000000ff06067207 */ /* 0x001fca0000800000 */
[----:B------:R-:W-:-:S05]  /*9870*/  IMAD.IADD R6, R7, 0x1, R6 ;  /* 0x0000000107067824 */ /* 0x000fca00078e0206 */
[----:B------:R-:W0:Y:S02]  /*9880*/  SHFL.UP PT, R8, R6, 0x10, RZ ;  /* 0x0600000006087989 */ /* 0x000e2400000e00ff */
[----:B0-----:R-:W-:-:S05]  /*9890*/  SEL R9, R8, RZ, P0 ;  /* 0x000000ff08097207 */ /* 0x001fca0000000000 */
[----:B------:R-:W-:-:S05]  /*98a0*/  IMAD.IADD R9, R6, 0x1, R9 ;  /* 0x0000000106097824 */ /* 0x000fca00078e0209 */
[----:B------:R-:W0:Y:S02]  /*98b0*/  SHFL.IDX PT, R3, R9, 0x1f, 0x1f ;  /* 0x03e01f0009037f89 */ /* 0x000e2400000e0000 */
[----:B0-----:R-:W-:-:S04]  /*98c0*/  IMAD R6, R3, UR4, RZ ;  /* 0x0000000403067c24 */ /* 0x001fc8000f8e02ff */
[----:B------:R-:W-:-:S05]  /*98d0*/  IMAD.IADD R5, R6, 0x1, R5 ;  /* 0x0000000106057824 */ /* 0x000fca00078e0205 */
[----:B------:R-:W-:-:S13]  /*98e0*/  ISETP.GT.AND P0, PT, R5, UR6, PT ;  /* 0x0000000605007c0c */ /* 0x000fda000bf04270 */
[----:B------:R-:W-:Y:S05]  /*98f0*/  @!P0 BRA `(.L_x_304) ;  /* 0xfffffffc00588947 */ /* 0x000fea000383ffff */
[----:B------:R-:W-:-:S07]  /*9900*/  MOV R2, R9 ;  /* 0x0000000900027202 */ /* 0x000fce0000000f00 */
.L_x_300:
[----:B------:R-:W-:-:S04]  /*9910*/  IMAD.IADD R7, R5, 0x1, -R6 ;  /* 0x0000000105077824 */ /* 0x000fc800078e0a06 */
[----:B------:R-:W-:-:S05]  /*9920*/  IMAD R3, R2, UR4, R7 ;  /* 0x0000000402037c24 */ /* 0x000fca000f8e0207 */
[----:B------:R-:W-:-:S13]  /*9930*/  ISETP.GT.AND P0, PT, R3, UR6, PT ;  /* 0x0000000603007c0c */ /* 0x000fda000bf04270 */
[----:B------:R-:W-:-:S04]  /*9940*/  VOTE.ANY R8, PT, !P0 ;  /* 0x0000000000087806 */ /* 0x000fc800040e0100 */
[----:B------:R-:W0:Y:S01]  /*9950*/  POPC R5, R8 ;  /* 0x0000000800057309 */ /* 0x000e220000000000 */
[----:B------:R-:W-:Y:S01]  /*9960*/  ISETP.NE.AND P0, PT, R8, RZ, PT ;  /* 0x000000ff0800720c */ /* 0x000fe20003f05270 */
[----:B0-----:R-:W0:Y:S02]  /*9970*/  SHFL.IDX PT, R0, R0, R5, 0x1f ;  /* 0x00001f0500007589 */ /* 0x001e2400000e0000 */
[----:B0-----:R-:W-:-:S04]  /*9980*/  IABS R6, R0 ;  /* 0x0000000000067213 */ /* 0x001fc80000000000 */
[----:B------:R-:W0:Y:S08]  /*9990*/  I2F.RP R9, R6 ;  /* 0x0000000600097306 */ /* 0x000e300000209400 */
[----:B0-----:R-:W0:Y:S02]  /*99a0*/  MUFU.RCP R9, R9 ;  /* 0x0000000900097308 */ /* 0x001e240000001000 */
[----:B0-----:R-:W-:-:S06]  /*99b0*/  VIADD R3, R9, 0xffffffe ;  /* 0x0ffffffe09037836 */ /* 0x001fcc0000000000 */
[----:B------:R-:W0:Y:S02]  /*99c0*/  F2I.FTZ.U32.TRUNC.NTZ R3, R3 ;  /* 0x0000000300037305 */ /* 0x000e24000021f000 */
[----:B0-----:R-:W-:Y:S01]  /*99d0*/  IMAD.MOV R11, RZ, RZ, -R3 ;  /* 0x000000ffff0b7224 */ /* 0x001fe200078e0a03 */
[----:B------:R-:W-:Y:S06]  /*99e0*/  @!P0 BRA `(.L_x_305) ;  /* 0x0000000000088947 */ /* 0x000fec0003800000 */
[----:B------:R-:W-:-:S05]  /*99f0*/  VIADD R9, R5, 0xffffffff ;  /* 0xffffffff05097836 */ /* 0x000fca0000000000 */
[----:B------:R0:W1:Y:S02]  /*9a00*/  SHFL.IDX PT, R16, R2, R9, 0x1f ;  /* 0x00001f0902107589 */ /* 0x00006400000e0000 */
.L_x_305:
[----:B-1----:R-:W-:Y:S01]  /*9a10*/  IMAD R16, R16, UR4, R7 ;  /* 0x0000000410107c24 */ /* 0x002fe2000f8e0207 */
[----:B------:R-:W-:Y:S01]  /*9a20*/  IADD3 R19, R5, R19, RZ ;  /* 0x0000001305137210 */ /* 0x000fe20007ffe0ff */
[----:B------:R-:W-:Y:S02]  /*9a30*/  IMAD R7, R11, R6, RZ ;  /* 0x000000060b077224 */ /* 0x000fe400078e02ff */
[----:B0-----:R-:W-:Y:S01]  /*9a40*/  IMAD.MOV.U32 R2, RZ, RZ, RZ ;  /* 0x000000ffff027224 */ /* 0x001fe200078e00ff */
[----:B------:R-:W-:-:S03]  /*9a50*/  IADD3 R9, -R16, UR6, RZ ;  /* 0x0000000610097c10 */ /* 0x000fc6000fffe1ff */
[----:B------:R-:W-:Y:S01]  /*9a60*/  IMAD.HI.U32 R2, R3, R7, R2 ;  /* 0x0000000703027227 */ /* 0x000fe200078e0002 */
[----:B------:R-:W-:Y:S02]  /*9a70*/  IABS R7, R0 ;  /* 0x0000000000077213 */ /* 0x000fe40000000000 */
[----:B------:R-:W-:Y:S02]  /*9a80*/  IABS R3, R9 ;  /* 0x0000000900037213 */ /* 0x000fe40000000000 */
[----:B------:R-:W-:-:S03]  /*9a90*/  IADD3 R7, RZ, -R7, RZ ;  /* 0x80000007ff077210 */ /* 0x000fc60007ffe0ff */
[----:B------:R-:W-:-:S04]  /*9aa0*/  IMAD.HI.U32 R2, R2, R3, RZ ;  /* 0x0000000302027227 */ /* 0x000fc800078e00ff */
[----:B------:R-:W-:-:S05]  /*9ab0*/  IMAD R3, R2, R7, R3 ;  /* 0x0000000702037224 */ /* 0x000fca00078e0203 */
[----:B------:R-:W-:-:S13]  /*9ac0*/  ISETP.GT.U32.AND P0, PT, R6, R3, PT ;  /* 0x000000030600720c */ /* 0x000fda0003f04070 */
[----:B------:R-:W-:Y:S02]  /*9ad0*/  @!P0 IMAD.IADD R3, R3, 0x1, -R6 ;  /* 0x0000000103038824 */ /* 0x000fe400078e0a06 */
[----:B------:R-:W-:-:S03]  /*9ae0*/  @!P0 VIADD R2, R2, 0x1 ;  /* 0x0000000102028836 */ /* 0x000fc60000000000 */
[----:B------:R-:W-:Y:S02]  /*9af0*/  ISETP.GE.U32.AND P0, PT, R3, R6, PT ;  /* 0x000000060300720c */ /* 0x000fe40003f06070 */
[----:B------:R-:W-:-:S11]  /*9b00*/  LOP3.LUT R3, R9, R0, RZ, 0x3c, !PT ;  /* 0x0000000009037212 */ /* 0x000fd600078e3cff */
[----:B------:R-:W-:Y:S01]  /*9b10*/  @P0 VIADD R2, R2, 0x1 ;  /* 0x0000000102020836 */ /* 0x000fe20000000000 */
[----:B------:R-:W-:-:S13]  /*9b20*/  ISETP.GE.AND P0, PT, R3, RZ, PT ;  /* 0x000000ff0300720c */ /* 0x000fda0003f06270 */
[----:B------:R-:W-:Y:S01]  /*9b30*/  @!P0 IMAD.MOV R2, RZ, RZ, -R2 ;  /* 0x000000ffff028224 */ /* 0x000fe200078e0a02 */
[----:B------:R-:W-:-:S13]  /*9b40*/  ISETP.NE.AND P0, PT, R0, RZ, PT ;  /* 0x000000ff0000720c */ /* 0x000fda0003f05270 */
[----:B------:R-:W-:-:S05]  /*9b50*/  @!P0 LOP3.LUT R2, RZ, R0, RZ, 0x33, !PT ;  /* 0x00000000ff028212 */ /* 0x000fca00078e33ff */
[--C-:B------:R-:W-:Y:S02]  /*9b60*/  IMAD.MOV R17, RZ, RZ, -R2.reuse ;  /* 0x000000ffff117224 */ /* 0x100fe400078e0a02 */
[----:B------:R-:W-:Y:S02]  /*9b70*/  IMAD.MOV.U32 R18, RZ, RZ, R2 ;  /* 0x000000ffff127224 */ /* 0x000fe400078e0002 */
[----:B------:R-:W-:Y:S01]  /*9b80*/  IMAD R17, R0, R17, R9 ;  /* 0x0000001100117224 */ /* 0x000fe200078e0209 */
[----:B------:R-:W-:Y:S06]  /*9b90*/  BRA `(.L_x_306) ;  /* 0x00000000000c7947 */ /* 0x000fec0003800000 */
.L_x_301:
[----:B------:R-:W-:Y:S02]  /*9ba0*/  IMAD.MOV.U32 R17, RZ, RZ, RZ ;  /* 0x000000ffff117224 */ /* 0x000fe400078e00ff */
[----:B------:R-:W-:Y:S02]  /*9bb0*/  IMAD.U32 R16, RZ, RZ, UR6 ;  /* 0x00000006ff107e24 */ /* 0x000fe4000f8e00ff */
[----:B------:R-:W-:-:S07]  /*9bc0*/  IMAD.MOV.U32 R18, RZ, RZ, RZ ;  /* 0x000000ffff127224 */ /* 0x000fce00078e00ff */
.L_x_306:
[----:B------:R-:W0:Y:S01]  /*9bd0*/  S2R R0, SR_TID.X ;  /* 0x0000000000007919 */ /* 0x000e220000002100 */
[----:B------:R-:W-:Y:S01]  /*9be0*/  STL [R1+0x24], RZ ;  /* 0x000024ff01007387 */ /* 0x000fe20000100800 */
[----:B0-----:R-:W-:-:S04]  /*9bf0*/  LOP3.LUT R0, R0, 0x1f, RZ, 0xc0, !PT ;  /* 0x0000001f00007812 */ /* 0x001fc800078ec0ff */
[----:B------:R-:W-:-:S13]  /*9c00*/  ISETP.NE.AND P0, PT, R0, RZ, PT ;  /* 0x000000ff0000720c */ /* 0x000fda0003f05270 */
[----:B------:R-:W0:Y:S01]  /*9c10*/  @!P0 S2R R3, SR_CgaCtaId ;  /* 0x0000000000038919 */ /* 0x000e220000008800 */
[----:B------:R-:W-:-:S04]  /*9c20*/  @!P0 MOV R0, 0x400 ;  /* 0x0000040000008802 */ /* 0x000fc80000000f00 */
[----:B0-----:R-:W-:-:S05]  /*9c30*/  @!P0 LEA R0, R3, R0, 0x18 ;  /* 0x0000000003008211 */ /* 0x001fca00078ec0ff */
[----:B------:R0:W-:Y:S01]  /*9c40*/  @!P0 STS.128 [R0+0x28cd0], R16 ;  /* 0x028cd01000008388 */ /* 0x0001e20000000c00 */
[----:B------:R-:W-:Y:S06]  /*9c50*/  BAR.ARV 0x5, 0x120 ;  /* 0x0144800000007b1d */ /* 0x000fec0000002000 */
[----:B------:R-:W-:Y:S01]  /*9c60*/  ISETP.GE.AND P0, PT, R19, UR5, PT ;  /* 0x0000000513007c0c */ /* 0x000fe2000bf06270 */
[----:B0-----:R-:W-:-:S05]  /*9c70*/  IMAD.MOV.U32 R0, RZ, RZ, 0x1 ;  /* 0x00000001ff007424 */ /* 0x001fca00078e00ff */
[----:B------:R0:W-:Y:S04]  /*9c80*/  STL [R1+0x4], R0 ;  /* 0x0000040001007387 */ /* 0x0001e80000100800 */
[----:B------:R0:W-:Y:S03]  /*9c90*/  STL [R1], RZ ;  /* 0x000000ff01007387 */ /* 0x0001e60000100800 */
[----:B------:R-:W-:Y:S05]  /*9ca0*/  @P0 BRA `(.L_x_307) ;  /* 0x0000003c00780947 */ /* 0x000fea0003800000 */
[----:B0-----:R-:W-:Y:S01]  /*9cb0*/  MOV R0, 0x1 ;  /* 0x0000000100007802 */ /* 0x001fe20000000f00 */
[----:B------:R0:W-:Y:S01]  /*9cc0*/  STL [R1], RZ ;  /* 0x000000ff01007387 */ /* 0x0001e20000100800 */
[----:B------:R-:W-:Y:S01]  /*9cd0*/  ULDC UR37, c[0x0][0xc] ;  /* 0x0000030000257ab9 */ /* 0x000fe20000000800 */
[----:B------:R-:W-:Y:S02]  /*9ce0*/  ULDC.64 UR40, c[0x0][0x198] ;  /* 0x0000660000287ab9 */ /* 0x000fe40000000a00 */
[----:B------:R0:W-:Y:S04]  /*9cf0*/  STL [R1+0x4], R0 ;  /* 0x0000040001007387 */ /* 0x0001e80000100800 */
[----:B------:R0:W-:Y:S02]  /*9d00*/  STL [R1+0x24], RZ ;  /* 0x000024ff01007387 */ /* 0x0001e40000100800 */
.L_x_370:
[----:B-12---:R-:W1:Y:S02]  /*9d10*/  LDC.64 R2, c[0x0][0xc60] ;  /* 0x00031800ff027b82 */ /* 0x006e640000000a00 */
[----:B-1----:R-:W-:-:S05]  /*9d20*/  IMAD.WIDE R2, R19, 0x4, R2 ;  /* 0x0000000413027825 */ /* 0x002fca00078e0202 */
[----:B------:R-:W2:Y:S01]  /*9d30*/  LDG.E R5, desc[UR38][R2.64] ;  /* 0x0000002602057981 */ /* 0x000ea2000c1e1900 */
[----:B------:R-:W-:Y:S05]  /*9d40*/  YIELD ;  /* 0x0000000000007946 */ /* 0x000fea0003800000 */
[----:B------:R-:W-:Y:S01]  /*9d50*/  ULDC.64 UR4, c[0x0][0xa28] ;  /* 0x00028a0000047ab9 */ /* 0x000fe20000000a00 */
[----:B0-----:R-:W-:Y:S01]  /*9d60*/  IMAD.MOV.U32 R0, RZ, RZ, RZ ;  /* 0x000000ffff007224 */ /* 0x001fe200078e00ff */
[----:B------:R-:W-:-:S04]  /*9d70*/  ISETP.NE.U32.AND P0, PT, RZ, UR4, PT ;  /* 0x00000004ff007c0c */ /* 0x000fc8000bf05070 */
[----:B------:R-:W-:Y:S01]  /*9d80*/  ISETP.NE.AND.EX P0, PT, RZ, UR5, PT, P0 ;  /* 0x00000005ff007c0c */ /* 0x000fe2000bf05300 */
[----:B------:R-:W-:Y:S01]  /*9d90*/  IMAD.MOV.U32 R6, RZ, RZ, RZ ;  /* 0x000000ffff067224 */ /* 0x000fe200078e00ff */
[----:B--2---:R-:W-:Y:S01]  /*9da0*/  SHF.R.S32.HI R4, RZ, 0x1f, R5 ;  /* 0x0000001fff047819 */ /* 0x004fe20000011405 */
[----:B------:R-:W-:-:S10]  /*9db0*/  IMAD.SHL.U32 R7, R5, 0x4, RZ ;  /* 0x0000000405077824 */ /* 0x000fd400078e00ff */
[C---:B------:R-:W-:Y:S01]  /*9dc0*/  @P0 LEA R2, P1, R5.reuse, UR4, 0x2 ;  /* 0x0000000405020c11 */ /* 0x040fe2000f8210ff */
[----:B------:R-:W-:Y:S03]  /*9dd0*/  STL [R1+0x10], R5 ;  /* 0x0000100501007387 */ /* 0x000fe60000100800 */
[----:B------:R-:W-:Y:S01]  /*9de0*/  @P0 LEA.HI.X R3, R5, UR5, R4, 0x2, P1 ;  /* 0x0000000505030c11 */ /* 0x000fe200088f1404 */
[----:B------:R-:W-:-:S04]  /*9df0*/  ULDC.64 UR4, c[0x0][0xa00] ;  /* 0x0002800000047ab9 */ /* 0x000fc80000000a00 */
[----:B------:R0:W5:Y:S01]  /*9e00*/  @P0 LDG.E R0, desc[UR38][R2.64] ;  /* 0x0000002602000981 */ /* 0x000162000c1e1900 */
[----:B------:R-:W-:-:S04]  /*9e10*/  ISETP.NE.U32.AND P0, PT, RZ, UR4, PT ;  /* 0x00000004ff007c0c */ /* 0x000fc8000bf05070 */
[----:B------:R-:W-:-:S13]  /*9e20*/  ISETP.NE.AND.EX P0, PT, RZ, UR5, PT, P0 ;  /* 0x00000005ff007c0c */ /* 0x000fda000bf05300 */
[----:B0-----:R-:W-:-:S04]  /*9e30*/  @P0 LEA R2, P1, R5, UR4, 0x2 ;  /* 0x0000000405020c11 */ /* 0x001fc8000f8210ff */
[----:B------:R-:W-:Y:S01]  /*9e40*/  @P0 LEA.HI.X R3, R5, UR5, R4, 0x2, P1 ;  /* 0x0000000505030c11 */ /* 0x000fe200088f1404 */
[----:B------:R-:W-:-:S04]  /*9e50*/  ULDC.64 UR4, c[0x0][0xa20] ;  /* 0x0002880000047ab9 */ /* 0x000fc80000000a00 */
[----:B------:R-:W2:Y:S01]  /*9e60*/  @P0 LDG.E R6, desc[UR38][R2.64] ;  /* 0x0000002602060981 */ /* 0x000ea2000c1e1900 */
[----:B------:R-:W-:-:S04]  /*9e70*/  ISETP.NE.U32.AND P0, PT, RZ, UR4, PT ;  /* 0x00000004ff007c0c */ /* 0x000fc8000bf05070 */
[----:B------:R-:W-:Y:S01]  /*9e80*/  ISETP.NE.AND.EX P0, PT, RZ, UR5, PT, P0 ;  /* 0x00000005ff007c0c */ /* 0x000fe2000bf05300 */
[----:B--2---:R0:W-:Y:S04]  /*9e90*/  STL [R1+0x2c], R6 ;  /* 0x00002c0601007387 */ /* 0x0041e80000100800 */
[----:B------:R1:W-:Y:S01]  /*9ea0*/  STL [R1+0x18], R7 ;  /* 0x0000180701007387 */ /* 0x0003e20000100800 */
[----:B0-----:R-:W-:-:S07]  /*9eb0*/  SHF.L.U64.HI R6, R5, 0x2, R4 ;  /* 0x0000000205067819 */ /* 0x001fce0000010204 */
[C---:B------:R-:W-:Y:S01]  /*9ec0*/  @P0 IADD3 R4, P1, R7.reuse, UR4, RZ ;  /* 0x0000000407040c10 */ /* 0x040fe2000ff3e0ff */
[----:B------:R0:W-:Y:S03]  /*9ed0*/  STL [R1+0x1c], R6 ;  /* 0x00001c0601007387 */ /* 0x0001e60000100800 */
[----:B------:R-:W-:Y:S01]  /*9ee0*/  @P0 IADD3.X R5, R6, UR5, RZ, P1, !PT ;  /* 0x0000000506050c10 */ /* 0x000fe20008ffe4ff */
[----:B------:R-:W-:Y:S02]  /*9ef0*/  ULDC.64 UR4, c[0x0][0xa08] ;  /* 0x0002820000047ab9 */ /* 0x000fe40000000a00 */
[----:B------:R-:W-:Y:S01]  /*9f00*/  IADD3 R2, P1, R7, UR4, RZ ;  /* 0x0000000407027c10 */ /* 0x000fe2000ff3e0ff */
[----:B-1----:R-:W-:-:S03]  /*9f10*/  IMAD.MOV.U32 R7, RZ, RZ, RZ ;  /* 0x000000ffff077224 */ /* 0x002fc600078e00ff */
[----:B------:R-:W-:Y:S02]  /*9f20*/  IADD3.X R3, R6, UR5, RZ, P1, !PT ;  /* 0x0000000506037c10 */ /* 0x000fe40008ffe4ff */
[----:B------:R-:W-:-:S04]  /*9f30*/  ISETP.NE.U32.AND P1, PT, RZ, UR4, PT ;  /* 0x00000004ff007c0c */ /* 0x000fc8000bf25070 */
[----:B------:R-:W-:Y:S01]  /*9f40*/  ISETP.NE.AND.EX P1, PT, RZ, UR5, PT, P1 ;  /* 0x00000005ff007c0c */ /* 0x000fe2000bf25310 */
[----:B------:R-:W-:Y:S02]  /*9f50*/  ULDC.64 UR4, c[0x0][0x3f8] ;  /* 0x0000fe0000047ab9 */ /* 0x000fe40000000a00 */
[----:B------:R-:W-:-:S03]  /*9f60*/  UISETP.NE.U32.AND UP0, UPT, UR4, URZ, UPT ;  /* 0x0000003f0400728c */ /* 0x000fc6000bf05070 */
[----:B------:R-:W-:Y:S01]  /*9f70*/  ULDC UR4, c[0x0][0x404] ;  /* 0x0001010000047ab9 */ /* 0x000fe20000000800 */
[----:B------:R-:W-:-:S03]  /*9f80*/  UISETP.NE.AND.EX UP0, UPT, UR5, URZ, UPT, UP0 ;  /* 0x0000003f0500728c */ /* 0x000fc6000bf05300 */
[----:B------:R-:W-:Y:S01]  /*9f90*/  ULDC UR5, c[0x0][0x2e0] ;  /* 0x0000b80000057ab9 */ /* 0x000fe20000000800 */
[----:B------:R-:W-:Y:S02]  /*9fa0*/  USEL UR4, UR4, 0x1, UP0 ;  /* 0x0000000104047887 */ /* 0x000fe40008000000 */
[----:B------:R1:W5:Y:S02]  /*9fb0*/  @P1 LDG.E R7, desc[UR38][R2.64] ;  /* 0x0000002602071981 */ /* 0x000364000c1e1900 */
[----:B------:R-:W-:-:S06]  /*9fc0*/  UIMAD UR4, UR4, UR5, URZ ;  /* 0x00000005040472a4 */ /* 0x000fcc000f8e023f */
[----:B0-----:R-:W-:-:S06]  /*9fd0*/  IMAD.U32 R6, RZ, RZ, UR4 ;  /* 0x00000004ff067e24 */ /* 0x001fcc000f8e00ff */
[----:B------:R1:W5:Y:S01]  /*9fe0*/  @P0 LDG.E R6, desc[UR38][R4.64] ;  /* 0x0000002604060981 */ /* 0x000362000c1e1900 */
[----:B------:R-:W-:Y:S05]  /*9ff0*/  @P0 BRA `(.L_x_308) ;  /* 0x0000000000100947 */ /* 0x000fea0003800000 */
[----:B------:R-:W-:Y:S05]  /*a000*/  @!P1 BRA `(.L_x_308) ;  /* 0x00000000000c9947 */ /* 0x000fea0003800000 */
[----:B-1----:R-:W2:Y:S04]  /*a010*/  LDG.E R5, desc[UR38][R2.64] ;  /* 0x0000002602057981 */ /* 0x002ea8000c1e1900 */
[----:B-----5:R-:W2:Y:S02]  /*a020*/  LDG.E R6, desc[UR38][R2.64+0x4] ;  /* 0x0000042602067981 */ /* 0x020ea4000c1e1900 */
[----:B--2---:R-:W-:-:S07]  /*a030*/  IADD3 R6, -R5, R6, RZ ;  /* 0x0000000605067210 */ /* 0x004fce0007ffe1ff */
.L_x_308:
[--C-:B-1---5:R-:W-:Y:S01]  /*a040*/  IMAD.IADD R2, R6, 0x1, -R0.reuse ;  /* 0x0000000106027824 */ /* 0x122fe200078e0a00 */
[----:B------:R-:W-:Y:S01]  /*a050*/  BSSY B6, `(.L_x_309) ;  /* 0x0000306000067945 */ /* 0x000fe20003800000 */
[----:B------:R-:W-:Y:S02]  /*a060*/  IMAD.IADD R3, R7, 0x1, R0 ;  /* 0x0000000107037824 */ /* 0x000fe400078e0200 */
[C---:B------:R-:W-:Y:S01]  /*a070*/  VIADD R0, R2.reuse, 0x3f ;  /* 0x0000003f02007836 */ /* 0x040fe20000000000 */
[----:B------:R-:W-:Y:S01]  /*a080*/  STL [R1+0x20], R2 ;  /* 0x0000200201007387 */ /* 0x000fe20000100800 */
[----:B------:R-:W-:-:S03]  /*a090*/  ISETP.GT.AND P0, PT, R2, RZ, PT ;  /* 0x000000ff0200720c */ /* 0x000fc60003f04270 */
[----:B------:R0:W-:Y:S02]  /*a0a0*/  STL [R1+0x8], R3 ;  /* 0x0000080301007387 */ /* 0x0001e40000100800 */
[----:B0-----:R-:W-:-:S04]  /*a0b0*/  SHF.R.S32.HI R3, RZ, 0x1f, R0 ;  /* 0x0000001fff037819 */ /* 0x001fc80000011400 */
[----:B------:R-:W-:-:S04]  /*a0c0*/  LEA.HI R3, R3, R0, RZ, 0x6 ;  /* 0x0000000003037211 */ /* 0x000fc800078f30ff */
[----:B------:R-:W-:-:S05]  /*a0d0*/  SHF.R.S32.HI R0, RZ, 0x6, R3 ;  /* 0x00000006ff007819 */ /* 0x000fca0000011403 */
[----:B------:R0:W-:Y:S01]  /*a0e0*/  STL [R1+0x14], R0 ;  /* 0x0000140001007387 */ /* 0x0001e20000100800 */
[----:B------:R-:W-:Y:S05]  /*a0f0*/  @P0 BRA `(.L_x_310) ;  /* 0x0000000000440947 */ /* 0x000fea0003800000 */
[----:B------:R-:W1:Y:S02]  /*a100*/  S2R R2, SR_TID.X ;  /* 0x0000000000027919 */ /* 0x000e640000002100 */
[----:B-1----:R-:W-:-:S04]  /*a110*/  LOP3.LUT R2, R2, 0x1f, RZ, 0xc0, !PT ;  /* 0x0000001f02027812 */ /* 0x002fc800078ec0ff */
[----:B------:R-:W-:-:S13]  /*a120*/  ISETP.NE.AND P1, PT, R2, RZ, PT ;  /* 0x000000ff0200720c */ /* 0x000fda0003f25270 */
[----:B------:R-:W-:Y:S05]  /*a130*/  @P1 BRA `(.L_x_311) ;  /* 0x0000002c00dc1947 */ /* 0x000fea0003800000 */
[----:B------:R-:W1:Y:S01]  /*a140*/  S2R R7, SR_LANEID ;  /* 0x0000000000077919 */ /* 0x000e620000000000 */
[----:B------:R-:W-:Y:S01]  /*a150*/  VOTEU.ANY UR4, UPT, PT ;  /* 0x0000000000047886 */ /* 0x000fe200038e0100 */
[----:B------:R-:W2:Y:S01]  /*a160*/  LDC.64 R2, c[0x0][0xc38] ;  /* 0x00030e00ff027b82 */ /* 0x000ea20000000a00 */
[----:B0-----:R-:W1:Y:S08]  /*a170*/  FLO.U32 R0, UR4 ;  /* 0x0000000400007d00 */ /* 0x001e7000080e0000 */
[----:B------:R-:W2:Y:S01]  /*a180*/  POPC R5, UR4 ;  /* 0x0000000400057d09 */ /* 0x000ea20008000000 */
[----:B-1----:R-:W-:-:S13]  /*a190*/  ISETP.EQ.U32.AND P0, PT, R0, R7, PT ;  /* 0x000000070000720c */ /* 0x002fda0003f02070 */
[----:B--2---:R-:W2:Y:S01]  /*a1a0*/  @P0 ATOMG.E.ADD.STRONG.GPU PT, R3, desc[UR38][R2.64], R5 ;  /* 0x00000005020309a8 */ /* 0x004ea200081ee1e6 */
[----:B------:R-:W0:Y:S02]  /*a1b0*/  S2R R4, SR_LTMASK ;  /* 0x0000000000047919 */ /* 0x000e240000003900 */
[----:B0-----:R-:W-:-:S04]  /*a1c0*/  LOP3.LUT R4, R4, UR4, RZ, 0xc0, !PT ;  /* 0x0000000404047c12 */ /* 0x001fc8000f8ec0ff */
[----:B------:R-:W0:Y:S01]  /*a1d0*/  POPC R7, R4 ;  /* 0x0000000400077309 */ /* 0x000e220000000000 */
[----:B--2---:R-:W0:Y:S02]  /*a1e0*/  SHFL.IDX PT, R0, R3, R0, 0x1f ;  /* 0x00001f0003007589 */ /* 0x004e2400000e0000 */
[----:B0-----:R-:W-:Y:S01]  /*a1f0*/  IADD3 R16, R0, UR37, R7 ;  /* 0x0000002500107c10 */ /* 0x001fe2000fffe007 */
[----:B------:R-:W-:Y:S06]  /*a200*/  BRA `(.L_x_311) ;  /* 0x0000002c00a87947 */ /* 0x000fec0003800000 */
.L_x_310:
[----:B------:R-:W1:Y:S01]  /*a210*/  S2R R3, SR_CgaCtaId ;  /* 0x0000000000037919 */ /* 0x000e620000008800 */
[----:B0-----:R-:W-:-:S04]  /*a220*/  MOV R0, 0x400 ;  /* 0x0000040000007802 */ /* 0x001fc80000000f00 */
[----:B-1----:R-:W-:-:S05]  /*a230*/  LEA R2, R3, R0, 0x18 ;  /* 0x0000000003027211 */ /* 0x002fca00078ec0ff */
[----:B------:R0:W-:Y:S01]  /*a240*/  STL [R1+0xc], R2 ;  /* 0x00000c0201007387 */ /* 0x0001e20000100800 */
[----:B------:R-:W-:-:S05]  /*a250*/  VIADD R0, R2, 0x22400 ;  /* 0x0002240002007836 */ /* 0x000fca0000000000 */
[----:B------:R-:W-:-:S13]  /*a260*/  LOP3.LUT P0, RZ, R0, 0x3ff, RZ, 0xc0, !PT ;  /* 0x000003ff00ff7812 */ /* 0x000fda000780c0ff */
[----:B0-----:R-:W-:Y:S05]  /*a270*/  @!P0 BRA `(.L_x_312) ;  /* 0x0000000000408947 */ /* 0x001fea0003800000 */
[----:B------:R-:W-:Y:S01]  /*a280*/  MOV R2, 0x0 ;  /* 0x0000000000027802 */ /* 0x000fe20000000f00 */
[----:B------:R-:W-:Y:S01]  /*a290*/  ULDC.64 UR6, c[0x4][0x88] ;  /* 0x0100220000067ab9 */ /* 0x000fe20000000a00 */
[----:B------:R-:W-:Y:S01]  /*a2a0*/  ULDC.64 UR8, c[0x4][0x90] ;  /* 0x0100240000087ab9 */ /* 0x000fe20000000a00 */
[----:B------:R-:W-:Y:S01]  /*a2b0*/  ULDC.64 UR4, c[0x4][0x8] ;  /* 0x0100020000047ab9 */ /* 0x000fe20000000a00 */
[----:B------:R-:W-:Y:S01]  /*a2c0*/  IMAD.U32 R4, RZ, RZ, UR6 ;  /* 0x00000006ff047e24 */ /* 0x000fe2000f8e00ff */
[----:B------:R-:W-:Y:S01]  /*a2d0*/  MOV R5, UR7 ;  /* 0x0000000700057c02 */ /* 0x000fe20008000f00 */
[----:B------:R-:W0:Y:S01]  /*a2e0*/  LDC.64 R2, c[0x4][R2] ;  /* 0x0100000002027b82 */ /* 0x000e220000000a00 */
[----:B------:R-:W-:Y:S01]  /*a2f0*/  IMAD.U32 R6, RZ, RZ, UR8 ;  /* 0x00000008ff067e24 */ /* 0x000fe2000f8e00ff */
[----:B------:R-:W-:Y:S01]  /*a300*/  MOV R12, 0x1 ;  /* 0x00000001000c7802 */ /* 0x000fe20000000f00 */
[----:B------:R-:W-:Y:S02]  /*a310*/  IMAD.U32 R7, RZ, RZ, UR9 ;  /* 0x00000009ff077e24 */ /* 0x000fe4000f8e00ff */
[----:B------:R-:W-:-:S02]  /*a320*/  IMAD.U32 R10, RZ, RZ, UR4 ;  /* 0x00000004ff0a7e24 */ /* 0x000fc4000f8e00ff */
[----:B------:R-:W-:Y:S02]  /*a330*/  IMAD.U32 R11, RZ, RZ, UR5 ;  /* 0x00000005ff0b7e24 */ /* 0x000fe4000f8e00ff */
[----:B------:R-:W-:Y:S02]  /*a340*/  IMAD.MOV.U32 R8, RZ, RZ, 0x70 ;  /* 0x00000070ff087424 */ /* 0x000fe400078e00ff */
[----:B------:R-:W-:-:S07]  /*a350*/  IMAD.MOV.U32 R13, RZ, RZ, RZ ;  /* 0x000000ffff0d7224 */ /* 0x000fce00078e00ff */
[----:B------:R-:W-:-:S07]  /*a360*/  LEPC R20, `(.L_x_312) ;  /* 0x000000001014794e */ /* 0x000fce0000000000 */
[----:B0-----:R-:W-:Y:S05]  /*a370*/  CALL.ABS.NOINC R2 ;  /* 0x0000000002007343 */ /* 0x001fea0003c00000 */
.L_x_312:
[----:B------:R-:W2:Y:S02]  /*a380*/  LDL R2, [R1+0xc] ;  /* 0x00000c0001027983 */ /* 0x000ea40000100800 */
[----:B--2---:R-:W-:-:S05]  /*a390*/  VIADD R0, R2, 0x400 ;  /* 0x0000040002007836 */ /* 0x004fca0000000000 */
[----:B------:R-:W-:-:S13]  /*a3a0*/  LOP3.LUT P0, RZ, R0, 0x3ff, RZ, 0xc0, !PT ;  /* 0x000003ff00ff7812 */ /* 0x000fda000780c0ff */
[----:B------:R-:W-:Y:S05]  /*a3b0*/  @!P0 BRA `(.L_x_313) ;  /* 0x0000000000808947 */ /* 0x000fea0003800000 */
[----:B------:R-:W-:Y:S01]  /*a3c0*/  MOV R0, 0x0 ;  /* 0x0000000000007802 */ /* 0x000fe20000000f00 */
[----:B------:R-:W-:Y:S01]  /*a3d0*/  ULDC.64 UR6, c[0x4][0x88] ;  /* 0x0100220000067ab9 */ /* 0x000fe20000000a00 */
[----:B------:R-:W-:Y:S01]  /*a3e0*/  ULDC.64 UR8, c[0x4][0x90] ;  /* 0x0100240000087ab9 */ /* 0x000fe20000000a00 */
[----:B------:R-:W-:Y:S01]  /*a3f0*/  ULDC.64 UR4, c[0x4][0x10] ;  /* 0x0100040000047ab9 */ /* 0x000fe20000000a00 */
[----:B------:R0:W1:Y:S01]  /*a400*/  LDC.64 R2, c[0x4][R0] ;  /* 0x0100000000027b82 */ /* 0x0000620000000a00 */
[----:B------:R-:W-:Y:S01]  /*a410*/  IMAD.U32 R4, RZ, RZ, UR6 ;  /* 0x00000006ff047e24 */ /* 0x000fe2000f8e00ff */
[----:B------:R-:W-:Y:S01]  /*a420*/  MOV R7, UR9 ;  /* 0x0000000900077c02 */ /* 0x000fe20008000f00 */
[----:B------:R-:W-:Y:S02]  /*a430*/  IMAD.U32 R5, RZ, RZ, UR7 ;  /* 0x00000007ff057e24 */ /* 0x000fe4000f8e00ff */
        /* <DEDUP_REMOVED lines=8> */
.L_x_314:
[----:B------:R-:W-:Y:S01]  /*a4c0*/  MOV R2, 0x0 ;  /* 0x0000000000027802 */ /* 0x000fe20000000f00 */
[----:B------:R-:W-:Y:S01]  /*a4d0*/  ULDC.64 UR6, c[0x4][0x88] ;  /* 0x0100220000067ab9 */ /* 0x000fe20000000a00 */
[----:B------:R-:W-:Y:S01]  /*a4e0*/  ULDC.64 UR8, c[0x4][0x90] ;  /* 0x0100240000087ab9 */ /* 0x000fe20000000a00 */
[----:B------:R-:W-:Y:S01]  /*a4f0*/  ULDC.64 UR4, c[0x4][0x18] ;  /* 0x0100060000047ab9 */ /* 0x000fe20000000a00 */
[----:B------:R-:W-:Y:S01]  /*a500*/  MOV R4, UR6 ;  /* 0x0000000600047c02 */ /* 0x000fe20008000f00 */
[----:B------:R-:W-:Y:S01]  /*a510*/  IMAD.U32 R5, RZ, RZ, UR7 ;  /* 0x00000007ff057e24 */ /* 0x000fe2000f8e00ff */
        /* <DEDUP_REMOVED lines=10> */
.L_x_313:
[----:B------:R-:W2:Y:S01]  /*a5c0*/  LDL.LU R2, [R1+0x18] ;  /* 0x0000180001027983 */ /* 0x000ea20000300800 */
[----:B------:R-:W-:-:S03]  /*a5d0*/  ULDC.64 UR4, c[0x0][0x9f8] ;  /* 0x00027e0000047ab9 */ /* 0x000fc60000000a00 */
[----:B------:R-:W3:Y:S04]  /*a5e0*/  LDL.LU R0, [R1+0x1c] ;  /* 0x00001c0001007983 */ /* 0x000ee80000300800 */
[----:B------:R-:W4:Y:S04]  /*a5f0*/  LDL.LU R4, [R1+0x2c] ;  /* 0x00002c0001047983 */ /* 0x000f280000300800 */
[----:B------:R-:W4:Y:S01]  /*a600*/  LDL.LU R7, [R1+0x10] ;  /* 0x0000100001077983 */ /* 0x000f220000300800 */
[----:B------:R-:W-:-:S04]  /*a610*/  ISETP.NE.U32.AND P0, PT, RZ, UR4, PT ;  /* 0x00000004ff007c0c */ /* 0x000fc8000bf05070 */
[----:B------:R-:W-:Y:S01]  /*a620*/  ISETP.NE.AND.EX P0, PT, RZ, UR5, PT, P0 ;  /* 0x00000005ff007c0c */ /* 0x000fe2000bf05300 */
[----:B------:R-:W0:Y:S02]  /*a630*/  S2R R8, SR_TID.X ;  /* 0x0000000000087919 */ /* 0x000e240000002100 */
[----:B0-----:R-:W-:-:S04]  /*a640*/  LOP3.LUT R8, R8, 0x1f, RZ, 0xc0, !PT ;  /* 0x0000001f08087812 */ /* 0x001fc800078ec0ff */
[----:B------:R-:W-:-:S13]  /*a650*/  ISETP.NE.AND P6, PT, R8, RZ, PT ;  /* 0x000000ff0800720c */ /* 0x000fda0003fc5270 */
[----:B------:R-:W-:-:S05]  /*a660*/  VOTEU.ALL UP1, P6 ;  /* 0x00000000003f7886 */ /* 0x000fca0003020000 */
[----:B------:R-:W-:-:S04]  /*a670*/  @!UP1 UIADD3 UR8, UP0, UR40, 0x270, URZ ;  /* 0x0000027028089890 */ /* 0x000fc8000ff1e03f */
[----:B------:R-:W-:-:S03]  /*a680*/  @!UP1 UIADD3.X UR9, URZ, UR41, URZ, UP0, !UPT ;  /* 0x000000293f099290 */ /* 0x000fc600087fe43f */
[----:B------:R-:W-:Y:S01]  /*a690*/  VOTEU.ALL UP0, P6 ;  /* 0x00000000003f7886 */ /* 0x000fe20003000000 */
[----:B--2---:R-:W-:-:S04]  /*a6a0*/  @P0 IADD3 R2, P1, R2, UR4, RZ ;  /* 0x0000000402020c10 */ /* 0x004fc8000ff3e0ff */
[----:B---3--:R-:W-:Y:S01]  /*a6b0*/  @P0 IADD3.X R3, R0, UR5, RZ, P1, !PT ;  /* 0x0000000500030c10 */ /* 0x008fe20008ffe4ff */
[----:B------:R-:W-:Y:S01]  /*a6c0*/  ULDC.64 UR4, c[0x0][0xa00] ;  /* 0x0002800000047ab9 */ /* 0x000fe20000000a00 */
[----:B----4-:R-:W-:Y:S02]  /*a6d0*/  IMAD R17, R17, 0x40, R4 ;  /* 0x0000004011117824 */ /* 0x010fe400078e0204 */
[----:B------:R-:W0:Y:S01]  /*a6e0*/  LDC R4, c[0x0][0x428] ;  /* 0x00010a00ff047b82 */ /* 0x000e220000000800 */
[----:B------:R-:W-:-:S06]  /*a6f0*/  IMAD.MOV.U32 R0, RZ, RZ, R7 ;  /* 0x000000ffff007224 */ /* 0x000fcc00078e0007 */
[----:B------:R1:W5:Y:S01]  /*a700*/  @P0 LDG.E R0, desc[UR38][R2.64] ;  /* 0x0000002602000981 */ /* 0x000362000c1e1900 */
[----:B------:R-:W-:Y:S02]  /*a710*/  PLOP3.LUT P1, PT, P6, PT, PT, 0x8, 0x0 ;  /* 0x000000000000781c */ /* 0x000fe4000372e170 */
[----:B0-----:R-:W-:Y:S01]  /*a720*/  ISETP.NE.AND P0, PT, R4, 0x1, PT ;  /* 0x000000010400780c */ /* 0x001fe20003f05270 */
[----:B------:R-:W-:-:S12]  /*a730*/  IMAD.MOV.U32 R4, RZ, RZ, R18 ;  /* 0x000000ffff047224 */ /* 0x000fd800078e0012 */
[----:B------:R-:W0:Y:S08]  /*a740*/  @P0 LDC R5, c[0x0][0x42c] ;  /* 0x00010b00ff050b82 */ /* 0x000e300000000800 */
[----:B------:R-:W2:Y:S01]  /*a750*/  @P0 LDC R6, c[0x0][0x430] ;  /* 0x00010c00ff060b82 */ /* 0x000ea20000000800 */
[----:B0-----:R-:W-:-:S05]  /*a760*/  @P0 IMAD.HI.U32 R5, R18, R5, RZ ;  /* 0x0000000512050227 */ /* 0x001fca00078e00ff */
[----:B--2---:R-:W-:Y:S02]  /*a770*/  @P0 SHF.R.U32.HI R4, RZ, R6, R5 ;  /* 0x00000006ff040219 */ /* 0x004fe40000011605 */
[----:B------:R-:W-:-:S04]  /*a780*/  ISETP.NE.U32.AND P0, PT, RZ, UR4, PT ;  /* 0x00000004ff007c0c */ /* 0x000fc8000bf05070 */
[----:B------:R-:W-:-:S04]  /*a790*/  ISETP.NE.AND.EX P0, PT, RZ, UR5, PT, P0 ;  /* 0x00000005ff007c0c */ /* 0x000fc8000bf05300 */
[----:B-1----:R-:W-:-:S09]  /*a7a0*/  SEL R6, R7, RZ, !P0 ;  /* 0x000000ff07067207 */ /* 0x002fd20004000000 */
.L_x_315:
[----:B------:R-:W-:Y:S02]  /*a7b0*/  PLOP3.LUT P0, PT, P0, P1, PT, 0xa2, 0x0 ;  /* 0x000000000000781c */ /* 0x000fe40000703472 */
[----:B------:R-:W-:Y:S01]  /*a7c0*/  @P1 R2UR P0, UR7, R6 ;  /* 0x00000000060712ca */ /* 0x000fe20000000000 */
[----:B------:R-:W-:-:S07]  /*a7d0*/  UMOV UR4, URZ ;  /* 0x0000003f00047c82 */ /* 0x000fce0008000000 */
[----:B------:R-:W-:Y:S02]  /*a7e0*/  PLOP3.LUT P0, PT, P0, P1, PT, 0xa2, 0x0 ;  /* 0x000000000000781c */ /* 0x000fe40000703472 */
[----:B------:R-:W-:-:S08]  /*a7f0*/  @P1 R2UR.OR P0, UR6, R18 ;  /* 0x00000000120612ca */ /* 0x000fd00000100000 */
[----:B------:R-:W-:Y:S02]  /*a800*/  PLOP3.LUT P0, PT, P0, P1, PT, 0xa2, 0x0 ;  /* 0x000000000000781c */ /* 0x000fe40000703472 */
[----:B------:R-:W-:-:S08]  /*a810*/  @P1 R2UR.OR P0, UR5, R17 ;  /* 0x00000000110512ca */ /* 0x000fd00000100000 */
[----:B------:R-:W-:-:S05]  /*a820*/  @P1 PLOP3.LUT P1, PT, P0, PT, PT, 0x80, 0x0 ;  /* 0x000000000000181c */ /* 0x000fca000072f070 */
[----:B------:R0:W-:Y:S08]  /*a830*/  @!UP0 UTMAPF.L2.4D [UR4], [UR8] ;  /* 0x00000004080085b8 */ /* 0x0001f00008018000 */
[----:B0-----:R-:W-:Y:S05]  /*a840*/  @P1 BRA.U.ANY `(.L_x_315) ;  /* 0xfffffffd00d81947 */ /* 0x001fea000393ffff */
[----:B------:R-:W0:Y:S01]  /*a850*/  LDC.64 R2, c[0x0][0x3f8] ;  /* 0x0000fe00ff027b82 */ /* 0x000e220000000a00 */
[----:B------:R-:W-:Y:S02]  /*a860*/  ULDC.64 UR4, c[0x0][0xa08] ;  /* 0x0002820000047ab9 */ /* 0x000fe40000000a00 */
[----:B0-----:R-:W-:Y:S01]  /*a870*/  LOP3.LUT P0, RZ, R2, UR4, RZ, 0xfc, !PT ;  /* 0x0000000402ff7c12 */ /* 0x001fe2000f80fcff */
[----:B------:R-:W-:-:S03]  /*a880*/  UMOV UR4, 0xffffffff ;  /* 0xffffffff00047882 */ /* 0x000fc60000000000 */
[----:B------:R-:W-:-:S04]  /*a890*/  LOP3.LUT P0, RZ, R3, UR5, RZ, 0xfc, P0 ;  /* 0x0000000503ff7c12 */ /* 0x000fc8000800fcff */
[----:B-----5:R-:W-:Y:S01]  /*a8a0*/  SEL R7, R0, RZ, !P0 ;  /* 0x000000ff00077207 */ /* 0x020fe20004000000 */
[----:B------:R-:W-:Y:S08]  /*a8b0*/  BRA.DIV UR4, `(.L_x_316) ;  /* 0x0000003a04047947 */ /* 0x000ff0000b800000 */
.L_x_387:
[----:B------:R-:W2:Y:S01]  /*a8c0*/  LDL R8, [R1+0x14] ;  /* 0x0000140001087983 */ /* 0x000ea20000100800 */
[----:B------:R-:W-:Y:S01]  /*a8d0*/  UMOV UR4, 0xffffffff ;  /* 0xffffffff00047882 */ /* 0x000fe20000000000 */
[----:B------:R-:W-:Y:S02]  /*a8e0*/  SHF.R.S32.HI R5, RZ, 0x1f, R0 ;  /* 0x0000001fff057819 */ /* 0x000fe40000011400 */
[----:B--2---:R-:W-:Y:S01]  /*a8f0*/  IADD3 R9, R8, -0x1, RZ ;  /* 0xffffffff08097810 */ /* 0x004fe20007ffe0ff */
[----:B------:R-:W-:Y:S06]  /*a900*/  BRA.DIV UR4, `(.L_x_317) ;  /* 0x0000003a04247947 */ /* 0x000fec000b800000 */
[----:B------:R-:W-:-:S13]  /*a910*/  ELECT P6, URZ, PT ;  /* 0x00000000003f782f */ /* 0x000fda00038c0000 */
.L_x_390:
[----:B------:R-:W-:Y:S05]  /*a920*/  @!P6 BRA `(.L_x_318) ;  /* 0x000000040008e947 */ /* 0x000fea0003800000 */
[----:B------:R0:W-:Y:S01]  /*a930*/  STL [R1+0x28], R9 ;  /* 0x0000280901007387 */ /* 0x0001e20000100800 */
[----:B------:R-:W-:-:S04]  /*a940*/  ISETP.NE.U32.AND P0, PT, R2, RZ, PT ;  /* 0x000000ff0200720c */ /* 0x000fc80003f05070 */
[----:B------:R-:W-:-:S13]  /*a950*/  ISETP.NE.AND.EX P0, PT, R3, RZ, PT, P0 ;  /* 0x000000ff0300720c */ /* 0x000fda0003f05300 */
[----:B0-----:R-:W-:Y:S05]  /*a960*/  @!P0 BRA `(.L_x_319) ;  /* 0x00000000004c8947 */ /* 0x001fea0003800000 */
[----:B------:R-:W0:Y:S01]  /*a970*/  LDC R12, c[0x0][0x41c] ;  /* 0x00010700ff0c7b82 */ /* 0x000e220000000800 */
[----:B------:R-:W-:Y:S01]  /*a980*/  IMAD.MOV.U32 R7, RZ, RZ, R9 ;  /* 0x000000ffff077224 */ /* 0x000fe200078e0009 */
[----:B------:R-:W-:Y:S01]  /*a990*/  ULDC.64 UR4, c[0x0][0x408] ;  /* 0x0001020000047ab9 */ /* 0x000fe20000000a00 */
[----:B0-----:R-:W-:-:S13]  /*a9a0*/  ISETP.NE.AND P0, PT, R12, 0x1, PT ;  /* 0x000000010c00780c */ /* 0x001fda0003f05270 */
[----:B------:R-:W0:Y:S02]  /*a9b0*/  @P0 LDC.64 R10, c[0x0][0x420] ;  /* 0x00010800ff0a0b82 */ /* 0x000e240000000a00 */
[----:B0-----:R-:W-:-:S05]  /*a9c0*/  @P0 IMAD.HI.U32 R10, R9, R10, RZ ;  /* 0x0000000a090a0227 */ /* 0x001fca00078e00ff */
[----:B------:R-:W-:-:S05]  /*a9d0*/  @P0 SHF.R.U32.HI R7, RZ, R11, R10 ;  /* 0x0000000bff070219 */ /* 0x000fca000001160a */
[--C-:B------:R-:W-:Y:S02]  /*a9e0*/  IMAD.MOV R8, RZ, RZ, -R7.reuse ;  /* 0x000000ffff087224 */ /* 0x100fe400078e0a07 */
[----:B------:R-:W-:Y:S02]  /*a9f0*/  IMAD.MOV.U32 R10, RZ, RZ, R7 ;  /* 0x000000ffff0a7224 */ /* 0x000fe400078e0007 */
[----:B------:R-:W-:Y:S02]  /*aa00*/  IMAD R11, R12, R8, R9 ;  /* 0x000000080c0b7224 */ /* 0x000fe400078e0209 */
[----:B------:R-:W-:-:S03]  /*aa10*/  IMAD R8, R5, UR4, RZ ;  /* 0x0000000405087c24 */ /* 0x000fc6000f8e02ff */
[----:B------:R0:W-:Y:S01]  /*aa20*/  STL [R1+0x28], R11 ;  /* 0x0000280b01007387 */ /* 0x0001e20000100800 */
[----:B------:R-:W-:Y:S01]  /*aa30*/  IMAD R8, R0, UR5, R8 ;  /* 0x0000000500087c24 */ /* 0x000fe2000f8e0208 */
[----:B0-----:R-:W-:-:S03]  /*aa40*/  SHF.R.S32.HI R11, RZ, 0x1f, R7 ;  /* 0x0000001fff0b7819 */ /* 0x001fc60000011407 */
[----:B------:R-:W-:-:S04]  /*aa50*/  IMAD.WIDE.U32 R10, R0, UR4, R10 ;  /* 0x00000004000a7c25 */ /* 0x000fc8000f8e000a */
[----:B------:R-:W-:Y:S01]  /*aa60*/  IMAD.IADD R7, R11, 0x1, R8 ;  /* 0x000000010b077824 */ /* 0x000fe200078e0208 */
[----:B------:R-:W-:-:S04]  /*aa70*/  LEA R12, P0, R10, R2, 0x2 ;  /* 0x000000020a0c7211 */ /* 0x000fc800078010ff */
[----:B------:R-:W-:-:S05]  /*aa80*/  LEA.HI.X R13, R10, R3, R7, 0x2, P0 ;  /* 0x000000030a0d7211 */ /* 0x000fca00000f1407 */
[----:B------:R0:W5:Y:S04]  /*aa90*/  LDG.E R7, desc[UR38][R12.64] ;  /* 0x000000260c077981 */ /* 0x000168000c1e1900 */
.L_x_319:
[----:B------:R-:W2:Y:S01]  /*aaa0*/  LDL R8, [R1] ;  /* 0x0000000001087983 */ /* 0x000ea20000100800 */
[----:B------:R-:W-:-:S03]  /*aab0*/  MOV R11, 0x400 ;  /* 0x00000400000b7802 */ /* 0x000fc60000000f00 */
[----:B------:R-:W3:Y:S01]  /*aac0*/  LDL R10, [R1+0x4] ;  /* 0x00000400010a7983 */ /* 0x000ee20000100800 */
[----:B0-----:R-:W0:Y:S02]  /*aad0*/  S2R R12, SR_CgaCtaId ;  /* 0x00000000000c7919 */ /* 0x001e240000008800 */
[----:B0-----:R-:W-:-:S05]  /*aae0*/  LEA R11, R12, R11, 0x18 ;  /* 0x0000000b0c0b7211 */ /* 0x001fca00078ec0ff */
[----:B--2---:R-:W-:Y:S01]  /*aaf0*/  IMAD R8, R8, 0x8, R11 ;  /* 0x0000000808087824 */ /* 0x004fe200078e020b */
[----:B---3--:R-:W-:-:S04]  /*ab00*/  SHF.L.U32 R10, R10, 0x1f, RZ ;  /* 0x0000001f0a0a7819 */ /* 0x008fc800000006ff */
[----:B------:R-:W0:Y:S02]  /*ab10*/  SYNCS.PHASECHK.TRANS64.TRYWAIT P0, [R8+URZ+0x28c40], R10 ;  /* 0x028c400a080075a7 */ /* 0x000e24000800017f */
[----:B0-----:R-:W-:Y:S05]  /*ab20*/  @!P0 BRA `(.L_x_320) ;  /* 0x0000003400bc8947 */ /* 0x001fea0003800000 */
.L_x_391:
[----:B------:R-:W1:Y:S02]  /*ab30*/  S2R R11, SR_TID.X ;  /* 0x00000000000b7919 */ /* 0x000e640000002100 */
[----:B-1----:R-:W-:-:S04]  /*ab40*/  LOP3.LUT R11, R11, 0x7f, RZ, 0xc0, !PT ;  /* 0x0000007f0b0b7812 */ /* 0x002fc800078ec0ff */
[----:B------:R-:W-:-:S13]  /*ab50*/  ISETP.NE.AND P0, PT, R11, RZ, PT ;  /* 0x000000ff0b00720c */ /* 0x000fda0003f05270 */
[----:B------:R-:W-:Y:S05]  /*ab60*/  @P0 BRA `(.L_x_321) ;  /* 0x00000000001c0947 */ /* 0x000fea0003800000 */
[----:B------:R-:W1:Y:S01]  /*ab70*/  S2R R11, SR_TID.X ;  /* 0x00000000000b7919 */ /* 0x000e620000002100 */
[----:B0-----:R-:W-:-:S04]  /*ab80*/  MOV R10, 0x2000 ;  /* 0x00002000000a7802 */ /* 0x001fc80000000f00 */
[----:B------:R2:W-:Y:S01]  /*ab90*/  SYNCS.ARRIVE.TRANS64 RZ, [R8+URZ+0x28c30], R10 ;  /* 0x028c300a08ff79a7 */ /* 0x0005e2000800003f */
[----:B-1----:R-:W-:-:S04]  /*aba0*/  LOP3.LUT R11, R11, 0x1f, RZ, 0xc0, !PT ;  /* 0x0000001f0b0b7812 */ /* 0x002fc800078ec0ff */
[----:B------:R-:W-:-:S13]  /*abb0*/  ISETP.NE.AND P1, PT, R11, RZ, PT ;  /* 0x000000ff0b00720c */ /* 0x000fda0003f25270 */
[----:B--2---:R-:W-:Y:S05]  /*abc0*/  @!P1 BRA `(.L_x_321) ;  /* 0x0000000000049947 */ /* 0x004fea0003800000 */
[----:B------:R-:W-:Y:S01]  /*abd0*/  BPT.TRAP 0x1 ;  /* 0x000000040000795c */ /* 0x000fe20000300000 */
.L_x_321:
[----:B------:R-:W2:Y:S04]  /*abe0*/  LDL R11, [R1] ;  /* 0x00000000010b7983 */ /* 0x000ea80000100800 */
[----:B------:R-:W3:Y:S04]  /*abf0*/  LDL R14, [R1+0x28] ;  /* 0x00002800010e7983 */ /* 0x000ee80000100800 */
[----:B0-----:R-:W4:Y:S01]  /*ac00*/  LDL R10, [R1+0x8] ;  /* 0x00000800010a7983 */ /* 0x001f220000100800 */
[----:B------:R-:W0:Y:S01]  /*ac10*/  S2R R13, SR_CgaCtaId ;  /* 0x00000000000d7919 */ /* 0x000e220000008800 */
[----:B------:R-:W-:-:S02]  /*ac20*/  MOV R12, 0x400 ;  /* 0x00000400000c7802 */ /* 0x000fc40000000f00 */
[----:B------:R-:W-:Y:S01]  /*ac30*/  R2UR UR9, R8 ;  /* 0x00000000080972ca */ /* 0x000fe200000e0000 */
[----:B------:R-:W-:Y:S01]  /*ac40*/  UIADD3 UR6, UP0, UR40, 0x370, URZ ;  /* 0x0000037028067890 */ /* 0x000fe2000ff1e03f */
[----:B------:R-:W-:Y:S02]  /*ac50*/  R2UR UR12, R4 ;  /* 0x00000000040c72ca */ /* 0x000fe400000e0000 */
[----:B-----5:R-:W-:Y:S01]  /*ac60*/  R2UR UR13, R7 ;  /* 0x00000000070d72ca */ /* 0x020fe200000e0000 */
[----:B------:R-:W-:Y:S01]  /*ac70*/  UIADD3.X UR7, URZ, UR41, URZ, UP0, !UPT ;  /* 0x000000293f077290 */ /* 0x000fe200087fe43f */
[----:B0-----:R-:W-:-:S07]  /*ac80*/  LEA R12, R13, R12, 0x18 ;  /* 0x0000000c0d0c7211 */ /* 0x001fce00078ec0ff */
[----:B------:R-:W-:Y:S01]  /*ac90*/  UIADD3 UR9, UR9, 0x28c30, URZ ;  /* 0x00028c3009097890 */ /* 0x000fe2000fffe03f */
[----:B------:R-:W-:Y:S01]  /*aca0*/  UMOV UR5, 0x14f00000 ;  /* 0x14f0000000057882 */ /* 0x000fe20000000000 */
[----:B------:R-:W-:Y:S01]  /*acb0*/  UMOV UR10, URZ ;  /* 0x0000003f000a7c82 */ /* 0x000fe20008000000 */
[----:B--2---:R-:W-:Y:S01]  /*acc0*/  IMAD R8, R11, 0x2000, R12 ;  /* 0x000020000b087824 */ /* 0x004fe200078e020c */
[----:B---3--:R-:W-:-:S04]  /*acd0*/  R2UR UR11, R14 ;  /* 0x000000000e0b72ca */ /* 0x008fc800000e0000 */
[----:B------:R-:W-:Y:S02]  /*ace0*/  R2UR UR8, R8 ;  /* 0x00000000080872ca */ /* 0x000fe400000e0000 */
[----:B----4-:R-:W-:-:S11]  /*acf0*/  R2UR UR4, R10 ;  /* 0x000000000a0472ca */ /* 0x010fd600000e0000 */
[----:B------:R-:W-:Y:S02]  /*ad00*/  UIADD3 UR8, UR8, 0x22400, URZ ;  /* 0x0002240008087890 */ /* 0x000fe4000fffe03f */
[----:B------:R-:W-:-:S03]  /*ad10*/  ULEA UR11, UR11, UR4, 0x6 ;  /* 0x000000040b0b7291 */ /* 0x000fc6000f8e303f */
[----:B------:R-:W-:-:S06]  /*ad20*/  UMOV UR4, 0x0 ;  /* 0x0000000000047882 */ /* 0x000fcc0000000000 */
[----:B------:R0:W-:Y:S02]  /*ad30*/  UTMALDG.4D [UR8], [UR6], desc[UR4] ;  /* 0x00000408060075b4 */ /* 0x0001e40008019000 */
[----:B0-----:R-:W-:Y:S01]  /*ad40*/  NOP ;  /* 0x0000000000007918 */ /* 0x001fe20000000000 */
.L_x_318:
[----:B------:R-:W2:Y:S01]  /*ad50*/  LDL.LU R12, [R1+0x24] ;  /* 0x00002400010c7983 */ /* 0x000ea20000300800 */
[----:B------:R-:W-:Y:S01]  /*ad60*/  MOV R10, 0x400 ;  /* 0x00000400000a7802 */ /* 0x000fe20000000f00 */
[----:B------:R-:W-:Y:S05]  /*ad70*/  WARPSYNC.ALL ;  /* 0x0000000000007948 */ /* 0x000fea0003800000 */
[----:B------:R-:W0:Y:S01]  /*ad80*/  S2R R11, SR_CgaCtaId ;  /* 0x00000000000b7919 */ /* 0x000e220000008800 */
[----:B------:R-:W-:-:S13]  /*ad90*/  ELECT P0, URZ, PT ;  /* 0x00000000003f782f */ /* 0x000fda0003800000 */
[----:B------:R-:W-:Y:S01]  /*ada0*/  @P0 R2UR UR13, R6 ;  /* 0x00000000060d02ca */ /* 0x000fe200000e0000 */
[----:B------:R-:W-:Y:S01]  /*adb0*/  UIADD3 UR4, UP0, UR40, 0x270, URZ ;  /* 0x0000027028047890 */ /* 0x000fe2000ff1e03f */
[----:B------:R-:W-:Y:S01]  /*adc0*/  @P0 R2UR UR12, R18 ;  /* 0x00000000120c02ca */ /* 0x000fe200000e0000 */
[----:B------:R-:W-:Y:S01]  /*add0*/  UMOV UR6, 0x0 ;  /* 0x0000000000067882 */ /* 0x000fe20000000000 */
[----:B------:R-:W-:Y:S01]  /*ade0*/  @P0 R2UR UR11, R17 ;  /* 0x00000000110b02ca */ /* 0x000fe200000e0000 */
[----:B------:R-:W-:Y:S01]  /*adf0*/  UIADD3.X UR5, URZ, UR41, URZ, UP0, !UPT ;  /* 0x000000293f057290 */ /* 0x000fe200087fe43f */
[----:B------:R-:W-:Y:S01]  /*ae00*/  BSSY B0, `(.L_x_322) ;  /* 0x0000013000007945 */ /* 0x000fe20003800000 */
[----:B------:R-:W-:Y:S01]  /*ae10*/  UMOV UR7, 0x12f00000 ;  /* 0x12f0000000077882 */ /* 0x000fe20000000000 */
[----:B------:R-:W-:Y:S01]  /*ae20*/  UMOV UR10, URZ ;  /* 0x0000003f000a7c82 */ /* 0x000fe20008000000 */
[----:B------:R-:W-:Y:S01]  /*ae30*/  @P0 IMAD.MOV.U32 R8, RZ, RZ, 0x2000 ;  /* 0x00002000ff080424 */ /* 0x000fe200078e00ff */
[----:B0-----:R-:W-:Y:S01]  /*ae40*/  LEA R10, R11, R10, 0x18 ;  /* 0x0000000a0b0a7211 */ /* 0x001fe200078ec0ff */
[----:B------:R-:W-:Y:S03]  /*ae50*/  BAR.SYNC.DEFER_BLOCKING 0x8, 0xa0 ;  /* 0x0202800000007b1d */ /* 0x000fe60000010000 */
[----:B------:R-:W-:-:S13]  /*ae60*/  R2UR UR9, R10 ;  /* 0x000000000a0972ca */ /* 0x000fda00000e0000 */
[----:B------:R-:W-:Y:S02]  /*ae70*/  UIADD3 UR8, UR9, 0x20400, URZ ;  /* 0x0002040009087890 */ /* 0x000fe4000fffe03f */
[----:B------:R-:W-:Y:S01]  /*ae80*/  UIADD3 UR9, UR9, 0x28c00, URZ ;  /* 0x00028c0009097890 */ /* 0x000fe2000fffe03f */
[----:B------:R0:W-:Y:S08]  /*ae90*/  @P0 SYNCS.ARRIVE.TRANS64 RZ, [R10+URZ+0x28c00], R8 ;  /* 0x028c00080aff09a7 */ /* 0x0001f0000800003f */
[----:B------:R0:W-:Y:S01]  /*aea0*/  UTMALDG.4D [UR8], [UR4], desc[UR6] ;  /* 0x00000608040075b4 */ /* 0x0001e20008019000 */
[----:B--2---:R-:W-:-:S05]  /*aeb0*/  VIADD R12, R12, 0x1 ;  /* 0x000000010c0c7836 */ /* 0x004fca0000000000 */
[----:B------:R-:W-:Y:S01]  /*aec0*/  LEA.HI R6, R12, R12, RZ, 0x1 ;  /* 0x0000000c0c067211 */ /* 0x000fe200078f08ff */
[----:B------:R0:W-:Y:S03]  /*aed0*/  STL [R1+0x24], R12 ;  /* 0x0000240c01007387 */ /* 0x0001e60000100800 */
[----:B------:R-:W-:-:S05]  /*aee0*/  LOP3.LUT R6, R6, 0xfffffffe, RZ, 0xc0, !PT ;  /* 0xfffffffe06067812 */ /* 0x000fca00078ec0ff */
[----:B------:R-:W-:-:S05]  /*aef0*/  IMAD.IADD R6, R12, 0x1, -R6 ;  /* 0x000000010c067824 */ /* 0x000fca00078e0a06 */
[----:B------:R-:W-:-:S04]  /*af00*/  SHF.L.U32 R6, R6, 0x1f, RZ ;  /* 0x0000001f06067819 */ /* 0x000fc800000006ff */
[----:B------:R-:W1:Y:S02]  /*af10*/  SYNCS.PHASECHK.TRANS64.TRYWAIT P0, [R10+URZ+0x28c20], R6 ;  /* 0x028c20060a0075a7 */ /* 0x000e64000800017f */
[----:B01----:R-:W-:Y:S05]  /*af20*/  @!P0 BRA `(.L_x_323) ;  /* 0x0000003000d08947 */ /* 0x003fea0003800000 */
.L_x_392:
[----:B------:R-:W-:Y:S05]  /*af30*/  BSYNC B0 ;  /* 0x0000000000007941 */ /* 0x000fea0003800000 */
.L_x_322:
[----:B------:R-:W-:Y:S04]  /*af40*/  BSSY B0, `(.L_x_324) ;  /* 0x0000050000007945 */ /* 0x000fe80003800000 */
[----:B------:R-:W-:Y:S05]  /*af50*/  @!P6 BRA `(.L_x_325) ;  /* 0x000000040038e947 */ /* 0x000fea0003800000 */
[----:B0-----:R-:W2:Y:S01]  /*af60*/  LDL R8, [R1] ;  /* 0x0000000001087983 */ /* 0x001ea20000100800 */
[----:B------:R-:W-:-:S03]  /*af70*/  MOV R11, 0x400 ;  /* 0x00000400000b7802 */ /* 0x000fc60000000f00 */
[----:B------:R-:W3:Y:S01]  /*af80*/  LDL R10, [R1+0x4] ;  /* 0x00000400010a7983 */ /* 0x000ee20000100800 */
[----:B------:R-:W0:Y:S02]  /*af90*/  S2R R12, SR_CgaCtaId ;  /* 0x00000000000c7919 */ /* 0x000e240000008800 */
[----:B0-----:R-:W-:-:S05]  /*afa0*/  LEA R11, R12, R11, 0x18 ;  /* 0x0000000b0c0b7211 */ /* 0x001fca00078ec0ff */
[----:B--2---:R-:W-:Y:S01]  /*afb0*/  IMAD R8, R8, 0x8, R11 ;  /* 0x0000000808087824 */ /* 0x004fe200078e020b */
[----:B---3--:R-:W-:-:S04]  /*afc0*/  SHF.L.U32 R6, R10, 0x1f, RZ ;  /* 0x0000001f0a067819 */ /* 0x008fc800000006ff */
[----:B------:R-:W0:Y:S02]  /*afd0*/  SYNCS.PHASECHK.TRANS64.TRYWAIT P0, [R8+URZ+0x28c60], R6 ;  /* 0x028c6006080075a7 */ /* 0x000e24000800017f */
[----:B0-----:R-:W-:Y:S05]  /*afe0*/  @!P0 BRA `(.L_x_326) ;  /* 0x0000003000c08947 */ /* 0x001fea0003800000 */
.L_x_393:
        /* <DEDUP_REMOVED lines=11> */
.L_x_327:
[----:B0-----:R-:W2:Y:S04]  /*b0a0*/  LDL R6, [R1] ;  /* 0x0000000001067983 */ /* 0x001ea80000100800 */
[----:B------:R-:W3:Y:S04]  /*b0b0*/  LDL R13, [R1+0x28] ;  /* 0x00002800010d7983 */ /* 0x000ee80000100800 */
[----:B------:R-:W4:Y:S01]  /*b0c0*/  LDL R10, [R1+0x8] ;  /* 0x00000800010a7983 */ /* 0x000f220000100800 */
[----:B------:R-:W0:Y:S01]  /*b0d0*/  S2R R12, SR_CgaCtaId ;  /* 0x00000000000c7919 */ /* 0x000e220000008800 */
[----:B------:R-:W-:-:S02]  /*b0e0*/  MOV R11, 0x400 ;  /* 0x00000400000b7802 */ /* 0x000fc40000000f00 */
[----:B------:R-:W-:Y:S01]  /*b0f0*/  R2UR UR9, R8 ;  /* 0x00000000080972ca */ /* 0x000fe200000e0000 */
[----:B------:R-:W-:Y:S01]  /*b100*/  UIADD3 UR4, UP0, UR40, 0x470, URZ ;  /* 0x0000047028047890 */ /* 0x000fe2000ff1e03f */
[----:B------:R-:W-:Y:S02]  /*b110*/  R2UR UR12, R4 ;  /* 0x00000000040c72ca */ /* 0x000fe400000e0000 */
[----:B------:R-:W-:Y:S02]  /*b120*/  R2UR UR13, R7 ;  /* 0x00000000070d72ca */ /* 0x000fe400000e0000 */
[----:B0-----:R-:W-:-:S07]  /*b130*/  LEA R11, R12, R11, 0x18 ;  /* 0x0000000b0c0b7211 */ /* 0x001fce00078ec0ff */
[----:B------:R-:W-:Y:S01]  /*b140*/  UIADD3 UR9, UR9, 0x28c50, URZ ;  /* 0x00028c5009097890 */ /* 0x000fe2000fffe03f */
[----:B------:R-:W-:Y:S01]  /*b150*/  UMOV UR10, URZ ;  /* 0x0000003f000a7c82 */ /* 0x000fe20008000000 */
[----:B------:R-:W-:Y:S01]  /*b160*/  UMOV UR6, 0x0 ;  /* 0x0000000000067882 */ /* 0x000fe20000000000 */
[----:B------:R-:W-:Y:S01]  /*b170*/  UMOV UR7, 0x14f00000 ;  /* 0x14f0000000077882 */ /* 0x000fe20000000000 */
[----:B------:R-:W-:Y:S01]  /*b180*/  UMOV UR16, 0x40 ;  /* 0x0000004000107882 */ /* 0x000fe20000000000 */
[----:B------:R-:W-:Y:S01]  /*b190*/  UMOV UR18, 0x80 ;  /* 0x0000008000127882 */ /* 0x000fe20000000000 */
[----:B------:R-:W-:Y:S01]  /*b1a0*/  UMOV UR20, 0xc0 ;  /* 0x000000c000147882 */ /* 0x000fe20000000000 */
[----:B------:R-:W-:Y:S01]  /*b1b0*/  UMOV UR21, 0x100 ;  /* 0x0000010000157882 */ /* 0x000fe20000000000 */
[----:B------:R-:W-:Y:S01]  /*b1c0*/  UMOV UR22, 0x140 ;  /* 0x0000014000167882 */ /* 0x000fe20000000000 */
[----:B--2---:R-:W-:Y:S01]  /*b1d0*/  IMAD R6, R6, 0x10000, R11 ;  /* 0x0001000006067824 */ /* 0x004fe200078e020b */
[----:B---3--:R-:W-:-:S04]  /*b1e0*/  R2UR UR11, R13 ;  /* 0x000000000d0b72ca */ /* 0x008fc800000e0000 */
[----:B------:R-:W-:Y:S02]  /*b1f0*/  R2UR UR14, R6 ;  /* 0x00000000060e72ca */ /* 0x000fe400000e0000 */
[----:B----4-:R-:W-:-:S11]  /*b200*/  R2UR UR5, R10 ;  /* 0x000000000a0572ca */ /* 0x010fd600000e0000 */
[----:B------:R-:W-:Y:S02]  /*b210*/  UIADD3 UR8, UR14, 0x400, URZ ;  /* 0x000004000e087890 */ /* 0x000fe4000fffe03f */
[----:B------:R-:W-:Y:S02]  /*b220*/  ULEA UR11, UR11, UR5, 0x6 ;  /* 0x000000050b0b7291 */ /* 0x000fe4000f8e303f */
[----:B------:R-:W-:Y:S02]  /*b230*/  UIADD3.X UR5, URZ, UR41, URZ, UP0, !UPT ;  /* 0x000000293f057290 */ /* 0x000fe400087fe43f */
[----:B------:R-:W-:Y:S02]  /*b240*/  UIADD3 UR15, UR14, 0x2400, URZ ;  /* 0x000024000e0f7890 */ /* 0x000fe4000fffe03f */
[----:B------:R-:W-:Y:S02]  /*b250*/  UIADD3 UR17, UR14, 0x4400, URZ ;  /* 0x000044000e117890 */ /* 0x000fe4000fffe03f */
[----:B------:R-:W-:-:S03]  /*b260*/  UIADD3 UR19, UR14, 0x6400, URZ ;  /* 0x000064000e137890 */ /* 0x000fc6000fffe03f */
[----:B------:R0:W-:Y:S02]  /*b270*/  UTMALDG.4D [UR8], [UR4], desc[UR6] ;  /* 0x00000608040075b4 */ /* 0x0001e40008019000 */
[----:B0-----:R-:W-:Y:S01]  /*b280*/  UMOV UR8, UR15 ;  /* 0x0000000f00087c82 */ /* 0x001fe20008000000 */
[----:B------:R-:W-:Y:S01]  /*b290*/  UMOV UR10, UR16 ;  /* 0x00000010000a7c82 */ /* 0x000fe20008000000 */
[----:B------:R-:W-:Y:S01]  /*b2a0*/  UIADD3 UR15, UR14, 0x8400, URZ ;  /* 0x000084000e0f7890 */ /* 0x000fe2000fffe03f */
[----:B------:R0:W-:Y:S01]  /*b2b0*/  UTMALDG.4D [UR8], [UR4], desc[UR6] ;  /* 0x00000608040075b4 */ /* 0x0001e20008019000 */
[----:B------:R-:W-:Y:S01]  /*b2c0*/  UIADD3 UR16, UR14, 0xa400, URZ ;  /* 0x0000a4000e107890 */ /* 0x000fe2000fffe03f */
[----:B0-----:R-:W-:Y:S01]  /*b2d0*/  UMOV UR8, UR17 ;  /* 0x0000001100087c82 */ /* 0x001fe20008000000 */
[----:B------:R-:W-:Y:S02]  /*b2e0*/  UMOV UR10, UR18 ;  /* 0x00000012000a7c82 */ /* 0x000fe40008000000 */
[----:B------:R0:W-:Y:S01]  /*b2f0*/  UTMALDG.4D [UR8], [UR4], desc[UR6] ;  /* 0x00000608040075b4 */ /* 0x0001e20008019000 */
[----:B------:R-:W-:Y:S01]  /*b300*/  UIADD3 UR17, UR14, 0xc400, URZ ;  /* 0x0000c4000e117890 */ /* 0x000fe2000fffe03f */
[----:B0-----:R-:W-:Y:S01]  /*b310*/  UMOV UR8, UR19 ;  /* 0x0000001300087c82 */ /* 0x001fe20008000000 */
[----:B------:R-:W-:-:S02]  /*b320*/  UMOV UR10, UR20 ;  /* 0x00000014000a7c82 */ /* 0x000fc40008000000 */
[----:B------:R0:W-:Y:S02]  /*b330*/  UTMALDG.4D [UR8], [UR4], desc[UR6] ;  /* 0x00000608040075b4 */ /* 0x0001e40008019000 */
[----:B0-----:R-:W-:Y:S01]  /*b340*/  UMOV UR8, UR15 ;  /* 0x0000000f00087c82 */ /* 0x001fe20008000000 */
[----:B------:R-:W-:Y:S01]  /*b350*/  UMOV UR10, UR21 ;  /* 0x00000015000a7c82 */ /* 0x000fe20008000000 */
[----:B------:R-:W-:Y:S01]  /*b360*/  UIADD3 UR15, UR14, 0xe400, URZ ;  /* 0x0000e4000e0f7890 */ /* 0x000fe2000fffe03f */
[----:B------:R0:W-:Y:S02]  /*b370*/  UTMALDG.4D [UR8], [UR4], desc[UR6] ;  /* 0x00000608040075b4 */ /* 0x0001e40008019000 */
[----:B------:R-:W-:Y:S01]  /*b380*/  UMOV UR14, 0x180 ;  /* 0x00000180000e7882 */ /* 0x000fe20000000000 */
[----:B0-----:R-:W-:Y:S01]  /*b390*/  UMOV UR8, UR16 ;  /* 0x0000001000087c82 */ /* 0x001fe20008000000 */
[----:B------:R-:W-:Y:S02]  /*b3a0*/  UMOV UR10, UR22 ;  /* 0x00000016000a7c82 */ /* 0x000fe40008000000 */
[----:B------:R0:W-:Y:S02]  /*b3b0*/  UTMALDG.4D [UR8], [UR4], desc[UR6] ;  /* 0x00000608040075b4 */ /* 0x0001e40008019000 */
[----:B0-----:R-:W-:Y:S01]  /*b3c0*/  UMOV UR8, UR17 ;  /* 0x0000001100087c82 */ /* 0x001fe20008000000 */
[----:B------:R-:W-:Y:S01]  /*b3d0*/  UMOV UR10, UR14 ;  /* 0x0000000e000a7c82 */ /* 0x000fe20008000000 */
[----:B------:R-:W-:Y:S01]  /*b3e0*/  UMOV UR14, 0x1c0 ;  /* 0x000001c0000e7882 */ /* 0x000fe20000000000 */
[----:B------:R0:W-:Y:S02]  /*b3f0*/  UTMALDG.4D [UR8], [UR4], desc[UR6] ;  /* 0x00000608040075b4 */ /* 0x0001e40008019000 */
[----:B0-----:R-:W-:Y:S01]  /*b400*/  UMOV UR8, UR15 ;  /* 0x0000000f00087c82 */ /* 0x001fe20008000000 */
[----:B------:R-:W-:-:S02]  /*b410*/  UMOV UR10, UR14 ;  /* 0x0000000e000a7c82 */ /* 0x000fc40008000000 */
[----:B------:R1:W-:Y:S02]  /*b420*/  UTMALDG.4D [UR8], [UR4], desc[UR6] ;  /* 0x00000608040075b4 */ /* 0x0003e40008019000 */
[----:B-1----:R-:W-:Y:S01]  /*b430*/  NOP ;  /* 0x0000000000007918 */ /* 0x002fe20000000000 */
.L_x_325:
[----:B------:R-:W-:Y:S05]  /*b440*/  BSYNC B0 ;  /* 0x0000000000007941 */ /* 0x000fea0003800000 */
.L_x_324:
[----:B0-----:R-:W2:Y:S01]  /*b450*/  LDL.LU R6, [R1+0x20] ;  /* 0x0000200001067983 */ /* 0x001ea20000300800 */
[----:B------:R-:W-:Y:S01]  /*b460*/  BSSY B0, `(.L_x_328) ;  /* 0x00001a9000007945 */ /* 0x000fe20003800000 */
[----:B--2---:R-:W-:-:S13]  /*b470*/  ISETP.GE.AND P0, PT, R6, 0x41, PT ;  /* 0x000000410600780c */ /* 0x004fda0003f06270 */
[----:B------:R-:W-:Y:S05]  /*b480*/  @!P0 BRA `(.L_x_329) ;  /* 0x0000001800988947 */ /* 0x000fea0003800000 */
[----:B------:R-:W2:Y:S01]  /*b490*/  LDL R8, [R1+0x14] ;  /* 0x0000140001087983 */ /* 0x000ea20000100800 */
[----:B------:R-:W-:Y:S01]  /*b4a0*/  IMAD.MOV.U32 R6, RZ, RZ, 0x1 ;  /* 0x00000001ff067424 */ /* 0x000fe200078e00ff */
[----:B------:R-:W-:Y:S01]  /*b4b0*/  BSSY B1, `(.L_x_330) ;  /* 0x0000091000017945 */ /* 0x000fe20003800000 */
[----:B--2---:R-:W-:-:S05]  /*b4c0*/  IMAD.MOV R11, RZ, RZ, -R8 ;  /* 0x000000ffff0b7224 */ /* 0x004fca00078e0a08 */
[----:B------:R-:W-:-:S05]  /*b4d0*/  VIADDMNMX R11, R11, R6, 0xffffffff, !PT ;  /* 0xffffffff0b0b7446 */ /* 0x000fca0007800106 */
[C---:B------:R-:W-:Y:S02]  /*b4e0*/  IMAD.IADD R6, R8.reuse, 0x1, R11 ;  /* 0x0000000108067824 */ /* 0x040fe400078e020b */
[----:B------:R-:W-:-:S03]  /*b4f0*/  VIADD R8, R8, 0xfffffffe ;  /* 0xfffffffe08087836 */ /* 0x000fc60000000000 */
[----:B------:R-:W-:-:S04]  /*b500*/  LOP3.LUT R6, R6, 0x1, RZ, 0xc0, !PT ;  /* 0x0000000106067812 */ /* 0x000fc800078ec0ff */
[----:B------:R-:W-:-:S13]  /*b510*/  ISETP.NE.U32.AND P0, PT, R6, 0x1, PT ;  /* 0x000000010600780c */ /* 0x000fda0003f05070 */
[----:B------:R-:W-:Y:S05]  /*b520*/  @P0 BRA `(.L_x_331) ;  /* 0x0000000800240947 */ /* 0x000fea0003800000 */
[----:B------:R-:W2:Y:S04]  /*b530*/  LDL.LU R10, [R1] ;  /* 0x00000000010a7983 */ /* 0x000ea80000300800 */
[----:B------:R-:W3:Y:S01]  /*b540*/  LDL.LU R14, [R1+0x4] ;  /* 0x00000400010e7983 */ /* 0x000ee20000300800 */
[----:B------:R-:W-:Y:S01]  /*b550*/  BSSY B2, `(.L_x_332) ;  /* 0x0000084000027945 */ /* 0x000fe20003800000 */
[----:B--2---:R-:W-:-:S04]  /*b560*/  IADD3 R10, R10, 0x1, RZ ;  /* 0x000000010a0a7810 */ /* 0x004fc80007ffe0ff */
[----:B------:R-:W-:-:S04]  /*b570*/  ISETP.NE.AND P0, PT, R10, 0x2, PT ;  /* 0x000000020a00780c */ /* 0x000fc80003f05270 */
[----:B------:R-:W-:Y:S02]  /*b580*/  SEL R6, RZ, 0x1, P0 ;  /* 0x00000001ff067807 */ /* 0x000fe40000000000 */
[----:B------:R-:W-:Y:S02]  /*b590*/  SEL R15, R10, RZ, P0 ;  /* 0x000000ff0a0f7207 */ /* 0x000fe40000000000 */
[----:B---3--:R-:W-:-:S05]  /*b5a0*/  LOP3.LUT R14, R14, R6, RZ, 0x3c, !PT ;  /* 0x000000060e0e7212 */ /* 0x008fca00078e3cff */
[----:B------:R0:W-:Y:S04]  /*b5b0*/  STL [R1+0x4], R14 ;  /* 0x0000040e01007387 */ /* 0x0001e80000100800 */
[----:B------:R0:W-:Y:S01]  /*b5c0*/  STL [R1], R15 ;  /* 0x0000000f01007387 */ /* 0x0001e20000100800 */
[----:B------:R-:W-:Y:S05]  /*b5d0*/  @!P6 BRA `(.L_x_333) ;  /* 0x0000000400ece947 */ /* 0x000fea0003800000 */
[----:B------:R-:W-:-:S04]  /*b5e0*/  ISETP.NE.U32.AND P0, PT, R2, RZ, PT ;  /* 0x000000ff0200720c */ /* 0x000fc80003f05070 */
[----:B------:R-:W-:-:S13]  /*b5f0*/  ISETP.NE.AND.EX P0, PT, R3, RZ, PT, P0 ;  /* 0x000000ff0300720c */ /* 0x000fda0003f05300 */
[----:B------:R-:W-:Y:S05]  /*b600*/  @!P0 BRA `(.L_x_334) ;  /* 0x0000000000488947 */ /* 0x000fea0003800000 */
[----:B------:R-:W1:Y:S01]  /*b610*/  LDC R13, c[0x0][0x41c] ;  /* 0x00010700ff0d7b82 */ /* 0x000e620000000800 */
[----:B------:R-:W-:Y:S01]  /*b620*/  IMAD.MOV.U32 R10, RZ, RZ, R8 ;  /* 0x000000ffff0a7224 */ /* 0x000fe200078e0008 */
[----:B------:R-:W-:Y:S01]  /*b630*/  ULDC.64 UR4, c[0x0][0x408] ;  /* 0x0001020000047ab9 */ /* 0x000fe20000000a00 */
[----:B-1----:R-:W-:-:S13]  /*b640*/  ISETP.NE.AND P0, PT, R13, 0x1, PT ;  /* 0x000000010d00780c */ /* 0x002fda0003f05270 */
[----:B------:R-:W1:Y:S02]  /*b650*/  @P0 LDC.64 R6, c[0x0][0x420] ;  /* 0x00010800ff060b82 */ /* 0x000e640000000a00 */
[----:B-1----:R-:W-:-:S05]  /*b660*/  @P0 IMAD.HI.U32 R6, R8, R6, RZ ;  /* 0x0000000608060227 */ /* 0x002fca00078e00ff */
[----:B------:R-:W-:Y:S01]  /*b670*/  @P0 SHF.R.U32.HI R10, RZ, R7, R6 ;  /* 0x00000007ff0a0219 */ /* 0x000fe20000011606 */
[----:B------:R-:W-:-:S03]  /*b680*/  IMAD R6, R5, UR4, RZ ;  /* 0x0000000405067c24 */ /* 0x000fc6000f8e02ff */
[----:B------:R-:W-:Y:S01]  /*b690*/  SHF.R.S32.HI R7, RZ, 0x1f, R10 ;  /* 0x0000001fff077819 */ /* 0x000fe2000001140a */
[----:B------:R-:W-:Y:S02]  /*b6a0*/  IMAD R12, R0, UR5, R6 ;  /* 0x00000005000c7c24 */ /* 0x000fe4000f8e0206 */
[----:B------:R-:W-:-:S04]  /*b6b0*/  IMAD.MOV.U32 R6, RZ, RZ, R10 ;  /* 0x000000ffff067224 */ /* 0x000fc800078e000a */
[----:B------:R-:W-:-:S04]  /*b6c0*/  IMAD.WIDE.U32 R6, R0, UR4, R6 ;  /* 0x0000000400067c25 */ /* 0x000fc8000f8e0006 */
[----:B------:R-:W-:Y:S01]  /*b6d0*/  IMAD.IADD R12, R12, 0x1, R7 ;  /* 0x000000010c0c7824 */ /* 0x000fe200078e0207 */
[----:B------:R-:W-:-:S04]  /*b6e0*/  LEA R2, P0, R6, R2, 0x2 ;  /* 0x0000000206027211 */ /* 0x000fc800078010ff */
[----:B------:R-:W-:Y:S01]  /*b6f0*/  LEA.HI.X R3, R6, R3, R12, 0x2, P0 ;  /* 0x0000000306037211 */ /* 0x000fe200000f140c */
[----:B------:R-:W-:-:S04]  /*b700*/  IMAD.MOV R6, RZ, RZ, -R10 ;  /* 0x000000ffff067224 */ /* 0x000fc800078e0a0a */
[----:B------:R1:W5:Y:S01]  /*b710*/  LDG.E R7, desc[UR38][R2.64] ;  /* 0x0000002602077981 */ /* 0x000362000c1e1900 */
[----:B------:R-:W-:-:S07]  /*b720*/  IMAD R8, R13, R6, R8 ;  /* 0x000000060d087224 */ /* 0x000fce00078e0208 */
.L_x_334:
[----:B-1----:R-:W1:Y:S01]  /*b730*/  S2R R3, SR_CgaCtaId ;  /* 0x0000000000037919 */ /* 0x002e620000008800 */
[----:B------:R-:W-:Y:S02]  /*b740*/  MOV R2, 0x400 ;  /* 0x0000040000027802 */ /* 0x000fe40000000f00 */
[----:B------:R-:W-:Y:S02]  /*b750*/  SHF.L.U32 R6, R14, 0x1f, RZ ;  /* 0x0000001f0e067819 */ /* 0x000fe400000006ff */
[----:B-1----:R-:W-:-:S05]  /*b760*/  LEA R2, R3, R2, 0x18 ;  /* 0x0000000203027211 */ /* 0x002fca00078ec0ff */
[----:B------:R-:W-:-:S04]  /*b770*/  IMAD R3, R15, 0x8, R2 ;  /* 0x000000080f037824 */ /* 0x000fc800078e0202 */
[----:B------:R-:W1:Y:S02]  /*b780*/  SYNCS.PHASECHK.TRANS64.TRYWAIT P0, [R3+URZ+0x28c40], R6 ;  /* 0x028c4006030075a7 */ /* 0x000e64000800017f */
[----:B-1----:R-:W-:Y:S05]  /*b790*/  @!P0 BRA `(.L_x_335) ;  /* 0x0000002800e88947 */ /* 0x002fea0003800000 */
.L_x_394:
[----:B------:R-:W2:Y:S02]  /*b7a0*/  S2R R2, SR_TID.X ;  /* 0x0000000000027919 */ /* 0x000ea40000002100 */
[----:B--2---:R-:W-:-:S04]  /*b7b0*/  LOP3.LUT R2, R2, 0x7f, RZ, 0xc0, !PT ;  /* 0x0000007f02027812 */ /* 0x004fc800078ec0ff */
[----:B------:R-:W-:-:S13]  /*b7c0*/  ISETP.NE.AND P1, PT, R2, RZ, PT ;  /* 0x000000ff0200720c */ /* 0x000fda0003f25270 */
[----:B------:R-:W-:Y:S05]  /*b7d0*/  @P1 BRA `(.L_x_336) ;  /* 0x00000000001c1947 */ /* 0x000fea0003800000 */
[----:B------:R-:W2:Y:S02]  /*b7e0*/  S2R R2, SR_TID.X ;  /* 0x0000000000027919 */ /* 0x000ea40000002100 */
[----:B--2---:R-:W-:-:S04]  /*b7f0*/  LOP3.LUT R2, R2, 0x1f, RZ, 0xc0, !PT ;  /* 0x0000001f02027812 */ /* 0x004fc800078ec0ff */
[----:B------:R-:W-:Y:S02]  /*b800*/  ISETP.NE.AND P0, PT, R2, RZ, PT ;  /* 0x000000ff0200720c */ /* 0x000fe40003f05270 */
[----:B------:R-:W-:-:S04]  /*b810*/  MOV R2, 0x2000 ;  /* 0x0000200000027802 */ /* 0x000fc80000000f00 */
[----:B------:R2:W-:Y:S07]  /*b820*/  SYNCS.ARRIVE.TRANS64 RZ, [R3+URZ+0x28c30], R2 ;  /* 0x028c300203ff79a7 */ /* 0x0005ee000800003f */
[----:B------:R-:W-:Y:S05]  /*b830*/  @!P0 BRA `(.L_x_336) ;  /* 0x0000000000048947 */ /* 0x000fea0003800000 */
[----:B------:R-:W-:Y:S01]  /*b840*/  BPT.TRAP 0x1 ;  /* 0x000000040000795c */ /* 0x000fe20000300000 */
.L_x_336:
[----:B--2---:R-:W2:Y:S01]  /*b850*/  LDL R2, [R1] ;  /* 0x0000000001027983 */ /* 0x004ea20000100800 */
[----:B------:R-:W-:-:S03]  /*b860*/  MOV R12, 0x400 ;  /* 0x00000400000c7802 */ /* 0x000fc60000000f00 */
[----:B------:R-:W3:Y:S01]  /*b870*/  LDL R10, [R1+0x8] ;  /* 0x00000800010a7983 */ /* 0x000ee20000100800 */
[----:B------:R-:W4:Y:S01]  /*b880*/  S2R R13, SR_CgaCtaId ;  /* 0x00000000000d7919 */ /* 0x000f220000008800 */
[----:B------:R-:W-:Y:S01]  /*b890*/  R2UR UR9, R3 ;  /* 0x00000000030972ca */ /* 0x000fe200000e0000 */
[----:B------:R-:W-:Y:S01]  /*b8a0*/  UIADD3 UR4, UP0, UR40, 0x370, URZ ;  /* 0x0000037028047890 */ /* 0x000fe2000ff1e03f */
[----:B------:R-:W-:Y:S02]  /*b8b0*/  R2UR UR12, R4 ;  /* 0x00000000040c72ca */ /* 0x000fe400000e0000 */
[----:B-----5:R-:W-:Y:S01]  /*b8c0*/  R2UR UR13, R7 ;  /* 0x00000000070d72ca */ /* 0x020fe200000e0000 */
[----:B------:R-:W-:Y:S01]  /*b8d0*/  UIADD3.X UR5, URZ, UR41, URZ, UP0, !UPT ;  /* 0x000000293f057290 */ /* 0x000fe200087fe43f */
[----:B----4-:R-:W-:-:S07]  /*b8e0*/  LEA R12, R13, R12, 0x18 ;  /* 0x0000000c0d0c7211 */ /* 0x010fce00078ec0ff */
[----:B------:R-:W-:Y:S01]  /*b8f0*/  UIADD3 UR9, UR9, 0x28c30, URZ ;  /* 0x00028c3009097890 */ /* 0x000fe2000fffe03f */
[----:B------:R-:W-:Y:S01]  /*b900*/  UMOV UR6, 0x0 ;  /* 0x0000000000067882 */ /* 0x000fe20000000000 */
[----:B------:R-:W-:Y:S01]  /*b910*/  UMOV UR7, 0x14f00000 ;  /* 0x14f0000000077882 */ /* 0x000fe20000000000 */
[----:B------:R-:W-:Y:S01]  /*b920*/  UMOV UR10, URZ ;  /* 0x0000003f000a7c82 */ /* 0x000fe20008000000 */
[----:B--2---:R-:W-:-:S05]  /*b930*/  IMAD R2, R2, 0x2000, R12 ;  /* 0x0000200002027824 */ /* 0x004fca00078e020c */
[----:B------:R-:W-:Y:S01]  /*b940*/  R2UR UR8, R2 ;  /* 0x00000000020872ca */ /* 0x000fe200000e0000 */
[----:B---3--:R-:W-:-:S05]  /*b950*/  IMAD R8, R8, 0x40, R10 ;  /* 0x0000004008087824 */ /* 0x008fca00078e020a */
[----:B------:R-:W-:-:S07]  /*b960*/  R2UR UR11, R8 ;  /* 0x00000000080b72ca */ /* 0x000fce00000e0000 */
[----:B------:R-:W-:-:S09]  /*b970*/  UIADD3 UR8, UR8, 0x22400, URZ ;  /* 0x0002240008087890 */ /* 0x000fd2000fffe03f */
[----:B------:R2:W-:Y:S01]  /*b980*/  UTMALDG.4D [UR8], [UR4], desc[UR6] ;  /* 0x00000608040075b4 */ /* 0x0005e20008019000 */
[----:B------:R-:W3:Y:S02]  /*b990*/  SYNCS.PHASECHK.TRANS64.TRYWAIT P0, [R3+URZ+0x28c60], R6 ;  /* 0x028c6006030075a7 */ /* 0x000ee4000800017f */
[----:B--23--:R-:W-:Y:S05]  /*b9a0*/  @!P0 BRA `(.L_x_337) ;  /* 0x0000002800788947 */ /* 0x00cfea0003800000 */
.L_x_395:
[----:B------:R-:W-:Y:S05]  /*b9b0*/  @P1 BRA `(.L_x_338) ;  /* 0x00000000001c1947 */ /* 0x000fea0003800000 */
[----:B------:R-:W3:Y:S02]  /*b9c0*/  S2R R2, SR_TID.X ;  /* 0x0000000000027919 */ /* 0x000ee40000002100 */
[----:B---3--:R-:W-:-:S04]  /*b9d0*/  LOP3.LUT R2, R2, 0x1f, RZ, 0xc0, !PT ;  /* 0x0000001f02027812 */ /* 0x008fc800078ec0ff */
[----:B------:R-:W-:Y:S01]  /*b9e0*/  ISETP.NE.AND P0, PT, R2, RZ, PT ;  /* 0x000000ff0200720c */ /* 0x000fe20003f05270 */
[----:B------:R-:W-:-:S04]  /*b9f0*/  IMAD.MOV.U32 R2, RZ, RZ, 0x10000 ;  /* 0x00010000ff027424 */ /* 0x000fc800078e00ff */
[----:B------:R3:W-:Y:S08]  /*ba00*/  SYNCS.ARRIVE.TRANS64 RZ, [R3+URZ+0x28c50], R2 ;  /* 0x028c500203ff79a7 */ /* 0x0007f0000800003f */
[----:B------:R-:W-:Y:S05]  /*ba10*/  @!P0 BRA `(.L_x_338) ;  /* 0x0000000000048947 */ /* 0x000fea0003800000 */
[----:B------:R-:W-:Y:S01]  /*ba20*/  BPT.TRAP 0x1 ;  /* 0x000000040000795c */ /* 0x000fe20000300000 */
.L_x_338:
[----:B---3--:R-:W3:Y:S01]  /*ba30*/  LDL R2, [R1] ;  /* 0x0000000001027983 */ /* 0x008ee20000100800 */
[----:B-12---:R-:W-:Y:S01]  /*ba40*/  MOV R6, 0x400 ;  /* 0x0000040000067802 */ /* 0x006fe20000000f00 */
[----:B------:R-:W1:Y:S01]  /*ba50*/  S2R R10, SR_CgaCtaId ;  /* 0x00000000000a7919 */ /* 0x000e620000008800 */
[----:B------:R-:W-:Y:S01]  /*ba60*/  R2UR UR9, R3 ;  /* 0x00000000030972ca */ /* 0x000fe200000e0000 */
[----:B------:R-:W-:Y:S01]  /*ba70*/  UIADD3 UR4, UP0, UR40, 0x470, URZ ;  /* 0x0000047028047890 */ /* 0x000fe2000ff1e03f */
[----:B------:R-:W-:Y:S02]  /*ba80*/  R2UR UR11, R8 ;  /* 0x00000000080b72ca */ /* 0x000fe400000e0000 */
[----:B------:R-:W-:Y:S02]  /*ba90*/  R2UR UR12, R4 ;  /* 0x00000000040c72ca */ /* 0x000fe400000e0000 */
[----:B------:R-:W-:Y:S01]  /*baa0*/  R2UR UR13, R7 ;  /* 0x00000000070d72ca */ /* 0x000fe200000e0000 */
[----:B------:R-:W-:Y:S01]  /*bab0*/  UIADD3.X UR5, URZ, UR41, URZ, UP0, !UPT ;  /* 0x000000293f057290 */ /* 0x000fe200087fe43f */
[----:B-1----:R-:W-:-:S05]  /*bac0*/  LEA R6, R10, R6, 0x18 ;  /* 0x000000060a067211 */ /* 0x002fca00078ec0ff */
        /* <DEDUP_REMOVED lines=9> */
[----:B---3--:R-:W-:-:S05]  /*bb60*/  IMAD R2, R2, 0x10000, R6 ;  /* 0x0001000002027824 */ /* 0x008fca00078e0206 */
        /* <DEDUP_REMOVED lines=9> */
[----:B------:R1:W-:Y:S01]  /*bc00*/  UTMALDG.4D [UR8], [UR4], desc[UR6] ;  /* 0x00000608040075b4 */ /* 0x0003e20008019000 */
[----:B------:R-:W-:Y:S01]  /*bc10*/  UIADD3 UR16, UR14, 0xa400, URZ ;  /* 0x0000a4000e107890 */ /* 0x000fe2000fffe03f */
[----:B-1----:R-:W-:Y:S01]  /*bc20*/  UMOV UR8, UR17 ;  /* 0x0000001100087c82 */ /* 0x002fe20008000000 */
[----:B------:R-:W-:Y:S02]  /*bc30*/  UMOV UR10, UR18 ;  /* 0x00000012000a7c82 */ /* 0x000fe40008000000 */
[----:B------:R1:W-:Y:S01]  /*bc40*/  UTMALDG.4D [UR8], [UR4], desc[UR6] ;  /* 0x00000608040075b4 */ /* 0x0003e20008019000 */
[----:B------:R-:W-:Y:S01]  /*bc50*/  UIADD3 UR17, UR14, 0xc400, URZ ;  /* 0x0000c4000e117890 */ /* 0x000fe2000fffe03f */
[----:B-1----:R-:W-:Y:S01]  /*bc60*/  UMOV UR8, UR19 ;  /* 0x0000001300087c82 */ /* 0x002fe20008000000 */
[----:B------:R-:W-:-:S02]  /*bc70*/  UMOV UR10, UR20 ;  /* 0x00000014000a7c82 */ /* 0x000fc40008000000 */
[----:B------:R1:W-:Y:S02]  /*bc80*/  UTMALDG.4D [UR8], [UR4], desc[UR6] ;  /* 0x00000608040075b4 */ /* 0x0003e40008019000 */
[----:B-1----:R-:W-:Y:S01]  /*bc90*/  UMOV UR8, UR15 ;  /* 0x0000000f00087c82 */ /* 0x002fe20008000000 */
[----:B------:R-:W-:Y:S01]  /*bca0*/  UMOV UR10, UR21 ;  /* 0x00000015000a7c82 */ /* 0x000fe20008000000 */
[----:B------:R-:W-:Y:S01]  /*bcb0*/  UIADD3 UR15, UR14, 0xe400, URZ ;  /* 0x0000e4000e0f7890 */ /* 0x000fe2000fffe03f */
[----:B------:R1:W-:Y:S02]  /*bcc0*/  UTMALDG.4D [UR8], [UR4], desc[UR6] ;  /* 0x00000608040075b4 */ /* 0x0003e40008019000 */
[----:B------:R-:W-:Y:S01]  /*bcd0*/  UMOV UR14, 0x180 ;  /* 0x00000180000e7882 */ /* 0x000fe20000000000 */
[----:B-1----:R-:W-:Y:S01]  /*bce0*/  UMOV UR8, UR16 ;  /* 0x0000001000087c82 */ /* 0x002fe20008000000 */
[----:B------:R-:W-:Y:S02]  /*bcf0*/  UMOV UR10, UR22 ;  /* 0x00000016000a7c82 */ /* 0x000fe40008000000 */
[----:B------:R1:W-:Y:S02]  /*bd00*/  UTMALDG.4D [UR8], [UR4], desc[UR6] ;  /* 0x00000608040075b4 */ /* 0x0003e40008019000 */
[----:B-1----:R-:W-:Y:S01]  /*bd10*/  UMOV UR8, UR17 ;  /* 0x0000001100087c82 */ /* 0x002fe20008000000 */
[----:B------:R-:W-:Y:S01]  /*bd20*/  UMOV UR10, UR14 ;  /* 0x0000000e000a7c82 */ /* 0x000fe20008000000 */
[----:B------:R-:W-:Y:S01]  /*bd30*/  UMOV UR14, 0x1c0 ;  /* 0x000001c0000e7882 */ /* 0x000fe20000000000 */
[----:B------:R1:W-:Y:S02]  /*bd40*/  UTMALDG.4D [UR8], [UR4], desc[UR6] ;  /* 0x00000608040075b4 */ /* 0x0003e40008019000 */
[----:B-1----:R-:W-:Y:S01]  /*bd50*/  UMOV UR8, UR15 ;  /* 0x0000000f00087c82 */ /* 0x002fe20008000000 */
[----:B------:R-:W-:-:S02]  /*bd60*/  UMOV UR10, UR14 ;  /* 0x0000000e000a7c82 */ /* 0x000fc40008000000 */
[----:B------:R1:W-:Y:S02]  /*bd70*/  UTMALDG.4D [UR8], [UR4], desc[UR6] ;  /* 0x00000608040075b4 */ /* 0x0003e40008019000 */
[----:B-1----:R-:W-:Y:S01]  /*bd80*/  NOP ;  /* 0x0000000000007918 */ /* 0x002fe20000000000 */
.L_x_333:
[----:B------:R-:W-:Y:S05]  /*bd90*/  BSYNC B2 ;  /* 0x0000000000027941 */ /* 0x000fea0003800000 */
.L_x_332:
[----:B------:R-:W2:Y:S02]  /*bda0*/  LDL.LU R2, [R1+0x14] ;  /* 0x0000140001027983 */ /* 0x000ea40000300800 */
[----:B--2---:R-:W-:-:S07]  /*bdb0*/  VIADD R8, R2, 0xfffffffd ;  /* 0xfffffffd02087836 */ /* 0x004fce0000000000 */
.L_x_331:
[----:B------:R-:W-:Y:S05]  /*bdc0*/  BSYNC B1 ;  /* 0x0000000000017941 */ /* 0x000fea0003800000 */
.L_x_330:
[----:B------:R-:W-:-:S04]  /*bdd0*/  IADD3 R2, -R11, RZ, RZ ;  /* 0x000000ff0b027210 */ /* 0x000fc80007ffe1ff */
[----:B------:R-:W-:-:S13]  /*bde0*/  ISETP.NE.AND P0, PT, R9, R2, PT ;  /* 0x000000020900720c */ /* 0x000fda0003f05270 */
[----:B------:R-:W-:Y:S05]  /*bdf0*/  @!P0 BRA `(.L_x_329) ;  /* 0x00000010003c8947 */ /* 0x000fea0003800000 */
.L_x_353:
[----:B------:R-:W2:Y:S04]  /*be00*/  LDL.LU R3, [R1] ;  /* 0x0000000001037983 */ /* 0x000ea80000300800 */
[----:B------:R-:W3:Y:S01]  /*be10*/  LDL.LU R2, [R1+0x4] ;  /* 0x0000040001027983 */ /* 0x000ee20000300800 */
[----:B------:R-:W-:Y:S05]  /*be20*/  YIELD ;  /* 0x0000000000007946 */ /* 0x000fea0003800000 */
[----:B------:R-:W-:Y:S01]  /*be30*/  BSSY B1, `(.L_x_339) ;  /* 0x0000081000017945 */ /* 0x000fe20003800000 */
[----:B--2---:R-:W-:-:S05]  /*be40*/  VIADD R9, R3, 0x1 ;  /* 0x0000000103097836 */ /* 0x004fca0000000000 */
[----:B------:R-:W-:-:S04]  /*be50*/  ISETP.NE.AND P0, PT, R9, 0x2, PT ;  /* 0x000000020900780c */ /* 0x000fc80003f05270 */
[----:B------:R-:W-:Y:S02]  /*be60*/  SEL R10, RZ, 0x1, P0 ;  /* 0x00000001ff0a7807 */ /* 0x000fe40000000000 */
[----:B------:R-:W-:Y:S02]  /*be70*/  SEL R9, R9, RZ, P0 ;  /* 0x000000ff09097207 */ /* 0x000fe40000000000 */
[----:B---3--:R-:W-:Y:S01]  /*be80*/  LOP3.LUT R10, R2, R10, RZ, 0x3c, !PT ;  /* 0x0000000a020a7212 */ /* 0x008fe200078e3cff */
[----:B-1----:R-:W-:Y:S06]  /*be90*/  @!P6 BRA `(.L_x_340) ;  /* 0x0000000400e8e947 */ /* 0x002fec0003800000 */
[----:B------:R-:W-:Y:S01]  /*bea0*/  ULDC.64 UR4, c[0x0][0x3f8] ;  /* 0x0000fe0000047ab9 */ /* 0x000fe20000000a00 */
[----:B------:R-:W-:Y:S01]  /*beb0*/  IMAD.MOV.U32 R11, RZ, RZ, R8 ;  /* 0x000000ffff0b7224 */ /* 0x000fe200078e0008 */
[----:B------:R-:W-:-:S04]  /*bec0*/  ISETP.NE.U32.AND P0, PT, RZ, UR4, PT ;  /* 0x00000004ff007c0c */ /* 0x000fc8000bf05070 */
[----:B------:R-:W-:-:S13]  /*bed0*/  ISETP.NE.AND.EX P0, PT, RZ, UR5, PT, P0 ;  /* 0x00000005ff007c0c */ /* 0x000fda000bf05300 */
[----:B------:R-:W-:Y:S05]  /*bee0*/  @!P0 BRA `(.L_x_341) ;  /* 0x0000000000448947 */ /* 0x000fea0003800000 */
[----:B------:R-:W1:Y:S01]  /*bef0*/  LDC R7, c[0x0][0x41c] ;  /* 0x00010700ff077b82 */ /* 0x000e620000000800 */
[----:B------:R-:W-:Y:S01]  /*bf00*/  ULDC.64 UR6, c[0x0][0x408] ;  /* 0x0001020000067ab9 */ /* 0x000fe20000000a00 */
[----:B-1----:R-:W-:-:S13]  /*bf10*/  ISETP.NE.AND P0, PT, R7, 0x1, PT ;  /* 0x000000010700780c */ /* 0x002fda0003f05270 */
[----:B------:R-:W1:Y:S02]  /*bf20*/  @P0 LDC.64 R2, c[0x0][0x420] ;  /* 0x00010800ff020b82 */ /* 0x000e640000000a00 */
[----:B-1----:R-:W-:-:S04]  /*bf30*/  @P0 IMAD.HI.U32 R6, R8, R2, RZ ;  /* 0x0000000208060227 */ /* 0x002fc800078e00ff */
[----:B------:R-:W-:Y:S01]  /*bf40*/  IMAD.MOV.U32 R2, RZ, RZ, R8 ;  /* 0x000000ffff027224 */ /* 0x000fe200078e0008 */
[----:B------:R-:W-:-:S04]  /*bf50*/  @P0 SHF.R.U32.HI R2, RZ, R3, R6 ;  /* 0x00000003ff020219 */ /* 0x000fc80000011606 */
[--C-:B------:R-:W-:Y:S01]  /*bf60*/  SHF.R.S32.HI R3, RZ, 0x1f, R2.reuse ;  /* 0x0000001fff037819 */ /* 0x100fe20000011402 */
[----:B------:R-:W-:-:S04]  /*bf70*/  IMAD.MOV R11, RZ, RZ, -R2 ;  /* 0x000000ffff0b7224 */ /* 0x000fc800078e0a02 */
[----:B------:R-:W-:Y:S02]  /*bf80*/  IMAD R11, R7, R11, R8 ;  /* 0x0000000b070b7224 */ /* 0x000fe400078e0208 */
[----:B------:R-:W-:Y:S02]  /*bf90*/  IMAD R7, R5, UR6, RZ ;  /* 0x0000000605077c24 */ /* 0x000fe4000f8e02ff */
[----:B------:R-:W-:-:S04]  /*bfa0*/  IMAD.WIDE.U32 R2, R0, UR6, R2 ;  /* 0x0000000600027c25 */ /* 0x000fc8000f8e0002 */
[----:B------:R-:W-:Y:S01]  /*bfb0*/  IMAD R7, R0, UR7, R7 ;  /* 0x0000000700077c24 */ /* 0x000fe2000f8e0207 */
[----:B------:R-:W-:-:S03]  /*bfc0*/  LEA R6, P0, R2, UR4, 0x2 ;  /* 0x0000000402067c11 */ /* 0x000fc6000f8010ff */
[----:B------:R-:W-:-:S05]  /*bfd0*/  IMAD.IADD R7, R7, 0x1, R3 ;  /* 0x0000000107077824 */ /* 0x000fca00078e0203 */
[----:B------:R-:W-:-:S06]  /*bfe0*/  LEA.HI.X R7, R2, UR5, R7, 0x2, P0 ;  /* 0x0000000502077c11 */ /* 0x000fcc00080f1407 */
[----:B------:R1:W5:Y:S02]  /*bff0*/  LDG.E R7, desc[UR38][R6.64] ;  /* 0x0000002606077981 */ /* 0x000364000c1e1900 */
.L_x_341:
[----:B------:R-:W2:Y:S01]  /*c000*/  S2R R3, SR_CgaCtaId ;  /* 0x0000000000037919 */ /* 0x000ea20000008800 */
[----:B------:R-:W-:-:S04]  /*c010*/  MOV R2, 0x400 ;  /* 0x0000040000027802 */ /* 0x000fc80000000f00 */
[----:B--2---:R-:W-:Y:S02]  /*c020*/  LEA R2, R3, R2, 0x18 ;  /* 0x0000000203027211 */ /* 0x004fe400078ec0ff */
[----:B------:R-:W-:Y:S02]  /*c030*/  SHF.L.U32 R3, R10, 0x1f, RZ ;  /* 0x0000001f0a037819 */ /* 0x000fe400000006ff */
[----:B------:R-:W-:-:S04]  /*c040*/  LEA R2, R9, R2, 0x3 ;  /* 0x0000000209027211 */ /* 0x000fc800078e18ff */
[----:B------:R-:W2:Y:S02]  /*c050*/  SYNCS.PHASECHK.TRANS64.TRYWAIT P0, [R2+URZ+0x28c40], R3 ;  /* 0x028c4003020075a7 */ /* 0x000ea4000800017f */
[----:B--2---:R-:W-:Y:S05]  /*c060*/  @!P0 BRA `(.L_x_342) ;  /* 0x0000002000dc8947 */ /* 0x004fea0003800000 */
.L_x_396:
[----:B-1----:R-:W1:Y:S02]  /*c070*/  S2R R6, SR_TID.X ;  /* 0x0000000000067919 */ /* 0x002e640000002100 */
[----:B-1----:R-:W-:-:S04]  /*c080*/  LOP3.LUT R6, R6, 0x7f, RZ, 0xc0, !PT ;  /* 0x0000007f06067812 */ /* 0x002fc800078ec0ff */
[----:B------:R-:W-:-:S13]  /*c090*/  ISETP.NE.AND P0, PT, R6, RZ, PT ;  /* 0x000000ff0600720c */ /* 0x000fda0003f05270 */
[----:B------:R-:W-:Y:S05]  /*c0a0*/  @P0 BRA `(.L_x_343) ;  /* 0x00000000001c0947 */ /* 0x000fea0003800000 */
[----:B------:R-:W1:Y:S01]  /*c0b0*/  S2R R6, SR_TID.X ;  /* 0x0000000000067919 */ /* 0x000e620000002100 */
[----:B------:R-:W-:-:S04]  /*c0c0*/  IMAD.MOV.U32 R13, RZ, RZ, 0x2000 ;  /* 0x00002000ff0d7424 */ /* 0x000fc800078e00ff */
[----:B------:R3:W-:Y:S01]  /*c0d0*/  SYNCS.ARRIVE.TRANS64 RZ, [R2+URZ+0x28c30], R13 ;  /* 0x028c300d02ff79a7 */ /* 0x0007e2000800003f */
[----:B-1----:R-:W-:-:S04]  /*c0e0*/  LOP3.LUT R6, R6, 0x1f, RZ, 0xc0, !PT ;  /* 0x0000001f06067812 */ /* 0x002fc800078ec0ff */
[----:B------:R-:W-:-:S13]  /*c0f0*/  ISETP.NE.AND P1, PT, R6, RZ, PT ;  /* 0x000000ff0600720c */ /* 0x000fda0003f25270 */
[----:B---3--:R-:W-:Y:S05]  /*c100*/  @!P1 BRA `(.L_x_343) ;  /* 0x0000000000049947 */ /* 0x008fea0003800000 */
[----:B------:R-:W-:Y:S01]  /*c110*/  BPT.TRAP 0x1 ;  /* 0x000000040000795c */ /* 0x000fe20000300000 */
.L_x_343:
[----:B------:R-:W3:Y:S01]  /*c120*/  LDL R12, [R1+0x8] ;  /* 0x00000800010c7983 */ /* 0x000ee20000100800 */
[----:B------:R-:W-:Y:S01]  /*c130*/  MOV R6, 0x400 ;  /* 0x0000040000067802 */ /* 0x000fe20000000f00 */
[----:B------:R-:W1:Y:S01]  /*c140*/  S2R R13, SR_CgaCtaId ;  /* 0x00000000000d7919 */ /* 0x000e620000008800 */
[----:B------:R-:W-:Y:S01]  /*c150*/  R2UR UR9, R2 ;  /* 0x00000000020972ca */ /* 0x000fe200000e0000 */
[----:B------:R-:W-:Y:S01]  /*c160*/  UIADD3 UR4, UP0, UR40, 0x370, URZ ;  /* 0x0000037028047890 */ /* 0x000fe2000ff1e03f */
[----:B------:R-:W-:Y:S02]  /*c170*/  R2UR UR12, R4 ;  /* 0x00000000040c72ca */ /* 0x000fe400000e0000 */
[----:B-----5:R-:W-:Y:S01]  /*c180*/  R2UR UR13, R7 ;  /* 0x00000000070d72ca */ /* 0x020fe200000e0000 */
[----:B------:R-:W-:Y:S01]  /*c190*/  UIADD3.X UR5, URZ, UR41, URZ, UP0, !UPT ;  /* 0x000000293f057290 */ /* 0x000fe200087fe43f */
[----:B-1----:R-:W-:-:S05]  /*c1a0*/  LEA R6, R13, R6, 0x18 ;  /* 0x000000060d067211 */ /* 0x002fca00078ec0ff */
[----:B------:R-:W-:-:S05]  /*c1b0*/  IMAD R6, R9, 0x2000, R6 ;  /* 0x0000200009067824 */ /* 0x000fca00078e0206 */
[----:B------:R-:W-:Y:S01]  /*c1c0*/  R2UR UR8, R6 ;  /* 0x00000000060872ca */ /* 0x000fe200000e0000 */
[----:B------:R-:W-:Y:S01]  /*c1d0*/  UIADD3 UR9, UR9, 0x28c30, URZ ;  /* 0x00028c3009097890 */ /* 0x000fe2000fffe03f */
[----:B------:R-:W-:Y:S01]  /*c1e0*/  UMOV UR6, 0x0 ;  /* 0x0000000000067882 */ /* 0x000fe20000000000 */
[----:B------:R-:W-:Y:S01]  /*c1f0*/  UMOV UR7, 0x14f00000 ;  /* 0x14f0000000077882 */ /* 0x000fe20000000000 */
[----:B------:R-:W-:-:S09]  /*c200*/  UMOV UR10, URZ ;  /* 0x0000003f000a7c82 */ /* 0x000fd20008000000 */
[----:B------:R-:W-:Y:S01]  /*c210*/  UIADD3 UR8, UR8, 0x22400, URZ ;  /* 0x0002240008087890 */ /* 0x000fe2000fffe03f */
[----:B---3--:R-:W-:-:S05]  /*c220*/  IMAD R6, R11, 0x40, R12 ;  /* 0x000000400b067824 */ /* 0x008fca00078e020c */
[----:B------:R-:W-:-:S13]  /*c230*/  R2UR UR11, R6 ;  /* 0x00000000060b72ca */ /* 0x000fda00000e0000 */
[----:B------:R1:W-:Y:S01]  /*c240*/  UTMALDG.4D [UR8], [UR4], desc[UR6] ;  /* 0x00000608040075b4 */ /* 0x0003e20008019000 */
[----:B------:R-:W3:Y:S02]  /*c250*/  SYNCS.PHASECHK.TRANS64.TRYWAIT P1, [R2+URZ+0x28c60], R3 ;  /* 0x028c6003020075a7 */ /* 0x000ee4000802017f */
[----:B-1-3--:R-:W-:Y:S05]  /*c260*/  @!P1 BRA `(.L_x_344) ;  /* 0x0000002000709947 */ /* 0x00afea0003800000 */
.L_x_397:
        /* <DEDUP_REMOVED lines=8> */
.L_x_345:
        /* <DEDUP_REMOVED lines=53> */
.L_x_340:
[----:B------:R-:W-:Y:S05]  /*c640*/  BSYNC B1 ;  /* 0x0000000000017941 */ /* 0x000fea0003800000 */
.L_x_339:
[----:B------:R-:W-:Y:S01]  /*c650*/  IADD3 R9, R9, 0x1, RZ ;  /* 0x0000000109097810 */ /* 0x000fe20007ffe0ff */
[----:B------:R-:W-:Y:S03]  /*c660*/  BSSY B1, `(.L_x_346) ;  /* 0x0000084000017945 */ /* 0x000fe60003800000 */
[----:B------:R-:W-:-:S04]  /*c670*/  ISETP.NE.AND P0, PT, R9, 0x2, PT ;  /* 0x000000020900780c */ /* 0x000fc80003f05270 */
[----:B------:R-:W-:Y:S02]  /*c680*/  SEL R3, RZ, 0x1, P0 ;  /* 0x00000001ff037807 */ /* 0x000fe40000000000 */
[----:B------:R-:W-:Y:S02]  /*c690*/  SEL R12, R9, RZ, P0 ;  /* 0x000000ff090c7207 */ /* 0x000fe40000000000 */
[----:B------:R-:W-:-:S05]  /*c6a0*/  LOP3.LUT R11, R10, R3, RZ, 0x3c, !PT ;  /* 0x000000030a0b7212 */ /* 0x000fca00078e3cff */
[----:B------:R1:W-:Y:S04]  /*c6b0*/  STL [R1+0x4], R11 ;  /* 0x0000040b01007387 */ /* 0x0003e80000100800 */
[----:B------:R1:W-:Y:S01]  /*c6c0*/  STL [R1], R12 ;  /* 0x0000000c01007387 */ /* 0x0003e20000100800 */
[----:B------:R-:W-:Y:S05]  /*c6d0*/  @!P6 BRA `(.L_x_347) ;  /* 0x0000000400f0e947 */ /* 0x000fea0003800000 */
[----:B------:R-:W-:Y:S01]  /*c6e0*/  ULDC.64 UR4, c[0x0][0x3f8] ;  /* 0x0000fe0000047ab9 */ /* 0x000fe20000000a00 */
[----:B------:R-:W-:Y:S01]  /*c6f0*/  VIADD R9, R8, 0xffffffff ;  /* 0xffffffff08097836 */ /* 0x000fe20000000000 */
[----:B------:R-:W-:-:S04]  /*c700*/  ISETP.NE.U32.AND P0, PT, RZ, UR4, PT ;  /* 0x00000004ff007c0c */ /* 0x000fc8000bf05070 */
[----:B------:R-:W-:-:S13]  /*c710*/  ISETP.NE.AND.EX P0, PT, RZ, UR5, PT, P0 ;  /* 0x00000005ff007c0c */ /* 0x000fda000bf05300 */
[----:B------:R-:W-:Y:S05]  /*c720*/  @!P0 BRA `(.L_x_348) ;  /* 0x0000000000448947 */ /* 0x000fea0003800000 */
[----:B------:R-:W2:Y:S01]  /*c730*/  LDC R6, c[0x0][0x41c] ;  /* 0x00010700ff067b82 */ /* 0x000ea20000000800 */
[----:B------:R-:W-:Y:S02]  /*c740*/  ULDC.64 UR6, c[0x0][0x408] ;  /* 0x0001020000067ab9 */ /* 0x000fe40000000a00 */
[----:B------:R-:W-:-:S04]  /*c750*/  IMAD R7, R5, UR6, RZ ;  /* 0x0000000605077c24 */ /* 0x000fc8000f8e02ff */
[----:B------:R-:W-:Y:S01]  /*c760*/  IMAD R7, R0, UR7, R7 ;  /* 0x0000000700077c24 */ /* 0x000fe2000f8e0207 */
[----:B--2---:R-:W-:-:S13]  /*c770*/  ISETP.NE.AND P0, PT, R6, 0x1, PT ;  /* 0x000000010600780c */ /* 0x004fda0003f05270 */
[----:B------:R-:W2:Y:S02]  /*c780*/  @P0 LDC.64 R2, c[0x0][0x420] ;  /* 0x00010800ff020b82 */ /* 0x000ea40000000a00 */
[----:B--2---:R-:W-:-:S04]  /*c790*/  @P0 IMAD.HI.U32 R10, R9, R2, RZ ;  /* 0x00000002090a0227 */ /* 0x004fc800078e00ff */
[----:B------:R-:W-:Y:S01]  /*c7a0*/  IMAD.MOV.U32 R2, RZ, RZ, R9 ;  /* 0x000000ffff027224 */ /* 0x000fe200078e0009 */
[----:B------:R-:W-:-:S05]  /*c7b0*/  @P0 SHF.R.U32.HI R2, RZ, R3, R10 ;  /* 0x00000003ff020219 */ /* 0x000fca000001160a */
[----:B------:R-:W-:-:S04]  /*c7c0*/  IMAD.MOV R3, RZ, RZ, -R2 ;  /* 0x000000ffff037224 */ /* 0x000fc800078e0a02 */
[----:B------:R-:W-:Y:S01]  /*c7d0*/  IMAD R9, R6, R3, R9 ;  /* 0x0000000306097224 */ /* 0x000fe200078e0209 */
[----:B------:R-:W-:-:S03]  /*c7e0*/  SHF.R.S32.HI R3, RZ, 0x1f, R2 ;  /* 0x0000001fff037819 */ /* 0x000fc60000011402 */
[----:B------:R-:W-:-:S04]  /*c7f0*/  IMAD.WIDE.U32 R2, R0, UR6, R2 ;  /* 0x0000000600027c25 */ /* 0x000fc8000f8e0002 */
[----:B------:R-:W-:Y:S01]  /*c800*/  IMAD.IADD R7, R7, 0x1, R3 ;  /* 0x0000000107077824 */ /* 0x000fe200078e0203 */
[----:B------:R-:W-:-:S04]  /*c810*/  LEA R6, P0, R2, UR4, 0x2 ;  /* 0x0000000402067c11 */ /* 0x000fc8000f8010ff */
[----:B------:R-:W-:-:S06]  /*c820*/  LEA.HI.X R7, R2, UR5, R7, 0x2, P0 ;  /* 0x0000000502077c11 */ /* 0x000fcc00080f1407 */
[----:B------:R2:W5:Y:S03]  /*c830*/  LDG.E R7, desc[UR38][R6.64] ;  /* 0x0000002606077981 */ /* 0x000566000c1e1900 */
.L_x_348:
[----:B------:R-:W3:Y:S01]  /*c840*/  S2R R3, SR_CgaCtaId ;  /* 0x0000000000037919 */ /* 0x000ee20000008800 */
[----:B------:R-:W-:-:S04]  /*c850*/  MOV R2, 0x400 ;  /* 0x0000040000027802 */ /* 0x000fc80000000f00 */
[----:B---3--:R-:W-:Y:S02]  /*c860*/  LEA R2, R3, R2, 0x18 ;  /* 0x0000000203027211 */ /* 0x008fe400078ec0ff */
[----:B------:R-:W-:-:S03]  /*c870*/  SHF.L.U32 R3, R11, 0x1f, RZ ;  /* 0x0000001f0b037819 */ /* 0x000fc600000006ff */
[----:B------:R-:W-:-:S04]  /*c880*/  IMAD R2, R12, 0x8, R2 ;  /* 0x000000080c027824 */ /* 0x000fc800078e0202 */
[----:B------:R-:W3:Y:S02]  /*c890*/  SYNCS.PHASECHK.TRANS64.TRYWAIT P0, [R2+URZ+0x28c40], R3 ;  /* 0x028c4003020075a7 */ /* 0x000ee4000800017f */
[----:B---3--:R-:W-:Y:S05]  /*c8a0*/  @!P0 BRA `(.L_x_349) ;  /* 0x0000001800f48947 */ /* 0x008fea0003800000 */
.L_x_398:
[----:B--2---:R-:W2:Y:S02]  /*c8b0*/  S2R R6, SR_TID.X ;  /* 0x0000000000067919 */ /* 0x004ea40000002100 */
[----:B--2---:R-:W-:-:S04]  /*c8c0*/  LOP3.LUT R6, R6, 0x7f, RZ, 0xc0, !PT ;  /* 0x0000007f06067812 */ /* 0x004fc800078ec0ff */
[----:B------:R-:W-:-:S13]  /*c8d0*/  ISETP.NE.AND P0, PT, R6, RZ, PT ;  /* 0x000000ff0600720c */ /* 0x000fda0003f05270 */
[----:B------:R-:W-:Y:S05]  /*c8e0*/  @P0 BRA `(.L_x_350) ;  /* 0x00000000001c0947 */ /* 0x000fea0003800000 */
[----:B------:R-:W2:Y:S01]  /*c8f0*/  S2R R6, SR_TID.X ;  /* 0x0000000000067919 */ /* 0x000ea20000002100 */
[----:B-1----:R-:W-:-:S04]  /*c900*/  MOV R11, 0x2000 ;  /* 0x00002000000b7802 */ /* 0x002fc80000000f00 */
[----:B------:R4:W-:Y:S01]  /*c910*/  SYNCS.ARRIVE.TRANS64 RZ, [R2+URZ+0x28c30], R11 ;  /* 0x028c300b02ff79a7 */ /* 0x0009e2000800003f */
[----:B--2---:R-:W-:-:S04]  /*c920*/  LOP3.LUT R6, R6, 0x1f, RZ, 0xc0, !PT ;  /* 0x0000001f06067812 */ /* 0x004fc800078ec0ff */
[----:B------:R-:W-:-:S13]  /*c930*/  ISETP.NE.AND P1, PT, R6, RZ, PT ;  /* 0x000000ff0600720c */ /* 0x000fda0003f25270 */
[----:B----4-:R-:W-:Y:S05]  /*c940*/  @!P1 BRA `(.L_x_350) ;  /* 0x0000000000049947 */ /* 0x010fea0003800000 */
[----:B------:R-:W-:Y:S01]  /*c950*/  BPT.TRAP 0x1 ;  /* 0x000000040000795c */ /* 0x000fe20000300000 */
.L_x_350:
[----:B------:R-:W2:Y:S01]  /*c960*/  LDL R6, [R1] ;  /* 0x0000000001067983 */ /* 0x000ea20000100800 */
[----:B-1----:R-:W-:-:S03]  /*c970*/  MOV R11, 0x400 ;  /* 0x00000400000b7802 */ /* 0x002fc60000000f00 */
[----:B------:R-:W4:Y:S01]  /*c980*/  LDL R10, [R1+0x8] ;  /* 0x00000800010a7983 */ /* 0x000f220000100800 */
[----:B------:R-:W1:Y:S01]  /*c990*/  S2R R12, SR_CgaCtaId ;  /* 0x00000000000c7919 */ /* 0x000e620000008800 */
[----:B------:R-:W-:Y:S01]  /*c9a0*/  R2UR UR9, R2 ;  /* 0x00000000020972ca */ /* 0x000fe200000e0000 */
[----:B------:R-:W-:Y:S01]  /*c9b0*/  UIADD3 UR4, UP0, UR40, 0x370, URZ ;  /* 0x0000037028047890 */ /* 0x000fe2000ff1e03f */
[----:B------:R-:W-:Y:S02]  /*c9c0*/  R2UR UR12, R4 ;  /* 0x00000000040c72ca */ /* 0x000fe400000e0000 */
[----:B-----5:R-:W-:Y:S01]  /*c9d0*/  R2UR UR13, R7 ;  /* 0x00000000070d72ca */ /* 0x020fe200000e0000 */
[----:B------:R-:W-:Y:S01]  /*c9e0*/  UIADD3.X UR5, URZ, UR41, URZ, UP0, !UPT ;  /* 0x000000293f057290 */ /* 0x000fe200087fe43f */
[----:B-1----:R-:W-:-:S07]  /*c9f0*/  LEA R11, R12, R11, 0x18 ;  /* 0x0000000b0c0b7211 */ /* 0x002fce00078ec0ff */
[----:B------:R-:W-:Y:S01]  /*ca00*/  UIADD3 UR9, UR9, 0x28c30, URZ ;  /* 0x00028c3009097890 */ /* 0x000fe2000fffe03f */
[----:B------:R-:W-:Y:S01]  /*ca10*/  UMOV UR6, 0x0 ;  /* 0x0000000000067882 */ /* 0x000fe20000000000 */
[----:B------:R-:W-:Y:S01]  /*ca20*/  UMOV UR7, 0x14f00000 ;  /* 0x14f0000000077882 */ /* 0x000fe20000000000 */
[----:B------:R-:W-:Y:S01]  /*ca30*/  UMOV UR10, URZ ;  /* 0x0000003f000a7c82 */ /* 0x000fe20008000000 */
[----:B--2---:R-:W-:-:S05]  /*ca40*/  IMAD R6, R6, 0x2000, R11 ;  /* 0x0000200006067824 */ /* 0x004fca00078e020b */
[----:B------:R-:W-:Y:S01]  /*ca50*/  R2UR UR8, R6 ;  /* 0x00000000060872ca */ /* 0x000fe200000e0000 */
[----:B----4-:R-:W-:-:S05]  /*ca60*/  IMAD R9, R9, 0x40, R10 ;  /* 0x0000004009097824 */ /* 0x010fca00078e020a */
[----:B------:R-:W-:-:S07]  /*ca70*/  R2UR UR11, R9 ;  /* 0x00000000090b72ca */ /* 0x000fce00000e0000 */
[----:B------:R-:W-:-:S09]  /*ca80*/  UIADD3 UR8, UR8, 0x22400, URZ ;  /* 0x0002240008087890 */ /* 0x000fd2000fffe03f */
[----:B------:R1:W-:Y:S01]  /*ca90*/  UTMALDG.4D [UR8], [UR4], desc[UR6] ;  /* 0x00000608040075b4 */ /* 0x0003e20008019000 */
[----:B------:R-:W2:Y:S02]  /*caa0*/  SYNCS.PHASECHK.TRANS64.TRYWAIT P1, [R2+URZ+0x28c60], R3 ;  /* 0x028c6003020075a7 */ /* 0x000ea4000802017f */
[----:B-12---:R-:W-:Y:S05]  /*cab0*/  @!P1 BRA `(.L_x_351) ;  /* 0x0000001800849947 */ /* 0x006fea0003800000 */
.L_x_399:
[----:B------:R-:W-:Y:S05]  /*cac0*/  @P0 BRA `(.L_x_352) ;  /* 0x00000000001c0947 */ /* 0x000fea0003800000 */
[----:B------:R-:W2:Y:S01]  /*cad0*/  S2R R6, SR_TID.X ;  /* 0x0000000000067919 */ /* 0x000ea20000002100 */
[----:B-1-3--:R-:W-:-:S04]  /*cae0*/  IMAD.MOV.U32 R3, RZ, RZ, 0x10000 ;  /* 0x00010000ff037424 */ /* 0x00afc800078e00ff */
[----:B------:R4:W-:Y:S01]  /*caf0*/  SYNCS.ARRIVE.TRANS64 RZ, [R2+URZ+0x28c50], R3 ;  /* 0x028c500302ff79a7 */ /* 0x0009e2000800003f */
[----:B--2---:R-:W-:-:S04]  /*cb00*/  LOP3.LUT R6, R6, 0x1f, RZ, 0xc0, !PT ;  /* 0x0000001f06067812 */ /* 0x004fc800078ec0ff */
[----:B------:R-:W-:-:S13]  /*cb10*/  ISETP.NE.AND P1, PT, R6, RZ, PT ;  /* 0x000000ff0600720c */ /* 0x000fda0003f25270 */
[----:B----4-:R-:W-:Y:S05]  /*cb20*/  @!P1 BRA `(.L_x_352) ;  /* 0x0000000000049947 */ /* 0x010fea0003800000 */
[----:B------:R-:W-:Y:S01]  /*cb30*/  BPT.TRAP 0x1 ;  /* 0x000000040000795c */ /* 0x000fe20000300000 */
.L_x_352:
[----:B-1-3--:R-:W2:Y:S01]  /*cb40*/  LDL R3, [R1] ;  /* 0x0000000001037983 */ /* 0x00aea20000100800 */
[----:B------:R-:W-:Y:S01]  /*cb50*/  MOV R6, 0x400 ;  /* 0x0000040000067802 */ /* 0x000fe20000000f00 */
        /* <DEDUP_REMOVED lines=17> */
[----:B--2---:R-:W-:-:S05]  /*cc70*/  IMAD R2, R3, 0x10000, R6 ;  /* 0x0001000003027824 */ /* 0x004fca00078e0206 */
        /* <DEDUP_REMOVED lines=33> */
[----:B--2---:R-:W-:Y:S01]  /*ce90*/  NOP ;  /* 0x0000000000007918 */ /* 0x004fe20000000000 */
.L_x_347:
[----:B------:R-:W-:Y:S05]  /*cea0*/  BSYNC B1 ;  /* 0x0000000000017941 */ /* 0x000fea0003800000 */
.L_x_346:
[C---:B------:R-:W-:Y:S01]  /*ceb0*/  ISETP.GT.AND P0, PT, R8.reuse, 0x1, PT ;  /* 0x000000010800780c */ /* 0x040fe20003f04270 */
[----:B------:R-:W-:-:S05]  /*cec0*/  VIADD R2, R8, 0xfffffffe ;  /* 0xfffffffe08027836 */ /* 0x000fca0000000000 */
[----:B------:R-:W-:-:S07]  /*ced0*/  MOV R8, R2 ;  /* 0x0000000200087202 */ /* 0x000fce0000000f00 */
[----:B------:R-:W-:Y:S05]  /*cee0*/  @P0 BRA `(.L_x_353) ;  /* 0xffffffec00c40947 */ /* 0x000fea000383ffff */
.L_x_329:
[----:B------:R-:W-:Y:S05]  /*cef0*/  BSYNC B0 ;  /* 0x0000000000007941 */ /* 0x000fea0003800000 */
.L_x_328:
[----:B------:R-:W2:Y:S01]  /*cf00*/  LDL.LU R3, [R1] ;  /* 0x0000000001037983 */ /* 0x000ea20000300800 */
[----:B------:R-:W-:Y:S01]  /*cf10*/  BSSY B0, `(.L_x_354) ;  /* 0x0000016000007945 */ /* 0x000fe20003800000 */
[----:B------:R-:W3:Y:S02]  /*cf20*/  S2R R2, SR_TID.X ;  /* 0x0000000000027919 */ /* 0x000ee40000002100 */
[----:B---3--:R-:W-:-:S04]  /*cf30*/  LOP3.LUT R2, R2, 0x1f, RZ, 0xc0, !PT ;  /* 0x0000001f02027812 */ /* 0x008fc800078ec0ff */
[----:B------:R-:W-:Y:S01]  /*cf40*/  ISETP.NE.AND P1, PT, R2, RZ, PT ;  /* 0x000000ff0200720c */ /* 0x000fe20003f25270 */
[----:B--2---:R-:W-:-:S05]  /*cf50*/  VIADD R0, R3, 0x1 ;  /* 0x0000000103007836 */ /* 0x004fca0000000000 */
[----:B------:R-:W-:-:S04]  /*cf60*/  ISETP.NE.AND P0, PT, R0, 0x2, PT ;  /* 0x000000020000780c */ /* 0x000fc80003f05270 */
[----:B------:R-:W-:Y:S02]  /*cf70*/  SEL R2, R0, RZ, P0 ;  /* 0x000000ff00027207 */ /* 0x000fe40000000000 */
[----:B------:R-:W-:-:S03]  /*cf80*/  SEL R0, RZ, 0x1, P0 ;  /* 0x00000001ff007807 */ /* 0x000fc60000000000 */
[----:B------:R2:W-:Y:S01]  /*cf90*/  STL [R1], R2 ;  /* 0x0000000201007387 */ /* 0x0005e20000100800 */
[----:B------:R-:W-:Y:S05]  /*cfa0*/  @P1 BRA `(.L_x_355) ;  /* 0x0000000000301947 */ /* 0x000fea0003800000 */
[----:B------:R-:W3:Y:S01]  /*cfb0*/  S2R R7, SR_LANEID ;  /* 0x0000000000077919 */ /* 0x000ee20000000000 */
[----:B------:R-:W-:Y:S01]  /*cfc0*/  VOTEU.ANY UR4, UPT, PT ;  /* 0x0000000000047886 */ /* 0x000fe200038e0100 */
[----:B--2---:R-:W2:Y:S01]  /*cfd0*/  LDC.64 R2, c[0x0][0xc38] ;  /* 0x00030e00ff027b82 */ /* 0x004ea20000000a00 */
[----:B------:R-:W3:Y:S08]  /*cfe0*/  FLO.U32 R4, UR4 ;  /* 0x0000000400047d00 */ /* 0x000ef000080e0000 */
[----:B------:R-:W2:Y:S01]  /*cff0*/  POPC R5, UR4 ;  /* 0x0000000400057d09 */ /* 0x000ea20008000000 */
[----:B---3--:R-:W-:-:S13]  /*d000*/  ISETP.EQ.U32.AND P0, PT, R4, R7, PT ;  /* 0x000000070400720c */ /* 0x008fda0003f02070 */
[----:B--2---:R-:W2:Y:S01]  /*d010*/  @P0 ATOMG.E.ADD.STRONG.GPU PT, R3, desc[UR38][R2.64], R5 ;  /* 0x00000005020309a8 */ /* 0x004ea200081ee1e6 */
[----:B------:R-:W3:Y:S02]  /*d020*/  S2R R6, SR_LTMASK ;  /* 0x0000000000067919 */ /* 0x000ee40000003900 */
[----:B---3--:R-:W-:-:S04]  /*d030*/  LOP3.LUT R6, R6, UR4, RZ, 0xc0, !PT ;  /* 0x0000000406067c12 */ /* 0x008fc8000f8ec0ff */
[----:B------:R-:W3:Y:S01]  /*d040*/  POPC R7, R6 ;  /* 0x0000000600077309 */ /* 0x000ee20000000000 */
[----:B--2---:R-:W3:Y:S02]  /*d050*/  SHFL.IDX PT, R4, R3, R4, 0x1f ;  /* 0x00001f0403047589 */ /* 0x004ee400000e0000 */
[----:B---3--:R-:W-:-:S07]  /*d060*/  IADD3 R16, R4, UR37, R7 ;  /* 0x0000002504107c10 */ /* 0x008fce000fffe007 */
.L_x_355:
[----:B------:R-:W-:Y:S05]  /*d070*/  BSYNC B0 ;  /* 0x0000000000007941 */ /* 0x000fea0003800000 */
.L_x_354:
[----:B--2---:R-:W2:Y:S02]  /*d080*/  LDL.LU R2, [R1+0x4] ;  /* 0x0000040001027983 */ /* 0x004ea40000300800 */
[----:B--2---:R-:W-:-:S05]  /*d090*/  LOP3.LUT R2, R2, R0, RZ, 0x3c, !PT ;  /* 0x0000000002027212 */ /* 0x004fca00078e3cff */
[----:B------:R2:W-:Y:S02]  /*d0a0*/  STL [R1+0x4], R2 ;  /* 0x0000040201007387 */ /* 0x0005e40000100800 */
.L_x_311:
[----:B------:R-:W-:Y:S05]  /*d0b0*/  BSYNC B6 ;  /* 0x0000000000067941 */ /* 0x000fea0003800000 */
.L_x_309:
[----:B------:R-:W-:-:S03]  /*d0c0*/  UMOV UR4, 0xffffffff ;  /* 0xffffffff00047882 */ /* 0x000fc60000000000 */
[----:B------:R-:W-:Y:S05]  /*d0d0*/  BRA.DIV UR4, `(.L_x_356) ;  /* 0x0000001604107947 */ /* 0x000fea000b800000 */
[----:B------:R3:W4:Y:S04]  /*d0e0*/  SHFL.IDX PT, R4, R16, RZ, 0x1f ;  /* 0x00001fff10047589 */ /* 0x00072800000e0000 */
[----:B------:R3:W0:Y:S02]  /*d0f0*/  SHFL.IDX PT, R5, R16, 0x1, 0x1f ;  /* 0x00201f0010057f89 */ /* 0x00062400000e0000 */
.L_x_403:
[----:B0-----:R-:W0:Y:S01]  /*d100*/  S2R R0, SR_TID.X ;  /* 0x0000000000007919 */ /* 0x001e220000002100 */
[----:B------:R-:W-:Y:S01]  /*d110*/  ULDC UR4, c[0x0][0xc14] ;  /* 0x0003050000047ab9 */ /* 0x000fe20000000800 */
[----:B------:R-:W-:Y:S01]  /*d120*/  BSSY B0, `(.L_x_357) ;  /* 0x000000b000007945 */ /* 0x000fe20003800000 */
[----:B------:R-:W-:Y:S01]  /*d130*/  IMAD.MOV.U32 R3, RZ, RZ, RZ ;  /* 0x000000ffff037224 */ /* 0x000fe200078e00ff */
[----:B0-----:R-:W-:Y:S01]  /*d140*/  LOP3.LUT R8, R0, 0x1f, RZ, 0xc0, !PT ;  /* 0x0000001f00087812 */ /* 0x001fe200078ec0ff */
[----:B------:R-:W-:-:S03]  /*d150*/  IMAD.U32 R0, RZ, RZ, UR4 ;  /* 0x00000004ff007e24 */ /* 0x000fc6000f8e00ff */
[C---:B------:R-:W-:Y:S01]  /*d160*/  ISETP.NE.AND P0, PT, R8.reuse, 0x1f, PT ;  /* 0x0000001f0800780c */ /* 0x040fe20003f05270 */
[----:B------:R-:W-:-:S05]  /*d170*/  IMAD.IADD R7, R8, 0x1, R19 ;  /* 0x0000000108077824 */ /* 0x000fca00078e0213 */
[----:B------:R-:W-:-:S13]  /*d180*/  ISETP.GE.OR P0, PT, R7, R0, !P0 ;  /* 0x000000000700720c */ /* 0x000fda0004706670 */
[----:B------:R-:W-:Y:S05]  /*d190*/  @P0 BRA `(.L_x_358) ;  /* 0x00000000000c0947 */ /* 0x000fea0003800000 */
[----:B--2---:R-:W0:Y:S02]  /*d1a0*/  LDC.64 R2, c[0x0][0xc58] ;  /* 0x00031600ff027b82 */ /* 0x004e240000000a00 */
[----:B0-----:R-:W-:-:S06]  /*d1b0*/  IMAD.WIDE R2, R7, 0x4, R2 ;  /* 0x0000000407027825 */ /* 0x001fcc00078e0202 */
[----:B------:R0:W5:Y:S02]  /*d1c0*/  LDG.E R3, desc[UR38][R2.64] ;  /* 0x0000002602037981 */ /* 0x000164000c1e1900 */
.L_x_358:
[----:B------:R-:W-:Y:S05]  /*d1d0*/  BSYNC B0 ;  /* 0x0000000000007941 */ /* 0x000fea0003800000 */
.L_x_357:
[----:B------:R-:W-:-:S03]  /*d1e0*/  UMOV UR4, 0xffffffff ;  /* 0xffffffff00047882 */ /* 0x000fc60000000000 */
[----:B------:R-:W-:Y:S05]  /*d1f0*/  BRA.DIV UR4, `(.L_x_359) ;  /* 0x0000001604147947 */ /* 0x000fea000b800000 */
[----:B-----5:R-:W0:Y:S01]  /*d200*/  SHFL.UP PT, R14, R3, 0x1, RZ ;  /* 0x04200000030e7989 */ /* 0x020e2200000e00ff */
[C---:B------:R-:W-:Y:S02]  /*d210*/  ISETP.NE.AND P0, PT, R8.reuse, RZ, PT ;  /* 0x000000ff0800720c */ /* 0x040fe40003f05270 */
[----:B------:R-:W-:Y:S02]  /*d220*/  ISETP.GE.U32.AND P1, PT, R8, 0x2, PT ;  /* 0x000000020800780c */ /* 0x000fe40003f26070 */
[----:B0-----:R-:W-:Y:S02]  /*d230*/  SEL R14, R14, RZ, P0 ;  /* 0x000000ff0e0e7207 */ /* 0x001fe40000000000 */
[----:B------:R-:W-:-:S03]  /*d240*/  ISETP.GE.U32.AND P0, PT, R8, 0x4, PT ;  /* 0x000000040800780c */ /* 0x000fc60003f06070 */
[----:B------:R-:W-:-:S05]  /*d250*/  IMAD.IADD R13, R3, 0x1, R14 ;  /* 0x00000001030d7824 */ /* 0x000fca00078e020e */
[----:B------:R-:W2:Y:S02]  /*d260*/  SHFL.UP PT, R14, R13, 0x2, RZ ;  /* 0x044000000d0e7989 */ /* 0x000ea400000e00ff */
[----:B--2---:R-:W-:Y:S02]  /*d270*/  SEL R2, R14, RZ, P1 ;  /* 0x000000ff0e027207 */ /* 0x004fe40000800000 */
[----:B------:R-:W-:Y:S02]  /*d280*/  ISETP.GE.U32.AND P1, PT, R8, 0x8, PT ;  /* 0x000000080800780c */ /* 0x000fe40003f26070 */
[----:B------:R-:W-:-:S05]  /*d290*/  IADD3 R2, R13, R2, RZ ;  /* 0x000000020d027210 */ /* 0x000fca0007ffe0ff */
        /* <DEDUP_REMOVED lines=10> */
[----:B------:R0:W2:Y:S02]  /*d340*/  SHFL.IDX PT, R14, R2, 0x1f, 0x1f ;  /* 0x03e01f00020e7f89 */ /* 0x0000a400000e0000 */
.L_x_411:
[----:B------:R-:W-:Y:S02]  /*d350*/  ULDC UR4, c[0x0][0xc10] ;  /* 0x0003040000047ab9 */ /* 0x000fe40000000800 */
[----:B---3--:R-:W-:-:S04]  /*d360*/  IMAD.U32 R16, RZ, RZ, UR4 ;  /* 0x00000004ff107e24 */ /* 0x008fc8000f8e00ff */
[----:B--2---:R-:W-:-:S04]  /*d370*/  IMAD R6, R14, R16, RZ ;  /* 0x000000100e067224 */ /* 0x004fc800078e02ff */
[----:B------:R-:W-:-:S05]  /*d380*/  IMAD.IADD R5, R5, 0x1, R6 ;  /* 0x0000000105057824 */ /* 0x000fca00078e0206 */
[----:B----4-:R-:W-:-:S13]  /*d390*/  ISETP.GT.AND P0, PT, R5, R4, PT ;  /* 0x000000040500720c */ /* 0x010fda0003f04270 */
[----:B------:R-:W-:Y:S05]  /*d3a0*/  @P0 BRA `(.L_x_360) ;  /* 0x0000000000b40947 */ /* 0x000fea0003800000 */
[----:B------:R-:W2:Y:S02]  /*d3b0*/  LDC R0, c[0x0][0xc14] ;  /* 0x00030500ff007b82 */ /* 0x000ea40000000800 */
.L_x_365:
[----:B------:R-:W-:-:S04]  /*d3c0*/  IADD3 R19, R19, 0x1f, RZ ;  /* 0x0000001f13137810 */ /* 0x000fc80007ffe0ff */
[----:B--2---:R-:W-:-:S13]  /*d3d0*/  ISETP.GE.AND P0, PT, R19, R0, PT ;  /* 0x000000001300720c */ /* 0x004fda0003f06270 */
[----:B------:R-:W-:Y:S05]  /*d3e0*/  @P0 BRA `(.L_x_361) ;  /* 0x00000004005c0947 */ /* 0x000fea0003800000 */
[----:B0-----:R-:W0:Y:S01]  /*d3f0*/  S2R R2, SR_TID.X ;  /* 0x0000000000027919 */ /* 0x001e220000002100 */
[----:B------:R-:W-:Y:S01]  /*d400*/  BSSY B0, `(.L_x_362) ;  /* 0x000000a000007945 */ /* 0x000fe20003800000 */
[----:B------:R-:W-:Y:S01]  /*d410*/  IMAD.MOV.U32 R3, RZ, RZ, RZ ;  /* 0x000000ffff037224 */ /* 0x000fe200078e00ff */
[----:B0-----:R-:W-:-:S04]  /*d420*/  LOP3.LUT R8, R2, 0x1f, RZ, 0xc0, !PT ;  /* 0x0000001f02087812 */ /* 0x001fc800078ec0ff */
[C---:B------:R-:W-:Y:S01]  /*d430*/  ISETP.NE.AND P1, PT, R8.reuse, 0x1f, PT ;  /* 0x0000001f0800780c */ /* 0x040fe20003f25270 */
[----:B------:R-:W-:-:S05]  /*d440*/  IMAD.IADD R7, R8, 0x1, R19 ;  /* 0x0000000108077824 */ /* 0x000fca00078e0213 */
[----:B------:R-:W-:-:S13]  /*d450*/  ISETP.GE.OR P0, PT, R7, R0, !P1 ;  /* 0x000000000700720c */ /* 0x000fda0004f06670 */
[----:B------:R-:W-:Y:S05]  /*d460*/  @P0 BRA `(.L_x_363) ;  /* 0x00000000000c0947 */ /* 0x000fea0003800000 */
[----:B------:R-:W0:Y:S02]  /*d470*/  LDC.64 R2, c[0x0][0xc58] ;  /* 0x00031600ff027b82 */ /* 0x000e240000000a00 */
[----:B0-----:R-:W-:-:S06]  /*d480*/  IMAD.WIDE R2, R7, 0x4, R2 ;  /* 0x0000000407027825 */ /* 0x001fcc00078e0202 */
[----:B------:R0:W5:Y:S02]  /*d490*/  LDG.E R3, desc[UR38][R2.64] ;  /* 0x0000002602037981 */ /* 0x000164000c1e1900 */
.L_x_363:
[----:B------:R-:W-:Y:S05]  /*d4a0*/  BSYNC B0 ;  /* 0x0000000000007941 */ /* 0x000fea0003800000 */
.L_x_362:
[----:B------:R-:W-:-:S03]  /*d4b0*/  UMOV UR4, 0xffffffff ;  /* 0xffffffff00047882 */ /* 0x000fc60000000000 */
[----:B------:R-:W-:Y:S05]  /*d4c0*/  BRA.DIV UR4, `(.L_x_364) ;  /* 0x0000001604307947 */ /* 0x000fea000b800000 */
[----:B-----5:R-:W2:Y:S01]  /*d4d0*/  SHFL.UP PT, R14, R3, 0x1, RZ ;  /* 0x04200000030e7989 */ /* 0x020ea200000e00ff */
[C---:B------:R-:W-:Y:S02]  /*d4e0*/  ISETP.NE.AND P0, PT, R8.reuse, RZ, PT ;  /* 0x000000ff0800720c */ /* 0x040fe40003f05270 */
[----:B------:R-:W-:Y:S02]  /*d4f0*/  ISETP.GE.U32.AND P1, PT, R8, 0x2, PT ;  /* 0x000000020800780c */ /* 0x000fe40003f26070 */
[----:B--2---:R-:W-:Y:S02]  /*d500*/  SEL R14, R14, RZ, P0 ;  /* 0x000000ff0e0e7207 */ /* 0x004fe40000000000 */
[----:B------:R-:W-:-:S03]  /*d510*/  ISETP.GE.U32.AND P0, PT, R8, 0x4, PT ;  /* 0x000000040800780c */ /* 0x000fc60003f06070 */
[----:B------:R-:W-:-:S05]  /*d520*/  IMAD.IADD R13, R3, 0x1, R14 ;  /* 0x00000001030d7824 */ /* 0x000fca00078e020e */
        /* <DEDUP_REMOVED lines=9> */
[----:B0-----:R-:W-:-:S04]  /*d5c0*/  SEL R7, R14, RZ, P1 ;  /* 0x000000ff0e077207 */ /* 0x001fc80000800000 */
[----:B------:R-:W-:-:S05]  /*d5d0*/  IADD3 R7, R6, R7, RZ ;  /* 0x0000000706077210 */ /* 0x000fca0007ffe0ff */
[----:B------:R-:W0:Y:S02]  /*d5e0*/  SHFL.UP PT, R14, R7, 0x10, RZ ;  /* 0x06000000070e7989 */ /* 0x000e2400000e00ff */
[----:B0-----:R-:W-:-:S05]  /*d5f0*/  SEL R14, R14, RZ, P0 ;  /* 0x000000ff0e0e7207 */ /* 0x001fca0000000000 */
[----:B------:R-:W-:-:S05]  /*d600*/  IMAD.IADD R2, R7, 0x1, R14 ;  /* 0x0000000107027824 */ /* 0x000fca00078e020e */
[----:B------:R0:W2:Y:S02]  /*d610*/  SHFL.IDX PT, R14, R2, 0x1f, 0x1f ;  /* 0x03e01f00020e7f89 */ /* 0x0000a400000e0000 */
.L_x_419:
[----:B------:R-:W-:Y:S02]  /*d620*/  ULDC UR4, c[0x0][0xc10] ;  /* 0x0003040000047ab9 */ /* 0x000fe40000000800 */
[----:B------:R-:W-:-:S04]  /*d630*/  IMAD.U32 R16, RZ, RZ, UR4 ;  /* 0x00000004ff107e24 */ /* 0x000fc8000f8e00ff */
[----:B--2---:R-:W-:-:S04]  /*d640*/  IMAD R6, R14, R16, RZ ;  /* 0x000000100e067224 */ /* 0x004fc800078e02ff */
[----:B------:R-:W-:-:S05]  /*d650*/  IMAD.IADD R5, R6, 0x1, R5 ;  /* 0x0000000106057824 */ /* 0x000fca00078e0205 */
[----:B------:R-:W-:-:S13]  /*d660*/  ISETP.GT.AND P0, PT, R5, R4, PT ;  /* 0x000000040500720c */ /* 0x000fda0003f04270 */
[----:B------:R-:W-:Y:S05]  /*d670*/  @!P0 BRA `(.L_x_365) ;  /* 0xfffffffc00508947 */ /* 0x000fea000383ffff */
.L_x_360:
[----:B------:R-:W-:Y:S01]  /*d680*/  IMAD.IADD R6, R5, 0x1, -R6 ;  /* 0x0000000105067824 */ /* 0x000fe200078e0a06 */
[----:B------:R-:W-:-:S03]  /*d690*/  UMOV UR4, 0xffffffff ;  /* 0xffffffff00047882 */ /* 0x000fc60000000000 */
[----:B------:R-:W-:-:S05]  /*d6a0*/  IMAD R5, R2, R16, R6 ;  /* 0x0000001002057224 */ /* 0x000fca00078e0206 */
[----:B------:R-:W-:Y:S01]  /*d6b0*/  ISETP.GT.AND P6, PT, R5, R4, PT ;  /* 0x000000040500720c */ /* 0x000fe20003fc4270 */
[----:B------:R-:W-:-:S12]  /*d6c0*/  BRA.DIV UR4, `(.L_x_366) ;  /* 0x0000001604807947 */ /* 0x000fd8000b800000 */
[----:B------:R-:W-:-:S04]  /*d6d0*/  VOTE.ANY R7, PT, !P6 ;  /* 0x0000000000077806 */ /* 0x000fc800070e0100 */
[----:B------:R-:W2:Y:S02]  /*d6e0*/  POPC R5, R7 ;  /* 0x0000000700057309 */ /* 0x000ea40000000000 */
[----:B--2---:R2:W3:Y:S02]  /*d6f0*/  SHFL.IDX PT, R17, R3, R5, 0x1f ;  /* 0x00001f0503117589 */ /* 0x0044e400000e0000 */
.L_x_423:
[----:B------:R-:W-:Y:S02]  /*d700*/  ISETP.NE.AND P0, PT, R7, RZ, PT ;  /* 0x000000ff0700720c */ /* 0x000fe40003f05270 */
[----:B------:R-:W-:-:S11]  /*d710*/  MOV R14, RZ ;  /* 0x000000ff000e7202 */ /* 0x000fd60000000f00 */
[----:B------:R-:W-:Y:S05]  /*d720*/  @!P0 BRA `(.L_x_367) ;  /* 0x0000000000108947 */ /* 0x000fea0003800000 */
[----:B------:R-:W-:Y:S01]  /*d730*/  UMOV UR4, 0xffffffff ;  /* 0xffffffff00047882 */ /* 0x000fe20000000000 */
[----:B-1----:R-:W-:Y:S02]  /*d740*/  VIADD R12, R5, 0xffffffff ;  /* 0xffffffff050c7836 */ /* 0x002fe40000000000 */
[----:B------:R-:W-:Y:S05]  /*d750*/  BRA.DIV UR4, `(.L_x_368) ;  /* 0x0000001604a47947 */ /* 0x000fea000b800000 */
[----:B------:R4:W1:Y:S02]  /*d760*/  SHFL.IDX PT, R14, R2, R12, 0x1f ;  /* 0x00001f0c020e7589 */ /* 0x00086400000e0000 */
.L_x_367:
[----:B---3--:R-:W-:Y:S01]  /*d770*/  IABS R7, R17 ;  /* 0x0000001100077213 */ /* 0x008fe20000000000 */
[----:B-1----:R-:W-:Y:S02]  /*d780*/  IMAD R16, R14, R16, R6 ;  /* 0x000000100e107224 */ /* 0x002fe400078e0206 */
[----:B------:R-:W-:Y:S01]  /*d790*/  IMAD.IADD R19, R5, 0x1, R19 ;  /* 0x0000000105137824 */ /* 0x000fe200078e0213 */
[----:B------:R-:W1:Y:S08]  /*d7a0*/  I2F.RP R8, R7 ;  /* 0x0000000700087306 */ /* 0x000e700000209400 */
[----:B-1----:R-:W2:Y:S02]  /*d7b0*/  MUFU.RCP R8, R8 ;  /* 0x0000000800087308 */ /* 0x002ea40000001000 */
[----:B--2---:R-:W-:-:S06]  /*d7c0*/  VIADD R3, R8, 0xffffffe ;  /* 0x0ffffffe08037836 */ /* 0x004fcc0000000000 */
[----:B------:R-:W0:Y:S02]  /*d7d0*/  F2I.FTZ.U32.TRUNC.NTZ R3, R3 ;  /* 0x0000000300037305 */ /* 0x000e24000021f000 */
[----:B0---4-:R-:W-:-:S04]  /*d7e0*/  IMAD.MOV R2, RZ, RZ, -R3 ;  /* 0x000000ffff027224 */ /* 0x011fc800078e0a03 */
[----:B------:R-:W-:Y:S02]  /*d7f0*/  IMAD R9, R2, R7, RZ ;  /* 0x0000000702097224 */ /* 0x000fe400078e02ff */
[----:B------:R-:W-:-:S04]  /*d800*/  IMAD.MOV.U32 R2, RZ, RZ, RZ ;  /* 0x000000ffff027224 */ /* 0x000fc800078e00ff */
[----:B------:R-:W-:Y:S01]  /*d810*/  IMAD.HI.U32 R6, R3, R9, R2 ;  /* 0x0000000903067227 */ /* 0x000fe200078e0002 */
[----:B------:R-:W-:Y:S02]  /*d820*/  IADD3 R2, R4, -R16, RZ ;  /* 0x8000001004027210 */ /* 0x000fe40007ffe0ff */
[----:B------:R-:W-:Y:S02]  /*d830*/  IABS R4, R17 ;  /* 0x0000001100047213 */ /* 0x000fe40000000000 */
[----:B------:R-:W-:-:S03]  /*d840*/  IABS R3, R2 ;  /* 0x0000000200037213 */ /* 0x000fc60000000000 */
[----:B------:R-:W-:Y:S02]  /*d850*/  IMAD.MOV R4, RZ, RZ, -R4 ;  /* 0x000000ffff047224 */ /* 0x000fe400078e0a04 */
[----:B------:R-:W-:-:S04]  /*d860*/  IMAD.HI.U32 R6, R6, R3, RZ ;  /* 0x0000000306067227 */ /* 0x000fc800078e00ff */
[----:B------:R-:W-:Y:S01]  /*d870*/  IMAD R4, R6, R4, R3 ;  /* 0x0000000406047224 */ /* 0x000fe200078e0203 */
[----:B------:R-:W-:-:S04]  /*d880*/  LOP3.LUT R3, R2, R17, RZ, 0x3c, !PT ;  /* 0x0000001102037212 */ /* 0x000fc800078e3cff */
[----:B------:R-:W-:-:S13]  /*d890*/  ISETP.GT.U32.AND P0, PT, R7, R4, PT ;  /* 0x000000040700720c */ /* 0x000fda0003f04070 */
[----:B------:R-:W-:Y:S02]  /*d8a0*/  @!P0 IMAD.IADD R4, R4, 0x1, -R7 ;  /* 0x0000000104048824 */ /* 0x000fe400078e0a07 */
[----:B------:R-:W-:-:S03]  /*d8b0*/  @!P0 VIADD R6, R6, 0x1 ;  /* 0x0000000106068836 */ /* 0x000fc60000000000 */
[----:B------:R-:W-:-:S13]  /*d8c0*/  ISETP.GE.U32.AND P0, PT, R4, R7, PT ;  /* 0x000000070400720c */ /* 0x000fda0003f06070 */
[----:B------:R-:W-:Y:S01]  /*d8d0*/  @P0 VIADD R6, R6, 0x1 ;  /* 0x0000000106060836 */ /* 0x000fe20000000000 */
[----:B------:R-:W-:-:S13]  /*d8e0*/  ISETP.GE.AND P0, PT, R3, RZ, PT ;  /* 0x000000ff0300720c */ /* 0x000fda0003f06270 */
[----:B------:R-:W-:Y:S02]  /*d8f0*/  @!P0 IADD3 R6, -R6, RZ, RZ ;  /* 0x000000ff06068210 */ /* 0x000fe40007ffe1ff */
[----:B------:R-:W-:-:S13]  /*d900*/  ISETP.NE.AND P0, PT, R17, RZ, PT ;  /* 0x000000ff1100720c */ /* 0x000fda0003f05270 */
[----:B------:R-:W-:-:S05]  /*d910*/  @!P0 LOP3.LUT R6, RZ, R17, RZ, 0x33, !PT ;  /* 0x00000011ff068212 */ /* 0x000fca00078e33ff */
[--C-:B------:R-:W-:Y:S02]  /*d920*/  IMAD.MOV R3, RZ, RZ, -R6.reuse ;  /* 0x000000ffff037224 */ /* 0x100fe400078e0a06 */
[----:B------:R-:W-:Y:S02]  /*d930*/  IMAD.MOV.U32 R18, RZ, RZ, R6 ;  /* 0x000000ffff127224 */ /* 0x000fe400078e0006 */
[----:B------:R-:W-:Y:S01]  /*d940*/  IMAD R17, R17, R3, R2 ;  /* 0x0000000311117224 */ /* 0x000fe200078e0202 */
[----:B------:R-:W-:Y:S06]  /*d950*/  BRA `(.L_x_369) ;  /* 0x00000000001c7947 */ /* 0x000fec0003800000 */
.L_x_361:
[----:B------:R-:W-:Y:S01]  /*d960*/  UMOV UR4, URZ ;  /* 0x0000003f00047c82 */ /* 0x000fe20008000000 */
[----:B------:R-:W-:Y:S01]  /*d970*/  UMOV UR5, URZ ;  /* 0x0000003f00057c82 */ /* 0x000fe20008000000 */
[----:B------:R-:W-:Y:S01]  /*d980*/  ULDC UR6, c[0x0][0xc14] ;  /* 0x0003050000067ab9 */ /* 0x000fe20000000800 */
[----:B------:R-:W-:Y:S01]  /*d990*/  IMAD.MOV.U32 R16, RZ, RZ, R4 ;  /* 0x000000ffff107224 */ /* 0x000fe200078e0004 */
[----:B------:R-:W-:Y:S01]  /*d9a0*/  MOV R17, UR4 ;  /* 0x0000000400117c02 */ /* 0x000fe20008000f00 */
[----:B------:R-:W-:Y:S02]  /*d9b0*/  IMAD.U32 R18, RZ, RZ, UR5 ;  /* 0x00000005ff127e24 */ /* 0x000fe4000f8e00ff */
[----:B------:R-:W-:-:S07]  /*d9c0*/  IMAD.U32 R19, RZ, RZ, UR6 ;  /* 0x00000006ff137e24 */ /* 0x000fce000f8e00ff */
.L_x_369:
[----:B0-----:R-:W0:Y:S01]  /*d9d0*/  S2R R2, SR_TID.X ;  /* 0x0000000000027919 */ /* 0x001e220000002100 */
[----:B------:R-:W-:Y:S05]  /*d9e0*/  WARPSYNC.ALL ;  /* 0x0000000000007948 */ /* 0x000fea0003800000 */
[----:B------:R-:W-:Y:S01]  /*d9f0*/  BAR.SYNC.DEFER_BLOCKING 0x4, 0x120 ;  /* 0x0104800000007b1d */ /* 0x000fe20000010000 */
[----:B0-----:R-:W-:-:S04]  /*da00*/  LOP3.LUT R2, R2, 0x1f, RZ, 0xc0, !PT ;  /* 0x0000001f02027812 */ /* 0x001fc800078ec0ff */
[----:B------:R-:W-:-:S13]  /*da10*/  ISETP.NE.AND P0, PT, R2, RZ, PT ;  /* 0x000000ff0200720c */ /* 0x000fda0003f05270 */
[----:B------:R-:W0:Y:S01]  /*da20*/  @!P0 S2R R3, SR_CgaCtaId ;  /* 0x0000000000038919 */ /* 0x000e220000008800 */
[----:B------:R-:W-:-:S04]  /*da30*/  @!P0 MOV R2, 0x400 ;  /* 0x0000040000028802 */ /* 0x000fc80000000f00 */
[----:B0-----:R-:W-:-:S05]  /*da40*/  @!P0 LEA R2, R3, R2, 0x18 ;  /* 0x0000000203028211 */ /* 0x001fca00078ec0ff */
[----:B------:R2:W-:Y:S01]  /*da50*/  @!P0 STS.128 [R2+0x28cd0], R16 ;  /* 0x028cd01002008388 */ /* 0x0005e20000000c00 */
[----:B------:R-:W-:Y:S06]  /*da60*/  BAR.ARV 0x5, 0x120 ;  /* 0x0144800000007b1d */ /* 0x000fec0000002000 */
[----:B------:R-:W-:-:S13]  /*da70*/  ISETP.GE.AND P0, PT, R19, R0, PT ;  /* 0x000000001300720c */ /* 0x000fda0003f06270 */
[----:B------:R-:W-:Y:S05]  /*da80*/  @!P0 BRA `(.L_x_370) ;  /* 0xffffffc000a08947 */ /* 0x000fea000383ffff */
.L_x_307:
[----:B0-----:R-:W3:Y:S01]  /*da90*/  LDL.LU R0, [R1+0x24] ;  /* 0x0000240001007983 */ /* 0x001ee20000300800 */
[----:B------:R-:W-:Y:S01]  /*daa0*/  BSSY B0, `(.L_x_371) ;  /* 0x000000b000007945 */ /* 0x000fe20003800000 */
[----:B------:R-:W0:Y:S01]  /*dab0*/  S2R R5, SR_CgaCtaId ;  /* 0x0000000000057919 */ /* 0x000e220000008800 */
[----:B---3--:R-:W-:-:S05]  /*dac0*/  VIADD R0, R0, 0x1 ;  /* 0x0000000100007836 */ /* 0x008fca0000000000 */
[----:B--2---:R-:W-:-:S04]  /*dad0*/  LEA.HI R2, R0, R0, RZ, 0x1 ;  /* 0x0000000000027211 */ /* 0x004fc800078f08ff */
[----:B------:R-:W-:-:S05]  /*dae0*/  LOP3.LUT R3, R2, 0xfffffffe, RZ, 0xc0, !PT ;  /* 0xfffffffe02037812 */ /* 0x000fca00078ec0ff */
[----:B------:R-:W-:Y:S01]  /*daf0*/  IMAD.IADD R3, R0, 0x1, -R3 ;  /* 0x0000000100037824 */ /* 0x000fe200078e0a03 */
[----:B------:R-:W-:-:S04]  /*db00*/  MOV R0, 0x400 ;  /* 0x0000040000007802 */ /* 0x000fc80000000f00 */
[----:B0-----:R-:W-:Y:S02]  /*db10*/  LEA R0, R5, R0, 0x18 ;  /* 0x0000000005007211 */ /* 0x001fe400078ec0ff */
[----:B------:R-:W-:-:S04]  /*db20*/  SHF.L.U32 R3, R3, 0x1f, RZ ;  /* 0x0000001f03037819 */ /* 0x000fc800000006ff */
[----:B------:R-:W0:Y:S02]  /*db30*/  SYNCS.PHASECHK.TRANS64.TRYWAIT P0, [R0+URZ+0x28c20], R3 ;  /* 0x028c2003000075a7 */ /* 0x000e24000800017f */
[----:B0-----:R-:W-:Y:S05]  /*db40*/  @!P0 BRA `(.L_x_372) ;  /* 0x0000001000cc8947 */ /* 0x001fea0003800000 */
.L_x_426:
[----:B------:R-:W-:Y:S05]  /*db50*/  BSYNC B0 ;  /* 0x0000000000007941 */ /* 0x000fea0003800000 */
.L_x_371:
[----:B------:R-:W-:-:S03]  /*db60*/  UMOV UR4, 0xffffffff ;  /* 0xffffffff00047882 */ /* 0x000fc60000000000 */
[----:B------:R-:W-:Y:S05]  /*db70*/  BRA.DIV UR4, `(.L_x_373) ;  /* 0x0000001204d47947 */ /* 0x000fea000b800000 */
[----:B------:R-:W2:Y:S02]  /*db80*/  S2R R2, SR_TID.X ;  /* 0x0000000000027919 */ /* 0x000ea40000002100 */
[----:B--2---:R-:W-:-:S04]  /*db90*/  SHF.R.U32.HI R2, RZ, 0x5, R2 ;  /* 0x00000005ff027819 */ /* 0x004fc80000011602 */
[----:B------:R-:W-:-:S05]  /*dba0*/  LOP3.LUT R2, R2, 0x3, RZ, 0xc0, !PT ;  /* 0x0000000302027812 */ /* 0x000fca00078ec0ff */
[----:B------:R2:W3:Y:S02]  /*dbb0*/  SHFL.IDX PT, R14, R2, RZ, 0x1f ;  /* 0x00001fff020e7589 */ /* 0x0004e400000e0000 */
.L_x_429:
[----:B---3--:R-:W-:Y:S01]  /*dbc0*/  ISETP.NE.AND P0, PT, R14, RZ, PT ;  /* 0x000000ff0e00720c */ /* 0x008fe20003f05270 */
[----:B------:R-:W-:-:S12]  /*dbd0*/  BSSY B0, `(.L_x_374) ;  /* 0x0000027000007945 */ /* 0x000fd80003800000 */
[----:B------:R-:W-:Y:S05]  /*dbe0*/  @P0 BRA `(.L_x_375) ;  /* 0x0000000000940947 */ /* 0x000fea0003800000 */
[----:B------:R-:W-:-:S03]  /*dbf0*/  UMOV UR4, 0xffffffff ;  /* 0xffffffff00047882 */ /* 0x000fc60000000000 */
[----:B------:R-:W-:Y:S05]  /*dc00*/  BRA.DIV UR4, `(.L_x_376) ;  /* 0x0000001204e47947 */ /* 0x000fea000b800000 */
[----:B------:R-:W-:-:S13]  /*dc10*/  ELECT P6, URZ, PT ;  /* 0x00000000003f782f */ /* 0x000fda00038c0000 */
.L_x_432:
[----:B------:R-:W-:Y:S05]  /*dc20*/  @!P6 BRA `(.L_x_375) ;  /* 0x000000000084e947 */ /* 0x000fea0003800000 */
[----:B------:R-:W-:-:S06]  /*dc30*/  ULOP3.LUT UR4, UR36, 0x2, URZ, 0xfc, !UPT ;  /* 0x0000000224047892 */ /* 0x000fcc000f8efc3f */
[----:B--2---:R-:W-:-:S04]  /*dc40*/  MOV R2, UR4 ;  /* 0x0000000400027c02 */ /* 0x004fc80008000f00 */
[----:B------:R-:W-:-:S13]  /*dc50*/  ISETP.NE.AND P2, PT, R2, 0x3, PT ;  /* 0x000000030200780c */ /* 0x000fda0003f45270 */
[----:B------:R-:W-:Y:S05]  /*dc60*/  @!P2 BRA `(.L_x_377) ;  /* 0x000000000004a947 */ /* 0x000fea0003800000 */
[----:B------:R-:W-:Y:S01]  /*dc70*/  BPT.TRAP 0x1 ;  /* 0x000000040000795c */ /* 0x000fe20000300000 */
.L_x_377:
[----:B0-----:R-:W2:Y:S04]  /*dc80*/  LDL R3, [R1] ;  /* 0x0000000001037983 */ /* 0x001ea80000100800 */
[----:B------:R-:W3:Y:S01]  /*dc90*/  LDL.LU R7, [R1+0x4] ;  /* 0x0000040001077983 */ /* 0x000ee20000300800 */
[----:B------:R-:W-:-:S04]  /*dca0*/  VIADD R2, R0, 0x28c40 ;  /* 0x00028c4000027836 */ /* 0x000fc80000000000 */
[C---:B--2---:R-:W-:Y:S02]  /*dcb0*/  IMAD R6, R3.reuse, 0x8, R2 ;  /* 0x0000000803067824 */ /* 0x044fe400078e0202 */
[----:B------:R-:W-:Y:S01]  /*dcc0*/  VIADD R3, R3, 0x1 ;  /* 0x0000000103037836 */ /* 0x000fe20000000000 */
[----:B---3--:R-:W-:-:S04]  /*dcd0*/  SHF.L.U32 R5, R7, 0x1f, RZ ;  /* 0x0000001f07057819 */ /* 0x008fc800000006ff */
[C---:B------:R-:W-:Y:S01]  /*dce0*/  ISETP.NE.AND P1, PT, R3.reuse, 0x2, PT ;  /* 0x000000020300780c */ /* 0x040fe20003f25270 */
[----:B------:R-:W0:Y:S03]  /*dcf0*/  SYNCS.PHASECHK.TRANS64.TRYWAIT P0, [R6+URZ], R5 ;  /* 0x00000005060075a7 */ /* 0x000e26000800017f */
[----:B------:R-:W-:Y:S02]  /*dd00*/  SEL R4, RZ, 0x1, P1 ;  /* 0x00000001ff047807 */ /* 0x000fe40000800000 */
[----:B------:R-:W-:Y:S02]  /*dd10*/  SEL R3, R3, RZ, P1 ;  /* 0x000000ff03037207 */ /* 0x000fe40000800000 */
[----:B------:R-:W-:-:S03]  /*dd20*/  LOP3.LUT R4, R7, R4, RZ, 0x3c, !PT ;  /* 0x0000000407047212 */ /* 0x000fc600078e3cff */
[----:B------:R-:W-:Y:S01]  /*dd30*/  IMAD R7, R3, 0x8, R2 ;  /* 0x0000000803077824 */ /* 0x000fe200078e0202 */
[----:B------:R-:W-:Y:S01]  /*dd40*/  SHF.L.U32 R2, R4, 0x1f, RZ ;  /* 0x0000001f04027819 */ /* 0x000fe200000006ff */
[----:B0-----:R-:W-:Y:S06]  /*dd50*/  @!P0 BRA `(.L_x_378) ;  /* 0x0000001000b08947 */ /* 0x001fec0003800000 */
.L_x_433:
[----:B------:R-:W2:Y:S02]  /*dd60*/  SYNCS.PHASECHK.TRANS64.TRYWAIT P0, [R7+URZ], R2 ;  /* 0x00000002070075a7 */ /* 0x000ea4000800017f */
[----:B--2---:R-:W-:Y:S05]  /*dd70*/  @!P0 BRA `(.L_x_379) ;  /* 0x0000001000bc8947 */ /* 0x004fea0003800000 */
.L_x_434:
[----:B------:R-:W-:Y:S05]  /*dd80*/  @!P2 BRA `(.L_x_380) ;  /* 0x000000000004a947 */ /* 0x000fea0003800000 */
[----:B------:R-:W-:Y:S01]  /*dd90*/  BPT.TRAP 0x1 ;  /* 0x000000040000795c */ /* 0x000fe20000300000 */
.L_x_380:
[----:B------:R-:W3:Y:S01]  /*dda0*/  LDL.LU R4, [R1] ;  /* 0x0000000001047983 */ /* 0x000ee20000300800 */
[----:B------:R-:W-:-:S05]  /*ddb0*/  IADD3 R0, R0, 0x28c60, RZ ;  /* 0x00028c6000007810 */ /* 0x000fca0007ffe0ff */
[----:B---3--:R-:W-:-:S04]  /*ddc0*/  IMAD R4, R4, 0x8, R0 ;  /* 0x0000000804047824 */ /* 0x008fc800078e0200 */
[----:B------:R-:W3:Y:S02]  /*ddd0*/  SYNCS.PHASECHK.TRANS64.TRYWAIT P0, [R4+URZ], R5 ;  /* 0x00000005040075a7 */ /* 0x000ee4000800017f */
[----:B---3--:R-:W-:Y:S05]  /*dde0*/  @!P0 BRA `(.L_x_381) ;  /* 0x0000001000b48947 */ /* 0x008fea0003800000 */
.L_x_435:
[----:B------:R-:W-:-:S07]  /*ddf0*/  IMAD R3, R3, 0x8, R0 ;  /* 0x0000000803037824 */ /* 0x000fce00078e0200 */
.L_x_382:
[----:B----4-:R4:W0:Y:S02]  /*de00*/  SYNCS.PHASECHK.TRANS64.TRYWAIT P0, [R3+URZ], R2 ;  /* 0x00000002030075a7 */ /* 0x010824000800017f */
[----:B0-----:R-:W-:Y:S05]  /*de10*/  @!P0 NANOSLEEP.SYNCS 0x989680 ;  /* 0x009896800000895d */ /* 0x001fea0003900000 */
[----:B------:R-:W0:Y:S02]  /*de20*/  @!P0 SYNCS.PHASECHK.TRANS64 P0, [R3+URZ], R2 ;  /* 0x00000002030085a7 */ /* 0x000e24000800007f */
[----:B0-----:R-:W-:Y:S05]  /*de30*/  @!P0 BRA `(.L_x_382) ;  /* 0xfffffffc00f08947 */ /* 0x001fea000383ffff */
.L_x_375:
[----:B------:R-:W-:Y:S05]  /*de40*/  BSYNC B0 ;  /* 0x0000000000007941 */ /* 0x000fea0003800000 */
.L_x_374:
[----:B------:R-:W-:Y:S05]  /*de50*/  EXIT ;  /* 0x000000000000794d */ /* 0x000fea0003800000 */
.L_x_260:
[----:B0-----:R-:W-:-:S04]  /*de60*/  IMAD.U32 R3, RZ, RZ, UR16 ;  /* 0x00000010ff037e24 */ /* 0x001fc8000f8e00ff */
[----:B------:R0:W1:Y:S03]  /*de70*/  SYNCS.PHASECHK.TRANS64.TRYWAIT P0, [R3+URZ+0x28c50], R0 ;  /* 0x028c5000030075a7 */ /* 0x000066000800017f */
[----:B-1----:R-:W-:Y:S05]  /*de80*/  @!P0 NANOSLEEP.SYNCS 0x989680 ;  /* 0x009896800000895d */ /* 0x002fea0003900000 */
[----:B------:R-:W1:Y:S02]  /*de90*/  @!P0 SYNCS.PHASECHK.TRANS64 P0, [R3+URZ+0x28c50], R0 ;  /* 0x028c5000030085a7 */ /* 0x000e64000800007f */
[----:B-1----:R-:W-:Y:S05]  /*dea0*/  @!P0 BRA `(.L_x_260) ;  /* 0xfffffffc00ec8947 */ /* 0x002fea000383ffff */
[----:B------:R-:W-:Y:S05]  /*deb0*/  BRA `(.L_x_383) ;  /* 0xffffff3800587947 */ /* 0x000fea000383ffff */
.L_x_265:
[----:B-1----:R-:W-:-:S04]  /*dec0*/  IMAD.U32 R3, RZ, RZ, UR6 ;  /* 0x00000006ff037e24 */ /* 0x002fc8000f8e00ff */
[----:B------:R1:W2:Y:S03]  /*ded0*/  SYNCS.PHASECHK.TRANS64.TRYWAIT P0, [R3+URZ+0x28c50], R0 ;  /* 0x028c5000030075a7 */ /* 0x0002a6000800017f */
[----:B--2---:R-:W-:Y:S05]  /*dee0*/  @!P0 NANOSLEEP.SYNCS 0x989680 ;  /* 0x009896800000895d */ /* 0x004fea0003900000 */
[----:B------:R-:W2:Y:S02]  /*def0*/  @!P0 SYNCS.PHASECHK.TRANS64 P0, [R3+URZ+0x28c50], R0 ;  /* 0x028c5000030085a7 */ /* 0x000ea4000800007f */
[----:B--2---:R-:W-:Y:S05]  /*df00*/  @!P0 BRA `(.L_x_265) ;  /* 0xfffffffc00ec8947 */ /* 0x004fea000383ffff */
[----:B------:R-:W-:Y:S05]  /*df10*/  BRA `(.L_x_264) ;  /* 0xffffff4400647947 */ /* 0x000fea000383ffff */
.L_x_268:
[----:B0-----:R-:W-:-:S04]  /*df20*/  MOV R3, UR42 ;  /* 0x0000002a00037c02 */ /* 0x001fc80008000f00 */
[----:B------:R0:W1:Y:S03]  /*df30*/  SYNCS.PHASECHK.TRANS64.TRYWAIT P1, [R3+URZ+0x28c00], R0 ;  /* 0x028c0000030075a7 */ /* 0x000066000802017f */
[----:B-1----:R-:W-:Y:S05]  /*df40*/  @!P1 NANOSLEEP.SYNCS 0x989680 ;  /* 0x009896800000995d */ /* 0x002fea0003900000 */
[----:B------:R-:W1:Y:S02]  /*df50*/  @!P1 SYNCS.PHASECHK.TRANS64 P1, [R3+URZ+0x28c00], R0 ;  /* 0x028c0000030095a7 */ /* 0x000e64000802007f */
[----:B-1----:R-:W-:Y:S05]  /*df60*/  @!P1 BRA `(.L_x_268) ;  /* 0xfffffffc00ec9947 */ /* 0x002fea000383ffff */
[----:B------:R-:W-:Y:S05]  /*df70*/  BRA `(.L_x_384) ;  /* 0xffffff5000c47947 */ /* 0x000fea000383ffff */
.L_x_272:
[----:B--2---:R2:W3:Y:S02]  /*df80*/  SYNCS.PHASECHK.TRANS64.TRYWAIT P1, [R7+URZ+0x28c30], R8 ;  /* 0x028c3008070075a7 */ /* 0x0044e4000802017f */
[----:B---3--:R-:W-:Y:S05]  /*df90*/  @!P1 NANOSLEEP.SYNCS 0x989680 ;  /* 0x009896800000995d */ /* 0x008fea0003900000 */
[----:B------:R-:W3:Y:S02]  /*dfa0*/  @!P1 SYNCS.PHASECHK.TRANS64 P1, [R7+URZ+0x28c30], R8 ;  /* 0x028c3008070095a7 */ /* 0x000ee4000802007f */
[----:B---3--:R-:W-:Y:S05]  /*dfb0*/  @!P1 BRA `(.L_x_272) ;  /* 0xfffffffc00f09947 */ /* 0x008fea000383ffff */
[----:B------:R-:W-:Y:S05]  /*dfc0*/  BRA `(.L_x_271) ;  /* 0xffffff5000e07947 */ /* 0x000fea000383ffff */
.L_x_276:
[----:B---3--:R3:W4:Y:S02]  /*dfd0*/  SYNCS.PHASECHK.TRANS64.TRYWAIT P2, [R7+URZ+0x28c50], R8 ;  /* 0x028c5008070075a7 */ /* 0x008724000804017f */
[----:B----4-:R-:W-:Y:S05]  /*dfe0*/  @!P2 NANOSLEEP.SYNCS 0x989680 ;  /* 0x009896800000a95d */ /* 0x010fea0003900000 */
[----:B------:R-:W4:Y:S02]  /*dff0*/  @!P2 SYNCS.PHASECHK.TRANS64 P2, [R7+URZ+0x28c50], R8 ;  /* 0x028c50080700a5a7 */ /* 0x000f24000804007f */
[----:B----4-:R-:W-:Y:S05]  /*e000*/  @!P2 BRA `(.L_x_276) ;  /* 0xfffffffc00f0a947 */ /* 0x010fea000383ffff */
[----:B------:R-:W-:Y:S05]  /*e010*/  BRA `(.L_x_275) ;  /* 0xffffff6000f07947 */ /* 0x000fea000383ffff */
.L_x_281:
[----:B--2---:R-:W-:-:S04]  /*e020*/  IMAD.U32 R3, RZ, RZ, UR22 ;  /* 0x00000016ff037e24 */ /* 0x004fc8000f8e00ff */
[----:B------:R2:W3:Y:S03]  /*e030*/  SYNCS.PHASECHK.TRANS64.TRYWAIT P3, [R3+URZ+0x28c30], R8 ;  /* 0x028c3008030075a7 */ /* 0x0004e6000806017f */
[----:B---3--:R-:W-:Y:S05]  /*e040*/  @!P3 NANOSLEEP.SYNCS 0x989680 ;  /* 0x009896800000b95d */ /* 0x008fea0003900000 */
[----:B------:R-:W3:Y:S02]  /*e050*/  @!P3 SYNCS.PHASECHK.TRANS64 P3, [R3+URZ+0x28c30], R8 ;  /* 0x028c30080300b5a7 */ /* 0x000ee4000806007f */
[----:B---3--:R-:W-:Y:S05]  /*e060*/  @!P3 BRA `(.L_x_281) ;  /* 0xfffffffc00ecb947 */ /* 0x008fea000383ffff */
[----:B------:R-:W-:Y:S05]  /*e070*/  BRA `(.L_x_280) ;  /* 0xffffff6400c47947 */ /* 0x000fea000383ffff */
.L_x_285:
[----:B---3--:R3:W4:Y:S02]  /*e080*/  SYNCS.PHASECHK.TRANS64.TRYWAIT P3, [R171+URZ+0x28c50], R8 ;  /* 0x028c5008ab0075a7 */ /* 0x008724000806017f */
[----:B----4-:R-:W-:Y:S05]  /*e090*/  @!P3 NANOSLEEP.SYNCS 0x989680 ;  /* 0x009896800000b95d */ /* 0x010fea0003900000 */
[----:B------:R-:W4:Y:S02]  /*e0a0*/  @!P3 SYNCS.PHASECHK.TRANS64 P3, [R171+URZ+0x28c50], R8 ;  /* 0x028c5008ab00b5a7 */ /* 0x000f24000806007f */
[----:B----4-:R-:W-:Y:S05]  /*e0b0*/  @!P3 BRA `(.L_x_285) ;  /* 0xfffffffc00f0b947 */ /* 0x010fea000383ffff */
[----:B------:R-:W-:Y:S05]  /*e0c0*/  BRA `(.L_x_284) ;  /* 0xffffff7800f87947 */ /* 0x000fea000383ffff */
.L_x_316:
[----:B------:R-:W0:Y:S01]  /*e0d0*/  S2R R5, SR_TID.X ;  /* 0x0000000000057919 */ /* 0x000e220000002100 */
[----:B------:R-:W-:Y:S01]  /*e0e0*/  BSSY B0, `(.L_x_385) ;  /* 0x000000a000007945 */ /* 0x000fe20003800000 */
[----:B------:R-:W-:Y:S01]  /*e0f0*/  IMAD.MOV.U32 R12, RZ, RZ, RZ ;  /* 0x000000ffff0c7224 */ /* 0x000fe200078e00ff */
[----:B------:R-:W-:Y:S01]  /*e100*/  MOV R15, 0xffffffff ;  /* 0xffffffff000f7802 */ /* 0x000fe20000000f00 */
[----:B------:R-:W-:Y:S01]  /*e110*/  IMAD.MOV.U32 R11, RZ, RZ, 0x1f ;  /* 0x0000001fff0b7424 */ /* 0x000fe200078e00ff */
[----:B0-----:R-:W-:-:S04]  /*e120*/  SHF.R.U32.HI R5, RZ, 0x5, R5 ;  /* 0x00000005ff057819 */ /* 0x001fc80000011605 */
[----:B------:R-:W-:-:S05]  /*e130*/  LOP3.LUT R5, R5, 0x3, RZ, 0xc0, !PT ;  /* 0x0000000305057812 */ /* 0x000fca00078ec0ff */
[----:B------:R-:W-:-:S07]  /*e140*/  IMAD.MOV.U32 R13, RZ, RZ, R5 ;  /* 0x000000ffff0d7224 */ /* 0x000fce00078e0005 */
[----:B------:R-:W-:Y:S05]  /*e150*/  WARPSYNC.COLLECTIVE R15, `(.L_x_386) ;  /* 0x000000000f087348 */ /* 0x000fea0003c00000 */
[----:B------:R0:W1:Y:S02]  /*e160*/  SHFL.IDX P6, R14, R13, R12, R11 ;  /* 0x0000000c0d0e7389 */ /* 0x00006400000c000b */
[----:B01----:R-:W-:Y:S01]  /*e170*/  ENDCOLLECTIVE ;  /* 0x000000000000791b */ /* 0x003fe20003800000 */
.L_x_386:
[----:B------:R-:W-:Y:S05]  /*e180*/  BSYNC B0 ;  /* 0x0000000000007941 */ /* 0x000fea0003800000 */
.L_x_385:
[----:B------:R-:W-:Y:S05]  /*e190*/  BRA `(.L_x_387) ;  /* 0xffffffc400c87947 */ /* 0x000fea000383ffff */
.L_x_317:
[----:B------:R-:W-:Y:S01]  /*e1a0*/  BSSY B0, `(.L_x_388) ;  /* 0x0000006000007945 */ /* 0x000fe20003800000 */
[----:B------:R-:W-:-:S07]  /*e1b0*/  IMAD.MOV.U32 R15, RZ, RZ, -0x1 ;  /* 0xffffffffff0f7424 */ /* 0x000fce00078e00ff */
[----:B------:R-:W-:Y:S05]  /*e1c0*/  WARPSYNC.COLLECTIVE R15, `(.L_x_389) ;  /* 0x000000000f0c7348 */ /* 0x000fea0003c00000 */
[----:B------:R-:W-:Y:S02]  /*e1d0*/  ELECT P6, UR62, PT ;  /* 0x00000000003e782f */ /* 0x000fe400038c0000 */
[----:B------:R-:W-:Y:S01]  /*e1e0*/  MOV R14, UR62 ;  /* 0x0000003e000e7c02 */ /* 0x000fe20008000f00 */
[----:B------:R-:W-:Y:S10]  /*e1f0*/  ENDCOLLECTIVE ;  /* 0x000000000000791b */ /* 0x000ff40003800000 */
.L_x_389:
[----:B------:R-:W-:Y:S05]  /*e200*/  BSYNC B0 ;  /* 0x0000000000007941 */ /* 0x000fea0003800000 */
.L_x_388:
[----:B------:R-:W-:Y:S05]  /*e210*/  BRA `(.L_x_390) ;  /* 0xffffffc400c07947 */ /* 0x000fea000383ffff */
.L_x_320:
[----:B0-----:R0:W1:Y:S02]  /*e220*/  SYNCS.PHASECHK.TRANS64.TRYWAIT P0, [R8+URZ+0x28c40], R10 ;  /* 0x028c400a080075a7 */ /* 0x001064000800017f */
[----:B-1----:R-:W-:Y:S05]  /*e230*/  @!P0 NANOSLEEP.SYNCS 0x989680 ;  /* 0x009896800000895d */ /* 0x002fea0003900000 */
[----:B------:R-:W1:Y:S02]  /*e240*/  @!P0 SYNCS.PHASECHK.TRANS64 P0, [R8+URZ+0x28c40], R10 ;  /* 0x028c400a080085a7 */ /* 0x000e64000800007f */
[----:B-1----:R-:W-:Y:S05]  /*e250*/  @!P0 BRA `(.L_x_320) ;  /* 0xfffffffc00f08947 */ /* 0x002fea000383ffff */
[----:B------:R-:W-:Y:S05]  /*e260*/  BRA `(.L_x_391) ;  /* 0xffffffc800307947 */ /* 0x000fea000383ffff */
.L_x_323:
[----:B0-----:R-:W0:Y:S01]  /*e270*/  S2R R10, SR_CgaCtaId ;  /* 0x00000000000a7919 */ /* 0x001e220000008800 */
[----:B------:R-:W-:-:S04]  /*e280*/  MOV R8, 0x400 ;  /* 0x0000040000087802 */ /* 0x000fc80000000f00 */
[----:B0-----:R-:W-:-:S04]  /*e290*/  LEA R8, R10, R8, 0x18 ;  /* 0x000000080a087211 */ /* 0x001fc800078ec0ff */
[----:B------:R0:W1:Y:S03]  /*e2a0*/  SYNCS.PHASECHK.TRANS64.TRYWAIT P0, [R8+URZ+0x28c20], R6 ;  /* 0x028c2006080075a7 */ /* 0x000066000800017f */
[----:B-1----:R-:W-:Y:S05]  /*e2b0*/  @!P0 NANOSLEEP.SYNCS 0x989680 ;  /* 0x009896800000895d */ /* 0x002fea0003900000 */
[----:B------:R-:W1:Y:S02]  /*e2c0*/  @!P0 SYNCS.PHASECHK.TRANS64 P0, [R8+URZ+0x28c20], R6 ;  /* 0x028c2006080085a7 */ /* 0x000e64000800007f */
[----:B-1----:R-:W-:Y:S05]  /*e2d0*/  @!P0 BRA `(.L_x_323) ;  /* 0xfffffffc00e48947 */ /* 0x002fea000383ffff */
[----:B------:R-:W-:Y:S05]  /*e2e0*/  BRA `(.L_x_392) ;  /* 0xffffffcc00107947 */ /* 0x000fea000383ffff */
.L_x_326:
[----:B0-----:R0:W1:Y:S02]  /*e2f0*/  SYNCS.PHASECHK.TRANS64.TRYWAIT P0, [R8+URZ+0x28c60], R6 ;  /* 0x028c6006080075a7 */ /* 0x001064000800017f */
[----:B-1----:R-:W-:Y:S05]  /*e300*/  @!P0 NANOSLEEP.SYNCS 0x989680 ;  /* 0x009896800000895d */ /* 0x002fea0003900000 */
[----:B------:R-:W1:Y:S02]  /*e310*/  @!P0 SYNCS.PHASECHK.TRANS64 P0, [R8+URZ+0x28c60], R6 ;  /* 0x028c6006080085a7 */ /* 0x000e64000800007f */
[----:B-1----:R-:W-:Y:S05]  /*e320*/  @!P0 BRA `(.L_x_326) ;  /* 0xfffffffc00f08947 */ /* 0x002fea000383ffff */
[----:B------:R-:W-:Y:S05]  /*e330*/  BRA `(.L_x_393) ;  /* 0xffffffcc002c7947 */ /* 0x000fea000383ffff */
.L_x_335:
[----:B-1----:R1:W2:Y:S02]  /*e340*/  SYNCS.PHASECHK.TRANS64.TRYWAIT P0, [R3+URZ+0x28c40], R6 ;  /* 0x028c4006030075a7 */ /* 0x0022a4000800017f */
[----:B--2---:R-:W-:Y:S05]  /*e350*/  @!P0 NANOSLEEP.SYNCS 0x989680 ;  /* 0x009896800000895d */ /* 0x004fea0003900000 */
[----:B------:R-:W2:Y:S02]  /*e360*/  @!P0 SYNCS.PHASECHK.TRANS64 P0, [R3+URZ+0x28c40], R6 ;  /* 0x028c4006030085a7 */ /* 0x000ea4000800007f */
[----:B--2---:R-:W-:Y:S05]  /*e370*/  @!P0 BRA `(.L_x_335) ;  /* 0xfffffffc00f08947 */ /* 0x004fea000383ffff */
[----:B------:R-:W-:Y:S05]  /*e380*/  BRA `(.L_x_394) ;  /* 0xffffffd400047947 */ /* 0x000fea000383ffff */
.L_x_337:
[----:B--2---:R2:W3:Y:S02]  /*e390*/  SYNCS.PHASECHK.TRANS64.TRYWAIT P0, [R3+URZ+0x28c60], R6 ;  /* 0x028c6006030075a7 */ /* 0x0044e4000800017f */
[----:B---3--:R-:W-:Y:S05]  /*e3a0*/  @!P0 NANOSLEEP.SYNCS 0x989680 ;  /* 0x009896800000895d */ /* 0x008fea0003900000 */
[----:B------:R-:W3:Y:S02]  /*e3b0*/  @!P0 SYNCS.PHASECHK.TRANS64 P0, [R3+URZ+0x28c60], R6 ;  /* 0x028c6006030085a7 */ /* 0x000ee4000800007f */
[----:B---3--:R-:W-:Y:S05]  /*e3c0*/  @!P0 BRA `(.L_x_337) ;  /* 0xfffffffc00f08947 */ /* 0x008fea000383ffff */
[----:B------:R-:W-:Y:S05]  /*e3d0*/  BRA `(.L_x_395) ;  /* 0xffffffd400747947 */ /* 0x000fea000383ffff */
.L_x_342:
[----:B--2---:R2:W3:Y:S02]  /*e3e0*/  SYNCS.PHASECHK.TRANS64.TRYWAIT P0, [R2+URZ+0x28c40], R3 ;  /* 0x028c4003020075a7 */ /* 0x0044e4000800017f */
[----:B---3--:R-:W-:Y:S05]  /*e3f0*/  @!P0 NANOSLEEP.SYNCS 0x989680 ;  /* 0x009896800000895d */ /* 0x008fea0003900000 */
[----:B------:R-:W3:Y:S02]  /*e400*/  @!P0 SYNCS.PHASECHK.TRANS64 P0, [R2+URZ+0x28c40], R3 ;  /* 0x028c4003020085a7 */ /* 0x000ee4000800007f */
[----:B---3--:R-:W-:Y:S05]  /*e410*/  @!P0 BRA `(.L_x_342) ;  /* 0xfffffffc00f08947 */ /* 0x008fea000383ffff */
[----:B------:R-:W-:Y:S05]  /*e420*/  BRA `(.L_x_396) ;  /* 0xffffffdc00107947 */ /* 0x000fea000383ffff */
.L_x_344:
[----:B-1----:R1:W3:Y:S02]  /*e430*/  SYNCS.PHASECHK.TRANS64.TRYWAIT P1, [R2+URZ+0x28c60], R3 ;  /* 0x028c6003020075a7 */ /* 0x0022e4000802017f */
[----:B---3--:R-:W-:Y:S05]  /*e440*/  @!P1 NANOSLEEP.SYNCS 0x989680 ;  /* 0x009896800000995d */ /* 0x008fea0003900000 */
[----:B------:R-:W3:Y:S02]  /*e450*/  @!P1 SYNCS.PHASECHK.TRANS64 P1, [R2+URZ+0x28c60], R3 ;  /* 0x028c6003020095a7 */ /* 0x000ee4000802007f */
[----:B---3--:R-:W-:Y:S05]  /*e460*/  @!P1 BRA `(.L_x_344) ;  /* 0xfffffffc00f09947 */ /* 0x008fea000383ffff */
[----:B------:R-:W-:Y:S05]  /*e470*/  BRA `(.L_x_397) ;  /* 0xffffffdc007c7947 */ /* 0x000fea000383ffff */
.L_x_349:
[----:B---3--:R3:W4:Y:S02]  /*e480*/  SYNCS.PHASECHK.TRANS64.TRYWAIT P0, [R2+URZ+0x28c40], R3 ;  /* 0x028c4003020075a7 */ /* 0x008724000800017f */
[----:B----4-:R-:W-:Y:S05]  /*e490*/  @!P0 NANOSLEEP.SYNCS 0x989680 ;  /* 0x009896800000895d */ /* 0x010fea0003900000 */
[----:B------:R-:W4:Y:S02]  /*e4a0*/  @!P0 SYNCS.PHASECHK.TRANS64 P0, [R2+URZ+0x28c40], R3 ;  /* 0x028c4003020085a7 */ /* 0x000f24000800007f */
[----:B----4-:R-:W-:Y:S05]  /*e4b0*/  @!P0 BRA `(.L_x_349) ;  /* 0xfffffffc00f08947 */ /* 0x010fea000383ffff */
[----:B------:R-:W-:Y:S05]  /*e4c0*/  BRA `(.L_x_398) ;  /* 0xffffffe000f87947 */ /* 0x000fea000383ffff */
.L_x_351:
[----:B-1----:R1:W2:Y:S02]  /*e4d0*/  SYNCS.PHASECHK.TRANS64.TRYWAIT P1, [R2+URZ+0x28c60], R3 ;  /* 0x028c6003020075a7 */ /* 0x0022a4000802017f */
[----:B--2---:R-:W-:Y:S05]  /*e4e0*/  @!P1 NANOSLEEP.SYNCS 0x989680 ;  /* 0x009896800000995d */ /* 0x004fea0003900000 */
[----:B------:R-:W2:Y:S02]  /*e4f0*/  @!P1 SYNCS.PHASECHK.TRANS64 P1, [R2+URZ+0x28c60], R3 ;  /* 0x028c6003020095a7 */ /* 0x000ea4000802007f */
[----:B--2---:R-:W-:Y:S05]  /*e500*/  @!P1 BRA `(.L_x_351) ;  /* 0xfffffffc00f09947 */ /* 0x004fea000383ffff */
[----:B------:R-:W-:Y:S05]  /*e510*/  BRA `(.L_x_399) ;  /* 0xffffffe400687947 */ /* 0x000fea000383ffff */
.L_x_356:
[----:B------:R-:W-:Y:S01]  /*e520*/  BSSY B0, `(.L_x_400) ;  /* 0x0000008000007945 */ /* 0x000fe20003800000 */
[----:B------:R-:W-:Y:S01]  /*e530*/  IMAD.MOV.U32 R13, RZ, RZ, R16 ;  /* 0x000000ffff0d7224 */ /* 0x000fe200078e0010 */
[----:B0-----:R-:W-:Y:S01]  /*e540*/  MOV R15, 0xffffffff ;  /* 0xffffffff000f7802 */ /* 0x001fe20000000f00 */
[----:B-1----:R-:W-:Y:S02]  /*e550*/  IMAD.MOV.U32 R12, RZ, RZ, RZ ;  /* 0x000000ffff0c7224 */ /* 0x002fe400078e00ff */
[----:B------:R-:W-:-:S07]  /*e560*/  IMAD.MOV.U32 R11, RZ, RZ, 0x1f ;  /* 0x0000001fff0b7424 */ /* 0x000fce00078e00ff */
[----:B--2---:R-:W-:Y:S05]  /*e570*/  WARPSYNC.COLLECTIVE R15, `(.L_x_401) ;  /* 0x000000000f087348 */ /* 0x004fea0003c00000 */
[----:B------:R0:W1:Y:S02]  /*e580*/  SHFL.IDX P6, R14, R13, R12, R11 ;  /* 0x0000000c0d0e7389 */ /* 0x00006400000c000b */
[----:B012---:R-:W-:Y:S01]  /*e590*/  ENDCOLLECTIVE ;  /* 0x000000000000791b */ /* 0x007fe20003800000 */
.L_x_401:
[----:B------:R-:W-:Y:S05]  /*e5a0*/  BSYNC B0 ;  /* 0x0000000000007941 */ /* 0x000fea0003800000 */
.L_x_400:
[----:B------:R-:W-:Y:S01]  /*e5b0*/  IMAD.MOV.U32 R13, RZ, RZ, R16 ;  /* 0x000000ffff0d7224 */ /* 0x000fe200078e0010 */
[----:B------:R-:W-:Y:S01]  /*e5c0*/  MOV R15, 0xffffffff ;  /* 0xffffffff000f7802 */ /* 0x000fe20000000f00 */
[----:B------:R-:W-:Y:S02]  /*e5d0*/  IMAD.MOV.U32 R12, RZ, RZ, 0x1 ;  /* 0x00000001ff0c7424 */ /* 0x000fe400078e00ff */
[----:B------:R-:W-:Y:S02]  /*e5e0*/  IMAD.MOV.U32 R11, RZ, RZ, 0x1f ;  /* 0x0000001fff0b7424 */ /* 0x000fe400078e00ff */
[----:B------:R-:W-:-:S07]  /*e5f0*/  IMAD.MOV.U32 R4, RZ, RZ, R14 ;  /* 0x000000ffff047224 */ /* 0x000fce00078e000e */
[----:B------:R-:W-:Y:S05]  /*e600*/  WARPSYNC.COLLECTIVE R15, `(.L_x_402) ;  /* 0x000000000f087348 */ /* 0x000fea0003c00000 */
[----:B------:R0:W1:Y:S02]  /*e610*/  SHFL.IDX P6, R14, R13, R12, R11 ;  /* 0x0000000c0d0e7389 */ /* 0x00006400000c000b */
[----:B01----:R-:W-:Y:S01]  /*e620*/  ENDCOLLECTIVE ;  /* 0x000000000000791b */ /* 0x003fe20003800000 */
.L_x_402:
[----:B------:R-:W-:Y:S01]  /*e630*/  IMAD.MOV.U32 R5, RZ, RZ, R14 ;  /* 0x000000ffff057224 */ /* 0x000fe200078e000e */
[----:B------:R-:W-:Y:S06]  /*e640*/  BRA `(.L_x_403) ;  /* 0xffffffe800ac7947 */ /* 0x000fec000383ffff */
.L_x_359:
[----:B------:R-:W-:Y:S01]  /*e650*/  BSSY B0, `(.L_x_404) ;  /* 0x0000008000007945 */ /* 0x000fe20003800000 */
[----:B-----5:R-:W-:Y:S01]  /*e660*/  IMAD.MOV.U32 R13, RZ, RZ, R3 ;  /* 0x000000ffff0d7224 */ /* 0x020fe200078e0003 */
[----:B------:R-:W-:Y:S01]  /*e670*/  MOV R15, 0xffffffff ;  /* 0xffffffff000f7802 */ /* 0x000fe20000000f00 */
[----:B-1----:R-:W-:Y:S02]  /*e680*/  IMAD.MOV.U32 R12, RZ, RZ, 0x1 ;  /* 0x00000001ff0c7424 */ /* 0x002fe400078e00ff */
[----:B------:R-:W-:-:S07]  /*e690*/  IMAD.MOV.U32 R11, RZ, RZ, RZ ;  /* 0x000000ffff0b7224 */ /* 0x000fce00078e00ff */
[----:B0-234-:R-:W-:Y:S05]  /*e6a0*/  WARPSYNC.COLLECTIVE R15, `(.L_x_405) ;  /* 0x000000000f087348 */ /* 0x01dfea0003c00000 */
[----:B------:R1:W0:Y:S02]  /*e6b0*/  SHFL.UP P6, R14, R13, R12, R11 ;  /* 0x0400000c0d0e7389 */ /* 0x00022400000c000b */
[----:B01234-:R-:W-:Y:S01]  /*e6c0*/  ENDCOLLECTIVE ;  /* 0x000000000000791b */ /* 0x01ffe20003800000 */
.L_x_405:
[----:B------:R-:W-:Y:S05]  /*e6d0*/  BSYNC B0 ;  /* 0x0000000000007941 */ /* 0x000fea0003800000 */
.L_x_404:
[----:B------:R-:W-:Y:S01]  /*e6e0*/  ISETP.NE.AND P0, PT, R8, RZ, PT ;  /* 0x000000ff0800720c */ /* 0x000fe20003f05270 */
[----:B------:R-:W-:Y:S02]  /*e6f0*/  IMAD.MOV.U32 R12, RZ, RZ, 0x2 ;  /* 0x00000002ff0c7424 */ /* 0x000fe400078e00ff */
[----:B------:R-:W-:Y:S01]  /*e700*/  IMAD.MOV.U32 R11, RZ, RZ, RZ ;  /* 0x000000ffff0b7224 */ /* 0x000fe200078e00ff */
[----:B------:R-:W-:Y:S01]  /*e710*/  SEL R14, R14, RZ, P0 ;  /* 0x000000ff0e0e7207 */ /* 0x000fe20000000000 */
[----:B------:R-:W-:Y:S01]  /*e720*/  IMAD.MOV.U32 R15, RZ, RZ, -0x1 ;  /* 0xffffffffff0f7424 */ /* 0x000fe200078e00ff */
[----:B------:R-:W-:-:S03]  /*e730*/  ISETP.GE.U32.AND P0, PT, R8, 0x2, PT ;  /* 0x000000020800780c */ /* 0x000fc60003f06070 */
[----:B------:R-:W-:-:S10]  /*e740*/  IMAD.IADD R13, R3, 0x1, R14 ;  /* 0x00000001030d7824 */ /* 0x000fd400078e020e */
[----:B------:R-:W-:Y:S05]  /*e750*/  WARPSYNC.COLLECTIVE R15, `(.L_x_406) ;  /* 0x000000000f087348 */ /* 0x000fea0003c00000 */
[----:B------:R0:W1:Y:S02]  /*e760*/  SHFL.UP P6, R14, R13, R12, R11 ;  /* 0x0400000c0d0e7389 */ /* 0x00006400000c000b */
[----:B01----:R-:W-:Y:S01]  /*e770*/  ENDCOLLECTIVE ;  /* 0x000000000000791b */ /* 0x003fe20003800000 */
.L_x_406:
[----:B------:R-:W-:Y:S01]  /*e780*/  IMAD.MOV.U32 R12, RZ, RZ, 0x4 ;  /* 0x00000004ff0c7424 */ /* 0x000fe200078e00ff */
[----:B------:R-:W-:Y:S02]  /*e790*/  SEL R2, R14, RZ, P0 ;  /* 0x000000ff0e027207 */ /* 0x000fe40000000000 */
[----:B------:R-:W-:Y:S02]  /*e7a0*/  ISETP.GE.U32.AND P0, PT, R8, 0x4, PT ;  /* 0x000000040800780c */ /* 0x000fe40003f06070 */
[----:B------:R-:W-:-:S05]  /*e7b0*/  IADD3 R2, R13, R2, RZ ;  /* 0x000000020d027210 */ /* 0x000fca0007ffe0ff */
[----:B------:R-:W-:-:S07]  /*e7c0*/  IMAD.MOV.U32 R13, RZ, RZ, R2 ;  /* 0x000000ffff0d7224 */ /* 0x000fce00078e0002 */
[----:B------:R-:W-:Y:S05]  /*e7d0*/  WARPSYNC.COLLECTIVE R15, `(.L_x_407) ;  /* 0x000000000f087348 */ /* 0x000fea0003c00000 */
[----:B------:R0:W1:Y:S02]  /*e7e0*/  SHFL.UP P6, R14, R13, R12, R11 ;  /* 0x0400000c0d0e7389 */ /* 0x00006400000c000b */
[----:B01----:R-:W-:Y:S01]  /*e7f0*/  ENDCOLLECTIVE ;  /* 0x000000000000791b */ /* 0x003fe20003800000 */
.L_x_407:
[----:B------:R-:W-:Y:S02]  /*e800*/  MOV R12, 0x8 ;  /* 0x00000008000c7802 */ /* 0x000fe40000000f00 */
[----:B------:R-:W-:Y:S02]  /*e810*/  SEL R7, R14, RZ, P0 ;  /* 0x000000ff0e077207 */ /* 0x000fe40000000000 */
[----:B------:R-:W-:-:S03]  /*e820*/  ISETP.GE.U32.AND P0, PT, R8, 0x8, PT ;  /* 0x000000080800780c */ /* 0x000fc60003f06070 */
[----:B------:R-:W-:-:S04]  /*e830*/  IMAD.IADD R6, R2, 0x1, R7 ;  /* 0x0000000102067824 */ /* 0x000fc800078e0207 */
[----:B------:R-:W-:-:S07]  /*e840*/  IMAD.MOV.U32 R13, RZ, RZ, R6 ;  /* 0x000000ffff0d7224 */ /* 0x000fce00078e0006 */
[----:B------:R-:W-:Y:S05]  /*e850*/  WARPSYNC.COLLECTIVE R15, `(.L_x_408) ;  /* 0x000000000f087348 */ /* 0x000fea0003c00000 */
[----:B------:R0:W1:Y:S02]  /*e860*/  SHFL.UP P6, R14, R13, R12, R11 ;  /* 0x0400000c0d0e7389 */ /* 0x00006400000c000b */
[----:B01----:R-:W-:Y:S01]  /*e870*/  ENDCOLLECTIVE ;  /* 0x000000000000791b */ /* 0x003fe20003800000 */
.L_x_408:
[----:B------:R-:W-:Y:S01]  /*e880*/  IMAD.MOV.U32 R12, RZ, RZ, 0x10 ;  /* 0x00000010ff0c7424 */ /* 0x000fe200078e00ff */
[----:B------:R-:W-:Y:S02]  /*e890*/  SEL R7, R14, RZ, P0 ;  /* 0x000000ff0e077207 */ /* 0x000fe40000000000 */
[----:B------:R-:W-:-:S03]  /*e8a0*/  ISETP.GE.U32.AND P0, PT, R8, 0x10, PT ;  /* 0x000000100800780c */ /* 0x000fc60003f06070 */
[----:B------:R-:W-:-:S04]  /*e8b0*/  IMAD.IADD R7, R6, 0x1, R7 ;  /* 0x0000000106077824 */ /* 0x000fc800078e0207 */
[----:B------:R-:W-:-:S07]  /*e8c0*/  IMAD.MOV.U32 R13, RZ, RZ, R7 ;  /* 0x000000ffff0d7224 */ /* 0x000fce00078e0007 */
[----:B------:R-:W-:Y:S05]  /*e8d0*/  WARPSYNC.COLLECTIVE R15, `(.L_x_409) ;  /* 0x000000000f087348 */ /* 0x000fea0003c00000 */
[----:B------:R0:W1:Y:S02]  /*e8e0*/  SHFL.UP P6, R14, R13, R12, R11 ;  /* 0x0400000c0d0e7389 */ /* 0x00006400000c000b */
[----:B01----:R-:W-:Y:S01]  /*e8f0*/  ENDCOLLECTIVE ;  /* 0x000000000000791b */ /* 0x003fe20003800000 */
.L_x_409:
[----:B------:R-:W-:Y:S02]  /*e900*/  IMAD.MOV.U32 R12, RZ, RZ, 0x1f ;  /* 0x0000001fff0c7424 */ /* 0x000fe400078e00ff */
[----:B------:R-:W-:Y:S01]  /*e910*/  IMAD.MOV.U32 R11, RZ, RZ, 0x1f ;  /* 0x0000001fff0b7424 */ /* 0x000fe200078e00ff */
[----:B------:R-:W-:-:S05]  /*e920*/  SEL R2, R14, RZ, P0 ;  /* 0x000000ff0e027207 */ /* 0x000fca0000000000 */
[----:B------:R-:W-:-:S05]  /*e930*/  IMAD.IADD R2, R7, 0x1, R2 ;  /* 0x0000000107027824 */ /* 0x000fca00078e0202 */
[----:B------:R-:W-:-:S07]  /*e940*/  MOV R13, R2 ;  /* 0x00000002000d7202 */ /* 0x000fce0000000f00 */
[----:B------:R-:W-:Y:S05]  /*e950*/  WARPSYNC.COLLECTIVE R15, `(.L_x_410) ;  /* 0x000000000f087348 */ /* 0x000fea0003c00000 */
[----:B------:R0:W1:Y:S02]  /*e960*/  SHFL.IDX P6, R14, R13, R12, R11 ;  /* 0x0000000c0d0e7389 */ /* 0x00006400000c000b */
[----:B01----:R-:W-:Y:S01]  /*e970*/  ENDCOLLECTIVE ;  /* 0x000000000000791b */ /* 0x003fe20003800000 */
.L_x_410:
[----:B------:R-:W-:Y:S05]  /*e980*/  BRA `(.L_x_411) ;  /* 0xffffffe800707947 */ /* 0x000fea000383ffff */
.L_x_364:
[----:B------:R-:W-:Y:S01]  /*e990*/  BSSY B0, `(.L_x_412) ;  /* 0x0000008000007945 */ /* 0x000fe20003800000 */
[----:B-----5:R-:W-:Y:S01]  /*e9a0*/  IMAD.MOV.U32 R13, RZ, RZ, R3 ;  /* 0x000000ffff0d7224 */ /* 0x020fe200078e0003 */
[----:B-1----:R-:W-:Y:S01]  /*e9b0*/  MOV R11, RZ ;  /* 0x000000ff000b7202 */ /* 0x002fe20000000f00 */
[----:B------:R-:W-:Y:S02]  /*e9c0*/  IMAD.MOV.U32 R12, RZ, RZ, 0x1 ;  /* 0x00000001ff0c7424 */ /* 0x000fe400078e00ff */
[----:B------:R-:W-:-:S07]  /*e9d0*/  IMAD.MOV.U32 R15, RZ, RZ, -0x1 ;  /* 0xffffffffff0f7424 */ /* 0x000fce00078e00ff */
[----:B0-----:R-:W-:Y:S05]  /*e9e0*/  WARPSYNC.COLLECTIVE R15, `(.L_x_413) ;  /* 0x000000000f087348 */ /* 0x001fea0003c00000 */
[----:B------:R1:W2:Y:S02]  /*e9f0*/  SHFL.UP P6, R14, R13, R12, R11 ;  /* 0x0400000c0d0e7389 */ /* 0x0002a400000c000b */
[----:B012---:R-:W-:Y:S01]  /*ea00*/  ENDCOLLECTIVE ;  /* 0x000000000000791b */ /* 0x007fe20003800000 */
.L_x_413:
[----:B------:R-:W-:Y:S05]  /*ea10*/  BSYNC B0 ;  /* 0x0000000000007941 */ /* 0x000fea0003800000 */
.L_x_412:
[----:B------:R-:W-:Y:S01]  /*ea20*/  ISETP.NE.AND P0, PT, R8, RZ, PT ;  /* 0x000000ff0800720c */ /* 0x000fe20003f05270 */
[----:B------:R-:W-:Y:S01]  /*ea30*/  IMAD.MOV.U32 R12, RZ, RZ, 0x2 ;  /* 0x00000002ff0c7424 */ /* 0x000fe200078e00ff */
[----:B------:R-:W-:Y:S01]  /*ea40*/  MOV R15, 0xffffffff ;  /* 0xffffffff000f7802 */ /* 0x000fe20000000f00 */
[----:B------:R-:W-:Y:S01]  /*ea50*/  IMAD.MOV.U32 R11, RZ, RZ, RZ ;  /* 0x000000ffff0b7224 */ /* 0x000fe200078e00ff */
[----:B------:R-:W-:Y:S02]  /*ea60*/  SEL R14, R14, RZ, P0 ;  /* 0x000000ff0e0e7207 */ /* 0x000fe40000000000 */
[----:B------:R-:W-:-:S03]  /*ea70*/  ISETP.GE.U32.AND P0, PT, R8, 0x2, PT ;  /* 0x000000020800780c */ /* 0x000fc60003f06070 */
[----:B------:R-:W-:-:S10]  /*ea80*/  IMAD.IADD R13, R3, 0x1, R14 ;  /* 0x00000001030d7824 */ /* 0x000fd400078e020e */
[----:B------:R-:W-:Y:S05]  /*ea90*/  WARPSYNC.COLLECTIVE R15, `(.L_x_414) ;  /* 0x000000000f087348 */ /* 0x000fea0003c00000 */
[----:B------:R0:W1:Y:S02]  /*eaa0*/  SHFL.UP P6, R14, R13, R12, R11 ;  /* 0x0400000c0d0e7389 */ /* 0x00006400000c000b */
[----:B01----:R-:W-:Y:S01]  /*eab0*/  ENDCOLLECTIVE ;  /* 0x000000000000791b */ /* 0x003fe20003800000 */
.L_x_414:
        /* <DEDUP_REMOVED lines=8> */
.L_x_415:
[----:B------:R-:W-:Y:S01]  /*eb40*/  IMAD.MOV.U32 R12, RZ, RZ, 0x8 ;  /* 0x00000008ff0c7424 */ /* 0x000fe200078e00ff */
[----:B------:R-:W-:Y:S02]  /*eb50*/  SEL R7, R14, RZ, P0 ;  /* 0x000000ff0e077207 */ /* 0x000fe40000000000 */
[----:B------:R-:W-:-:S03]  /*eb60*/  ISETP.GE.U32.AND P0, PT, R8, 0x8, PT ;  /* 0x000000080800780c */ /* 0x000fc60003f06070 */
[----:B------:R-:W-:-:S05]  /*eb70*/  IMAD.IADD R6, R2, 0x1, R7 ;  /* 0x0000000102067824 */ /* 0x000fca00078e0207 */
[----:B------:R-:W-:-:S07]  /*eb80*/  MOV R13, R6 ;  /* 0x00000006000d7202 */ /* 0x000fce0000000f00 */
[----:B------:R-:W-:Y:S05]  /*eb90*/  WARPSYNC.COLLECTIVE R15, `(.L_x_416) ;  /* 0x000000000f087348 */ /* 0x000fea0003c00000 */
[----:B------:R0:W1:Y:S02]  /*eba0*/  SHFL.UP P6, R14, R13, R12, R11 ;  /* 0x0400000c0d0e7389 */ /* 0x00006400000c000b */
[----:B01----:R-:W-:Y:S01]  /*ebb0*/  ENDCOLLECTIVE ;  /* 0x000000000000791b */ /* 0x003fe20003800000 */
.L_x_416:
        /* <DEDUP_REMOVED lines=8> */
.L_x_417:
[----:B------:R-:W-:Y:S02]  /*ec40*/  IMAD.MOV.U32 R12, RZ, RZ, 0x1f ;  /* 0x0000001fff0c7424 */ /* 0x000fe400078e00ff */
[----:B------:R-:W-:Y:S01]  /*ec50*/  IMAD.MOV.U32 R11, RZ, RZ, 0x1f ;  /* 0x0000001fff0b7424 */ /* 0x000fe200078e00ff */
[----:B------:R-:W-:-:S04]  /*ec60*/  SEL R2, R14, RZ, P0 ;  /* 0x000000ff0e027207 */ /* 0x000fc80000000000 */
[----:B------:R-:W-:-:S05]  /*ec70*/  IADD3 R2, R7, R2, RZ ;  /* 0x0000000207027210 */ /* 0x000fca0007ffe0ff */
[----:B------:R-:W-:-:S07]  /*ec80*/  IMAD.MOV.U32 R13, RZ, RZ, R2 ;  /* 0x000000ffff0d7224 */ /* 0x000fce00078e0002 */
[----:B------:R-:W-:Y:S05]  /*ec90*/  WARPSYNC.COLLECTIVE R15, `(.L_x_418) ;  /* 0x000000000f087348 */ /* 0x000fea0003c00000 */
[----:B------:R0:W1:Y:S02]  /*eca0*/  SHFL.IDX P6, R14, R13, R12, R11 ;  /* 0x0000000c0d0e7389 */ /* 0x00006400000c000b */
[----:B01----:R-:W-:Y:S01]  /*ecb0*/  ENDCOLLECTIVE ;  /* 0x000000000000791b */ /* 0x003fe20003800000 */
.L_x_418:
[----:B------:R-:W-:Y:S05]  /*ecc0*/  BRA `(.L_x_419) ;  /* 0xffffffe800547947 */ /* 0x000fea000383ffff */
.L_x_366:
[----:B------:R-:W-:Y:S01]  /*ecd0*/  BSSY B0, `(.L_x_420) ;  /* 0x0000006000007945 */ /* 0x000fe20003800000 */
[----:B------:R-:W-:Y:S01]  /*ece0*/  PLOP3.LUT P6, PT, P6, PT, PT, 0x8, 0x0 ;  /* 0x000000000000781c */ /* 0x000fe200037ce170 */
[----:B------:R-:W-:-:S12]  /*ecf0*/  IMAD.MOV.U32 R15, RZ, RZ, -0x1 ;  /* 0xffffffffff0f7424 */ /* 0x000fd800078e00ff */
[----:B01----:R-:W-:Y:S05]  /*ed00*/  WARPSYNC.COLLECTIVE R15, `(.L_x_421) ;  /* 0x000000000f087348 */ /* 0x003fea0003c00000 */
[----:B------:R-:W-:Y:S01]  /*ed10*/  VOTE.ANY R14, PT, P6 ;  /* 0x00000000000e7806 */ /* 0x000fe200030e0100 */
[----:B01----:R-:W-:Y:S06]  /*ed20*/  ENDCOLLECTIVE ;  /* 0x000000000000791b */ /* 0x003fec0003800000 */
.L_x_421:
[----:B------:R-:W-:Y:S05]  /*ed30*/  BSYNC B0 ;  /* 0x0000000000007941 */ /* 0x000fea0003800000 */
.L_x_420:
[----:B------:R-:W-:Y:S01]  /*ed40*/  MOV R7, R14 ;  /* 0x0000000e00077202 */ /* 0x000fe20000000f00 */
[----:B------:R-:W-:Y:S02]  /*ed50*/  IMAD.MOV.U32 R13, RZ, RZ, R3 ;  /* 0x000000ffff0d7224 */ /* 0x000fe400078e0003 */
[----:B------:R-:W-:Y:S01]  /*ed60*/  IMAD.MOV.U32 R11, RZ, RZ, 0x1f ;  /* 0x0000001fff0b7424 */ /* 0x000fe200078e00ff */
[----:B------:R-:W0:Y:S01]  /*ed70*/  POPC R5, R7 ;  /* 0x0000000700057309 */ /* 0x000e220000000000 */
[----:B------:R-:W-:Y:S02]  /*ed80*/  IMAD.MOV.U32 R15, RZ, RZ, -0x1 ;  /* 0xffffffffff0f7424 */ /* 0x000fe400078e00ff */
[----:B0-----:R-:W-:-:S07]  /*ed90*/  IMAD.MOV.U32 R12, RZ, RZ, R5 ;  /* 0x000000ffff0c7224 */ /* 0x001fce00078e0005 */
[----:B------:R-:W-:Y:S05]  /*eda0*/  WARPSYNC.COLLECTIVE R15, `(.L_x_422) ;  /* 0x000000000f087348 */ /* 0x000fea0003c00000 */
[----:B------:R0:W1:Y:S02]  /*edb0*/  SHFL.IDX P6, R14, R13, R12, R11 ;  /* 0x0000000c0d0e7389 */ /* 0x00006400000c000b */
[----:B01----:R-:W-:Y:S01]  /*edc0*/  ENDCOLLECTIVE ;  /* 0x000000000000791b */ /* 0x003fe20003800000 */
.L_x_422:
[----:B------:R-:W-:Y:S01]  /*edd0*/  MOV R17, R14 ;  /* 0x0000000e00117202 */ /* 0x000fe20000000f00 */
[----:B------:R-:W-:Y:S06]  /*ede0*/  BRA `(.L_x_423) ;  /* 0xffffffe800447947 */ /* 0x000fec000383ffff */
.L_x_368:
[----:B------:R-:W-:Y:S01]  /*edf0*/  BSSY B0, `(.L_x_424) ;  /* 0x0000007000007945 */ /* 0x000fe20003800000 */
[----:B------:R-:W-:Y:S02]  /*ee00*/  IMAD.MOV.U32 R13, RZ, RZ, R2 ;  /* 0x000000ffff0d7224 */ /* 0x000fe400078e0002 */
[----:B------:R-:W-:Y:S02]  /*ee10*/  IMAD.MOV.U32 R11, RZ, RZ, 0x1f ;  /* 0x0000001fff0b7424 */ /* 0x000fe400078e00ff */
[----:B------:R-:W-:-:S07]  /*ee20*/  IMAD.MOV.U32 R15, RZ, RZ, -0x1 ;  /* 0xffffffffff0f7424 */ /* 0x000fce00078e00ff */
[----:B0-23--:R-:W-:Y:S05]  /*ee30*/  WARPSYNC.COLLECTIVE R15, `(.L_x_425) ;  /* 0x000000000f087348 */ /* 0x00dfea0003c00000 */
[----:B------:R1:W4:Y:S02]  /*ee40*/  SHFL.IDX P6, R14, R13, R12, R11 ;  /* 0x0000000c0d0e7389 */ /* 0x00032400000c000b */
[----:B01234-:R-:W-:Y:S01]  /*ee50*/  ENDCOLLECTIVE ;  /* 0x000000000000791b */ /* 0x01ffe20003800000 */
.L_x_425:
[----:B------:R-:W-:Y:S05]  /*ee60*/  BSYNC B0 ;  /* 0x0000000000007941 */ /* 0x000fea0003800000 */
.L_x_424:
[----:B------:R-:W-:Y:S05]  /*ee70*/  BRA `(.L_x_367) ;  /* 0xffffffe8003c7947 */ /* 0x000fea000383ffff */
.L_x_372:
[----:B0-----:R0:W2:Y:S02]  /*ee80*/  SYNCS.PHASECHK.TRANS64.TRYWAIT P0, [R0+URZ+0x28c20], R3 ;  /* 0x028c2003000075a7 */ /* 0x0010a4000800017f */
[----:B--2---:R-:W-:Y:S05]  /*ee90*/  @!P0 NANOSLEEP.SYNCS 0x989680 ;  /* 0x009896800000895d */ /* 0x004fea0003900000 */
[----:B------:R-:W2:Y:S02]  /*eea0*/  @!P0 SYNCS.PHASECHK.TRANS64 P0, [R0+URZ+0x28c20], R3 ;  /* 0x028c2003000085a7 */ /* 0x000ea4000800007f */
[----:B--2---:R-:W-:Y:S05]  /*eeb0*/  @!P0 BRA `(.L_x_372) ;  /* 0xfffffffc00f08947 */ /* 0x004fea000383ffff */
[----:B------:R-:W-:Y:S05]  /*eec0*/  BRA `(.L_x_426) ;  /* 0xffffffec00207947 */ /* 0x000fea000383ffff */
.L_x_373:
[----:B------:R-:W2:Y:S01]  /*eed0*/  S2R R2, SR_TID.X ;  /* 0x0000000000027919 */ /* 0x000ea20000002100 */
[----:B------:R-:W-:Y:S01]  /*eee0*/  BSSY B0, `(.L_x_427) ;  /* 0x000000a000007945 */ /* 0x000fe20003800000 */
[----:B-1----:R-:W-:Y:S01]  /*eef0*/  MOV R12, RZ ;  /* 0x000000ff000c7202 */ /* 0x002fe20000000f00 */
[----:B------:R-:W-:Y:S02]  /*ef00*/  IMAD.MOV.U32 R11, RZ, RZ, 0x1f ;  /* 0x0000001fff0b7424 */ /* 0x000fe400078e00ff */
[----:B------:R-:W-:Y:S01]  /*ef10*/  IMAD.MOV.U32 R15, RZ, RZ, -0x1 ;  /* 0xffffffffff0f7424 */ /* 0x000fe200078e00ff */
[----:B--2---:R-:W-:-:S04]  /*ef20*/  SHF.R.U32.HI R2, RZ, 0x5, R2 ;  /* 0x00000005ff027819 */ /* 0x004fc80000011602 */
[----:B------:R-:W-:-:S05]  /*ef30*/  LOP3.LUT R2, R2, 0x3, RZ, 0xc0, !PT ;  /* 0x0000000302027812 */ /* 0x000fca00078ec0ff */
[----:B------:R-:W-:-:S07]  /*ef40*/  IMAD.MOV.U32 R13, RZ, RZ, R2 ;  /* 0x000000ffff0d7224 */ /* 0x000fce00078e0002 */
[----:B0-----:R-:W-:Y:S05]  /*ef50*/  WARPSYNC.COLLECTIVE R15, `(.L_x_428) ;  /* 0x000000000f087348 */ /* 0x001fea0003c00000 */
[----:B------:R1:W2:Y:S02]  /*ef60*/  SHFL.IDX P6, R14, R13, R12, R11 ;  /* 0x0000000c0d0e7389 */ /* 0x0002a400000c000b */
[----:B012---:R-:W-:Y:S01]  /*ef70*/  ENDCOLLECTIVE ;  /* 0x000000000000791b */ /* 0x007fe20003800000 */
.L_x_428:
[----:B------:R-:W-:Y:S05]  /*ef80*/  BSYNC B0 ;  /* 0x0000000000007941 */ /* 0x000fea0003800000 */
.L_x_427:
[----:B------:R-:W-:Y:S05]  /*ef90*/  BRA `(.L_x_429) ;  /* 0xffffffec00087947 */ /* 0x000fea000383ffff */
.L_x_376:
[----:B------:R-:W-:Y:S01]  /*efa0*/  BSSY B1, `(.L_x_430) ;  /* 0x0000006000017945 */ /* 0x000fe20003800000 */
[----:B------:R-:W-:-:S07]  /*efb0*/  IMAD.MOV.U32 R15, RZ, RZ, -0x1 ;  /* 0xffffffffff0f7424 */ /* 0x000fce00078e00ff */
[----:B012---:R-:W-:Y:S05]  /*efc0*/  WARPSYNC.COLLECTIVE R15, `(.L_x_431) ;  /* 0x000000000f0c7348 */ /* 0x007fea0003c00000 */
[----:B------:R-:W-:Y:S02]  /*efd0*/  ELECT P6, UR62, PT ;  /* 0x00000000003e782f */ /* 0x000fe400038c0000 */
[----:B------:R-:W-:Y:S01]  /*efe0*/  MOV R14, UR62 ;  /* 0x0000003e000e7c02 */ /* 0x000fe20008000f00 */
[----:B012---:R-:W-:Y:S10]  /*eff0*/  ENDCOLLECTIVE ;  /* 0x000000000000791b */ /* 0x007ff40003800000 */
.L_x_431:
[----:B------:R-:W-:Y:S05]  /*f000*/  BSYNC B1 ;  /* 0x0000000000017941 */ /* 0x000fea0003800000 */
.L_x_430:
[----:B------:R-:W-:Y:S05]  /*f010*/  BRA `(.L_x_432) ;  /* 0xffffffec00007947 */ /* 0x000fea000383ffff */
.L_x_378:
[----:B0-----:R0:W2:Y:S02]  /*f020*/  SYNCS.PHASECHK.TRANS64.TRYWAIT P0, [R6+URZ], R5 ;  /* 0x00000005060075a7 */ /* 0x0010a4000800017f */
[----:B--2---:R-:W-:Y:S05]  /*f030*/  @!P0 NANOSLEEP.SYNCS 0x989680 ;  /* 0x009896800000895d */ /* 0x004fea0003900000 */
[----:B------:R-:W2:Y:S02]  /*f040*/  @!P0 SYNCS.PHASECHK.TRANS64 P0, [R6+URZ], R5 ;  /* 0x00000005060085a7 */ /* 0x000ea4000800007f */
[----:B--2---:R-:W-:Y:S05]  /*f050*/  @!P0 BRA `(.L_x_378) ;  /* 0xfffffffc00f08947 */ /* 0x004fea000383ffff */
[----:B------:R-:W-:Y:S05]  /*f060*/  BRA `(.L_x_433) ;  /* 0xffffffec003c7947 */ /* 0x000fea000383ffff */
.L_x_379:
[----:B--2---:R2:W3:Y:S02]  /*f070*/  SYNCS.PHASECHK.TRANS64.TRYWAIT P0, [R7+URZ], R2 ;  /* 0x00000002070075a7 */ /* 0x0044e4000800017f */
[----:B---3--:R-:W-:Y:S05]  /*f080*/  @!P0 NANOSLEEP.SYNCS 0x989680 ;  /* 0x009896800000895d */ /* 0x008fea0003900000 */
[----:B------:R-:W3:Y:S02]  /*f090*/  @!P0 SYNCS.PHASECHK.TRANS64 P0, [R7+URZ], R2 ;  /* 0x00000002070085a7 */ /* 0x000ee4000800007f */
[----:B---3--:R-:W-:Y:S05]  /*f0a0*/  @!P0 BRA `(.L_x_379) ;  /* 0xfffffffc00f08947 */ /* 0x008fea000383ffff */
[----:B------:R-:W-:Y:S05]  /*f0b0*/  BRA `(.L_x_434) ;  /* 0xffffffec00307947 */ /* 0x000fea000383ffff */
.L_x_381:
[----:B---3--:R3:W4:Y:S02]  /*f0c0*/  SYNCS.PHASECHK.TRANS64.TRYWAIT P0, [R4+URZ], R5 ;  /* 0x00000005040075a7 */ /* 0x008724000800017f */
[----:B----4-:R-:W-:Y:S05]  /*f0d0*/  @!P0 NANOSLEEP.SYNCS 0x989680 ;  /* 0x009896800000895d */ /* 0x010fea0003900000 */
[----:B------:R-:W4:Y:S02]  /*f0e0*/  @!P0 SYNCS.PHASECHK.TRANS64 P0, [R4+URZ], R5 ;  /* 0x00000005040085a7 */ /* 0x000f24000800007f */
[----:B----4-:R-:W-:Y:S05]  /*f0f0*/  @!P0 BRA `(.L_x_381) ;  /* 0xfffffffc00f08947 */ /* 0x010fea000383ffff */
[----:B------:R-:W-:Y:S05]  /*f100*/  BRA `(.L_x_435) ;  /* 0xffffffec00387947 */ /* 0x000fea000383ffff */
.L_x_436:
        /* <DEDUP_REMOVED lines=15> */
.L_x_4551:


//--------------------- .text._ZN7cutlass13device_kernelIN5flash11enable_sm90INS1_16FlashAttnFwdSm90INS1_25CollectiveMainloopFwdSm90ILi2EN4cute5tupleIJNS5_1CILi1EEES8_S8_EEENS6_IJNS7_ILi64EEESA_SA_EEELi512ENS_10bfloat16_tEfNS_4arch4Sm90ELb0ELb0ELb0ELb1ELb0ELb1ELb0ELb0ELb0ELb0ELb0ELb0EEENS1_21CollectiveEpilogueFwdINS6_IJSA_NS7_ILi512EEESA_EEES9_SC_SE_Li256ELb1ELb0ELb0ELb0EEENS1_36VarlenDynamicPersistentTileSchedulerILi64ELi64ELi256ELi32ELb0ELb0ELb1ELb0ELb1ELb1EEEEEEEEEvNT_6ParamsE --------------------------
	.section	.text._ZN7cutlass13device_kernelIN5flash11enable_sm90INS1_16FlashAttnFwdSm90INS1_25CollectiveMainloopFwdSm90ILi2EN4cute5tupleIJNS5_1CILi1EEES8_S8_EEENS6_IJNS7_ILi64EEESA_SA_EEELi512ENS_10bfloat16_tEfNS_4arch4Sm90ELb0ELb0ELb0ELb1ELb0ELb1ELb0ELb0ELb0ELb0ELb0ELb0EEENS1_21CollectiveEpilogueFwdINS6_IJSA_NS7_ILi512EEESA_EEES9_SC_SE_Li256ELb1ELb0ELb0ELb0EEENS1_36VarlenDynamicPersistentTileSchedulerILi64ELi64ELi256ELi32ELb0ELb0ELb1ELb0ELb1ELb1EEEEEEEEEvNT_6ParamsE,"ax",@progbits
	.align	128
.text._ZN7cutlass13device_kernelIN5flash11enable_sm90INS1_16FlashAttnFwdSm90INS1_25CollectiveMainloopFwdSm90ILi2EN4cute5tupleIJNS5_1CILi1EEES8_S8_EEENS6_IJNS7_ILi64EEESA_SA_EEELi512ENS_10bfloat16_tEfNS_4arch4Sm90ELb0ELb0ELb0ELb1ELb0ELb1ELb0ELb0ELb0ELb0ELb0ELb0EEENS1_21CollectiveEpilogueFwdINS6_IJSA_NS7_ILi512EEESA_EEES9_SC_SE_Li256ELb1ELb0ELb0ELb0EEENS1_36VarlenDynamicPersistentTileSchedulerILi64ELi64ELi256ELi32ELb0ELb0ELb1ELb0ELb1ELb1EEEEEEEEEvNT_6ParamsE:
        .type           _ZN7cutlass13device_kernelIN5flash11enable_sm90INS1_16FlashAttnFwdSm90INS1_25CollectiveMainloopFwdSm90ILi2EN4cute5tupleIJNS5_1CILi1EEES8_S8_EEENS6_IJNS7_ILi64EEESA_SA_EEELi512ENS_10bfloat16_tEfNS_4arch4Sm90ELb0ELb0ELb0ELb1ELb0ELb1ELb0ELb0ELb0ELb0ELb0ELb0EEENS1_21CollectiveEpilogueFwdINS6_IJSA_NS7_ILi512EEESA_EEES9_SC_SE_Li256ELb1ELb0ELb0ELb0EEENS1_36VarlenDynamicPersistentTileSchedulerILi64ELi64ELi256ELi32ELb0ELb0ELb1ELb0ELb1ELb1EEEEEEEEEvNT_6ParamsE,@function
        .size           _ZN7cutlass13device_kernelIN5flash11enable_sm90INS1_16FlashAttnFwdSm90INS1_25CollectiveMainloopFwdSm90ILi2EN4cute5tupleIJNS5_1CILi1EEES8_S8_EEENS6_IJNS7_ILi64EEESA_SA_EEELi512ENS_10bfloat16_tEfNS_4arch4Sm90ELb0ELb0ELb0ELb1ELb0ELb1ELb0ELb0ELb0ELb0ELb0ELb0EEENS1_21CollectiveEpilogueFwdINS6_IJSA_NS7_ILi512EEESA_EEES9_SC_SE_Li256ELb1ELb0ELb0ELb0EEENS1_36VarlenDynamicPersistentTileSchedulerILi64ELi64ELi256ELi32ELb0ELb0ELb1ELb0ELb1ELb1EEEEEEEEEvNT_6ParamsE,(.L_x_4552 - _ZN7cutlass13device_kernelIN5flash11enable_sm90INS1_16FlashAttnFwdSm90INS1_25CollectiveMainloopFwdSm90ILi2EN4cute5tupleIJNS5_1CILi1EEES8_S8_EEENS6_IJNS7_ILi64EEESA_SA_EEELi512ENS_10bfloat16_tEfNS_4arch4Sm90ELb0ELb0ELb0ELb1ELb0ELb1ELb0ELb0ELb0ELb0ELb0ELb0EEENS1_21CollectiveEpilogueFwdINS6_IJSA_NS7_ILi512EEESA_EEES9_SC_SE_Li256ELb1ELb0ELb0ELb0EEENS1_36VarlenDynamicPersistentTileSchedulerILi64ELi64ELi256ELi32ELb0ELb0ELb1ELb0ELb1ELb1EEEEEEEEEvNT_6ParamsE)
        .other          _ZN7cutlass13device_kernelIN5flash11enable_sm90INS1_16FlashAttnFwdSm90INS1_25CollectiveMainloopFwdSm90ILi2EN4cute5tupleIJNS5_1CILi1EEES8_S8_EEENS6_IJNS7_ILi64EEESA_SA_EEELi512ENS_10bfloat16_tEfNS_4arch4Sm90ELb0ELb0ELb0ELb1ELb0ELb1ELb0ELb0ELb0ELb0ELb0ELb0EEENS1_21CollectiveEpilogueFwdINS6_IJSA_NS7_ILi512EEESA_EEES9_SC_SE_Li256ELb1ELb0ELb0ELb0EEENS1_36VarlenDynamicPersistentTileSchedulerILi64ELi64ELi256ELi32ELb0ELb0ELb1ELb0ELb1ELb1EEEEEEEEEvNT_6ParamsE,@"STO_CUDA_ENTRY STV_DEFAULT"
_ZN7cutlass13device_kernelIN5flash11enable_sm90INS1_16FlashAttnFwdSm90INS1_25CollectiveMainloopFwdSm90ILi2EN4cute5tupleIJNS5_1CILi1EEES8_S8_EEENS6_IJNS7_ILi64EEESA_SA_EEELi512ENS_10bfloat16_tEfNS_4arch4Sm90ELb0ELb0ELb0ELb1ELb0ELb1ELb0ELb0ELb0ELb0ELb0ELb0EEENS1_21CollectiveEpilogueFwdINS6_IJSA_NS7_ILi512EEESA_EEES9_SC_SE_Li256ELb1ELb0ELb0ELb0EEENS1_36VarlenDynamicPersistentTileSchedulerILi64ELi64ELi256ELi32ELb0ELb0ELb1ELb0ELb1ELb1EEEEEEEEEvNT_6ParamsE:
[----:B------:R-:W0:Y:S02]  /*0000*/  LDC R1, c[0x0][0x28] ;  /* 0x00000a00ff017b82 */ /* 0x000e240000000800 */
[----:B0-----:R-:W-:Y:S01]  /*0010*/  VIADD R1, R1, 0xffffffc0 ;  /* 0xffffffc001017836 */ /* 0x001fe20000000000 */
[----:B------:R-:W0:Y:S01]  /*0020*/  S2R R3, SR_TID.X ;  /* 0x0000000000037919 */ /* 0x000e220000002100 */
[----:B------:R-:W-:Y:S01]  /*0030*/  ELECT P0, URZ, PT ;  /* 0x00000000003f782f */ /* 0x000fe20003800000 */
[----:B------:R-:W-:Y:S01]  /*0040*/  BSSY B0, `(.L_x_437) ;  /* 0x0000016000007945 */ /* 0x000fe20003800000 */
[----:B0-----:R-:W-:-:S05]  /*0050*/  SHF.R.U32.HI R0, RZ, 0x5, R3 ;  /* 0x00000005ff007819 */ /* 0x001fca0000011603 */
[----:B------:R-:W0:Y:S02]  /*0060*/  SHFL.IDX PT, R2, R0, RZ, 0x1f ;  /* 0x00001fff00027589 */ /* 0x000e2400000e0000 */
[----:B0-----:R-:W-:-:S13]  /*0070*/  ISETP.EQ.AND P0, PT, R2, RZ, P0 ;  /* 0x000000ff0200720c */ /* 0x001fda0000702270 */
        /* <DEDUP_REMOVED lines=17> */
[----:B0-----:R-:W-:Y:S01]  /*0190*/  NOP ;  /* 0x0000000000007918 */ /* 0x001fe20000000000 */
.L_x_438:
[----:B------:R-:W-:Y:S05]  /*01a0*/  BSYNC B0 ;  /* 0x0000000000007941 */ /* 0x000fea0003800000 */
.L_x_437:
[----:B------:R-:W-:Y:S01]  /*01b0*/  SHF.R.U32.HI R3, RZ, 0x7, R3 ;  /* 0x00000007ff037819 */ /* 0x000fe20000011603 */
[----:B------:R-:W-:Y:S01]  /*01c0*/  VOTEU.ANY UP0, P0 ;  /* 0x00000000003f7886 */ /* 0x000fe20000000100 */
[----:B------:R-:W0:Y:S01]  /*01d0*/  SHFL.IDX PT, R2, R0, RZ, 0x1f ;  /* 0x00001fff00027589 */ /* 0x000e2200000e0000 */
[----:B------:R-:W-:Y:S01]  /*01e0*/  UMOV UR4, 0x1 ;  /* 0x0000000100047882 */ /* 0x000fe20000000000 */
[----:B------:R-:W-:Y:S01]  /*01f0*/  UMOV UR7, 0x100 ;  /* 0x0000010000077882 */ /* 0x000fe20000000000 */
[----:B------:R-:W-:Y:S01]  /*0200*/  VOTEU.ANY UP1, P0 ;  /* 0x00000000003f7886 */ /* 0x000fe20000020100 */
[----:B------:R-:W1:Y:S01]  /*0210*/  SHFL.IDX PT, R3, R3, RZ, 0x1f ;  /* 0x00001fff03037589 */ /* 0x000e6200000e0000 */
[----:B------:R-:W2:Y:S01]  /*0220*/  @UP0 S2UR UR8, SR_CgaCtaId ;  /* 0x00000000000809c3 */ /* 0x000ea20000008800 */
[----:B------:R-:W-:Y:S01]  /*0230*/  @UP0 UMOV UR6, 0x400 ;  /* 0x0000040000060882 */ /* 0x000fe20000000000 */
[----:B------:R-:W-:-:S04]  /*0240*/  @UP0 UIADD3 UR4, -UR4, 0x100000, URZ ;  /* 0x0010000004040890 */ /* 0x000fc8000fffe13f */
[----:B------:R-:W-:Y:S02]  /*0250*/  @UP0 USHF.L.U32 UR5, UR4, 0xb, URZ ;  /* 0x0000000b04050899 */ /* 0x000fe4000800063f */
[----:B------:R-:W-:Y:S01]  /*0260*/  @UP0 USHF.L.U32 UR4, UR4, 0x1, URZ ;  /* 0x0000000104040899 */ /* 0x000fe2000800063f */
[----:B0-----:R-:W-:Y:S01]  /*0270*/  ISETP.NE.AND P1, PT, R2, RZ, PT ;  /* 0x000000ff0200720c */ /* 0x001fe20003f25270 */
[----:B-1----:R0:W-:Y:S01]  /*0280*/  STL [R1], R3 ;  /* 0x0000000301007387 */ /* 0x0021e20000100800 */
[----:B--2---:R-:W-:Y:S02]  /*0290*/  @UP0 ULEA UR8, UR8, UR6, 0x18 ;  /* 0x0000000608080291 */ /* 0x004fe4000f8ec03f */
[----:B------:R-:W-:-:S04]  /*02a0*/  @UP0 UIADD3 UR6, -UR7, 0x100000, URZ ;  /* 0x0010000007060890 */ /* 0x000fc8000fffe13f */
[----:B------:R-:W-:Y:S02]  /*02b0*/  @UP0 USHF.L.U32 UR7, UR6, 0xb, URZ ;  /* 0x0000000b06070899 */ /* 0x000fe4000800063f */
[----:B------:R-:W-:Y:S01]  /*02c0*/  @UP0 USHF.L.U32 UR6, UR6, 0x1, URZ ;  /* 0x0000000106060899 */ /* 0x000fe2000800063f */
[----:B------:R-:W-:Y:S01]  /*02d0*/  VOTEU.ANY UP0, P0 ;  /* 0x00000000003f7886 */ /* 0x000fe20000000100 */
[----:B------:R-:W1:Y:S04]  /*02e0*/  FENCE.VIEW.ASYNC.S ;  /* 0x00000000000073c6 */ /* 0x000e680000000000 */
[----:B-1----:R0:W1:Y:S06]  /*02f0*/  @UP0 SYNCS.EXCH.64 URZ, [UR8+0x28c00], UR4 ;  /* 0x028c0004083f05b2 */ /* 0x00206c0008000100 */
[----:B------:R0:W2:Y:S02]  /*0300*/  @UP1 SYNCS.EXCH.64 URZ, [UR8+0x28c20], UR6 ;  /* 0x028c2006083f15b2 */ /* 0x0000a40008000100 */
[----:B0-----:R-:W-:Y:S05]  /*0310*/  @P1 BRA `(.L_x_439) ;  /* 0x0000000000381947 */ /* 0x001fea0003800000 */
[----:B------:R-:W0:Y:S01]  /*0320*/  S2UR UR5, SR_CgaCtaId ;  /* 0x00000000000579c3 */ /* 0x000e220000008800 */
        /* <DEDUP_REMOVED lines=8> */
[----:B0-----:R0:W3:Y:S01]  /*03b0*/  SYNCS.EXCH.64 URZ, [UR6+0x28c30], UR4 ;  /* 0x028c3004063f75b2 */ /* 0x0010e20008000100 */
[----:B------:R0:W4:Y:S01]  /*03c0*/  SYNCS.EXCH.64 URZ, [UR6+0x28c40], UR4 ;  /* 0x028c4004063f75b2 */ /* 0x0001220008000100 */
[----:B------:R0:W0:Y:S01]  /*03d0*/  SYNCS.EXCH.64 URZ, [UR6+0x28c38], UR4 ;  /* 0x028c3804063f75b2 */ /* 0x0000220008000100 */
[----:B------:R0:W0:Y:S01]  /*03e0*/  SYNCS.EXCH.64 URZ, [UR6+0x28c48], UR4 ;  /* 0x028c4804063f75b2 */ /* 0x0000220008000100 */
[----:B------:R-:W-:Y:S01]  /*03f0*/  NOP ;  /* 0x0000000000007918 */ /* 0x000fe20000000000 */
.L_x_439:
[----:B------:R-:W5:Y:S01]  /*0400*/  SHFL.IDX PT, R2, R0, RZ, 0x1f ;  /* 0x00001fff00027589 */ /* 0x000f6200000e0000 */
[----:B------:R-:W-:Y:S01]  /*0410*/  NOP ;  /* 0x0000000000007918 */ /* 0x000fe20000000000 */
[----:B-----5:R-:W-:-:S13]  /*0420*/  ISETP.NE.AND P0, PT, R2, RZ, PT ;  /* 0x000000ff0200720c */ /* 0x020fda0003f05270 */
        /* <DEDUP_REMOVED lines=17> */
[----:B------:R0:W0:Y:S01]  /*0540*/  SYNCS.EXCH.64 URZ, [UR8+0x28c68], UR4 ;  /* 0x028c6804083f75b2 */ /* 0x0000220008000100 */
[----:B------:R-:W-:Y:S01]  /*0550*/  NOP ;  /* 0x0000000000007918 */ /* 0x000fe20000000000 */
.L_x_440:
[----:B------:R-:W5:Y:S01]  /*0560*/  SHFL.IDX PT, R2, R0, RZ, 0x1f ;  /* 0x00001fff00027589 */ /* 0x000f6200000e0000 */
[----:B------:R-:W-:Y:S01]  /*0570*/  NOP ;  /* 0x0000000000007918 */ /* 0x000fe20000000000 */
[----:B-----5:R-:W-:-:S13]  /*0580*/  ISETP.NE.AND P0, PT, R2, RZ, PT ;  /* 0x000000ff0200720c */ /* 0x020fda0003f05270 */
        /* <DEDUP_REMOVED lines=13> */
[----:B------:R0:W0:Y:S01]  /*0660*/  SYNCS.EXCH.64 URZ, [UR6+0x28c88], UR4 ;  /* 0x028c8804063f75b2 */ /* 0x0000220008000100 */
[----:B------:R-:W-:Y:S01]  /*0670*/  NOP ;  /* 0x0000000000007918 */ /* 0x000fe20000000000 */
.L_x_441:
        /* <DEDUP_REMOVED lines=22> */
.L_x_442:
        /* <DEDUP_REMOVED lines=22> */
.L_x_443:
[----:B------:R-:W-:Y:S01]  /*0940*/  IMAD.MOV.U32 R2, RZ, RZ, 0x1 ;  /* 0x00000001ff027424 */ /* 0x000fe200078e00ff */
[----:B------:R-:W-:Y:S01]  /*0950*/  ISETP.NE.AND P0, PT, R3, RZ, PT ;  /* 0x000000ff0300720c */ /* 0x000fe20003f05270 */
[----:B------:R-:W-:Y:S01]  /*0960*/  NOP ;  /* 0x0000000000007918 */ /* 0x000fe20000000000 */
[----:B------:R-:W-:Y:S01]  /*0970*/  ULDC.64 UR40, c[0x0][0x208] ;  /* 0x0000820000287ab9 */ /* 0x000fe20000000a00 */
[----:B------:R-:W-:Y:S01]  /*0980*/  BSSY B8, `(.L_x_444) ;  /* 0x00013c0000087945 */ /* 0x000fe20003800000 */
[----:B------:R-:W-:-:S05]  /*0990*/  SEL R2, R2, 0x2, !P0 ;  /* 0x0000000202027807 */ /* 0x000fca0004000000 */
[----:B------:R0:W-:Y:S02]  /*09a0*/  STL [R1+0x38], R2 ;  /* 0x0000380201007387 */ /* 0x0001e40000100800 */
[----:B01234-:R-:W-:Y:S06]  /*09b0*/  BAR.SYNC.DEFER_BLOCKING 0x0 ;  /* 0x0000000000007b1d */ /* 0x01ffec0000010000 */
[----:B------:R-:W-:Y:S05]  /*09c0*/  @!P0 BRA `(.L_x_445) ;  /* 0x000000dc00988947 */ /* 0x000fea0003800000 */
.L_x_446:
[----:B------:R-:W-:-:S08]  /*09d0*/  NOP ;  /* 0x0000000000007918 */ /* 0x000fd00000000000 */
[----:B------:R-:W0:Y:S02]  /*09e0*/  USETMAXREG.TRY_ALLOC.CTAPOOL UP0, 0xf0 ;  /* 0x000000f0000079c8 */ /* 0x000e240008000600 */
[----:B0-----:R-:W-:-:S13]  /*09f0*/  PLOP3.LUT P0, PT, PT, PT, UP0, 0x80, 0x0 ;  /* 0x000000000000781c */ /* 0x001fda0003f0f008 */
[----:B------:R-:W-:Y:S05]  /*0a00*/  @!P0 BRA `(.L_x_446) ;  /* 0xfffffffc00f08947 */ /* 0x000fea000383ffff */
[----:B------:R-:W0:Y:S01]  /*0a10*/  S2R R0, SR_TID.X ;  /* 0x0000000000007919 */ /* 0x000e220000002100 */
[----:B------:R-:W1:Y:S01]  /*0a20*/  S2UR UR5, SR_CgaCtaId ;  /* 0x00000000000579c3 */ /* 0x000e620000008800 */
[----:B------:R-:W-:Y:S02]  /*0a30*/  UMOV UR4, 0x400 ;  /* 0x0000040000047882 */ /* 0x000fe40000000000 */
[----:B-1----:R-:W-:-:S06]  /*0a40*/  ULEA UR4, UR5, UR4, 0x18 ;  /* 0x0000000405047291 */ /* 0x002fcc000f8ec03f */
[----:B------:R-:W-:Y:S01]  /*0a50*/  IMAD.U32 R2, RZ, RZ, UR4 ;  /* 0x00000004ff027e24 */ /* 0x000fe2000f8e00ff */
[----:B0-----:R-:W-:Y:S01]  /*0a60*/  SHF.R.U32.HI R0, RZ, 0x7, R0 ;  /* 0x00000007ff007819 */ /* 0x001fe20000011600 */
[----:B------:R-:W-:-:S03]  /*0a70*/  ULDC UR4, c[0x0][0xc14] ;  /* 0x0003050000047ab9 */ /* 0x000fc60000000800 */
[----:B------:R-:W-:Y:S02]  /*0a80*/  ISETP.NE.AND P0, PT, R0, 0x1, PT ;  /* 0x000000010000780c */ /* 0x000fe40003f05270 */
[----:B------:R-:W0:Y:S11]  /*0a90*/  S2R R0, SR_TID.X ;  /* 0x0000000000007919 */ /* 0x000e360000002100 */
[----:B------:R-:W-:Y:S06]  /*0aa0*/  @!P0 BAR.ARV 0x8, 0xa0 ;  /* 0x0202800000008b1d */ /* 0x000fec0000002000 */
[----:B0-----:R-:W-:-:S13]  /*0ab0*/  ISETP.GE.U32.AND P0, PT, R0, 0x100, PT ;  /* 0x000001000000780c */ /* 0x001fda0003f06070 */
[----:B------:R-:W-:Y:S08]  /*0ac0*/  @P0 BAR.ARV 0xf, 0x100 ;  /* 0x03c4000000000b1d */ /* 0x000ff00000002000 */
[----:B------:R-:W-:Y:S06]  /*0ad0*/  BAR.SYNC.DEFER_BLOCKING 0x5, 0x120 ;  /* 0x0144800000007b1d */ /* 0x000fec0000010000 */
[----:B------:R-:W0:Y:S02]  /*0ae0*/  LDS.128 R24, [R2+0x28cd0] ;  /* 0x028cd00002187984 */ /* 0x000e240000000c00 */
[----:B------:R-:W-:Y:S06]  /*0af0*/  BAR.ARV 0x4, 0x120 ;  /* 0x0104800000007b1d */ /* 0x000fec0000002000 */
[----:B0-----:R-:W-:-:S13]  /*0b00*/  ISETP.GE.AND P0, PT, R27, UR4, PT ;  /* 0x000000041b007c0c */ /* 0x001fda000bf06270 */
[----:B------:R-:W-:Y:S05]  /*0b10*/  @P0 BRA `(.L_x_447) ;  /* 0x0000013800980947 */ /* 0x000fea0003800000 */
[----:B------:R-:W2:Y:S01]  /*0b20*/  LDL.LU R16, [R1+0x38] ;  /* 0x0000380001107983 */ /* 0x000ea20000300800 */
[----:B------:R-:W-:-:S05]  /*0b30*/  VIADD R212, R0, 0xffffff80 ;  /* 0xffffff8000d47836 */ /* 0x000fca0000000000 */
[----:B------:R-:W-:-:S04]  /*0b40*/  SHF.R.S32.HI R3, RZ, 0x1f, R212 ;  /* 0x0000001fff037819 */ /* 0x000fc800000114d4 */
[CC--:B------:R-:W-:Y:S02]  /*0b50*/  LEA.HI R5, R3.reuse, R212.reuse, RZ, 0x7 ;  /* 0x000000d403057211 */ /* 0x0c0fe400078f38ff */
[-C--:B------:R-:W-:Y:S02]  /*0b60*/  LEA.HI R4, R3, R212.reuse, RZ, 0x4 ;  /* 0x000000d403047211 */ /* 0x080fe400078f20ff */
[----:B------:R-:W-:Y:S02]  /*0b70*/  LOP3.LUT R7, R5, 0xffffff80, RZ, 0xc0, !PT ;  /* 0xffffff8005077812 */ /* 0x000fe400078ec0ff */
[----:B------:R-:W-:Y:S02]  /*0b80*/  LOP3.LUT R9, R4, 0xfffffff0, RZ, 0xc0, !PT ;  /* 0xfffffff004097812 */ /* 0x000fe400078ec0ff */
[----:B------:R-:W-:Y:S01]  /*0b90*/  LEA.HI R0, R3, R212, RZ, 0x5 ;  /* 0x000000d403007211 */ /* 0x000fe200078f28ff */
[C---:B------:R-:W-:Y:S01]  /*0ba0*/  IMAD.IADD R7, R212.reuse, 0x1, -R7 ;  /* 0x00000001d4077824 */ /* 0x040fe200078e0a07 */
[----:B------:R-:W-:Y:S01]  /*0bb0*/  SHF.R.S32.HI R13, RZ, 0x4, R4 ;  /* 0x00000004ff0d7819 */ /* 0x000fe20000011404 */
[----:B------:R-:W-:Y:S01]  /*0bc0*/  IMAD.IADD R11, R212, 0x1, -R9 ;  /* 0x00000001d40b7824 */ /* 0x000fe200078e0a09 */
[----:B------:R-:W-:-:S02]  /*0bd0*/  SHF.R.S32.HI R189, RZ, 0x5, R0 ;  /* 0x00000005ffbd7819 */ /* 0x000fc40000011400 */
[----:B------:R-:W-:Y:S02]  /*0be0*/  SHF.R.S32.HI R10, RZ, 0x1f, R0 ;  /* 0x0000001fff0a7819 */ /* 0x000fe40000011400 */
[----:B------:R-:W-:Y:S02]  /*0bf0*/  SHF.R.S32.HI R0, RZ, 0x1f, R7 ;  /* 0x0000001fff007819 */ /* 0x000fe40000011407 */
[----:B------:R-:W-:Y:S02]  /*0c00*/  SHF.R.S32.HI R6, RZ, 0x1f, R11 ;  /* 0x0000001fff067819 */ /* 0x000fe4000001140b */
[----:B------:R-:W-:Y:S02]  /*0c10*/  LEA.HI R9, R4, R13, RZ, 0x1 ;  /* 0x0000000d04097211 */ /* 0x000fe400078f08ff */
[----:B------:R-:W-:Y:S02]  /*0c20*/  LEA.HI R4, R0, R7, RZ, 0x2 ;  /* 0x0000000700047211 */ /* 0x000fe400078f10ff */
[----:B------:R-:W-:-:S02]  /*0c30*/  LEA.HI R8, R6, R11, RZ, 0x3 ;  /* 0x0000000b06087211 */ /* 0x000fc400078f18ff */
[----:B------:R-:W-:Y:S02]  /*0c40*/  LOP3.LUT R12, R9, 0x1ffffffe, RZ, 0xc0, !PT ;  /* 0x1ffffffe090c7812 */ /* 0x000fe400078ec0ff */
[--C-:B------:R-:W-:Y:S02]  /*0c50*/  SHF.R.S32.HI R6, RZ, 0x2, R4.reuse ;  /* 0x00000002ff067819 */ /* 0x100fe40000011404 */
[----:B------:R-:W-:Y:S02]  /*0c60*/  SHF.R.S32.HI R9, RZ, 0x1f, R4 ;  /* 0x0000001fff097819 */ /* 0x000fe40000011404 */
[----:B------:R-:W-:Y:S02]  /*0c70*/  LEA.HI R14, R10, R189, RZ, 0x2 ;  /* 0x000000bd0a0e7211 */ /* 0x000fe400078f10ff */
[----:B------:R-:W-:Y:S02]  /*0c80*/  LEA.HI R9, R9, R6, RZ, 0x3 ;  /* 0x0000000609097211 */ /* 0x000fe400078f18ff */
[----:B------:R-:W-:-:S02]  /*0c90*/  LOP3.LUT R10, R8, 0xfffffff8, RZ, 0xc0, !PT ;  /* 0xfffffff8080a7812 */ /* 0x000fc400078ec0ff */
[----:B------:R-:W-:Y:S02]  /*0ca0*/  LOP3.LUT R9, R9, 0xfffffff8, RZ, 0xc0, !PT ;  /* 0xfffffff809097812 */ /* 0x000fe400078ec0ff */
[----:B------:R-:W-:Y:S01]  /*0cb0*/  SHF.R.S32.HI R206, RZ, 0x7, R5 ;  /* 0x00000007ffce7819 */ /* 0x000fe20000011405 */
[----:B------:R-:W-:Y:S01]  /*0cc0*/  IMAD.IADD R10, R11, 0x1, -R10 ;  /* 0x000000010b0a7824 */ /* 0x000fe200078e0a0a */
[----:B------:R-:W-:Y:S01]  /*0cd0*/  LOP3.LUT R14, R14, 0x3ffffc, RZ, 0xc0, !PT ;  /* 0x003ffffc0e0e7812 */ /* 0x000fe200078ec0ff */
[----:B------:R-:W-:Y:S01]  /*0ce0*/  IMAD.IADD R9, R6, 0x1, -R9 ;  /* 0x0000000106097824 */ /* 0x000fe200078e0a09 */
[----:B------:R-:W-:Y:S01]  /*0cf0*/  LEA.HI R0, R0, R7, RZ, 0x5 ;  /* 0x0000000700007211 */ /* 0x000fe200078f28ff */
[----:B------:R-:W-:Y:S01]  /*0d00*/  IMAD R15, R206, 0x100, R11 ;  /* 0x00000100ce0f7824 */ /* 0x000fe200078e020b */
[----:B------:R-:W-:Y:S01]  /*0d10*/  IADD3 R12, R13, -R12, RZ ;  /* 0x8000000c0d0c7210 */ /* 0x000fe20007ffe0ff */
[----:B------:R-:W-:Y:S01]  /*0d20*/  IMAD.IADD R14, R189, 0x1, -R14 ;  /* 0x00000001bd0e7824 */ /* 0x000fe200078e0a0e */
[-C--:B------:R-:W-:Y:S01]  /*0d30*/  LEA.HI R6, R3, R212.reuse, RZ, 0x2 ;  /* 0x000000d403067211 */ /* 0x080fe200078f10ff */
[----:B------:R-:W-:Y:S01]  /*0d40*/  IMAD.SHL.U32 R11, R10, 0x40, RZ ;  /* 0x000000400a0b7824 */ /* 0x000fe200078e00ff */
[----:B------:R-:W-:Y:S01]  /*0d50*/  SHF.R.S32.HI R0, RZ, 0x5, R0 ;  /* 0x00000005ff007819 */ /* 0x000fe20000011400 */
[----:B------:R-:W-:Y:S01]  /*0d60*/  IMAD.SHL.U32 R8, R8, 0x40, RZ ;  /* 0x0000004008087824 */ /* 0x000fe200078e00ff */
[----:B------:R-:W-:Y:S01]  /*0d70*/  SHF.R.S32.HI R19, RZ, 0x2, R6 ;  /* 0x00000002ff137819 */ /* 0x000fe20000011406 */
[----:B------:R-:W-:Y:S01]  /*0d80*/  IMAD R15, R14, 0x10, R15 ;  /* 0x000000100e0f7824 */ /* 0x000fe200078e020f */
[----:B------:R-:W-:Y:S01]  /*0d90*/  LOP3.LUT R11, R11, 0x1c0, RZ, 0xc0, !PT ;  /* 0x000001c00b0b7812 */ /* 0x000fe200078ec0ff */
[----:B------:R-:W-:Y:S01]  /*0da0*/  IMAD.SHL.U32 R12, R12, 0x8, RZ ;  /* 0x000000080c0c7824 */ /* 0x000fe200078e00ff */
[----:B------:R-:W-:Y:S01]  /*0db0*/  LOP3.LUT R4, R4, 0x7ffffffc, RZ, 0xc0, !PT ;  /* 0x7ffffffc04047812 */ /* 0x000fe200078ec0ff */
[----:B------:R-:W-:Y:S01]  /*0dc0*/  IMAD R188, R0, 0x10, R9 ;  /* 0x0000001000bc7824 */ /* 0x000fe200078e0209 */
[----:B------:R-:W-:Y:S01]  /*0dd0*/  LOP3.LUT R8, R8, 0x7ffffe00, RZ, 0xc0, !PT ;  /* 0x7ffffe0008087812 */ /* 0x000fe200078ec0ff */
[--C-:B------:R-:W-:Y:S01]  /*0de0*/  IMAD.U32 R210, R15, 0x40, R12.reuse ;  /* 0x000000400fd27824 */ /* 0x100fe200078e000c */
[----:B------:R-:W-:Y:S01]  /*0df0*/  LEA.HI R0, R3, R212, RZ, 0x3 ;  /* 0x000000d403007211 */ /* 0x000fe200078f18ff */
[----:B------:R-:W-:Y:S01]  /*0e00*/  VIADD R215, R19, 0x20 ;  /* 0x0000002013d77836 */ /* 0x000fe20000000000 */
[----:B------:R-:W-:-:S02]  /*0e10*/  LOP3.LUT R12, R11, 0x8, R12, 0xf8, !PT ;  /* 0x000000080b0c7812 */ /* 0x000fc400078ef80c */
[----:B------:R-:W-:Y:S01]  /*0e20*/  SHF.R.U32.HI R11, RZ, 0x3, R11 ;  /* 0x00000003ff0b7819 */ /* 0x000fe2000001160b */
[----:B------:R-:W-:Y:S01]  /*0e30*/  IMAD.IADD R4, R7, 0x1, -R4 ;  /* 0x0000000107047824 */ /* 0x000fe200078e0a04 */
[----:B------:R-:W-:Y:S01]  /*0e40*/  SHF.R.S32.HI R192, RZ, 0x3, R0 ;  /* 0x00000003ffc07819 */ /* 0x000fe20000011400 */
[----:B------:R-:W-:Y:S01]  /*0e50*/  IMAD R8, R189, 0x400, R8 ;  /* 0x00000400bd087824 */ /* 0x000fe200078e0208 */
[----:B------:R-:W-:Y:S02]  /*0e60*/  LOP3.LUT R3, R0, 0x1ffffff8, RZ, 0xc0, !PT ;  /* 0x1ffffff800037812 */ /* 0x000fe400078ec0ff */
[----:B------:R-:W-:Y:S02]  /*0e70*/  LOP3.LUT R7, R6, 0xfffffffc, RZ, 0xc0, !PT ;  /* 0xfffffffc06077812 */ /* 0x000fe400078ec0ff */
[----:B------:R-:W-:Y:S02]  /*0e80*/  SHF.R.S32.HI R0, RZ, 0x1f, R215 ;  /* 0x0000001fff007819 */ /* 0x000fe400000114d7 */
[----:B------:R-:W-:Y:S01]  /*0e90*/  LOP3.LUT R11, R12, R11, RZ, 0x3c, !PT ;  /* 0x0000000b0c0b7212 */ /* 0x000fe200078e3cff */
[----:B------:R-:W-:Y:S01]  /*0ea0*/  IMAD.IADD R204, R212, 0x1, -R7 ;  /* 0x00000001d4cc7824 */ /* 0x000fe200078e0a07 */
[----:B------:R-:W-:Y:S01]  /*0eb0*/  LEA.HI R0, R0, R215, RZ, 0x3 ;  /* 0x000000d700007211 */ /* 0x000fe200078f18ff */
[----:B------:R-:W-:Y:S01]  /*0ec0*/  IMAD.SHL.U32 R208, R215, 0x40, RZ ;  /* 0x00000040d7d07824 */ /* 0x000fe200078e00ff */
[----:B------:R-:W-:-:S02]  /*0ed0*/  R2P PR, R10, 0x6 ;  /* 0x000000060a007804 */ /* 0x000fc40000000000 */
[----:B------:R-:W-:Y:S01]  /*0ee0*/  IADD3 R11, R8, R11, RZ ;  /* 0x0000000b080b7210 */ /* 0x000fe20007ffe0ff */
[----:B------:R-:W-:Y:S01]  /*0ef0*/  IMAD.SHL.U32 R209, R0, 0x40, RZ ;  /* 0x0000004000d17824 */ /* 0x000fe200078e00ff */
[----:B------:R-:W-:Y:S02]  /*0f00*/  SHF.R.S32.HI R6, RZ, 0x1f, R6 ;  /* 0x0000001fff067819 */ /* 0x000fe40000011406 */
[----:B------:R-:W-:Y:S01]  /*0f10*/  LEA.HI R5, R5, R206, RZ, 0x1 ;  /* 0x000000ce05057211 */ /* 0x000fe200078f08ff */
[----:B------:R-:W-:Y:S01]  /*0f20*/  IMAD R194, R11, 0x2, R2 ;  /* 0x000000020bc27824 */ /* 0x000fe200078e0202 */
[----:B------:R-:W-:Y:S01]  /*0f30*/  LOP3.LUT R208, R208, 0x1c0, RZ, 0xc0, !PT ;  /* 0x000001c0d0d07812 */ /* 0x000fe200078ec0ff */
[----:B------:R-:W-:Y:S01]  /*0f40*/  IMAD.MOV.U32 R196, RZ, RZ, 0x40 ;  /* 0x00000040ffc47424 */ /* 0x000fe200078e00ff */
[----:B------:R-:W-:Y:S01]  /*0f50*/  LEA.HI R6, R6, R19, RZ, 0x3 ;  /* 0x0000001306067211 */ /* 0x000fe200078f18ff */
[----:B------:R-:W-:Y:S01]  /*0f60*/  VIADD R197, R194, 0x26800 ;  /* 0x00026800c2c57836 */ /* 0x000fe20000000000 */
[----:B------:R-:W-:-:S02]  /*0f70*/  LOP3.LUT R5, R5, 0xfffffe, RZ, 0xc0, !PT ;  /* 0x00fffffe05057812 */ /* 0x000fc400078ec0ff */
[----:B------:R-:W-:Y:S02]  /*0f80*/  SHF.R.U32.HI R214, RZ, 0x3, R208 ;  /* 0x00000003ffd67819 */ /* 0x000fe400000116d0 */
[----:B------:R-:W-:Y:S01]  /*0f90*/  LOP3.LUT R209, R209, 0xfffffe00, RZ, 0xc0, !PT ;  /* 0xfffffe00d1d17812 */ /* 0x000fe200078ec0ff */
[----:B------:R-:W-:Y:S01]  /*0fa0*/  VIADD R195, R194, 0x26820 ;  /* 0x00026820c2c37836 */ /* 0x000fe20000000000 */
[----:B------:R-:W-:Y:S01]  /*0fb0*/  SEL R196, R196, 0xffffffc0, !P2 ;  /* 0xffffffc0c4c47807 */ /* 0x000fe20005000000 */
[----:B------:R-:W-:Y:S01]  /*0fc0*/  IMAD.IADD R3, R212, 0x1, -R3 ;  /* 0x00000001d4037824 */ /* 0x000fe200078e0a03 */
[----:B------:R-:W-:Y:S01]  /*0fd0*/  LOP3.LUT R6, R6, 0xfffffff8, RZ, 0xc0, !PT ;  /* 0xfffffff806067812 */ /* 0x000fe200078ec0ff */
[----:B------:R-:W-:Y:S02]  /*0fe0*/  IMAD.IADD R5, R206, 0x1, -R5 ;  /* 0x00000001ce057824 */ /* 0x000fe400078e0a05 */
[C---:B------:R-:W-:Y:S01]  /*0ff0*/  @P1 VIADD R195, R197.reuse, 0xffffffe0 ;  /* 0xffffffe0c5c31836 */ /* 0x040fe20000000000 */
[----:B------:R-:W-:Y:S01]  /*1000*/  CS2R R22, SRZ ;  /* 0x0000000000167805 */ /* 0x000fe2000001ff00 */
[----:B------:R-:W-:-:S02]  /*1010*/  IMAD.IADD R197, R197, 0x1, R196 ;  /* 0x00000001c5c57824 */ /* 0x000fc400078e02c4 */
[----:B------:R-:W-:Y:S02]  /*1020*/  IMAD.MOV.U32 R202, RZ, RZ, RZ ;  /* 0x000000ffffca7224 */ /* 0x000fe400078e00ff */
[----:B------:R-:W-:Y:S02]  /*1030*/  IMAD.MOV.U32 R185, RZ, RZ, RZ ;  /* 0x000000ffffb97224 */ /* 0x000fe400078e00ff */
[----:B------:R-:W-:Y:S02]  /*1040*/  IMAD.MOV.U32 R18, RZ, RZ, RZ ;  /* 0x000000ffff127224 */ /* 0x000fe400078e00ff */
[----:B------:R-:W-:Y:S02]  /*1050*/  IMAD.SHL.U32 R187, R3, 0x8, RZ ;  /* 0x0000000803bb7824 */ /* 0x000fe400078e00ff */
[----:B------:R-:W-:Y:S02]  /*1060*/  IMAD.IADD R186, R19, 0x1, -R6 ;  /* 0x0000000113ba7824 */ /* 0x000fe400078e0a06 */
[----:B------:R-:W-:-:S02]  /*1070*/  IMAD.SHL.U32 R191, R5, 0x100, RZ ;  /* 0x0000010005bf7824 */ /* 0x000fc400078e00ff */
[----:B------:R-:W-:Y:S02]  /*1080*/  IMAD.SHL.U32 R190, R4, 0x2, RZ ;  /* 0x0000000204be7824 */ /* 0x000fe400078e00ff */
[----:B------:R-:W-:Y:S01]  /*1090*/  IMAD.IADD R196, R196, 0x1, R195 ;  /* 0x00000001c4c47824 */ /* 0x000fe200078e02c3 */
[----:B--2---:R-:W-:Y:S02]  /*10a0*/  LOP3.LUT R184, R16, 0x1, RZ, 0xfc, !PT ;  /* 0x0000000110b87812 */ /* 0x004fe400078efcff */
[----:B------:R-:W-:-:S04]  /*10b0*/  SHF.L.U32 R16, R204, 0x3, RZ ;  /* 0x00000003cc107819 */ /* 0x000fc800000006ff */
[----:B------:R-:W-:-:S04]  /*10c0*/  LOP3.LUT R0, R208, 0x38, R16, 0xf8, !PT ;  /* 0x00000038d0007812 */ /* 0x000fc800078ef810 */
[----:B------:R-:W-:-:S04]  /*10d0*/  LOP3.LUT R207, R209, R0, R214, 0xf6, !PT ;  /* 0x00000000d1cf7212 */ /* 0x000fc800078ef6d6 */
[----:B------:R-:W-:-:S07]  /*10e0*/  LEA R207, R207, R2, 0x1 ;  /* 0x00000002cfcf7211 */ /* 0x000fce00078e08ff */
.L_x_570:
[----:B0----5:R-:W0:Y:S01]  /*10f0*/  LDC.64 R4, c[0x0][0xc60] ;  /* 0x00031800ff047b82 */ /* 0x021e220000000a00 */
[----:B------:R-:W-:Y:S01]  /*1100*/  ULDC.64 UR4, c[0x0][0xa28] ;  /* 0x00028a0000047ab9 */ /* 0x000fe20000000a00 */
[----:B------:R-:W-:Y:S01]  /*1110*/  ULDC.64 UR8, c[0x0][0xa18] ;  /* 0x0002860000087ab9 */ /* 0x000fe20000000a00 */
[----:B------:R-:W-:Y:S01]  /*1120*/  ULDC.64 UR6, c[0x0][0xa08] ;  /* 0x0002820000067ab9 */ /* 0x000fe20000000a00 */
[----:B0-----:R-:W-:-:S05]  /*1130*/  IMAD.WIDE R4, R27, 0x4, R4 ;  /* 0x000000041b047825 */ /* 0x001fca00078e0204 */
[----:B--2---:R-:W2:Y:S01]  /*1140*/  LDG.E R201, desc[UR40][R4.64] ;  /* 0x0000002804c97981 */ /* 0x004ea2000c1e1900 */
[----:B------:R-:W-:Y:S01]  /*1150*/  ISETP.NE.U32.AND P2, PT, RZ, UR4, PT ;  /* 0x00000004ff007c0c */ /* 0x000fe2000bf45070 */
[----:B------:R-:W-:Y:S01]  /*1160*/  IMAD.MOV.U32 R3, RZ, RZ, RZ ;  /* 0x000000ffff037224 */ /* 0x000fe200078e00ff */
[----:B------:R-:W-:Y:S01]  /*1170*/  ISETP.NE.U32.AND P1, PT, RZ, UR8, PT ;  /* 0x00000008ff007c0c */ /* 0x000fe2000bf25070 */
[----:B------:R-:W-:Y:S01]  /*1180*/  IMAD.MOV.U32 R33, RZ, RZ, RZ ;  /* 0x000000ffff217224 */ /* 0x000fe200078e00ff */
[----:B------:R-:W-:Y:S02]  /*1190*/  ISETP.NE.AND.EX P2, PT, RZ, UR5, PT, P2 ;  /* 0x00000005ff007c0c */ /* 0x000fe4000bf45320 */
[----:B------:R-:W-:Y:S02]  /*11a0*/  ISETP.NE.AND.EX P1, PT, RZ, UR9, PT, P1 ;  /* 0x00000009ff007c0c */ /* 0x000fe4000bf25310 */
[----:B------:R-:W-:-:S04]  /*11b0*/  ISETP.NE.U32.AND P0, PT, RZ, UR6, PT ;  /* 0x00000006ff007c0c */ /* 0x000fc8000bf05070 */
[----:B------:R-:W-:Y:S02]  /*11c0*/  ISETP.NE.AND.EX P0, PT, RZ, UR7, PT, P0 ;  /* 0x00000007ff007c0c */ /* 0x000fe4000bf05300 */
[----:B--2---:R-:W-:Y:S01]  /*11d0*/  SHF.R.S32.HI R205, RZ, 0x1f, R201 ;  /* 0x0000001fffcd7819 */ /* 0x004fe200000114c9 */
[C---:B------:R-:W-:Y:S02]  /*11e0*/  IMAD.SHL.U32 R199, R201.reuse, 0x4, RZ ;  /* 0x00000004c9c77824 */ /* 0x040fe400078e00ff */
[C---:B------:R-:W-:Y:S02]  /*11f0*/  @P2 LEA R4, P3, R201.reuse, UR4, 0x2 ;  /* 0x00000004c9042c11 */ /* 0x040fe4000f8610ff */
[C-C-:B------:R-:W-:Y:S02]  /*1200*/  SHF.L.U64.HI R200, R201.reuse, 0x2, R205.reuse ;  /* 0x00000002c9c87819 */ /* 0x140fe400000102cd */
[----:B------:R-:W-:Y:S01]  /*1210*/  @P2 LEA.HI.X R5, R201, UR5, R205, 0x2, P3 ;  /* 0x00000005c9052c11 */ /* 0x000fe200098f14cd */
[----:B------:R-:W-:Y:S01]  /*1220*/  ULDC UR4, c[0x0][0x288] ;  /* 0x0000a20000047ab9 */ /* 0x000fe20000000800 */
[----:B----4-:R-:W-:-:S03]  /*1230*/  IADD3 R8, P4, R199, UR6, RZ ;  /* 0x00000006c7087c10 */ /* 0x010fc6000ff9e0ff */
[----:B------:R0:W5:Y:S01]  /*1240*/  @P2 LDG.E R3, desc[UR40][R4.64] ;  /* 0x0000002804032981 */ /* 0x000162000c1e1900 */
[----:B---3--:R-:W-:Y:S01]  /*1250*/  @P1 IADD3 R6, P2, R199, UR8, RZ ;  /* 0x00000008c7061c10 */ /* 0x008fe2000ff5e0ff */
[----:B------:R-:W-:Y:S01]  /*1260*/  IMAD.U32 R30, RZ, RZ, UR4 ;  /* 0x00000004ff1e7e24 */ /* 0x000fe2000f8e00ff */
[C---:B------:R-:W-:Y:S01]  /*1270*/  IADD3.X R9, R200.reuse, UR7, RZ, P4, !PT ;  /* 0x00000007c8097c10 */ /* 0x040fe2000a7fe4ff */
[----:B------:R-:W-:Y:S01]  /*1280*/  ULDC.64 UR4, c[0x0][0x3f8] ;  /* 0x0000fe0000047ab9 */ /* 0x000fe20000000a00 */
[----:B------:R-:W-:-:S03]  /*1290*/  @P1 IADD3.X R7, R200, UR9, RZ, P2, !PT ;  /* 0x00000009c8071c10 */ /* 0x000fc600097fe4ff */
[----:B------:R0:W5:Y:S01]  /*12a0*/  @P0 LDG.E R33, desc[UR40][R8.64] ;  /* 0x0000002808210981 */ /* 0x000162000c1e1900 */
[----:B------:R-:W-:Y:S01]  /*12b0*/  UISETP.NE.U32.AND UP0, UPT, UR4, URZ, UPT ;  /* 0x0000003f0400728c */ /* 0x000fe2000bf05070 */
[----:B------:R-:W-:Y:S02]  /*12c0*/  ULDC.64 UR8, c[0x0][0xa20] ;  /* 0x0002880000087ab9 */ /* 0x000fe40000000a00 */
[----:B------:R0:W5:Y:S01]  /*12d0*/  @P1 LDG.E R30, desc[UR40][R6.64] ;  /* 0x00000028061e1981 */ /* 0x000162000c1e1900 */
[----:B------:R-:W-:Y:S01]  /*12e0*/  UISETP.NE.AND.EX UP0, UPT, UR5, URZ, UPT, UP0 ;  /* 0x0000003f0500728c */ /* 0x000fe2000bf05300 */
[----:B------:R-:W-:Y:S01]  /*12f0*/  ULDC UR4, c[0x0][0x404] ;  /* 0x0001010000047ab9 */ /* 0x000fe20000000800 */
[----:B------:R-:W-:Y:S02]  /*1300*/  ISETP.NE.U32.AND P2, PT, RZ, UR8, PT ;  /* 0x00000008ff007c0c */ /* 0x000fe4000bf45070 */
[----:B------:R-:W-:Y:S01]  /*1310*/  USEL UR4, UR4, 0x1, UP0 ;  /* 0x0000000104047887 */ /* 0x000fe20008000000 */
[----:B------:R-:W-:Y:S01]  /*1320*/  ULDC UR5, c[0x0][0x2e0] ;  /* 0x0000b80000057ab9 */ /* 0x000fe20000000800 */
[----:B------:R-:W-:-:S02]  /*1330*/  ISETP.NE.AND.EX P2, PT, RZ, UR9, PT, P2 ;  /* 0x00000009ff007c0c */ /* 0x000fc4000bf45320 */
[----:B------:R-:W-:-:S03]  /*1340*/  UIMAD UR4, UR4, UR5, URZ ;  /* 0x00000005040472a4 */ /* 0x000fc6000f8e023f */
[----:B------:R-:W-:Y:S01]  /*1350*/  ULDC UR5, c[0x0][0x338] ;  /* 0x0000ce0000057ab9 */ /* 0x000fe20000000800 */
[----:B------:R-:W-:Y:S02]  /*1360*/  IMAD.MOV.U32 R203, RZ, RZ, R25 ;  /* 0x000000ffffcb7224 */ /* 0x000fe400078e0019 */
[----:B------:R-:W-:Y:S02]  /*1370*/  IMAD.MOV.U32 R198, RZ, RZ, R26 ;  /* 0x000000ffffc67224 */ /* 0x000fe400078e001a */
[----:B------:R-:W-:Y:S01]  /*1380*/  IMAD.MOV.U32 R29, RZ, RZ, R201 ;  /* 0x000000ffff1d7224 */ /* 0x000fe200078e00c9 */
[----:B0-----:R-:W-:Y:S06]  /*1390*/  @P1 BRA `(.L_x_448) ;  /* 0x0000000000241947 */ /* 0x001fec0003800000 */
[----:B------:R-:W-:Y:S02]  /*13a0*/  ULDC.64 UR6, c[0x0][0xa00] ;  /* 0x0002800000067ab9 */ /* 0x000fe40000000a00 */
[----:B------:R-:W-:-:S04]  /*13b0*/  ISETP.NE.U32.AND P1, PT, RZ, UR6, PT ;  /* 0x00000006ff007c0c */ /* 0x000fc8000bf25070 */
[----:B------:R-:W-:-:S13]  /*13c0*/  ISETP.NE.AND.EX P1, PT, RZ, UR7, PT, P1 ;  /* 0x00000007ff007c0c */ /* 0x000fda000bf25310 */
[----:B------:R-:W-:Y:S05]  /*13d0*/  @!P1 BRA `(.L_x_448) ;  /* 0x0000000000149947 */ /* 0x000fea0003800000 */
[----:B------:R-:W0:Y:S02]  /*13e0*/  LDC.64 R4, c[0x0][0xa00] ;  /* 0x00028000ff047b82 */ /* 0x000e240000000a00 */
[----:B0-----:R-:W-:-:S05]  /*13f0*/  IMAD.WIDE R4, R29, 0x4, R4 ;  /* 0x000000041d047825 */ /* 0x001fca00078e0204 */
[----:B-----5:R-:W2:Y:S04]  /*1400*/  LDG.E R30, desc[UR40][R4.64] ;  /* 0x00000028041e7981 */ /* 0x020ea8000c1e1900 */
[----:B------:R-:W2:Y:S02]  /*1410*/  LDG.E R7, desc[UR40][R4.64+0x4] ;  /* 0x0000042804077981 */ /* 0x000ea4000c1e1900 */
[----:B--2---:R-:W-:-:S07]  /*1420*/  IADD3 R30, -R30, R7, RZ ;  /* 0x000000071e1e7210 */ /* 0x004fce0007ffe1ff */
.L_x_448:
[----:B------:R-:W-:Y:S02]  /*1430*/  IMAD.U32 R24, RZ, RZ, UR5 ;  /* 0x00000005ff187e24 */ /* 0x000fe4000f8e00ff */
[----:B------:R-:W-:Y:S01]  /*1440*/  IMAD.U32 R28, RZ, RZ, UR4 ;  /* 0x00000004ff1c7e24 */ /* 0x000fe2000f8e00ff */
[----:B------:R-:W-:Y:S06]  /*1450*/  @!P2 BRA `(.L_x_449) ;  /* 0x000000000010a947 */ /* 0x000fec0003800000 */
[----:B------:R-:W-:-:S04]  /*1460*/  IADD3 R4, P0, R199, UR8, RZ ;  /* 0x00000008c7047c10 */ /* 0x000fc8000ff1e0ff */
[----:B------:R-:W-:-:S05]  /*1470*/  IADD3.X R5, R200, UR9, RZ, P0, !PT ;  /* 0x00000009c8057c10 */ /* 0x000fca00087fe4ff */
[----:B------:R0:W5:Y:S01]  /*1480*/  LDG.E R28, desc[UR40][R4.64] ;  /* 0x00000028041c7981 */ /* 0x000162000c1e1900 */
[----:B------:R-:W-:Y:S05]  /*1490*/  BRA `(.L_x_450) ;  /* 0x0000000000107947 */ /* 0x000fea0003800000 */
.L_x_449:
[----:B------:R-:W-:Y:S05]  /*14a0*/  @!P0 BRA `(.L_x_450) ;  /* 0x00000000000c8947 */ /* 0x000fea0003800000 */
[----:B------:R-:W2:Y:S04]  /*14b0*/  LDG.E R5, desc[UR40][R8.64] ;  /* 0x0000002808057981 */ /* 0x000ea8000c1e1900 */
[----:B------:R-:W2:Y:S02]  /*14c0*/  LDG.E R28, desc[UR40][R8.64+0x4] ;  /* 0x00000428081c7981 */ /* 0x000ea4000c1e1900 */
[----:B--2---:R-:W-:-:S07]  /*14d0*/  IMAD.IADD R28, R28, 0x1, -R5 ;  /* 0x000000011c1c7824 */ /* 0x004fce00078e0a05 */
.L_x_450:
[----:B------:R-:W-:Y:S02]  /*14e0*/  ULDC.64 UR4, c[0x0][0xa10] ;  /* 0x0002840000047ab9 */ /* 0x000fe40000000a00 */
[----:B------:R-:W-:-:S04]  /*14f0*/  ISETP.NE.U32.AND P0, PT, RZ, UR4, PT ;  /* 0x00000004ff007c0c */ /* 0x000fc8000bf05070 */
[----:B------:R-:W-:Y:S01]  /*1500*/  ISETP.NE.AND.EX P0, PT, RZ, UR5, PT, P0 ;  /* 0x00000005ff007c0c */ /* 0x000fe2000bf05300 */
[----:B------:R-:W-:-:S12]  /*1510*/  ULDC.64 UR4, c[0x0][0xa30] ;  /* 0x00028c0000047ab9 */ /* 0x000fd80000000a00 */
[----:B0-----:R-:W0:Y:S02]  /*1520*/  @P0 LDC.64 R4, c[0x0][0xa10] ;  /* 0x00028400ff040b82 */ /* 0x001e240000000a00 */
[----:B0-----:R-:W-:-:S05]  /*1530*/  @P0 IMAD.WIDE R4, R29, 0x4, R4 ;  /* 0x000000041d040825 */ /* 0x001fca00078e0204 */
[----:B------:R-:W2:Y:S04]  /*1540*/  @P0 LDG.E R0, desc[UR40][R4.64] ;  /* 0x0000002804000981 */ /* 0x000ea8000c1e1900 */
[----:B------:R-:W2:Y:S01]  /*1550*/  @P0 LDG.E R9, desc[UR40][R4.64+0x4] ;  /* 0x0000042804090981 */ /* 0x000ea2000c1e1900 */
[----:B------:R-:W-:Y:S01]  /*1560*/  ISETP.NE.U32.AND P1, PT, RZ, UR4, PT ;  /* 0x00000004ff007c0c */ /* 0x000fe2000bf25070 */
[----:B-----5:R-:W-:-:S03]  /*1570*/  IMAD.MOV.U32 R27, RZ, RZ, R28 ;  /* 0x000000ffff1b7224 */ /* 0x020fc600078e001c */
[----:B------:R-:W-:-:S13]  /*1580*/  ISETP.NE.AND.EX P1, PT, RZ, UR5, PT, P1 ;  /* 0x00000005ff007c0c */ /* 0x000fda000bf25310 */
[----:B------:R-:W-:-:S04]  /*1590*/  @P1 IADD3 R6, P2, R199, UR4, RZ ;  /* 0x00000004c7061c10 */ /* 0x000fc8000ff5e0ff */
[----:B------:R-:W-:-:S05]  /*15a0*/  @P1 IADD3.X R7, R200, UR5, RZ, P2, !PT ;  /* 0x00000005c8071c10 */ /* 0x000fca00097fe4ff */
[----:B------:R0:W5:Y:S01]  /*15b0*/  @P1 LDG.E R27, desc[UR40][R6.64] ;  /* 0x00000028061b1981 */ /* 0x000162000c1e1900 */
[----:B------:R-:W-:Y:S01]  /*15c0*/  IMAD.IADD R11, R28, 0x1, -R3 ;  /* 0x000000011c0b7824 */ /* 0x000fe200078e0a03 */
[----:B------:R-:W-:-:S03]  /*15d0*/  PLOP3.LUT P3, PT, PT, PT, PT, 0x80, 0x0 ;  /* 0x000000000000781c */ /* 0x000fc60003f6f070 */
[----:B------:R-:W-:-:S05]  /*15e0*/  IMAD.MOV R31, RZ, RZ, -R11 ;  /* 0x000000ffff1f7224 */ /* 0x000fca00078e0a0b */
[----:B------:R-:W-:Y:S01]  /*15f0*/  VIMNMX R31, RZ, R31, !PT ;  /* 0x0000001fff1f7248 */ /* 0x000fe20007fe0100 */
[----:B--2---:R-:W-:-:S04]  /*1600*/  @P0 IMAD.IADD R24, R9, 0x1, -R0 ;  /* 0x0000000109180824 */ /* 0x004fc800078e0a00 */
[----:B------:R-:W-:-:S04]  /*1610*/  IMAD.IADD R168, R11, 0x1, R24 ;  /* 0x000000010ba87824 */ /* 0x000fc800078e0218 */
[----:B------:R-:W-:-:S05]  /*1620*/  VIADD R0, R168, 0x3f ;  /* 0x0000003fa8007836 */ /* 0x000fca0000000000 */
[----:B------:R-:W-:-:S04]  /*1630*/  SHF.R.S32.HI R3, RZ, 0x1f, R0 ;  /* 0x0000001fff037819 */ /* 0x000fc80000011400 */
[----:B------:R-:W-:-:S04]  /*1640*/  LEA.HI R3, R3, R0, RZ, 0x6 ;  /* 0x0000000003037211 */ /* 0x000fc800078f30ff */
[----:B------:R-:W-:Y:S02]  /*1650*/  LOP3.LUT R5, R3, 0xffffffc0, RZ, 0xc0, !PT ;  /* 0xffffffc003057812 */ /* 0x000fe400078ec0ff */
[----:B------:R-:W-:Y:S02]  /*1660*/  SHF.R.S32.HI R182, RZ, 0x6, R3 ;  /* 0x00000006ffb67819 */ /* 0x000fe40000011403 */
[----:B------:R-:W-:-:S04]  /*1670*/  VIADDMNMX R0, R5, -R11, R24, PT ;  /* 0x8000000b05007246 */ /* 0x000fc80003800118 */
[----:B------:R-:W-:Y:S02]  /*1680*/  ISETP.GT.AND P0, PT, R0, R31, PT ;  /* 0x0000001f0000720c */ /* 0x000fe40003f04270 */
[----:B------:R-:W-:-:S05]  /*1690*/  SHF.R.U32.HI R31, RZ, 0x6, R31 ;  /* 0x00000006ff1f7819 */ /* 0x000fca000001161f */
[----:B------:R-:W-:-:S06]  /*16a0*/  IMAD.MOV.U32 R51, RZ, RZ, R31 ;  /* 0x000000ffff337224 */ /* 0x000fcc00078e001f */
[----:B------:R-:W-:-:S04]  /*16b0*/  @P0 IADD3 R0, R0, 0x3f, RZ ;  /* 0x0000003f00000810 */ /* 0x000fc80007ffe0ff */
[----:B------:R-:W-:-:S04]  /*16c0*/  @P0 SHF.R.S32.HI R5, RZ, 0x1f, R0 ;  /* 0x0000001fff050819 */ /* 0x000fc80000011400 */
[----:B------:R-:W-:-:S04]  /*16d0*/  @P0 LEA.HI R5, R5, R0, RZ, 0x6 ;  /* 0x0000000005050211 */ /* 0x000fc800078f30ff */
[----:B------:R-:W-:-:S04]  /*16e0*/  @P0 SHF.R.S32.HI R51, RZ, 0x6, R5 ;  /* 0x00000006ff330819 */ /* 0x000fc80000011405 */
[----:B------:R-:W-:-:S13]  /*16f0*/  ISETP.GT.AND P0, PT, R51, R31, PT ;  /* 0x0000001f3300720c */ /* 0x000fda0003f04270 */
[----:B0-----:R-:W-:Y:S05]  /*1700*/  @!P0 BRA `(.L_x_451) ;  /* 0x0000002800b88947 */ /* 0x001fea0003800000 */
[----:B------:R-:W-:Y:S01]  /*1710*/  VIADD R0, R2, 0x22400 ;  /* 0x0002240002007836 */ /* 0x000fe20000000000 */
[----:B------:R-:W-:Y:S04]  /*1720*/  BSSY B6, `(.L_x_452) ;  /* 0x0000013000067945 */ /* 0x000fe80003800000 */
[----:B------:R-:W-:-:S13]  /*1730*/  LOP3.LUT P0, RZ, R0, 0x3ff, RZ, 0xc0, !PT ;  /* 0x000003ff00ff7812 */ /* 0x000fda000780c0ff */
        /* <DEDUP_REMOVED lines=8> */
[----:B------:R-:W-:Y:S01]  /*17c0*/  IMAD.U32 R10, RZ, RZ, UR6 ;  /* 0x00000006ff0a7e24 */ /* 0x000fe2000f8e00ff */
[----:B------:R-:W-:Y:S01]  /*17d0*/  MOV R12, 0x1 ;  /* 0x00000001000c7802 */ /* 0x000fe20000000f00 */
[----:B------:R-:W-:Y:S02]  /*17e0*/  IMAD.U32 R6, RZ, RZ, UR4 ;  /* 0x00000004ff067e24 */ /* 0x000fe4000f8e00ff */
[----:B------:R-:W-:-:S02]  /*17f0*/  IMAD.U32 R7, RZ, RZ, UR5 ;  /* 0x00000005ff077e24 */ /* 0x000fc4000f8e00ff */
[----:B------:R-:W-:Y:S02]  /*1800*/  IMAD.U32 R11, RZ, RZ, UR7 ;  /* 0x00000007ff0b7e24 */ /* 0x000fe4000f8e00ff */
[----:B------:R-:W-:Y:S02]  /*1810*/  IMAD.MOV.U32 R8, RZ, RZ, 0x70 ;  /* 0x00000070ff087424 */ /* 0x000fe400078e00ff */
[----:B0-----:R-:W-:-:S07]  /*1820*/  IMAD.MOV.U32 R13, RZ, RZ, RZ ;  /* 0x000000ffff0d7224 */ /* 0x001fce00078e00ff */
[----:B------:R-:W-:-:S07]  /*1830*/  LEPC R20, `(.L_x_453) ;  /* 0x000000001014794e */ /* 0x000fce0000000000 */
[----:B-1---5:R-:W-:Y:S05]  /*1840*/  CALL.ABS.NOINC R14 ;  /* 0x000000000e007343 */ /* 0x022fea0003c00000 */
.L_x_453:
[----:B------:R-:W-:Y:S05]  /*1850*/  BSYNC B6 ;  /* 0x0000000000067941 */ /* 0x000fea0003800000 */
.L_x_452:
        /* <DEDUP_REMOVED lines=20> */
.L_x_455:
[----:B------:R-:W-:Y:S05]  /*19a0*/  BSYNC B6 ;  /* 0x0000000000067941 */ /* 0x000fea0003800000 */
.L_x_454:
[----:B------:R-:W-:Y:S01]  /*19b0*/  ULDC.64 UR4, c[0x0][0x9f8] ;  /* 0x00027e0000047ab9 */ /* 0x000fe20000000a00 */
[----:B------:R-:W0:Y:S01]  /*19c0*/  LDC R0, c[0x0][0x428] ;  /* 0x00010a00ff007b82 */ /* 0x000e220000000800 */
[----:B------:R-:W-:-:S07]  /*19d0*/  ISETP.NE.U32.AND P0, PT, RZ, UR4, PT ;  /* 0x00000004ff007c0c */ /* 0x000fce000bf05070 */
[----:B------:R-:W1:Y:S01]  /*19e0*/  LDC.64 R54, c[0x0][0x2f0] ;  /* 0x0000bc00ff367b82 */ /* 0x000e620000000a00 */
[----:B------:R-:W-:Y:S01]  /*19f0*/  ISETP.NE.AND.EX P0, PT, RZ, UR5, PT, P0 ;  /* 0x00000005ff007c0c */ /* 0x000fe2000bf05300 */
[----:B------:R-:W-:Y:S01]  /*1a00*/  IMAD.IADD R48, R33, 0x1, R28 ;  /* 0x0000000121307824 */ /* 0x000fe200078e021c */
[----:B------:R-:W-:Y:S01]  /*1a10*/  ULDC.64 UR6, c[0x0][0xa08] ;  /* 0x0002820000067ab9 */ /* 0x000fe20000000a00 */
[----:B------:R-:W-:-:S04]  /*1a20*/  SHF.R.S32.HI R17, RZ, 0x1f, R16 ;  /* 0x0000001fff117819 */ /* 0x000fc80000011410 */
[----:B------:R-:W2:Y:S06]  /*1a30*/  LDC.64 R56, c[0x0][0x3d8] ;  /* 0x0000f600ff387b82 */ /* 0x000eac0000000a00 */
[----:B------:R-:W-:Y:S02]  /*1a40*/  @P0 IADD3 R4, P1, R199, UR4, RZ ;  /* 0x00000004c7040c10 */ /* 0x000fe4000ff3e0ff */
[----:B------:R-:W3:Y:S02]  /*1a50*/  LDC R67, c[0x0][0x3d4] ;  /* 0x0000f500ff437b82 */ /* 0x000ee40000000800 */
[----:B------:R-:W-:Y:S01]  /*1a60*/  @P0 IADD3.X R5, R200, UR5, RZ, P1, !PT ;  /* 0x00000005c8050c10 */ /* 0x000fe20008ffe4ff */
[----:B------:R-:W-:-:S04]  /*1a70*/  ULDC.64 UR4, c[0x0][0x2f8] ;  /* 0x0000be0000047ab9 */ /* 0x000fc80000000a00 */
[----:B------:R4:W2:Y:S01]  /*1a80*/  @P0 LDG.E R29, desc[UR40][R4.64] ;  /* 0x00000028041d0981 */ /* 0x0008a2000c1e1900 */
[----:B0-----:R-:W-:Y:S01]  /*1a90*/  ISETP.NE.AND P0, PT, R0, 0x1, PT ;  /* 0x000000010000780c */ /* 0x001fe20003f05270 */
[----:B------:R-:W0:Y:S01]  /*1aa0*/  LDC.64 R32, c[0x0][0x3e8] ;  /* 0x0000fa00ff207b82 */ /* 0x000e220000000a00 */
[----:B------:R-:W-:Y:S01]  /*1ab0*/  SHF.R.S32.HI R12, RZ, 0x1f, R48 ;  /* 0x0000001fff0c7819 */ /* 0x000fe20000011430 */
[----:B------:R-:W-:Y:S01]  /*1ac0*/  IMAD.SHL.U32 R42, R204, 0x4, RZ ;  /* 0x00000004cc2a7824 */ /* 0x000fe200078e00ff */
[----:B------:R-:W0:Y:S01]  /*1ad0*/  S2R R34, SR_TID.X ;  /* 0x0000000000227919 */ /* 0x000e220000002100 */
[----:B------:R-:W-:Y:S01]  /*1ae0*/  IMAD.SHL.U32 R61, R186, 0x40, RZ ;  /* 0x00000040ba3d7824 */ /* 0x000fe200078e00ff */
[----:B-1----:R-:W-:Y:S01]  /*1af0*/  SHF.L.U64.HI R53, R54, 0x6, R55 ;  /* 0x0000000636357819 */ /* 0x002fe20000010237 */
[-C--:B------:R-:W-:Y:S01]  /*1b00*/  IMAD R3, R12, R54.reuse, RZ ;  /* 0x000000360c037224 */ /* 0x080fe200078e02ff */
[----:B------:R-:W-:Y:S01]  /*1b10*/  SHF.R.S32.HI R43, RZ, 0x1f, R42 ;  /* 0x0000001fff2b7819 */ /* 0x000fe2000001142a */
[C---:B----4-:R-:W-:Y:S01]  /*1b20*/  IMAD.WIDE.U32 R4, R48.reuse, R54, RZ ;  /* 0x0000003630047225 */ /* 0x050fe200078e00ff */
[----:B------:R-:W-:Y:S01]  /*1b30*/  LOP3.LUT R61, R61, 0x1c0, RZ, 0xc0, !PT ;  /* 0x000001c03d3d7812 */ /* 0x000fe200078ec0ff */
[----:B------:R-:W1:Y:S02]  /*1b40*/  LDC R63, c[0x0][0x3d4] ;  /* 0x0000f500ff3f7b82 */ /* 0x000e640000000800 */
[----:B------:R-:W-:Y:S01]  /*1b50*/  IMAD R3, R48, R55, R3 ;  /* 0x0000003730037224 */ /* 0x000fe200078e0203 */
[----:B------:R-:W-:Y:S01]  /*1b60*/  SHF.R.U32.HI R65, RZ, 0x3, R61 ;  /* 0x00000003ff417819 */ /* 0x000fe2000001163d */
[C---:B------:R-:W-:Y:S01]  /*1b70*/  VIADD R84, R16.reuse, 0x20 ;  /* 0x0000002010547836 */ /* 0x040fe20000000000 */
[----:B---3--:R-:W-:Y:S01]  /*1b80*/  ISETP.GE.AND P2, PT, R16, R67, PT ;  /* 0x000000431000720c */ /* 0x008fe20003f46270 */
[----:B------:R-:W-:-:S02]  /*1b90*/  IMAD.IADD R5, R5, 0x1, R3 ;  /* 0x0000000105057824 */ /* 0x000fc400078e0203 */
[----:B------:R-:W3:Y:S01]  /*1ba0*/  @P0 LDC R7, c[0x0][0x42c] ;  /* 0x00010b00ff070b82 */ /* 0x000ee20000000800 */
[----:B------:R-:W-:Y:S01]  /*1bb0*/  P2R R76, PR, RZ, 0x4 ;  /* 0x00000004ff4c7803 */ /* 0x000fe20000000000 */
[----:B0-----:R-:W-:-:S06]  /*1bc0*/  IMAD.SHL.U32 R60, R32, 0x40, RZ ;  /* 0x00000040203c7824 */ /* 0x001fcc00078e00ff */
[----:B------:R-:W0:Y:S08]  /*1bd0*/  @P0 LDC R9, c[0x0][0x430] ;  /* 0x00010c00ff090b82 */ /* 0x000e300000000800 */
[----:B------:R-:W4:Y:S01]  /*1be0*/  LDC R64, c[0x0][0x2e4] ;  /* 0x0000b900ff407b82 */ /* 0x000f220000000800 */
[----:B------:R-:W-:-:S05]  /*1bf0*/  SHF.R.U32.HI R34, RZ, 0x7, R34 ;  /* 0x00000007ff227819 */ /* 0x000fca0000011622 */
[----:B------:R-:W-:Y:S02]  /*1c00*/  VIADD R62, R34, 0x8 ;  /* 0x00000008223e7836 */ /* 0x000fe40000000000 */
[----:B---3--:R-:W-:Y:S01]  /*1c10*/  @P0 IMAD.HI.U32 R0, R26, R7, RZ ;  /* 0x000000071a000227 */ /* 0x008fe200078e00ff */
[----:B------:R-:W3:Y:S04]  /*1c20*/  LDC.64 R46, c[0x0][0x2d8] ;  /* 0x0000b600ff2e7b82 */ /* 0x000ee80000000a00 */
[----:B0-----:R-:W-:Y:S02]  /*1c30*/  @P0 SHF.R.U32.HI R26, RZ, R9, R0 ;  /* 0x00000009ff1a0219 */ /* 0x001fe40000011600 */
[----:B------:R-:W-:Y:S02]  /*1c40*/  ISETP.NE.U32.AND P0, PT, RZ, UR6, PT ;  /* 0x00000006ff007c0c */ /* 0x000fe4000bf05070 */
[----:B------:R-:W-:Y:S01]  /*1c50*/  SHF.R.S32.HI R0, RZ, 0x1f, R26 ;  /* 0x0000001fff007819 */ /* 0x000fe2000001141a */
[----:B------:R-:W-:Y:S01]  /*1c60*/  IMAD.WIDE.U32 R4, R26, UR4, R4 ;  /* 0x000000041a047c25 */ /* 0x000fe2000f8e0004 */
[----:B------:R-:W-:Y:S01]  /*1c70*/  ISETP.NE.AND.EX P0, PT, RZ, UR7, PT, P0 ;  /* 0x00000007ff007c0c */ /* 0x000fe2000bf05300 */
[----:B------:R-:W-:-:S02]  /*1c80*/  ULDC.64 UR6, c[0x0][0x320] ;  /* 0x0000c80000067ab9 */ /* 0x000fc40000000a00 */
[C---:B------:R-:W-:Y:S02]  /*1c90*/  IMAD R7, R0.reuse, UR6, RZ ;  /* 0x0000000600077c24 */ /* 0x040fe4000f8e02ff */
[----:B------:R-:W-:Y:S02]  /*1ca0*/  IMAD R3, R0, UR4, RZ ;  /* 0x0000000400037c24 */ /* 0x000fe4000f8e02ff */
[C---:B------:R-:W-:Y:S02]  /*1cb0*/  IMAD R9, R26.reuse, UR7, R7 ;  /* 0x000000071a097c24 */ /* 0x040fe4000f8e0207 */
[----:B------:R-:W-:-:S04]  /*1cc0*/  IMAD.WIDE.U32 R6, R26, UR6, R16 ;  /* 0x000000061a067c25 */ /* 0x000fc8000f8e0010 */
[----:B------:R-:W-:Y:S01]  /*1cd0*/  IMAD R3, R26, UR5, R3 ;  /* 0x000000051a037c24 */ /* 0x000fe2000f8e0203 */
[----:B------:R-:W-:Y:S01]  /*1ce0*/  ULDC.64 UR4, c[0x0][0x300] ;  /* 0x0000c00000047ab9 */ /* 0x000fe20000000a00 */
[----:B------:R-:W-:Y:S02]  /*1cf0*/  IMAD.IADD R7, R7, 0x1, R9 ;  /* 0x0000000107077824 */ /* 0x000fe400078e0209 */
[----:B------:R-:W-:Y:S01]  /*1d00*/  IMAD.IADD R5, R5, 0x1, R3 ;  /* 0x0000000105057824 */ /* 0x000fe200078e0203 */
[----:B------:R-:W-:Y:S02]  /*1d10*/  SHF.R.S32.HI R3, RZ, 0x1f, R19 ;  /* 0x0000001fff037819 */ /* 0x000fe40000011413 */
[----:B--2---:R-:W-:Y:S02]  /*1d20*/  SHF.R.S32.HI R0, RZ, 0x1f, R29 ;  /* 0x0000001fff007819 */ /* 0x004fe4000001141d */
[----:B------:R-:W-:Y:S02]  /*1d30*/  SEL R9, R29, RZ, !P0 ;  /* 0x000000ff1d097207 */ /* 0x000fe40004000000 */
[----:B------:R-:W-:-:S03]  /*1d40*/  SEL R0, R0, RZ, !P0 ;  /* 0x000000ff00007207 */ /* 0x000fc60004000000 */
[----:B------:R-:W-:-:S04]  /*1d50*/  IMAD.WIDE.U32 R44, R9, UR4, R4 ;  /* 0x00000004092c7c25 */ /* 0x000fc8000f8e0004 */
[----:B------:R-:W-:Y:S02]  /*1d60*/  IMAD R8, R0, UR4, RZ ;  /* 0x0000000400087c24 */ /* 0x000fe4000f8e02ff */
[----:B------:R-:W-:-:S04]  /*1d70*/  IMAD.WIDE.U32 R4, R19, R54, R16 ;  /* 0x0000003613047225 */ /* 0x000fc800078e0010 */
[----:B------:R-:W-:Y:S01]  /*1d80*/  IMAD R11, R9, UR5, R8 ;  /* 0x00000005090b7c24 */ /* 0x000fe2000f8e0208 */
[----:B------:R-:W-:Y:S01]  /*1d90*/  ULDC.64 UR4, c[0x0][0x328] ;  /* 0x0000ca0000047ab9 */ /* 0x000fe20000000a00 */
[C---:B------:R-:W-:Y:S01]  /*1da0*/  IMAD R8, R3.reuse, R54, RZ ;  /* 0x0000003603087224 */ /* 0x040fe200078e02ff */
[----:B------:R-:W-:Y:S01]  /*1db0*/  IADD3 R26, P0, R44, R4, RZ ;  /* 0x000000042c1a7210 */ /* 0x000fe20007f1e0ff */
[----:B------:R-:W-:Y:S02]  /*1dc0*/  IMAD R4, R3, R56, RZ ;  /* 0x0000003803047224 */ /* 0x000fe400078e02ff */
[----:B------:R-:W-:Y:S01]  /*1dd0*/  IMAD R13, R19, R55, R8 ;  /* 0x00000037130d7224 */ /* 0x000fe200078e0208 */
[----:B------:R-:W-:Y:S01]  /*1de0*/  SHF.L.U64.HI R55, R56, 0x6, R57 ;  /* 0x0000000638377819 */ /* 0x000fe20000010239 */
[----:B------:R-:W-:Y:S02]  /*1df0*/  IMAD R8, R0, UR4, RZ ;  /* 0x0000000400087c24 */ /* 0x000fe4000f8e02ff */
[----:B------:R-:W-:-:S02]  /*1e00*/  IMAD.IADD R0, R45, 0x1, R11 ;  /* 0x000000012d007824 */ /* 0x000fc400078e020b */
[----:B------:R-:W-:Y:S02]  /*1e10*/  IMAD R15, R19, R57, R4 ;  /* 0x00000039130f7224 */ /* 0x000fe400078e0204 */
[----:B------:R-:W-:Y:S01]  /*1e20*/  IMAD.WIDE.U32 R40, R9, UR4, R6 ;  /* 0x0000000409287c25 */ /* 0x000fe2000f8e0006 */
[----:B------:R-:W-:Y:S01]  /*1e30*/  IADD3.X R50, R0, R5, R13, P0, !PT ;  /* 0x0000000500327210 */ /* 0x000fe200007fe40d */
[----:B------:R-:W-:Y:S01]  /*1e40*/  ULDC UR4, c[0x0][0x2e4] ;  /* 0x0000b90000047ab9 */ /* 0x000fe20000000800 */
[----:B------:R-:W-:Y:S01]  /*1e50*/  SEL R13, R67, RZ, P2 ;  /* 0x000000ff430d7207 */ /* 0x000fe20001000000 */
[C---:B------:R-:W-:Y:S01]  /*1e60*/  IMAD.WIDE.U32 R4, R19.reuse, R56, R42 ;  /* 0x0000003813047225 */ /* 0x040fe200078e002a */
[----:B------:R-:W-:Y:S02]  /*1e70*/  IADD3 R48, P2, R19, R48, RZ ;  /* 0x0000003013307210 */ /* 0x000fe40007f5e0ff */
[----:B------:R-:W-:Y:S01]  /*1e80*/  ISETP.GE.AND P0, PT, R16, UR4, PT ;  /* 0x0000000410007c0c */ /* 0x000fe2000bf06270 */
[----:B------:R-:W-:Y:S01]  /*1e90*/  IMAD R79, R9, UR5, R8 ;  /* 0x00000005094f7c24 */ /* 0x000fe2000f8e0208 */
[----:B------:R-:W-:Y:S01]  /*1ea0*/  ISETP.GE.AND P1, PT, R84, UR4, PT ;  /* 0x0000000454007c0c */ /* 0x000fe2000bf26270 */
[----:B------:R-:W-:Y:S01]  /*1eb0*/  IMAD.WIDE.U32 R8, R19, R56, R16 ;  /* 0x0000003813087225 */ /* 0x000fe200078e0010 */
[----:B------:R-:W-:-:S03]  /*1ec0*/  IADD3.X R49, R12, R3, RZ, P2, !PT ;  /* 0x000000030c317210 */ /* 0x000fc600017fe4ff */
[----:B------:R-:W-:Y:S02]  /*1ed0*/  IMAD.IADD R5, R5, 0x1, R15 ;  /* 0x0000000105057824 */ /* 0x000fe400078e020f */
[----:B------:R-:W-:Y:S02]  /*1ee0*/  IMAD.IADD R13, R16, 0x1, R13 ;  /* 0x00000001100d7824 */ /* 0x000fe400078e020d */
[----:B------:R-:W-:Y:S01]  /*1ef0*/  IMAD.IADD R9, R15, 0x1, R9 ;  /* 0x000000010f097824 */ /* 0x000fe200078e0209 */
[----:B-----5:R-:W-:Y:S01]  /*1f00*/  SHF.R.S32.HI R15, RZ, 0x1f, R27 ;  /* 0x0000001fff0f7819 */ /* 0x020fe2000001141b */
[----:B------:R-:W-:Y:S01]  /*1f10*/  IMAD.WIDE.U32 R36, R27, R56, R4 ;  /* 0x000000381b247225 */ /* 0x000fe200078e0004 */
[--C-:B------:R-:W-:Y:S02]  /*1f20*/  LOP3.LUT R4, R61, 0x18, R16.reuse, 0xf8, !PT ;  /* 0x000000183d047812 */ /* 0x100fe400078ef810 */
[----:B------:R-:W-:Y:S01]  /*1f30*/  SHF.R.S32.HI R52, RZ, 0x1f, R13 ;  /* 0x0000001fff347819 */ /* 0x000fe2000001140d */
[-C--:B------:R-:W-:Y:S01]  /*1f40*/  IMAD R6, R3, R32.reuse, RZ ;  /* 0x0000002003067224 */ /* 0x080fe200078e02ff */
[----:B------:R-:W-:Y:S01]  /*1f50*/  LOP3.LUT R4, R4, R65, RZ, 0x3c, !PT ;  /* 0x0000004104047212 */ /* 0x000fe200078e3cff */
[----:B------:R-:W-:Y:S01]  /*1f60*/  IMAD.WIDE.U32 R10, R19, R32, R16 ;  /* 0x00000020130a7225 */ /* 0x000fe200078e0010 */
[----:B------:R-:W-:-:S03]  /*1f70*/  LEA.HI R52, R52, R13, RZ, 0x3 ;  /* 0x0000000d34347211 */ /* 0x000fc600078f18ff */
[----:B------:R-:W-:Y:S01]  /*1f80*/  IMAD R21, R19, R33, R6 ;  /* 0x0000002113157224 */ /* 0x000fe200078e0206 */
[----:B------:R-:W-:Y:S01]  /*1f90*/  LOP3.LUT R73, R52, 0xfffffff8, RZ, 0xc0, !PT ;  /* 0xfffffff834497812 */ /* 0x000fe200078ec0ff */
[----:B------:R-:W-:Y:S02]  /*1fa0*/  IMAD R14, R15, R56, RZ ;  /* 0x000000380f0e7224 */ /* 0x000fe400078e02ff */
[-C--:B------:R-:W-:Y:S01]  /*1fb0*/  IMAD.WIDE.U32 R6, R19, R32.reuse, R42 ;  /* 0x0000002013067225 */ /* 0x080fe200078e002a */
[----:B------:R-:W-:Y:S02]  /*1fc0*/  IADD3 R11, R21, R11, RZ ;  /* 0x0000000b150b7210 */ /* 0x000fe40007ffe0ff */
[----:B------:R-:W-:Y:S01]  /*1fd0*/  SHF.R.S32.HI R77, RZ, 0x1f, R73 ;  /* 0x0000001fff4d7819 */ /* 0x000fe20000011449 */
[----:B------:R-:W-:Y:S01]  /*1fe0*/  IMAD R13, R27, R57, R14 ;  /* 0x000000391b0d7224 */ /* 0x000fe200078e020e */
[----:B------:R-:W-:Y:S01]  /*1ff0*/  SHF.L.U64.HI R57, R32, 0x6, R33 ;  /* 0x0000000620397819 */ /* 0x000fe20000010221 */
[----:B------:R-:W-:Y:S01]  /*2000*/  IMAD R69, R189, 0x200, R4 ;  /* 0x00000200bd457824 */ /* 0x000fe200078e0204 */
[----:B------:R-:W-:Y:S01]  /*2010*/  LOP3.LUT R4, R61, 0x38, R52, 0xf8, !PT ;  /* 0x000000383d047812 */ /* 0x000fe200078ef834 */
[----:B------:R-:W-:-:S02]  /*2020*/  IMAD R14, R15, R32, RZ ;  /* 0x000000200f0e7224 */ /* 0x000fc400078e02ff */
[----:B------:R-:W-:Y:S01]  /*2030*/  IMAD.IADD R7, R7, 0x1, R21 ;  /* 0x0000000107077824 */ /* 0x000fe200078e0215 */
[----:B------:R-:W-:Y:S01]  /*2040*/  LOP3.LUT R4, R4, R65, RZ, 0x3c, !PT ;  /* 0x0000004104047212 */ /* 0x000fe200078e3cff */
[C---:B------:R-:W-:Y:S02]  /*2050*/  IMAD R75, R27.reuse, R33, R14 ;  /* 0x000000211b4b7224 */ /* 0x040fe400078e020e */
[----:B------:R-:W-:-:S04]  /*2060*/  IMAD.WIDE.U32 R28, R27, R32, R10 ;  /* 0x000000201b1c7225 */ /* 0x000fc800078e000a */
[----:B------:R-:W-:-:S04]  /*2070*/  IMAD.WIDE.U32 R38, R27, R56, R8 ;  /* 0x000000381b267225 */ /* 0x000fc800078e0008 */
[----:B------:R-:W-:-:S04]  /*2080*/  IMAD.WIDE.U32 R20, R27, R32, R6 ;  /* 0x000000201b147225 */ /* 0x000fc800078e0006 */
[----:B------:R-:W-:Y:S02]  /*2090*/  IMAD.IADD R71, R75, 0x1, R29 ;  /* 0x000000014b477824 */ /* 0x000fe400078e021d */
[----:B------:R-:W-:Y:S02]  /*20a0*/  IMAD.SHL.U32 R54, R54, 0x40, RZ ;  /* 0x0000004036367824 */ /* 0x000fe400078e00ff */
[----:B------:R-:W-:Y:S02]  /*20b0*/  IMAD.SHL.U32 R56, R56, 0x40, RZ ;  /* 0x0000004038387824 */ /* 0x000fe400078e00ff */
[----:B------:R-:W-:Y:S02]  /*20c0*/  IMAD.SHL.U32 R67, R67, 0x2, RZ ;  /* 0x0000000243437824 */ /* 0x000fe400078e00ff */
[----:B------:R-:W-:Y:S02]  /*20d0*/  IMAD.IADD R66, R13, 0x1, R39 ;  /* 0x000000010d427824 */ /* 0x000fe400078e0227 */
[----:B------:R-:W-:-:S02]  /*20e0*/  IMAD.IADD R68, R37, 0x1, R13 ;  /* 0x0000000125447824 */ /* 0x000fc400078e020d */
[----:B------:R-:W-:Y:S02]  /*20f0*/  IMAD.IADD R75, R21, 0x1, R75 ;  /* 0x00000001154b7824 */ /* 0x000fe400078e024b */
[----:B------:R-:W-:Y:S02]  /*2100*/  IMAD R70, R189, 0x200, R4 ;  /* 0x00000200bd467824 */ /* 0x000fe400078e0204 */
[----:B-1-34-:R-:W-:-:S07]  /*2110*/  IMAD.IADD R79, R41, 0x1, R79 ;  /* 0x00000001294f7824 */ /* 0x01afce00078e024f */
.L_x_485:
[----:B------:R-:W-:Y:S01]  /*2120*/  VIADD R51, R51, 0xffffffff ;  /* 0xffffffff33337836 */ /* 0x000fe20000000000 */
[----:B------:R-:W-:Y:S01]  /*2130*/  ISETP.GE.AND P3, PT, R63, 0x1, PT ;  /* 0x000000013f00780c */ /* 0x000fe20003f66270 */
[----:B------:R-:W-:Y:S05]  /*2140*/  YIELD ;  /* 0x0000000000007946 */ /* 0x000fea0003800000 */
[----:B------:R-:W-:Y:S01]  /*2150*/  SHF.R.S32.HI R59, RZ, 0x1f, R51 ;  /* 0x0000001fff3b7819 */ /* 0x000fe20000011433 */
[-C--:B------:R-:W-:Y:S01]  /*2160*/  IMAD R5, R53, R51.reuse, RZ ;  /* 0x0000003335057224 */ /* 0x080fe200078e02ff */
[----:B--2---:R-:W-:Y:S01]  /*2170*/  SHF.L.U32 R32, R22, 0xc, RZ ;  /* 0x0000000c16207819 */ /* 0x004fe200000006ff */
[----:B---3--:R-:W-:Y:S01]  /*2180*/  IMAD.WIDE.U32 R14, R54, R51, RZ ;  /* 0x00000033360e7225 */ /* 0x008fe200078e00ff */
[----:B------:R-:W-:Y:S03]  /*2190*/  BSSY B0, `(.L_x_456) ;  /* 0x000018b000007945 */ /* 0x000fe60003800000 */
[----:B------:R-:W-:Y:S01]  /*21a0*/  IMAD R5, R59, R54, R5 ;  /* 0x000000363b057224 */ /* 0x000fe200078e0205 */
[----:B------:R-:W-:-:S03]  /*21b0*/  IADD3 R4, P2, R26, R14, RZ ;  /* 0x0000000e1a047210 */ /* 0x000fc60007f5e0ff */
[----:B------:R-:W-:Y:S01]  /*21c0*/  IMAD.IADD R81, R15, 0x1, R5 ;  /* 0x000000010f517824 */ /* 0x000fe200078e0205 */
[----:B------:R-:W-:Y:S01]  /*21d0*/  LEA R12, P4, R4, R46, 0x1 ;  /* 0x0000002e040c7211 */ /* 0x000fe200078808ff */
[----:B------:R-:W-:Y:S02]  /*21e0*/  IMAD.IADD R5, R69, 0x1, R32 ;  /* 0x0000000145057824 */ /* 0x000fe400078e0220 */
[----:B------:R-:W-:Y:S01]  /*21f0*/  IMAD.X R6, R81, 0x1, R50, P2 ;  /* 0x0000000151067824 */ /* 0x000fe200010e0632 */
[----:B------:R-:W-:Y:S01]  /*2200*/  ISETP.GT.AND P2, PT, R51, R31, PT ;  /* 0x0000001f3300720c */ /* 0x000fe20003f44270 */
[----:B------:R-:W-:-:S03]  /*2210*/  IMAD R33, R5, 0x2, R2 ;  /* 0x0000000205217824 */ /* 0x000fc600078e0202 */
[----:B------:R-:W-:Y:S01]  /*2220*/  LEA.HI.X R13, R4, R47, R6, 0x1, P4 ;  /* 0x0000002f040d7211 */ /* 0x000fe200020f0c06 */
[----:B------:R-:W-:Y:S08]  /*2230*/  @!P3 BRA `(.L_x_457) ;  /* 0x0000001400a0b947 */ /* 0x000ff00003800000 */
[----:B------:R-:W-:Y:S01]  /*2240*/  ULDC.U8 UR4, c[0x0][0x3f0] ;  /* 0x0000fc0000047ab9 */ /* 0x000fe20000000000 */
[-C--:B------:R-:W-:Y:S01]  /*2250*/  IMAD R7, R55, R51.reuse, RZ ;  /* 0x0000003337077224 */ /* 0x080fe200078e02ff */
[----:B------:R-:W-:Y:S01]  /*2260*/  ISETP.NE.AND P3, PT, RZ, UR4, PT ;  /* 0x00000004ff007c0c */ /* 0x000fe2000bf65270 */
[----:B------:R-:W-:-:S04]  /*2270*/  IMAD.WIDE.U32 R4, R56, R51, RZ ;  /* 0x0000003338047225 */ /* 0x000fc800078e00ff */
[----:B------:R-:W-:-:S04]  /*2280*/  IMAD R7, R59, R56, R7 ;  /* 0x000000383b077224 */ /* 0x000fc800078e0207 */
[----:B------:R-:W-:-:S04]  /*2290*/  IMAD.IADD R83, R5, 0x1, R7 ;  /* 0x0000000105537824 */ /* 0x000fc800078e0207 */
[----:B------:R-:W-:Y:S05]  /*22a0*/  @!P3 BRA `(.L_x_458) ;  /* 0x0000000800b4b947 */ /* 0x000fea0003800000 */
[----:B------:R-:W-:Y:S01]  /*22b0*/  IMAD R58, R51, -0x40, R24 ;  /* 0xffffffc0333a7824 */ /* 0x000fe200078e0218 */
[----:B------:R-:W-:Y:S01]  /*22c0*/  BSSY B1, `(.L_x_459) ;  /* 0x000001e000017945 */ /* 0x000fe20003800000 */
[----:B------:R-:W-:Y:S02]  /*22d0*/  CS2R R8, SRZ ;  /* 0x0000000000087805 */ /* 0x000fe4000001ff00 */
[----:B------:R-:W-:Y:S02]  /*22e0*/  CS2R R34, SRZ ;  /* 0x0000000000227805 */ /* 0x000fe4000001ff00 */
[----:B------:R-:W-:Y:S02]  /*22f0*/  CS2R R10, SRZ ;  /* 0x00000000000a7805 */ /* 0x000fe4000001ff00 */
[----:B------:R-:W-:Y:S02]  /*2300*/  VIMNMX R58, R58, 0x40, PT ;  /* 0x000000403a3a7848 */ /* 0x000fe40003fe0100 */
[----:B------:R-:W-:-:S02]  /*2310*/  CS2R R14, SRZ ;  /* 0x00000000000e7805 */ /* 0x000fc4000001ff00 */
[----:B------:R-:W-:-:S13]  /*2320*/  ISETP.GE.AND P4, PT, R19, R58, PT ;  /* 0x0000003a1300720c */ /* 0x000fda0003f86270 */
[----:B------:R-:W-:Y:S05]  /*2330*/  @P4 BRA `(.L_x_460) ;  /* 0x0000000000584947 */ /* 0x000fea0003800000 */
[----:B------:R-:W-:Y:S01]  /*2340*/  IMAD R5, R57, R51, RZ ;  /* 0x0000003339057224 */ /* 0x000fe200078e02ff */
[----:B------:R-:W-:Y:S01]  /*2350*/  IADD3 R7, P3, R36, R4, RZ ;  /* 0x0000000424077210 */ /* 0x000fe20007f7e0ff */
[----:B------:R-:W-:Y:S01]  /*2360*/  IMAD.MOV.U32 R74, RZ, RZ, R20 ;  /* 0x000000ffff4a7224 */ /* 0x000fe200078e0014 */
[----:B------:R-:W-:Y:S01]  /*2370*/  ULDC.64 UR4, c[0x0][0x3c8] ;  /* 0x0000f20000047ab9 */ /* 0x000fe20000000a00 */
[-C--:B------:R-:W-:Y:S01]  /*2380*/  IMAD R9, R59, R60.reuse, R5 ;  /* 0x0000003c3b097224 */ /* 0x080fe200078e0205 */
[----:B------:R-:W-:Y:S01]  /*2390*/  ULDC.64 UR6, c[0x0][0x3e0] ;  /* 0x0000f80000067ab9 */ /* 0x000fe20000000a00 */
[----:B------:R-:W-:-:S04]  /*23a0*/  IMAD.WIDE.U32 R4, R51, R60, R74 ;  /* 0x0000003c33047225 */ /* 0x000fc800078e004a */
[----:B------:R-:W-:Y:S01]  /*23b0*/  IMAD.X R10, R83, 0x1, R68, P3 ;  /* 0x00000001530a7824 */ /* 0x000fe200018e0644 */
[----:B------:R-:W-:Y:S01]  /*23c0*/  LEA R6, P3, R7, UR4, 0x1 ;  /* 0x0000000407067c11 */ /* 0x000fe2000f8608ff */
[----:B------:R-:W-:Y:S01]  /*23d0*/  IMAD.IADD R5, R5, 0x1, R9 ;  /* 0x0000000105057824 */ /* 0x000fe200078e0209 */
[----:B------:R-:W-:Y:S01]  /*23e0*/  LEA R80, P5, R4, UR6, 0x1 ;  /* 0x0000000604507c11 */ /* 0x000fe2000f8a08ff */
[----:B------:R-:W-:Y:S01]  /*23f0*/  VIADD R8, R42, 0x10 ;  /* 0x000000102a087836 */ /* 0x000fe20000000000 */
[----:B------:R-:W-:Y:S02]  /*2400*/  LEA.HI.X R7, R7, UR5, R10, 0x1, P3 ;  /* 0x0000000507077c11 */ /* 0x000fe400098f0c0a */
[----:B------:R-:W-:Y:S02]  /*2410*/  CS2R R10, SRZ ;  /* 0x00000000000a7805 */ /* 0x000fe4000001ff00 */
[----:B------:R-:W-:Y:S02]  /*2420*/  LEA.HI.X R81, R4, UR7, R5, 0x1, P5 ;  /* 0x0000000704517c11 */ /* 0x000fe4000a8f0c05 */
[----:B------:R-:W-:-:S02]  /*2430*/  ISETP.GE.AND P3, PT, R42, R63, PT ;  /* 0x0000003f2a00720c */ /* 0x000fc40003f66270 */
[----:B------:R-:W-:Y:S02]  /*2440*/  ISETP.GE.AND P5, PT, R8, R63, PT ;  /* 0x0000003f0800720c */ /* 0x000fe40003fa6270 */
[----:B------:R-:W-:-:S09]  /*2450*/  CS2R R8, SRZ ;  /* 0x0000000000087805 */ /* 0x000fd2000001ff00 */
[----:B------:R0:W5:Y:S04]  /*2460*/  @!P3 LDG.E.64 R34, desc[UR40][R6.64] ;  /* 0x000000280622b981 */ /* 0x000168000c1e1b00 */
[----:B------:R0:W5:Y:S04]  /*2470*/  @!P5 LDG.E.64 R8, desc[UR40][R6.64+0x20] ;  /* 0x000020280608d981 */ /* 0x000168000c1e1b00 */
[----:B------:R0:W5:Y:S04]  /*2480*/  @!P3 LDG.E.64 R14, desc[UR40][R80.64] ;  /* 0x00000028500eb981 */ /* 0x000168000c1e1b00 */
[----:B------:R0:W5:Y:S02]  /*2490*/  @!P5 LDG.E.64 R10, desc[UR40][R80.64+0x20] ;  /* 0x00002028500ad981 */ /* 0x000164000c1e1b00 */
.L_x_460:
[----:B------:R-:W-:Y:S05]  /*24a0*/  BSYNC B1 ;  /* 0x0000000000017941 */ /* 0x000fea0003800000 */
.L_x_459:
[----:B------:R-:W-:Y:S01]  /*24b0*/  ISETP.NE.AND P3, PT, R184, 0x3, PT ;  /* 0x00000003b800780c */ /* 0x000fe20003f65270 */
[----:B-----5:R-:W-:Y:S01]  /*24c0*/  IMAD.MOV.U32 R4, RZ, RZ, R8 ;  /* 0x000000ffff047224 */ /* 0x020fe200078e0008 */
[----:B------:R-:W-:Y:S01]  /*24d0*/  MOV R5, R9 ;  /* 0x0000000900057202 */ /* 0x000fe20000000f00 */
[----:B0-----:R-:W-:Y:S02]  /*24e0*/  IMAD.MOV.U32 R6, RZ, RZ, R34 ;  /* 0x000000ffff067224 */ /* 0x001fe400078e0022 */
[----:B------:R-:W-:Y:S01]  /*24f0*/  IMAD.MOV.U32 R7, RZ, RZ, R35 ;  /* 0x000000ffff077224 */ /* 0x000fe200078e0023 */
[----:B------:R-:W-:Y:S01]  /*2500*/  PRMT R86, R86, 0x5410, R4 ;  /* 0x0000541056567816 */ /* 0x000fe20000000004 */
[----:B------:R-:W-:Y:S01]  /*2510*/  IMAD.MOV.U32 R4, RZ, RZ, R10 ;  /* 0x000000ffff047224 */ /* 0x000fe200078e000a */
[----:B------:R-:W-:Y:S01]  /*2520*/  PRMT R88, R88, 0x5410, R5 ;  /* 0x0000541058587816 */ /* 0x000fe20000000005 */
[----:B------:R-:W-:Y:S01]  /*2530*/  IMAD.MOV.U32 R5, RZ, RZ, R11 ;  /* 0x000000ffff057224 */ /* 0x000fe200078e000b */
[----:B------:R-:W-:Y:S01]  /*2540*/  PRMT R80, R80, 0x5410, R6 ;  /* 0x0000541050507816 */ /* 0x000fe20000000006 */
[----:B------:R-:W-:Y:S01]  /*2550*/  IMAD.MOV.U32 R6, RZ, RZ, R14 ;  /* 0x000000ffff067224 */ /* 0x000fe200078e000e */
[----:B------:R-:W-:Y:S01]  /*2560*/  PRMT R82, R82, 0x5410, R7 ;  /* 0x0000541052527816 */ /* 0x000fe20000000007 */
[----:B------:R-:W-:Y:S01]  /*2570*/  IMAD.MOV.U32 R7, RZ, RZ, R15 ;  /* 0x000000ffff077224 */ /* 0x000fe200078e000f */
[----:B------:R-:W-:-:S02]  /*2580*/  PRMT R90, R90, 0x5410, R4 ;  /* 0x000054105a5a7816 */ /* 0x000fc40000000004 */
[----:B------:R-:W-:Y:S02]  /*2590*/  PRMT R91, R91, 0x5410, R5 ;  /* 0x000054105b5b7816 */ /* 0x000fe40000000005 */
[----:B------:R-:W-:Y:S02]  /*25a0*/  PRMT R80, R6, 0x7610, R80 ;  /* 0x0000761006507816 */ /* 0x000fe40000000050 */
[----:B------:R-:W-:Y:S01]  /*25b0*/  PRMT R82, R7, 0x7610, R82 ;  /* 0x0000761007527816 */ /* 0x000fe20000000052 */
[----:B------:R-:W-:Y:S06]  /*25c0*/  @!P3 BRA `(.L_x_461) ;  /* 0x000000000004b947 */ /* 0x000fec0003800000 */
[----:B------:R-:W-:Y:S01]  /*25d0*/  BPT.TRAP 0x1 ;  /* 0x000000040000795c */ /* 0x000fe20000300000 */
.L_x_461:
[----:B------:R-:W-:Y:S01]  /*25e0*/  IMAD R72, R22, 0x8, R2 ;  /* 0x0000000816487824 */ /* 0x000fe200078e0202 */
[----:B------:R-:W-:Y:S01]  /*25f0*/  SHF.L.U32 R59, R185, 0x1f, RZ ;  /* 0x0000001fb93b7819 */ /* 0x000fe200000006ff */
[----:B------:R-:W-:Y:S03]  /*2600*/  BSSY B1, `(.L_x_462) ;  /* 0x0000003000017945 */ /* 0x000fe60003800000 */
[----:B------:R-:W0:Y:S02]  /*2610*/  SYNCS.PHASECHK.TRANS64.TRYWAIT P5, [R72+URZ+0x28c90], R59 ;  /* 0x028c903b480075a7 */ /* 0x000e2400080a017f */
[----:B0-----:R-:W-:Y:S05]  /*2620*/  @!P5 BRA `(.L_x_463) ;  /* 0x0000011c00dcd947 */ /* 0x001fea0003800000 */
.L_x_671:
[----:B------:R-:W-:Y:S05]  /*2630*/  BSYNC B1 ;  /* 0x0000000000017941 */ /* 0x000fea0003800000 */
.L_x_462:
[----:B------:R-:W-:Y:S05]  /*2640*/  @P4 BRA `(.L_x_464) ;  /* 0x0000001000fc4947 */ /* 0x000fea0003800000 */
[----:B------:R-:W-:Y:S04]  /*2650*/  BSSY B1, `(.L_x_465) ;  /* 0x0000036000017945 */ /* 0x000fe80003800000 */
[----:B------:R-:W-:Y:S05]  /*2660*/  @P0 BRA `(.L_x_466) ;  /* 0x0000000000d00947 */ /* 0x000fea0003800000 */
[----:B------:R1:W2:Y:S01]  /*2670*/  LDS.128 R4, [R33+0x22400] ;  /* 0x0224000021047984 */ /* 0x0002a20000000c00 */
[----:B------:R-:W-:Y:S01]  /*2680*/  ISETP.GE.AND P4, PT, R42, R63, PT ;  /* 0x0000003f2a00720c */ /* 0x000fe20003f86270 */
[----:B------:R-:W-:-:S12]  /*2690*/  BSSY B2, `(.L_x_467) ;  /* 0x0000030000027945 */ /* 0x000fd80003800000 */
[----:B-1----:R-:W-:Y:S05]  /*26a0*/  @P4 BRA `(.L_x_468) ;  /* 0x0000000000b84947 */ /* 0x002fea0003800000 */
[----:B------:R-:W-:Y:S01]  /*26b0*/  SHF.R.U64 R81, R14, 0x10, R15 ;  /* 0x000000100e517819 */ /* 0x000fe2000000120f */
[----:B--2---:R-:W-:Y:S01]  /*26c0*/  IMAD.U32 R33, R7, 0x10000, RZ ;  /* 0x0001000007217824 */ /* 0x004fe200078e00ff */
[----:B------:R-:W-:Y:S01]  /*26d0*/  SHF.R.U64 R74, R34, 0x10, R35 ;  /* 0x00000010224a7819 */ /* 0x000fe20000001223 */
[----:B------:R-:W-:Y:S01]  /*26e0*/  IMAD.U32 R14, R6, 0x10000, RZ ;  /* 0x00010000060e7824 */ /* 0x000fe200078e00ff */
[----:B------:R-:W-:Y:S02]  /*26f0*/  SHF.R.U32.HI R83, RZ, 0x10, R15 ;  /* 0x00000010ff537819 */ /* 0x000fe4000001160f */
[----:B------:R-:W-:Y:S02]  /*2700*/  SHF.R.U32.HI R78, RZ, 0x10, R35 ;  /* 0x00000010ff4e7819 */ /* 0x000fe40000011623 */
[C---:B------:R-:W-:Y:S02]  /*2710*/  PRMT R81, R80.reuse, 0x5410, R81 ;  /* 0x0000541050517816 */ /* 0x040fe40000000051 */
[----:B------:R-:W-:-:S02]  /*2720*/  PRMT R35, R80, 0x5432, R74 ;  /* 0x0000543250237816 */ /* 0x000fc4000000004a */
[C---:B------:R-:W-:Y:S02]  /*2730*/  PRMT R83, R82.reuse, 0x5410, R83 ;  /* 0x0000541052537816 */ /* 0x040fe40000000053 */
[----:B------:R-:W-:Y:S02]  /*2740*/  LOP3.LUT R34, R7, 0xffff0000, RZ, 0xc0, !PT ;  /* 0xffff000007227812 */ /* 0x000fe400078ec0ff */
[----:B------:R-:W-:Y:S01]  /*2750*/  PRMT R78, R82, 0x5432, R78 ;  /* 0x00005432524e7816 */ /* 0x000fe2000000004e */
[----:B------:R-:W-:Y:S01]  /*2760*/  IMAD.U32 R85, R83, 0x10000, RZ ;  /* 0x0001000053557824 */ /* 0x000fe200078e00ff */
[----:B------:R-:W-:Y:S02]  /*2770*/  LOP3.LUT R7, R5, 0xffff0000, RZ, 0xc0, !PT ;  /* 0xffff000005077812 */ /* 0x000fe400078ec0ff */
[----:B------:R-:W-:Y:S01]  /*2780*/  LOP3.LUT R82, R81, 0xffff0000, RZ, 0xc0, !PT ;  /* 0xffff000051527812 */ /* 0x000fe200078ec0ff */
[----:B------:R-:W-:Y:S01]  /*2790*/  IMAD.U32 R80, R78, 0x10000, RZ ;  /* 0x000100004e507824 */ /* 0x000fe200078e00ff */
[----:B------:R-:W-:Y:S01]  /*27a0*/  LOP3.LUT R74, R35, 0xffff0000, RZ, 0xc0, !PT ;  /* 0xffff0000234a7812 */ /* 0x000fe200078ec0ff */
[----:B------:R-:W-:Y:S01]  /*27b0*/  IMAD.U32 R81, R81, 0x10000, RZ ;  /* 0x0001000051517824 */ /* 0x000fe200078e00ff */
[----:B------:R-:W-:Y:S01]  /*27c0*/  LOP3.LUT R15, R6, 0xffff0000, RZ, 0xc0, !PT ;  /* 0xffff0000060f7812 */ /* 0x000fe200078ec0ff */
[----:B------:R-:W-:Y:S01]  /*27d0*/  FMUL.FTZ R87, R7, R82 ;  /* 0x0000005207577220 */ /* 0x000fe20000410000 */
[----:B------:R-:W-:Y:S01]  /*27e0*/  SHF.L.U32 R6, R5, 0x10, RZ ;  /* 0x0000001005067819 */ /* 0x000fe200000006ff */
[----:B------:R-:W-:-:S02]  /*27f0*/  IMAD.U32 R5, R4, 0x10000, RZ ;  /* 0x0001000004057824 */ /* 0x000fc400078e00ff */
[----:B------:R-:W-:Y:S01]  /*2800*/  FMUL.FTZ R7, R7, R74 ;  /* 0x0000004a07077220 */ /* 0x000fe20000410000 */
[----:B------:R-:W-:Y:S01]  /*2810*/  LOP3.LUT R4, R4, 0xffff0000, RZ, 0xc0, !PT ;  /* 0xffff000004047812 */ /* 0x000fe200078ec0ff */
[----:B------:R-:W-:Y:S01]  /*2820*/  FMUL.FTZ R89, R15, R85 ;  /* 0x000000550f597220 */ /* 0x000fe20000410000 */
[----:B------:R-:W-:Y:S01]  /*2830*/  LOP3.LUT R83, R83, 0xffff0000, RZ, 0xc0, !PT ;  /* 0xffff000053537812 */ /* 0x000fe200078ec0ff */
[----:B------:R-:W-:Y:S01]  /*2840*/  FMUL.FTZ R15, R15, R80 ;  /* 0x000000500f0f7220 */ /* 0x000fe20000410000 */
[----:B------:R-:W-:Y:S01]  /*2850*/  LOP3.LUT R78, R78, 0xffff0000, RZ, 0xc0, !PT ;  /* 0xffff00004e4e7812 */ /* 0x000fe200078ec0ff */
[----:B------:R-:W-:Y:S02]  /*2860*/  IMAD.U32 R35, R35, 0x10000, RZ ;  /* 0x0001000023237824 */ /* 0x000fe400078e00ff */
[C---:B------:R-:W-:Y:S01]  /*2870*/  FFMA.FTZ R87, R6.reuse, R74, -R87 ;  /* 0x0000004a06577223 */ /* 0x040fe20000010857 */
[----:B------:R-:W-:Y:S01]  /*2880*/  FFMA.FTZ R82, R6, R82, R7 ;  /* 0x0000005206527223 */ /* 0x000fe20000010007 */
[----:B------:R-:W-:Y:S01]  /*2890*/  FFMA.FTZ R89, R14, R80, -R89 ;  /* 0x000000500e597223 */ /* 0x000fe20000010859 */
[----:B------:R-:W-:Y:S01]  /*28a0*/  FMUL.FTZ R6, R4, R81 ;  /* 0x0000005104067220 */ /* 0x000fe20000410000 */
[----:B------:R-:W-:Y:S01]  /*28b0*/  FFMA.FTZ R14, R14, R85, R15 ;  /* 0x000000550e0e7223 */ /* 0x000fe2000001000f */
[----:B------:R-:W-:Y:S01]  /*28c0*/  FMUL.FTZ R74, R34, R83 ;  /* 0x00000053224a7220 */ /* 0x000fe20000410000 */
[-C--:B------:R-:W-:Y:S01]  /*28d0*/  FMUL.FTZ R4, R4, R35.reuse ;  /* 0x0000002304047220 */ /* 0x080fe20000410000 */
[-C--:B------:R-:W-:Y:S01]  /*28e0*/  FMUL.FTZ R34, R34, R78.reuse ;  /* 0x0000004e22227220 */ /* 0x080fe20000410000 */
[----:B------:R-:W-:Y:S01]  /*28f0*/  FFMA.FTZ R6, R5, R35, -R6 ;  /* 0x0000002305067223 */ /* 0x000fe20000010806 */
[----:B------:R-:W-:Y:S01]  /*2900*/  FFMA.FTZ R74, R33, R78, -R74 ;  /* 0x0000004e214a7223 */ /* 0x000fe2000001084a */
[----:B------:R-:W-:Y:S01]  /*2910*/  FFMA.FTZ R5, R5, R81, R4 ;  /* 0x0000005105057223 */ /* 0x000fe20000010004 */
[----:B------:R-:W-:Y:S01]  /*2920*/  FFMA.FTZ R33, R33, R83, R34 ;  /* 0x0000005321217223 */ /* 0x000fe20000010022 */
[----:B------:R-:W-:-:S02]  /*2930*/  F2FP.BF16.F32.PACK_AB R82, R82, R87 ;  /* 0x000000575252723e */ /* 0x000fc400000010ff */
[----:B------:R-:W-:Y:S02]  /*2940*/  F2FP.BF16.F32.PACK_AB R14, R14, R89 ;  /* 0x000000590e0e723e */ /* 0x000fe400000010ff */
[----:B------:R-:W-:Y:S01]  /*2950*/  F2FP.BF16.F32.PACK_AB R4, R5, R6 ;  /* 0x000000060504723e */ /* 0x000fe200000010ff */
[----:B------:R-:W-:Y:S01]  /*2960*/  IMAD.MOV.U32 R5, RZ, RZ, R82 ;  /* 0x000000ffff057224 */ /* 0x000fe200078e0052 */
[----:B------:R-:W-:Y:S01]  /*2970*/  F2FP.BF16.F32.PACK_AB R7, R33, R74 ;  /* 0x0000004a2107723e */ /* 0x000fe200000010ff */
[----:B------:R-:W-:-:S07]  /*2980*/  IMAD.MOV.U32 R6, RZ, RZ, R14 ;  /* 0x000000ffff067224 */ /* 0x000fce00078e000e */
.L_x_468:
[----:B------:R-:W-:Y:S05]  /*2990*/  BSYNC B2 ;  /* 0x0000000000027941 */ /* 0x000fea0003800000 */
.L_x_467:
[----:B--2---:R1:W-:Y:S02]  /*29a0*/  STG.E.128 desc[UR40][R12.64], R4 ;  /* 0x000000040c007986 */ /* 0x0043e4000c101d28 */
.L_x_466:
[----:B------:R-:W-:Y:S05]  /*29b0*/  BSYNC B1 ;  /* 0x0000000000017941 */ /* 0x000fea0003800000 */
.L_x_465:
[----:B------:R-:W-:Y:S05]  /*29c0*/  @P1 BRA `(.L_x_464) ;  /* 0x00000010001c1947 */ /* 0x000fea0003800000 */
[----:B-1----:R-:W-:Y:S01]  /*29d0*/  IMAD.MOV.U32 R5, RZ, RZ, 0x20 ;  /* 0x00000020ff057424 */ /* 0x002fe200078e00ff */
[----:B------:R-:W-:Y:S01]  /*29e0*/  LOP3.LUT P4, RZ, R186, 0x4, RZ, 0xc0, !PT ;  /* 0x00000004baff7812 */ /* 0x000fe2000788c0ff */
[----:B------:R-:W-:Y:S01]  /*29f0*/  BSSY B1, `(.L_x_469) ;  /* 0x0000036000017945 */ /* 0x000fe20003800000 */
[----:B------:R-:W-:Y:S02]  /*2a00*/  IADD3 R14, R42, 0x10, RZ ;  /* 0x000000102a0e7810 */ /* 0x000fe40007ffe0ff */
[----:B------:R-:W-:Y:S02]  /*2a10*/  SEL R5, R5, 0xffffffe0, !P4 ;  /* 0xffffffe005057807 */ /* 0x000fe40006000000 */
[----:B------:R-:W-:Y:S02]  /*2a20*/  ISETP.GE.AND P4, PT, R14, R63, PT ;  /* 0x0000003f0e00720c */ /* 0x000fe40003f86270 */
[----:B------:R-:W-:-:S05]  /*2a30*/  IADD3 R5, R5, R69, R32 ;  /* 0x0000004505057210 */ /* 0x000fca0007ffe020 */
[----:B------:R-:W-:-:S06]  /*2a40*/  IMAD R4, R5, 0x2, R2 ;  /* 0x0000000205047824 */ /* 0x000fcc00078e0202 */
[----:B------:R-:W1:Y:S01]  /*2a50*/  LDS.128 R4, [R4+0x22400] ;  /* 0x0224000004047984 */ /* 0x000e620000000c00 */
[----:B------:R-:W-:Y:S05]  /*2a60*/  @P4 BRA `(.L_x_470) ;  /* 0x0000000000b84947 */ /* 0x000fea0003800000 */
[----:B------:R-:W-:Y:S01]  /*2a70*/  SHF.R.U64 R14, R8, 0x10, R9 ;  /* 0x00000010080e7819 */ /* 0x000fe20000001209 */
[----:B-1----:R-:W-:Y:S01]  /*2a80*/  IMAD.U32 R8, R6, 0x10000, RZ ;  /* 0x0001000006087824 */ /* 0x002fe200078e00ff */
[--C-:B------:R-:W-:Y:S01]  /*2a90*/  SHF.R.U64 R34, R10, 0x10, R11.reuse ;  /* 0x000000100a227819 */ /* 0x100fe2000000120b */
[----:B------:R-:W-:Y:S01]  /*2aa0*/  IMAD.U32 R10, R7, 0x10000, RZ ;  /* 0x00010000070a7824 */ /* 0x000fe200078e00ff */
[----:B------:R-:W-:Y:S02]  /*2ab0*/  SHF.R.U32.HI R74, RZ, 0x10, R11 ;  /* 0x00000010ff4a7819 */ /* 0x000fe4000001160b */
[----:B------:R-:W-:Y:S02]  /*2ac0*/  SHF.R.U32.HI R32, RZ, 0x10, R9 ;  /* 0x00000010ff207819 */ /* 0x000fe40000011609 */
[----:B------:R-:W-:Y:S02]  /*2ad0*/  PRMT R14, R86, 0x5432, R14 ;  /* 0x00005432560e7816 */ /* 0x000fe4000000000e */
[----:B------:R-:W-:-:S02]  /*2ae0*/  PRMT R34, R90, 0x5432, R34 ;  /* 0x000054325a227816 */ /* 0x000fc40000000022 */
[----:B------:R-:W-:Y:S02]  /*2af0*/  PRMT R74, R91, 0x5432, R74 ;  /* 0x000054325b4a7816 */ /* 0x000fe4000000004a */
[----:B------:R-:W-:Y:S02]  /*2b00*/  PRMT R32, R88, 0x5432, R32 ;  /* 0x0000543258207816 */ /* 0x000fe40000000020 */
[----:B------:R-:W-:Y:S01]  /*2b10*/  LOP3.LUT R11, R7, 0xffff0000, RZ, 0xc0, !PT ;  /* 0xffff0000070b7812 */ /* 0x000fe200078ec0ff */
[----:B------:R-:W-:Y:S01]  /*2b20*/  IMAD.U32 R78, R74, 0x10000, RZ ;  /* 0x000100004a4e7824 */ /* 0x000fe200078e00ff */
[----:B------:R-:W-:Y:S01]  /*2b30*/  LOP3.LUT R7, R5, 0xffff0000, RZ, 0xc0, !PT ;  /* 0xffff000005077812 */ /* 0x000fe200078ec0ff */
[----:B------:R-:W-:Y:S01]  /*2b40*/  IMAD.U32 R33, R32, 0x10000, RZ ;  /* 0x0001000020217824 */ /* 0x000fe200078e00ff */
[C---:B------:R-:W-:Y:S01]  /*2b50*/  LOP3.LUT R35, R34.reuse, 0xffff0000, RZ, 0xc0, !PT ;  /* 0xffff000022237812 */ /* 0x040fe200078ec0ff */
[----:B------:R-:W-:Y:S01]  /*2b60*/  IMAD.U32 R34, R34, 0x10000, RZ ;  /* 0x0001000022227824 */ /* 0x000fe200078e00ff */
[C---:B------:R-:W-:Y:S01]  /*2b70*/  LOP3.LUT R15, R14.reuse, 0xffff0000, RZ, 0xc0, !PT ;  /* 0xffff00000e0f7812 */ /* 0x040fe200078ec0ff */
[----:B------:R-:W-:Y:S01]  /*2b80*/  IMAD.U32 R14, R14, 0x10000, RZ ;  /* 0x000100000e0e7824 */ /* 0x000fe200078e00ff */
[----:B------:R-:W-:Y:S01]  /*2b90*/  LOP3.LUT R9, R6, 0xffff0000, RZ, 0xc0, !PT ;  /* 0xffff000006097812 */ /* 0x000fe200078ec0ff */
[C---:B------:R-:W-:Y:S01]  /*2ba0*/  FMUL.FTZ R81, R7.reuse, R35 ;  /* 0x0000002307517220 */ /* 0x040fe20000410000 */
[----:B------:R-:W-:Y:S01]  /*2bb0*/  LOP3.LUT R74, R74, 0xffff0000, RZ, 0xc0, !PT ;  /* 0xffff00004a4a7812 */ /* 0x000fe200078ec0ff */
[----:B------:R-:W-:Y:S01]  /*2bc0*/  FMUL.FTZ R80, R7, R15 ;  /* 0x0000000f07507220 */ /* 0x000fe20000410000 */
[----:B------:R-:W-:Y:S01]  /*2bd0*/  LOP3.LUT R32, R32, 0xffff0000, RZ, 0xc0, !PT ;  /* 0xffff000020207812 */ /* 0x000fe200078ec0ff */
[C---:B------:R-:W-:Y:S01]  /*2be0*/  FMUL.FTZ R7, R9.reuse, R78 ;  /* 0x0000004e09077220 */ /* 0x040fe20000410000 */
[----:B------:R-:W-:Y:S01]  /*2bf0*/  FMUL.FTZ R9, R9, R33 ;  /* 0x0000002109097220 */ /* 0x000fe20000410000 */
[----:B------:R-:W-:-:S02]  /*2c00*/  IMAD.U32 R6, R5, 0x10000, RZ ;  /* 0x0001000005067824 */ /* 0x000fc400078e00ff */
[----:B------:R-:W-:Y:S02]  /*2c10*/  IMAD.U32 R5, R4, 0x10000, RZ ;  /* 0x0001000004057824 */ /* 0x000fe400078e00ff */
[----:B------:R-:W-:Y:S01]  /*2c20*/  FFMA.FTZ R33, R8, R33, -R7 ;  /* 0x0000002108217223 */ /* 0x000fe20000010807 */
[----:B------:R-:W-:Y:S01]  /*2c30*/  LOP3.LUT R4, R4, 0xffff0000, RZ, 0xc0, !PT ;  /* 0xffff000004047812 */ /* 0x000fe200078ec0ff */
[----:B------:R-:W-:Y:S01]  /*2c40*/  FFMA.FTZ R8, R8, R78, R9 ;  /* 0x0000004e08087223 */ /* 0x000fe20000010009 */
[C---:B------:R-:W-:Y:S01]  /*2c50*/  FMUL.FTZ R9, R11.reuse, R74 ;  /* 0x0000004a0b097220 */ /* 0x040fe20000410000 */
[----:B------:R-:W-:Y:S01]  /*2c60*/  FMUL.FTZ R11, R11, R32 ;  /* 0x000000200b0b7220 */ /* 0x000fe20000410000 */
[C---:B------:R-:W-:Y:S01]  /*2c70*/  FFMA.FTZ R81, R6.reuse, R15, -R81 ;  /* 0x0000000f06517223 */ /* 0x040fe20000010851 */
[----:B------:R-:W-:Y:S01]  /*2c80*/  FFMA.FTZ R80, R6, R35, R80 ;  /* 0x0000002306507223 */ /* 0x000fe20000010050 */
[C---:B------:R-:W-:Y:S01]  /*2c90*/  FMUL.FTZ R6, R4.reuse, R34 ;  /* 0x0000002204067220 */ /* 0x040fe20000410000 */
[----:B------:R-:W-:Y:S01]  /*2ca0*/  FMUL.FTZ R7, R4, R14 ;  /* 0x0000000e04077220 */ /* 0x000fe20000410000 */
[C---:B------:R-:W-:Y:S01]  /*2cb0*/  FFMA.FTZ R9, R10.reuse, R32, -R9 ;  /* 0x000000200a097223 */ /* 0x040fe20000010809 */
[----:B------:R-:W-:Y:S01]  /*2cc0*/  FFMA.FTZ R10, R10, R74, R11 ;  /* 0x0000004a0a0a7223 */ /* 0x000fe2000001000b */
[C---:B------:R-:W-:Y:S01]  /*2cd0*/  FFMA.FTZ R6, R5.reuse, R14, -R6 ;  /* 0x0000000e05067223 */ /* 0x040fe20000010806 */
[----:B------:R-:W-:Y:S01]  /*2ce0*/  FFMA.FTZ R7, R5, R34, R7 ;  /* 0x0000002205077223 */ /* 0x000fe20000010007 */
[----:B------:R-:W-:-:S02]  /*2cf0*/  F2FP.BF16.F32.PACK_AB R8, R8, R33 ;  /* 0x000000210808723e */ /* 0x000fc400000010ff */
[----:B------:R-:W-:Y:S02]  /*2d00*/  F2FP.BF16.F32.PACK_AB R9, R10, R9 ;  /* 0x000000090a09723e */ /* 0x000fe400000010ff */
[----:B------:R-:W-:Y:S01]  /*2d10*/  F2FP.BF16.F32.PACK_AB R4, R7, R6 ;  /* 0x000000060704723e */ /* 0x000fe200000010ff */
[----:B------:R-:W-:Y:S01]  /*2d20*/  IMAD.MOV.U32 R6, RZ, RZ, R8 ;  /* 0x000000ffff067224 */ /* 0x000fe200078e0008 */
[----:B------:R-:W-:Y:S02]  /*2d30*/  F2FP.BF16.F32.PACK_AB R5, R80, R81 ;  /* 0x000000515005723e */ /* 0x000fe400000010ff */
[----:B------:R-:W-:-:S07]  /*2d40*/  MOV R7, R9 ;  /* 0x0000000900077202 */ /* 0x000fce0000000f00 */
.L_x_470:
[----:B------:R-:W-:Y:S05]  /*2d50*/  BSYNC B1 ;  /* 0x0000000000017941 */ /* 0x000fea0003800000 */
.L_x_469:
[----:B-1----:R1:W-:Y:S01]  /*2d60*/  STG.E.128 desc[UR40][R12.64+0x40], R4 ;  /* 0x000040040c007986 */ /* 0x0023e2000c101d28 */
[----:B------:R-:W-:Y:S05]  /*2d70*/  BRA `(.L_x_464) ;  /* 0x0000000c00307947 */ /* 0x000fea0003800000 */
.L_x_458:
[----:B------:R-:W-:Y:S01]  /*2d80*/  IMAD R58, R51, -0x40, R24 ;  /* 0xffffffc0333a7824 */ /* 0x000fe200078e0218 */
[----:B------:R-:W-:-:S04]  /*2d90*/  ISETP.GE.AND P4, PT, R16, R63, PT ;  /* 0x0000003f1000720c */ /* 0x000fc80003f86270 */
[----:B------:R-:W-:-:S04]  /*2da0*/  VIMNMX R58, R58, 0x40, PT ;  /* 0x000000403a3a7848 */ /* 0x000fc80003fe0100 */
[----:B------:R-:W-:-:S13]  /*2db0*/  ISETP.GE.OR P3, PT, R19, R58, P4 ;  /* 0x0000003a1300720c */ /* 0x000fda0002766670 */
[----:B------:R-:W0:Y:S01]  /*2dc0*/  @!P3 LDC.64 R12, c[0x0][0x3c8] ;  /* 0x0000f200ff0cbb82 */ /* 0x000e220000000a00 */
[----:B------:R-:W-:Y:S01]  /*2dd0*/  @!P3 IADD3 R6, P5, R38, R4, RZ ;  /* 0x000000042606b210 */ /* 0x000fe20007fbe0ff */
[----:B------:R-:W-:Y:S02]  /*2de0*/  @!P3 IMAD R4, R57, R51, RZ ;  /* 0x000000333904b224 */ /* 0x000fe400078e02ff */
[----:B------:R-:W-:Y:S02]  /*2df0*/  @!P3 IMAD.MOV.U32 R5, RZ, RZ, R71 ;  /* 0x000000ffff05b224 */ /* 0x000fe400078e0047 */
[----:B------:R-:W-:Y:S02]  /*2e00*/  @!P3 IMAD R59, R59, R60, R4 ;  /* 0x0000003c3b3bb224 */ /* 0x000fe400078e0204 */
[----:B------:R-:W1:Y:S01]  /*2e10*/  @!P3 LDC.64 R34, c[0x0][0x3e0] ;  /* 0x0000f800ff22bb82 */ /* 0x000e620000000a00 */
[----:B------:R-:W-:Y:S02]  /*2e20*/  @!P3 IMAD.MOV.U32 R4, RZ, RZ, R28 ;  /* 0x000000ffff04b224 */ /* 0x000fe400078e001c */
[----:B------:R-:W-:-:S02]  /*2e30*/  @!P3 IMAD.X R7, R83, 0x1, R66, P5 ;  /* 0x000000015307b824 */ /* 0x000fc400028e0642 */
[----:B------:R-:W-:Y:S01]  /*2e40*/  @!P3 IMAD.WIDE.U32 R8, R51, R60, R4 ;  /* 0x0000003c3308b225 */ /* 0x000fe200078e0004 */
[----:B------:R-:W-:-:S03]  /*2e50*/  CS2R R4, SRZ ;  /* 0x0000000000047805 */ /* 0x000fc6000001ff00 */
[----:B------:R-:W-:Y:S01]  /*2e60*/  @!P3 IMAD.IADD R9, R59, 0x1, R9 ;  /* 0x000000013b09b824 */ /* 0x000fe200078e0209 */
[----:B0-----:R-:W-:-:S04]  /*2e70*/  @!P3 LEA R12, P5, R6, R12, 0x1 ;  /* 0x0000000c060cb211 */ /* 0x001fc800078a08ff */
[----:B------:R-:W-:Y:S02]  /*2e80*/  @!P3 LEA.HI.X R13, R6, R13, R7, 0x1, P5 ;  /* 0x0000000d060db211 */ /* 0x000fe400028f0c07 */
[----:B------:R-:W-:Y:S02]  /*2e90*/  CS2R R6, SRZ ;  /* 0x0000000000067805 */ /* 0x000fe4000001ff00 */
[C---:B-1----:R-:W-:Y:S02]  /*2ea0*/  @!P3 LEA R34, P5, R8.reuse, R34, 0x1 ;  /* 0x000000220822b211 */ /* 0x042fe400078a08ff */
[----:B------:R-:W-:Y:S02]  /*2eb0*/  CS2R R10, SRZ ;  /* 0x00000000000a7805 */ /* 0x000fe4000001ff00 */
[----:B------:R-:W2:Y:S01]  /*2ec0*/  @!P3 LDG.E.128 R4, desc[UR40][R12.64] ;  /* 0x000000280c04b981 */ /* 0x000ea2000c1e1d00 */
[----:B------:R-:W-:Y:S02]  /*2ed0*/  @!P3 LEA.HI.X R35, R8, R35, R9, 0x1, P5 ;  /* 0x000000230823b211 */ /* 0x000fe400028f0c09 */
[----:B------:R-:W-:-:S06]  /*2ee0*/  CS2R R8, SRZ ;  /* 0x0000000000087805 */ /* 0x000fcc000001ff00 */
[----:B------:R-:W3:Y:S01]  /*2ef0*/  @!P3 LDG.E.128 R8, desc[UR40][R34.64] ;  /* 0x000000282208b981 */ /* 0x000ee2000c1e1d00 */
[----:B------:R-:W-:Y:S01]  /*2f00*/  ISETP.NE.AND P3, PT, R184, 0x3, PT ;  /* 0x00000003b800780c */ /* 0x000fe20003f65270 */
[----:B--2---:R-:W-:Y:S02]  /*2f10*/  IMAD.MOV.U32 R33, RZ, RZ, R6 ;  /* 0x000000ffff217224 */ /* 0x004fe400078e0006 */
[----:B------:R-:W-:Y:S02]  /*2f20*/  IMAD.MOV.U32 R72, RZ, RZ, R4 ;  /* 0x000000ffff487224 */ /* 0x000fe400078e0004 */
[----:B------:R-:W-:Y:S02]  /*2f30*/  IMAD.MOV.U32 R59, RZ, RZ, R7 ;  /* 0x000000ffff3b7224 */ /* 0x000fe400078e0007 */
[----:B------:R-:W-:Y:S01]  /*2f40*/  IMAD.MOV.U32 R74, RZ, RZ, R5 ;  /* 0x000000ffff4a7224 */ /* 0x000fe200078e0005 */
[----:B------:R-:W-:Y:S01]  /*2f50*/  PRMT R92, R33, 0x5410, R72 ;  /* 0x00005410215c7816 */ /* 0x000fe20000000048 */
[----:B---3--:R-:W-:Y:S01]  /*2f60*/  IMAD.MOV.U32 R12, RZ, RZ, R10 ;  /* 0x000000ffff0c7224 */ /* 0x008fe200078e000a */
[----:B------:R-:W-:Y:S01]  /*2f70*/  PRMT R94, R94, 0x5410, R59 ;  /* 0x000054105e5e7816 */ /* 0x000fe2000000003b */
[----:B------:R-:W-:Y:S01]  /*2f80*/  IMAD.MOV.U32 R33, RZ, RZ, R8 ;  /* 0x000000ffff217224 */ /* 0x000fe200078e0008 */
[----:B------:R-:W-:Y:S01]  /*2f90*/  PRMT R95, R95, 0x5410, R74 ;  /* 0x000054105f5f7816 */ /* 0x000fe2000000004a */
[----:B------:R-:W-:Y:S01]  /*2fa0*/  IMAD.MOV.U32 R34, RZ, RZ, R9 ;  /* 0x000000ffff227224 */ /* 0x000fe200078e0009 */
[----:B------:R-:W-:-:S02]  /*2fb0*/  MOV R13, R11 ;  /* 0x0000000b000d7202 */ /* 0x000fc40000000f00 */
[----:B------:R-:W-:Y:S02]  /*2fc0*/  PRMT R94, R12, 0x7610, R94 ;  /* 0x000076100c5e7816 */ /* 0x000fe4000000005e */
[----:B------:R-:W-:Y:S02]  /*2fd0*/  PRMT R95, R13, 0x7610, R95 ;  /* 0x000076100d5f7816 */ /* 0x000fe4000000005f */
[----:B------:R-:W-:Y:S01]  /*2fe0*/  PRMT R86, R33, 0x5410, R34 ;  /* 0x0000541021567816 */ /* 0x000fe20000000022 */
[----:B------:R-:W-:Y:S06]  /*2ff0*/  @!P3 BRA `(.L_x_471) ;  /* 0x000000000004b947 */ /* 0x000fec0003800000 */
[----:B------:R-:W-:Y:S01]  /*3000*/  BPT.TRAP 0x1 ;  /* 0x000000040000795c */ /* 0x000fe20000300000 */
.L_x_471:
[----:B------:R-:W-:Y:S01]  /*3010*/  IMAD R72, R22, 0x8, R2 ;  /* 0x0000000816487824 */ /* 0x000fe200078e0202 */
[----:B------:R-:W-:Y:S01]  /*3020*/  SHF.L.U32 R59, R185, 0x1f, RZ ;  /* 0x0000001fb93b7819 */ /* 0x000fe200000006ff */
[----:B------:R-:W-:Y:S03]  /*3030*/  BSSY B1, `(.L_x_472) ;  /* 0x0000003000017945 */ /* 0x000fe60003800000 */
[----:B------:R-:W0:Y:S02]  /*3040*/  SYNCS.PHASECHK.TRANS64.TRYWAIT P5, [R72+URZ+0x28c90], R59 ;  /* 0x028c903b480075a7 */ /* 0x000e2400080a017f */
[----:B0-----:R-:W-:Y:S05]  /*3050*/  @!P5 BRA `(.L_x_473) ;  /* 0x000001140064d947 */ /* 0x001fea0003800000 */
.L_x_672:
[----:B------:R-:W-:Y:S05]  /*3060*/  BSYNC B1 ;  /* 0x0000000000017941 */ /* 0x000fea0003800000 */
.L_x_472:
[----:B------:R-:W-:Y:S01]  /*3070*/  ISETP.GE.OR P5, PT, R19, R58, P0 ;  /* 0x0000003a1300720c */ /* 0x000fe200007a6670 */
[----:B------:R-:W-:Y:S01]  /*3080*/  ULDC.64 UR4, c[0x0][0x2f0] ;  /* 0x0000bc0000047ab9 */ /* 0x000fe20000000a00 */
[----:B------:R-:W-:Y:S02]  /*3090*/  IMAD.MOV.U32 R80, RZ, RZ, R14 ;  /* 0x000000ffff507224 */ /* 0x000fe400078e000e */
[----:B------:R-:W-:Y:S02]  /*30a0*/  IMAD R12, R3, UR4, RZ ;  /* 0x00000004030c7c24 */ /* 0x000fe4000f8e02ff */
[----:B------:R-:W-:-:S04]  /*30b0*/  IMAD.WIDE.U32 R80, R19, UR4, R80 ;  /* 0x0000000413507c25 */ /* 0x000fc8000f8e0050 */
[----:B------:R-:W-:-:S03]  /*30c0*/  IMAD R13, R19, UR5, R12 ;  /* 0x00000005130d7c24 */ /* 0x000fc6000f8e020c */
[----:B------:R-:W-:Y:S05]  /*30d0*/  @P5 BRA `(.L_x_464) ;  /* 0x0000000800585947 */ /* 0x000fea0003800000 */
[----:B------:R-:W-:Y:S01]  /*30e0*/  IMAD.IADD R98, R13, 0x1, R81 ;  /* 0x000000010d627824 */ /* 0x000fe200078e0251 */
[----:B------:R-:W-:Y:S01]  /*30f0*/  IADD3 R74, P5, P6, R44, R80, R73 ;  /* 0x000000502c4a7210 */ /* 0x000fe20007ebe049 */
[----:B------:R-:W-:Y:S01]  /*3100*/  IMAD.IADD R12, R64, 0x1, -R67 ;  /* 0x00000001400c7824 */ /* 0x000fe200078e0a43 */
[----:B------:R-:W-:Y:S02]  /*3110*/  BSSY B1, `(.L_x_474) ;  /* 0x0000070000017945 */ /* 0x000fe40003800000 */
[----:B------:R-:W-:Y:S02]  /*3120*/  IADD3.X R78, R0, R98, R77, P5, P6 ;  /* 0x00000062004e7210 */ /* 0x000fe40002fec44d */
[----:B------:R-:W-:Y:S02]  /*3130*/  ISETP.NE.AND P6, PT, R76, RZ, PT ;  /* 0x000000ff4c00720c */ /* 0x000fe40003fc5270 */
[----:B------:R-:W-:Y:S02]  /*3140*/  LEA R82, P5, R74, R46, 0x1 ;  /* 0x0000002e4a527211 */ /* 0x000fe400078a08ff */
[----:B------:R-:W-:-:S02]  /*3150*/  SEL R12, R67, R12, !P6 ;  /* 0x0000000c430c7207 */ /* 0x000fc40007000000 */
[----:B------:R-:W-:Y:S02]  /*3160*/  LEA.HI.X R83, R74, R47, R78, 0x1, P5 ;  /* 0x0000002f4a537211 */ /* 0x000fe400028f0c4e */
[----:B------:R-:W-:-:S04]  /*3170*/  SHF.R.S32.HI R13, RZ, 0x1f, R12 ;  /* 0x0000001fff0d7819 */ /* 0x000fc8000001140c */
[----:B------:R-:W-:-:S04]  /*3180*/  LEA.HI R13, R13, R12, RZ, 0x4 ;  /* 0x0000000c0d0d7211 */ /* 0x000fc800078f20ff */
[----:B------:R-:W-:-:S04]  /*3190*/  SHF.R.S32.HI R13, RZ, 0x4, R13 ;  /* 0x00000004ff0d7819 */ /* 0x000fc8000001140d */
[----:B------:R-:W-:-:S05]  /*31a0*/  LEA.HI.SX32 R13, R52, R13, 0x1d ;  /* 0x0000000d340d7211 */ /* 0x000fca00078feaff */
[----:B------:R-:W-:Y:S02]  /*31b0*/  IMAD.SHL.U32 R85, R13, 0x8, RZ ;  /* 0x000000080d557824 */ /* 0x000fe400078e00ff */
[----:B------:R-:W-:-:S03]  /*31c0*/  IMAD.IADD R13, R70, 0x1, R32 ;  /* 0x00000001460d7824 */ /* 0x000fc600078e0220 */
[----:B------:R-:W-:Y:S01]  /*31d0*/  LOP3.LUT R12, R61, 0x38, R85, 0xf8, !PT ;  /* 0x000000383d0c7812 */ /* 0x000fe200078ef855 */
[----:B------:R-:W-:-:S03]  /*31e0*/  IMAD R13, R13, 0x2, R2 ;  /* 0x000000020d0d7824 */ /* 0x000fc600078e0202 */
[----:B------:R-:W-:-:S05]  /*31f0*/  LOP3.LUT R12, R12, R65, RZ, 0x3c, !PT ;  /* 0x000000410c0c7212 */ /* 0x000fca00078e3cff */
[----:B------:R-:W-:-:S05]  /*3200*/  IMAD R15, R189, 0x200, R12 ;  /* 0x00000200bd0f7824 */ /* 0x000fca00078e020c */
[----:B------:R-:W-:-:S05]  /*3210*/  IADD3 R15, R32, R15, RZ ;  /* 0x0000000f200f7210 */ /* 0x000fca0007ffe0ff */
[----:B------:R-:W-:Y:S02]  /*3220*/  IMAD R32, R15, 0x2, R2 ;  /* 0x000000020f207824 */ /* 0x000fe400078e0202 */
[----:B------:R-:W1:Y:S04]  /*3230*/  LDS.128 R12, [R13+0x22400] ;  /* 0x022400000d0c7984 */ /* 0x000e680000000c00 */
[----:B------:R-:W2:Y:S01]  /*3240*/  LDS.128 R32, [R32+0x22400] ;  /* 0x0224000020207984 */ /* 0x000ea20000000c00 */
[----:B------:R-:W-:Y:S05]  /*3250*/  @P4 BRA `(.L_x_475) ;  /* 0x00000004006c4947 */ /* 0x000fea0003800000 */
[----:B------:R-:W-:Y:S02]  /*3260*/  SHF.R.U32.HI R78, RZ, 0x10, R5 ;  /* 0x00000010ff4e7819 */ /* 0x000fe40000011605 */
[----:B------:R-:W-:Y:S02]  /*3270*/  SHF.R.U32.HI R90, RZ, 0x10, R9 ;  /* 0x00000010ff5a7819 */ /* 0x000fe40000011609 */
[----:B------:R-:W-:Y:S01]  /*3280*/  SHF.R.U64 R74, R4, 0x10, R5 ;  /* 0x00000010044a7819 */ /* 0x000fe20000001205 */
[----:B-1----:R-:W-:Y:S01]  /*3290*/  IMAD.U32 R5, R13, 0x10000, RZ ;  /* 0x000100000d057824 */ /* 0x002fe200078e00ff */
[----:B------:R-:W-:Y:S01]  /*32a0*/  SHF.R.U64 R87, R6, 0x10, R7 ;  /* 0x0000001006577819 */ /* 0x000fe20000001207 */
[----:B------:R-:W-:Y:S01]  /*32b0*/  IMAD.U32 R4, R12, 0x10000, RZ ;  /* 0x000100000c047824 */ /* 0x000fe200078e00ff */
[----:B------:R-:W-:Y:S01]  /*32c0*/  SHF.R.U64 R89, R8, 0x10, R9 ;  /* 0x0000001008597819 */ /* 0x000fe20000001209 */
[----:B------:R-:W-:Y:S01]  /*32d0*/  IMAD.U32 R8, R15, 0x10000, RZ ;  /* 0x000100000f087824 */ /* 0x000fe200078e00ff */
[----:B------:R-:W-:-:S02]  /*32e0*/  PRMT R78, R95, 0x5432, R78 ;  /* 0x000054325f4e7816 */ /* 0x000fc4000000004e */
[----:B------:R-:W-:Y:S02]  /*32f0*/  PRMT R90, R86, 0x5432, R90 ;  /* 0x00005432565a7816 */ /* 0x000fe4000000005a */
[----:B------:R-:W-:Y:S02]  /*3300*/  SHF.R.U32.HI R93, RZ, 0x10, R11 ;  /* 0x00000010ff5d7819 */ /* 0x000fe4000001160b */
[----:B------:R-:W-:Y:S01]  /*3310*/  SHF.R.U32.HI R88, RZ, 0x10, R7 ;  /* 0x00000010ff587819 */ /* 0x000fe20000011607 */
[----:B------:R-:W-:Y:S01]  /*3320*/  IMAD.U32 R7, R14, 0x10000, RZ ;  /* 0x000100000e077824 */ /* 0x000fe200078e00ff */
[----:B------:R-:W-:Y:S01]  /*3330*/  SHF.R.U64 R91, R10, 0x10, R11 ;  /* 0x000000100a5b7819 */ /* 0x000fe2000000120b */
[----:B--2---:R-:W-:Y:S01]  /*3340*/  IMAD.U32 R11, R33, 0x10000, RZ ;  /* 0x00010000210b7824 */ /* 0x004fe200078e00ff */
[----:B------:R-:W-:Y:S01]  /*3350*/  PRMT R74, R92, 0x5432, R74 ;  /* 0x000054325c4a7816 */ /* 0x000fe2000000004a */
[----:B------:R-:W-:Y:S01]  /*3360*/  IMAD.U32 R10, R32, 0x10000, RZ ;  /* 0x00010000200a7824 */ /* 0x000fe200078e00ff */
[----:B------:R-:W-:Y:S01]  /*3370*/  PRMT R87, R92, 0x5410, R87 ;  /* 0x000054105c577816 */ /* 0x000fe20000000057 */
[----:B------:R-:W-:Y:S01]  /*3380*/  IMAD.U32 R92, R90, 0x10000, RZ ;  /* 0x000100005a5c7824 */ /* 0x000fe200078e00ff */
[----:B------:R-:W-:Y:S01]  /*3390*/  PRMT R89, R86, 0x5410, R89 ;  /* 0x0000541056597816 */ /* 0x000fe20000000059 */
[----:B------:R-:W-:Y:S01]  /*33a0*/  IMAD.U32 R86, R78, 0x10000, RZ ;  /* 0x000100004e567824 */ /* 0x000fe200078e00ff */
[----:B------:R-:W-:-:S02]  /*33b0*/  LOP3.LUT R6, R13, 0xffff0000, RZ, 0xc0, !PT ;  /* 0xffff00000d067812 */ /* 0x000fc400078ec0ff */
[----:B------:R-:W-:Y:S01]  /*33c0*/  PRMT R93, R95, 0x5410, R93 ;  /* 0x000054105f5d7816 */ /* 0x000fe2000000005d */
[----:B------:R-:W-:Y:S01]  /*33d0*/  FMUL.FTZ R96, R11, R86 ;  /* 0x000000560b607220 */ /* 0x000fe20000410000 */
[----:B------:R-:W-:Y:S01]  /*33e0*/  LOP3.LUT R13, R33, 0xffff0000, RZ, 0xc0, !PT ;  /* 0xffff0000210d7812 */ /* 0x000fe200078ec0ff */
[----:B------:R-:W-:Y:S01]  /*33f0*/  IMAD.U32 R33, R35, 0x10000, RZ ;  /* 0x0001000023217824 */ /* 0x000fe200078e00ff */
[----:B------:R-:W-:Y:S01]  /*3400*/  LOP3.LUT R90, R90, 0xffff0000, RZ, 0xc0, !PT ;  /* 0xffff00005a5a7812 */ /* 0x000fe200078ec0ff */
[-C--:B------:R-:W-:Y:S01]  /*3410*/  FFMA.FTZ R96, R5, R92.reuse, R96 ;  /* 0x0000005c05607223 */ /* 0x080fe20000010060 */
[C---:B------:R-:W-:Y:S02]  /*3420*/  PRMT R88, R94.reuse, 0x5432, R88 ;  /* 0x000054325e587816 */ /* 0x040fe40000000058 */
[----:B------:R-:W-:Y:S01]  /*3430*/  PRMT R91, R94, 0x5410, R91 ;  /* 0x000054105e5b7816 */ /* 0x000fe2000000005b */
[----:B------:R-:W-:Y:S01]  /*3440*/  FMUL.FTZ R94, R11, R92 ;  /* 0x0000005c0b5e7220 */ /* 0x000fe20000410000 */
[----:B------:R-:W-:Y:S01]  /*3450*/  LOP3.LUT R78, R78, 0xffff0000, RZ, 0xc0, !PT ;  /* 0xffff00004e4e7812 */ /* 0x000fe200078ec0ff */
[----:B------:R-:W-:-:S02]  /*3460*/  IMAD.U32 R11, R93, 0x10000, RZ ;  /* 0x000100005d0b7824 */ /* 0x000fc400078e00ff */
[----:B------:R-:W-:Y:S01]  /*3470*/  FMUL.FTZ R95, R13, R90 ;  /* 0x0000005a0d5f7220 */ /* 0x000fe20000410000 */
[----:B------:R-:W-:Y:S01]  /*3480*/  FFMA.FTZ R94, R5, R86, -R94 ;  /* 0x00000056055e7223 */ /* 0x000fe2000001085e */
[----:B------:R-:W-:Y:S02]  /*3490*/  IMAD.U32 R5, R88, 0x10000, RZ ;  /* 0x0001000058057824 */ /* 0x000fe400078e00ff */
[-C--:B------:R-:W-:Y:S01]  /*34a0*/  FMUL.FTZ R13, R13, R78.reuse ;  /* 0x0000004e0d0d7220 */ /* 0x080fe20000410000 */
[----:B------:R-:W-:Y:S01]  /*34b0*/  FMUL.FTZ R97, R33, R11 ;  /* 0x0000000b21617220 */ /* 0x000fe20000410000 */
[C---:B------:R-:W-:Y:S01]  /*34c0*/  FFMA.FTZ R95, R6.reuse, R78, -R95 ;  /* 0x0000004e065f7223 */ /* 0x040fe2000001085f */
[----:B------:R-:W-:Y:S01]  /*34d0*/  LOP3.LUT R78, R93, 0xffff0000, RZ, 0xc0, !PT ;  /* 0xffff00005d4e7812 */ /* 0x000fe200078ec0ff */
[----:B------:R-:W-:Y:S01]  /*34e0*/  FFMA.FTZ R93, R6, R90, R13 ;  /* 0x0000005a065d7223 */ /* 0x000fe2000001000d */
[----:B------:R-:W-:Y:S01]  /*34f0*/  LOP3.LUT R35, R35, 0xffff0000, RZ, 0xc0, !PT ;  /* 0xffff000023237812 */ /* 0x000fe200078ec0ff */
[-C--:B------:R-:W-:Y:S01]  /*3500*/  FMUL.FTZ R86, R33, R5.reuse ;  /* 0x0000000521567220 */ /* 0x080fe20000410000 */
[----:B------:R-:W-:Y:S01]  /*3510*/  FFMA.FTZ R97, R8, R5, -R97 ;  /* 0x0000000508617223 */ /* 0x000fe20000010861 */
[----:B------:R-:W-:Y:S01]  /*3520*/  LOP3.LUT R88, R88, 0xffff0000, RZ, 0xc0, !PT ;  /* 0xffff000058587812 */ /* 0x000fe200078ec0ff */
[----:B------:R-:W-:Y:S01]  /*3530*/  IMAD.U32 R13, R89, 0x10000, RZ ;  /* 0x00010000590d7824 */ /* 0x000fe200078e00ff */
[----:B------:R-:W-:Y:S01]  /*3540*/  LOP3.LUT R9, R15, 0xffff0000, RZ, 0xc0, !PT ;  /* 0xffff00000f097812 */ /* 0x000fe200078ec0ff */
[----:B------:R-:W-:-:S02]  /*3550*/  IMAD.U32 R5, R74, 0x10000, RZ ;  /* 0x000100004a057824 */ /* 0x000fc400078e00ff */
[----:B------:R-:W-:Y:S01]  /*3560*/  FFMA.FTZ R86, R8, R11, R86 ;  /* 0x0000000b08567223 */ /* 0x000fe20000010056 */
[C---:B------:R-:W-:Y:S01]  /*3570*/  FMUL.FTZ R6, R35.reuse, R78 ;  /* 0x0000004e23067220 */ /* 0x040fe20000410000 */
[----:B------:R-:W-:Y:S01]  /*3580*/  FMUL.FTZ R33, R10, R13 ;  /* 0x0000000d0a217220 */ /* 0x000fe20000410000 */
[----:B------:R-:W-:Y:S01]  /*3590*/  LOP3.LUT R32, R32, 0xffff0000, RZ, 0xc0, !PT ;  /* 0xffff000020207812 */ /* 0x000fe200078ec0ff */
[-C--:B------:R-:W-:Y:S01]  /*35a0*/  FMUL.FTZ R8, R35, R88.reuse ;  /* 0x0000005823087220 */ /* 0x080fe20000410000 */
[----:B------:R-:W-:Y:S01]  /*35b0*/  LOP3.LUT R89, R89, 0xffff0000, RZ, 0xc0, !PT ;  /* 0xffff000059597812 */ /* 0x000fe200078ec0ff */
[-C--:B------:R-:W-:Y:S01]  /*35c0*/  FMUL.FTZ R10, R10, R5.reuse ;  /* 0x000000050a0a7220 */ /* 0x080fe20000410000 */
[----:B------:R-:W-:Y:S01]  /*35d0*/  LOP3.LUT R11, R74, 0xffff0000, RZ, 0xc0, !PT ;  /* 0xffff00004a0b7812 */ /* 0x000fe200078ec0ff */
[C---:B------:R-:W-:Y:S01]  /*35e0*/  FFMA.FTZ R88, R9.reuse, R88, -R6 ;  /* 0x0000005809587223 */ /* 0x040fe20000010806 */
[----:B------:R-:W-:Y:S01]  /*35f0*/  LOP3.LUT R12, R12, 0xffff0000, RZ, 0xc0, !PT ;  /* 0xffff00000c0c7812 */ /* 0x000fe200078ec0ff */
[----:B------:R-:W-:Y:S01]  /*3600*/  FFMA.FTZ R35, R9, R78, R8 ;  /* 0x0000004e09237223 */ /* 0x000fe20000010008 */
[----:B------:R-:W-:Y:S01]  /*3610*/  SHF.L.U32 R15, R34, 0x10, RZ ;  /* 0x00000010220f7819 */ /* 0x000fe200000006ff */
[C---:B------:R-:W-:Y:S01]  /*3620*/  FFMA.FTZ R33, R4.reuse, R5, -R33 ;  /* 0x0000000504217223 */ /* 0x040fe20000010821 */
[----:B------:R-:W-:Y:S01]  /*3630*/  FFMA.FTZ R10, R4, R13, R10 ;  /* 0x0000000d040a7223 */ /* 0x000fe2000001000a */
[----:B------:R-:W-:Y:S01]  /*3640*/  IMAD.U32 R6, R91, 0x10000, RZ ;  /* 0x000100005b067824 */ /* 0x000fe200078e00ff */
[----:B------:R-:W-:Y:S01]  /*3650*/  LOP3.LUT R34, R34, 0xffff0000, RZ, 0xc0, !PT ;  /* 0xffff000022227812 */ /* 0x000fe200078ec0ff */
[C---:B------:R-:W-:Y:S01]  /*3660*/  FMUL.FTZ R9, R32.reuse, R89 ;  /* 0x0000005920097220 */ /* 0x040fe20000410000 */
[-C--:B------:R-:W-:Y:S01]  /*3670*/  FMUL.FTZ R5, R32, R11.reuse ;  /* 0x0000000b20057220 */ /* 0x080fe20000410000 */
[----:B------:R-:W-:Y:S01]  /*3680*/  IMAD.U32 R4, R87, 0x10000, RZ ;  /* 0x0001000057047824 */ /* 0x000fe200078e00ff */
[----:B------:R-:W-:Y:S01]  /*3690*/  LOP3.LUT R91, R91, 0xffff0000, RZ, 0xc0, !PT ;  /* 0xffff00005b5b7812 */ /* 0x000fe200078ec0ff */
[C---:B------:R-:W-:Y:S01]  /*36a0*/  FFMA.FTZ R8, R12.reuse, R11, -R9 ;  /* 0x0000000b0c087223 */ /* 0x040fe20000010809 */
[----:B------:R-:W-:Y:S01]  /*36b0*/  LOP3.LUT R87, R87, 0xffff0000, RZ, 0xc0, !PT ;  /* 0xffff000057577812 */ /* 0x000fe200078ec0ff */
[----:B------:R-:W-:Y:S01]  /*36c0*/  FFMA.FTZ R5, R12, R89, R5 ;  /* 0x000000590c057223 */ /* 0x000fe20000010005 */
[----:B------:R-:W-:Y:S01]  /*36d0*/  LOP3.LUT R14, R14, 0xffff0000, RZ, 0xc0, !PT ;  /* 0xffff00000e0e7812 */ /* 0x000fe200078ec0ff */
[C---:B------:R-:W-:Y:S01]  /*36e0*/  FMUL.FTZ R12, R15.reuse, R6 ;  /* 0x000000060f0c7220 */ /* 0x040fe20000410000 */
[C---:B------:R-:W-:Y:S01]  /*36f0*/  FMUL.FTZ R9, R34.reuse, R91 ;  /* 0x0000005b22097220 */ /* 0x040fe20000410000 */
[-C--:B------:R-:W-:Y:S01]  /*3700*/  FMUL.FTZ R15, R15, R4.reuse ;  /* 0x000000040f0f7220 */ /* 0x080fe20000410000 */
[-C--:B------:R-:W-:Y:S01]  /*3710*/  FMUL.FTZ R34, R34, R87.reuse ;  /* 0x0000005722227220 */ /* 0x080fe20000410000 */
[C---:B------:R-:W-:Y:S01]  /*3720*/  FFMA.FTZ R12, R7.reuse, R4, -R12 ;  /* 0x00000004070c7223 */ /* 0x040fe2000001080c */
[C---:B------:R-:W-:Y:S01]  /*3730*/  FFMA.FTZ R9, R14.reuse, R87, -R9 ;  /* 0x000000570e097223 */ /* 0x040fe20000010809 */
[----:B------:R-:W-:Y:S01]  /*3740*/  FFMA.FTZ R15, R7, R6, R15 ;  /* 0x00000006070f7223 */ /* 0x000fe2000001000f */
[----:B------:R-:W-:Y:S01]  /*3750*/  FFMA.FTZ R34, R14, R91, R34 ;  /* 0x0000005b0e227223 */ /* 0x000fe20000010022 */
[----:B------:R-:W-:-:S02]  /*3760*/  F2FP.BF16.F32.PACK_AB R88, R88, R97 ;  /* 0x000000615858723e */ /* 0x000fc400000010ff */
[----:B------:R-:W-:Y:S02]  /*3770*/  F2FP.BF16.F32.PACK_AB R8, R8, R33 ;  /* 0x000000210808723e */ /* 0x000fe400000010ff */
[----:B------:R-:W-:Y:S02]  /*3780*/  F2FP.BF16.F32.PACK_AB R93, R93, R96 ;  /* 0x000000605d5d723e */ /* 0x000fe400000010ff */
[----:B------:R-:W-:Y:S01]  /*3790*/  F2FP.BF16.F32.PACK_AB R14, R9, R12 ;  /* 0x0000000c090e723e */ /* 0x000fe200000010ff */
[----:B------:R-:W-:Y:S01]  /*37a0*/  IMAD.MOV.U32 R12, RZ, RZ, R8 ;  /* 0x000000ffff0c7224 */ /* 0x000fe200078e0008 */
[----:B------:R-:W-:Y:S01]  /*37b0*/  F2FP.BF16.F32.PACK_AB R34, R34, R15 ;  /* 0x0000000f2222723e */ /* 0x000fe200000010ff */
[----:B------:R-:W-:Y:S01]  /*37c0*/  IMAD.MOV.U32 R15, RZ, RZ, R88 ;  /* 0x000000ffff0f7224 */ /* 0x000fe200078e0058 */
[----:B------:R-:W-:Y:S02]  /*37d0*/  F2FP.BF16.F32.PACK_AB R13, R95, R94 ;  /* 0x0000005e5f0d723e */ /* 0x000fe400000010ff */
[----:B------:R-:W-:-:S02]  /*37e0*/  F2FP.BF16.F32.PACK_AB R35, R35, R86 ;  /* 0x000000562323723e */ /* 0x000fc400000010ff */
[----:B------:R-:W-:Y:S02]  /*37f0*/  F2FP.BF16.F32.PACK_AB R32, R5, R10 ;  /* 0x0000000a0520723e */ /* 0x000fe400000010ff */
[----:B------:R-:W-:-:S07]  /*3800*/  MOV R33, R93 ;  /* 0x0000005d00217202 */ /* 0x000fce0000000f00 */
.L_x_475:
[----:B------:R-:W-:Y:S05]  /*3810*/  BSYNC B1 ;  /* 0x0000000000017941 */ /* 0x000fea0003800000 */
.L_x_474:
[----:B-1----:R3:W-:Y:S01]  /*3820*/  STG.E.128 desc[UR40][R82.64], R12 ;  /* 0x0000000c52007986 */ /* 0x0027e2000c101d28 */
[----:B------:R-:W-:-:S13]  /*3830*/  ISETP.GE.AND P4, PT, R85, R64, PT ;  /* 0x000000405500720c */ /* 0x000fda0003f86270 */
[----:B------:R-:W-:Y:S05]  /*3840*/  @P4 BRA `(.L_x_464) ;  /* 0x00000000007c4947 */ /* 0x000fea0003800000 */
[--C-:B------:R-:W-:Y:S02]  /*3850*/  IADD3 R80, P4, P5, R44, R80, R85.reuse ;  /* 0x000000502c507210 */ /* 0x100fe40007d9e055 */
[----:B------:R-:W-:-:S04]  /*3860*/  SHF.R.S32.HI R85, RZ, 0x1f, R85 ;  /* 0x0000001fff557819 */ /* 0x000fc80000011455 */
[----:B------:R-:W-:Y:S02]  /*3870*/  IADD3.X R85, R0, R98, R85, P4, P5 ;  /* 0x0000006200557210 */ /* 0x000fe400027ea455 */
[----:B------:R-:W-:-:S04]  /*3880*/  LEA R4, P4, R80, R46, 0x1 ;  /* 0x0000002e50047211 */ /* 0x000fc800078808ff */
[----:B------:R-:W-:-:S05]  /*3890*/  LEA.HI.X R5, R80, R47, R85, 0x1, P4 ;  /* 0x0000002f50057211 */ /* 0x000fca00020f0c55 */
[----:B--2---:R4:W-:Y:S01]  /*38a0*/  STG.E.128 desc[UR40][R4.64], R32 ;  /* 0x0000002004007986 */ /* 0x0049e2000c101d28 */
[----:B------:R-:W-:Y:S05]  /*38b0*/  BRA `(.L_x_464) ;  /* 0x0000000000607947 */ /* 0x000fea0003800000 */
.L_x_457:
[----:B------:R-:W-:-:S13]  /*38c0*/  ISETP.NE.AND P3, PT, R184, 0x3, PT ;  /* 0x00000003b800780c */ /* 0x000fda0003f65270 */
[----:B------:R-:W-:Y:S05]  /*38d0*/  @!P3 BRA `(.L_x_476) ;  /* 0x000000000004b947 */ /* 0x000fea0003800000 */
[----:B------:R-:W-:Y:S01]  /*38e0*/  BPT.TRAP 0x1 ;  /* 0x000000040000795c */ /* 0x000fe20000300000 */
.L_x_476:
[----:B------:R-:W-:Y:S01]  /*38f0*/  IMAD R72, R22, 0x8, R2 ;  /* 0x0000000816487824 */ /* 0x000fe200078e0202 */
[----:B------:R-:W-:Y:S01]  /*3900*/  SHF.L.U32 R59, R185, 0x1f, RZ ;  /* 0x0000001fb93b7819 */ /* 0x000fe200000006ff */
[----:B------:R-:W-:Y:S01]  /*3910*/  IMAD R58, R51, -0x40, R24 ;  /* 0xffffffc0333a7824 */ /* 0x000fe200078e0218 */
[----:B------:R-:W-:Y:S02]  /*3920*/  BSSY B1, `(.L_x_477) ;  /* 0x0000005000017945 */ /* 0x000fe40003800000 */
[----:B------:R-:W0:Y:S02]  /*3930*/  SYNCS.PHASECHK.TRANS64.TRYWAIT P5, [R72+URZ+0x28c90], R59 ;  /* 0x028c903b480075a7 */ /* 0x000e2400080a017f */
[----:B------:R-:W-:-:S04]  /*3940*/  VIMNMX R58, R58, 0x40, PT ;  /* 0x000000403a3a7848 */ /* 0x000fc80003fe0100 */
[----:B------:R-:W-:Y:S01]  /*3950*/  ISETP.GE.AND P4, PT, R19, R58, PT ;  /* 0x0000003a1300720c */ /* 0x000fe20003f86270 */
[----:B0-----:R-:W-:-:S12]  /*3960*/  @!P5 BRA `(.L_x_478) ;  /* 0x0000010c0034d947 */ /* 0x001fd80003800000 */
.L_x_673:
[----:B------:R-:W-:Y:S05]  /*3970*/  BSYNC B1 ;  /* 0x0000000000017941 */ /* 0x000fea0003800000 */
.L_x_477:
[----:B------:R-:W-:Y:S05]  /*3980*/  @P4 BRA `(.L_x_464) ;  /* 0x00000000002c4947 */ /* 0x000fea0003800000 */
[----:B------:R-:W-:Y:S01]  /*3990*/  @!P1 LOP3.LUT P4, RZ, R186, 0x4, RZ, 0xc0, !PT ;  /* 0x00000004baff9812 */ /* 0x000fe2000788c0ff */
[----:B------:R-:W-:Y:S01]  /*39a0*/  @!P1 VIADD R4, R69, 0x20 ;  /* 0x0000002045049836 */ /* 0x000fe20000000000 */
[----:B------:R-:W-:Y:S02]  /*39b0*/  PLOP3.LUT P5, PT, PT, PT, PT, 0x8, 0x0 ;  /* 0x000000000000781c */ /* 0x000fe40003fae170 */
[----:B------:R-:W-:-:S13]  /*39c0*/  @!P1 PLOP3.LUT P5, PT, P4, PT, PT, 0x80, 0x0 ;  /* 0x000000000000981c */ /* 0x000fda00027af070 */
[----:B------:R-:W-:-:S04]  /*39d0*/  @P5 VIADD R4, R69, 0xffffffe0 ;  /* 0xffffffe045045836 */ /* 0x000fc80000000000 */
[----:B------:R-:W-:-:S04]  /*39e0*/  @!P1 IMAD.IADD R5, R32, 0x1, R4 ;  /* 0x0000000120059824 */ /* 0x000fc800078e0204 */
[----:B------:R-:W-:Y:S02]  /*39f0*/  @!P1 IMAD R8, R5, 0x2, R2 ;  /* 0x0000000205089824 */ /* 0x000fe400078e0202 */
[----:B------:R-:W1:Y:S04]  /*3a00*/  @!P0 LDS.128 R4, [R33+0x22400] ;  /* 0x0224000021048984 */ /* 0x000e680000000c00 */
[----:B------:R-:W2:Y:S04]  /*3a10*/  @!P1 LDS.128 R8, [R8+0x22400] ;  /* 0x0224000008089984 */ /* 0x000ea80000000c00 */
[----:B-1----:R1:W-:Y:S04]  /*3a20*/  @!P0 STG.E.128 desc[UR40][R12.64], R4 ;  /* 0x000000040c008986 */ /* 0x0023e8000c101d28 */
[----:B--2---:R1:W-:Y:S02]  /*3a30*/  @!P1 STG.E.128 desc[UR40][R12.64+0x40], R8 ;  /* 0x000040080c009986 */ /* 0x0043e4000c101d28 */
.L_x_464:
[----:B------:R-:W-:Y:S05]  /*3a40*/  BSYNC B0 ;  /* 0x0000000000007941 */ /* 0x000fea0003800000 */
.L_x_456:
[----:B-1--4-:R-:W1:Y:S01]  /*3a50*/  S2R R4, SR_TID.X ;  /* 0x0000000000047919 */ /* 0x012e620000002100 */
[----:B------:R-:W-:Y:S01]  /*3a60*/  @!PT LDS RZ, [RZ] ;  /* 0x00000000fffff984 */ /* 0x000fe20000000800 */
[----:B------:R-:W-:Y:S01]  /*3a70*/  @!PT LDS RZ, [RZ] ;  /* 0x00000000fffff984 */ /* 0x000fe20000000800 */
[----:B------:R-:W-:Y:S01]  /*3a80*/  @!PT LDS RZ, [RZ] ;  /* 0x00000000fffff984 */ /* 0x000fe20000000800 */
[----:B------:R-:W-:Y:S01]  /*3a90*/  @!PT LDS RZ, [RZ] ;  /* 0x00000000fffff984 */ /* 0x000fe20000000800 */
[----:B------:R4:W-:Y:S06]  /*3aa0*/  MEMBAR.ALL.CTA ;  /* 0x0000000000007992 */ /* 0x0009ec0000008000 */
[----:B----4-:R-:W4:Y:S01]  /*3ab0*/  FENCE.VIEW.ASYNC.S ;  /* 0x00000000000073c6 */ /* 0x010f220000000000 */
[----:B------:R-:W-:Y:S05]  /*3ac0*/  WARPSYNC.ALL ;  /* 0x0000000000007948 */ /* 0x000fea0003800000 */
[----:B------:R-:W-:Y:S01]  /*3ad0*/  BSSY B0, `(.L_x_479) ;  /* 0x0000009000007945 */ /* 0x000fe20003800000 */
[----:B-1----:R-:W-:Y:S01]  /*3ae0*/  LOP3.LUT R4, R4, 0x7f, RZ, 0xc0, !PT ;  /* 0x0000007f04047812 */ /* 0x002fe200078ec0ff */
[----:B----4-:R1:W-:Y:S03]  /*3af0*/  BAR.SYNC.DEFER_BLOCKING R62, 0x80 ;  /* 0x0002003e0000751d */ /* 0x0103e60000010000 */
[----:B------:R-:W-:-:S13]  /*3b00*/  ISETP.NE.AND P4, PT, R4, RZ, PT ;  /* 0x000000ff0400720c */ /* 0x000fda0003f85270 */
[----:B------:R-:W-:-:S05]  /*3b10*/  @!P4 VIADD R4, R72, 0x28ca0 ;  /* 0x00028ca04804c836 */ /* 0x000fca0000000000 */
[----:B------:R-:W-:-:S04]  /*3b20*/  @!P4 PRMT R4, RZ, 0x654, R4 ;  /* 0x00000654ff04c816 */ /* 0x000fc80000000004 */
[----:B------:R1:W-:Y:S01]  /*3b30*/  @!P4 SYNCS.ARRIVE.TRANS64.RED.A1T0 RZ, [R4+URZ], RZ ;  /* 0x000000ff04ffc9a7 */ /* 0x0003e2000810043f */
[----:B------:R-:W-:Y:S05]  /*3b40*/  @!P3 BRA `(.L_x_480) ;  /* 0x000000000004b947 */ /* 0x000fea0003800000 */
[----:B------:R-:W-:Y:S01]  /*3b50*/  BPT.TRAP 0x1 ;  /* 0x000000040000795c */ /* 0x000fe20000300000 */
.L_x_480:
[----:B------:R-:W-:Y:S05]  /*3b60*/  BSYNC B0 ;  /* 0x0000000000007941 */ /* 0x000fea0003800000 */
.L_x_479:
[----:B------:R-:W4:Y:S01]  /*3b70*/  SYNCS.PHASECHK.TRANS64.TRYWAIT P5, [R72+URZ+0x28cb0], R59 ;  /* 0x028cb03b480075a7 */ /* 0x000f2200080a017f */
[----:B------:R-:W-:Y:S01]  /*3b80*/  BSSY B0, `(.L_x_481) ;  /* 0x0000003000007945 */ /* 0x000fe20003800000 */
[----:B------:R-:W-:-:S03]  /*3b90*/  ISETP.GE.AND P3, PT, R19, R58, PT ;  /* 0x0000003a1300720c */ /* 0x000fc60003f66270 */
[----:B----4-:R-:W-:Y:S10]  /*3ba0*/  @!P5 BRA `(.L_x_482) ;  /* 0x0000010800b8d947 */ /* 0x010ff40003800000 */
.L_x_674:
[----:B------:R-:W-:Y:S05]  /*3bb0*/  BSYNC B0 ;  /* 0x0000000000007941 */ /* 0x000fea0003800000 */
.L_x_481:
[----:B------:R-:W-:Y:S04]  /*3bc0*/  BSSY B0, `(.L_x_483) ;  /* 0x0000051000007945 */ /* 0x000fe80003800000 */
[----:B------:R-:W-:Y:S05]  /*3bd0*/  @P3 BRA `(.L_x_484) ;  /* 0x00000004003c3947 */ /* 0x000fea0003800000 */
[----:B-1----:R-:W-:Y:S01]  /*3be0*/  IMAD.WIDE R4, R51, 0x40, R48 ;  /* 0x0000004033047825 */ /* 0x002fe200078e0230 */
[----:B------:R-:W-:Y:S01]  /*3bf0*/  ULDC.64 UR4, c[0x0][0x318] ;  /* 0x0000c60000047ab9 */ /* 0x000fe20000000a00 */
[----:B------:R-:W-:Y:S02]  /*3c00*/  LOP3.LUT P3, RZ, R186, 0x4, RZ, 0xc0, !PT ;  /* 0x00000004baff7812 */ /* 0x000fe4000786c0ff */
[----:B------:R-:W-:Y:S02]  /*3c10*/  IMAD R5, R5, UR4, RZ ;  /* 0x0000000405057c24 */ /* 0x000fe4000f8e02ff */
[----:B------:R-:W-:Y:S02]  /*3c20*/  IMAD.MOV.U32 R78, RZ, RZ, R40 ;  /* 0x000000ffff4e7224 */ /* 0x000fe400078e0028 */
[C---:B------:R-:W-:Y:S02]  /*3c30*/  IMAD R5, R4.reuse, UR5, R5 ;  /* 0x0000000504057c24 */ /* 0x040fe4000f8e0205 */
[----:B------:R-:W-:Y:S01]  /*3c40*/  IMAD.WIDE.U32 R6, R4, UR4, R78 ;  /* 0x0000000404067c25 */ /* 0x000fe2000f8e004e */
[----:B------:R-:W-:-:S03]  /*3c50*/  ULDC.64 UR4, c[0x0][0x308] ;  /* 0x0000c20000047ab9 */ /* 0x000fc60000000a00 */
[----:B------:R-:W-:Y:S01]  /*3c60*/  IMAD R9, R22, 0x8000, R69 ;  /* 0x0000800016097824 */ /* 0x000fe200078e0245 */
[----:B------:R-:W-:Y:S01]  /*3c70*/  LEA R58, P5, R6, UR4, 0x1 ;  /* 0x00000004063a7c11 */ /* 0x000fe2000f8a08ff */
[----:B------:R-:W-:Y:S01]  /*3c80*/  VIADD R4, R16, 0x40 ;  /* 0x0000004010047836 */ /* 0x000fe20000000000 */
[----:B------:R-:W-:Y:S01]  /*3c90*/  IADD3 R5, R7, R5, RZ ;  /* 0x0000000507057210 */ /* 0x000fe20007ffe0ff */
[----:B------:R-:W-:Y:S01]  /*3ca0*/  ULDC UR4, c[0x0][0x310] ;  /* 0x0000c40000047ab9 */ /* 0x000fe20000000800 */
[C---:B------:R-:W-:Y:S02]  /*3cb0*/  VIADD R81, R9.reuse, 0x20 ;  /* 0x0000002009517836 */ /* 0x040fe40000000000 */
[----:B0---4-:R-:W-:Y:S01]  /*3cc0*/  LEA.HI.X R59, R6, UR5, R5, 0x1, P5 ;  /* 0x00000005063b7c11 */ /* 0x011fe2000a8f0c05 */
[C---:B------:R-:W-:Y:S01]  /*3cd0*/  @P3 VIADD R81, R9.reuse, 0xffffffe0 ;  /* 0xffffffe009513836 */ /* 0x040fe20000000000 */
[----:B------:R-:W-:Y:S01]  /*3ce0*/  ISETP.GE.AND P5, PT, R16, UR4, PT ;  /* 0x0000000410007c0c */ /* 0x000fe2000bfa6270 */
[----:B------:R-:W-:Y:S01]  /*3cf0*/  IMAD R80, R9, 0x2, R2 ;  /* 0x0000000209507824 */ /* 0x000fe200078e0202 */
[----:B------:R-:W-:Y:S01]  /*3d00*/  ISETP.GE.AND P3, PT, R4, UR4, PT ;  /* 0x0000000404007c0c */ /* 0x000fe2000bf66270 */
[----:B---3--:R-:W-:-:S02]  /*3d10*/  VIADD R12, R16, 0x80 ;  /* 0x00000080100c7836 */ /* 0x008fc40000000000 */
[C---:B------:R-:W-:Y:S02]  /*3d20*/  VIADD R13, R16.reuse, 0xc0 ;  /* 0x000000c0100d7836 */ /* 0x040fe40000000000 */
[C---:B------:R-:W-:Y:S02]  /*3d30*/  VIADD R74, R16.reuse, 0x100 ;  /* 0x00000100104a7836 */ /* 0x040fe40000000000 */
[----:B------:R-:W-:Y:S02]  /*3d40*/  VIADD R78, R16, 0x140 ;  /* 0x00000140104e7836 */ /* 0x000fe40000000000 */
[----:B------:R-:W-:Y:S02]  /*3d50*/  IMAD R81, R81, 0x2, R2 ;  /* 0x0000000251517824 */ /* 0x000fe400078e0202 */
[----:B------:R-:W0:Y:S04]  /*3d60*/  @!P5 LDS.128 R4, [R80+0x400] ;  /* 0x000400005004d984 */ /* 0x000e280000000c00 */
[----:B------:R-:W1:Y:S04]  /*3d70*/  @!P3 LDS.128 R8, [R80+0x2400] ;  /* 0x002400005008b984 */ /* 0x000e680000000c00 */
[----:B0-----:R-:W-:Y:S01]  /*3d80*/  @!P5 STG.E.128 desc[UR40][R58.64], R4 ;  /* 0x000000043a00d986 */ /* 0x001fe2000c101d28 */
[----:B------:R-:W-:-:S03]  /*3d90*/  ISETP.GE.AND P5, PT, R12, UR4, PT ;  /* 0x000000040c007c0c */ /* 0x000fc6000bfa6270 */
[----:B-1----:R-:W-:Y:S01]  /*3da0*/  @!P3 STG.E.128 desc[UR40][R58.64+0x80], R8 ;  /* 0x000080083a00b986 */ /* 0x002fe2000c101d28 */
[----:B------:R-:W-:-:S09]  /*3db0*/  ISETP.GE.AND P3, PT, R13, UR4, PT ;  /* 0x000000040d007c0c */ /* 0x000fd2000bf66270 */
[----:B------:R-:W0:Y:S04]  /*3dc0*/  @!P5 LDS.128 R12, [R80+0x4400] ;  /* 0x00440000500cd984 */ /* 0x000e280000000c00 */
[----:B--2---:R-:W1:Y:S04]  /*3dd0*/  @!P3 LDS.128 R32, [R80+0x6400] ;  /* 0x006400005020b984 */ /* 0x004e680000000c00 */
[----:B0-----:R-:W-:Y:S01]  /*3de0*/  @!P5 STG.E.128 desc[UR40][R58.64+0x100], R12 ;  /* 0x0001000c3a00d986 */ /* 0x001fe2000c101d28 */
[----:B------:R-:W-:Y:S01]  /*3df0*/  ISETP.GE.AND P5, PT, R74, UR4, PT ;  /* 0x000000044a007c0c */ /* 0x000fe2000bfa6270 */
[----:B------:R-:W-:-:S02]  /*3e00*/  VIADD R74, R16, 0x180 ;  /* 0x00000180104a7836 */ /* 0x000fc40000000000 */
[----:B-1----:R-:W-:Y:S01]  /*3e10*/  @!P3 STG.E.128 desc[UR40][R58.64+0x180], R32 ;  /* 0x000180203a00b986 */ /* 0x002fe2000c101d28 */
[----:B------:R-:W-:Y:S02]  /*3e20*/  ISETP.GE.AND P3, PT, R78, UR4, PT ;  /* 0x000000044e007c0c */ /* 0x000fe4000bf66270 */
[----:B------:R-:W-:-:S07]  /*3e30*/  IADD3 R78, R16, 0x1c0, RZ ;  /* 0x000001c0104e7810 */ /* 0x000fce0007ffe0ff */
[----:B------:R-:W0:Y:S04]  /*3e40*/  @!P5 LDS.128 R4, [R80+0x8400] ;  /* 0x008400005004d984 */ /* 0x000e280000000c00 */
[----:B------:R-:W1:Y:S04]  /*3e50*/  @!P3 LDS.128 R8, [R80+0xa400] ;  /* 0x00a400005008b984 */ /* 0x000e680000000c00 */
[----:B0-----:R-:W-:Y:S01]  /*3e60*/  @!P5 STG.E.128 desc[UR40][R58.64+0x200], R4 ;  /* 0x000200043a00d986 */ /* 0x001fe2000c101d28 */
[----:B------:R-:W-:Y:S01]  /*3e70*/  ISETP.GE.AND P5, PT, R74, UR4, PT ;  /* 0x000000044a007c0c */ /* 0x000fe2000bfa6270 */
[----:B------:R-:W-:-:S02]  /*3e80*/  VIADD R74, R16, 0x60 ;  /* 0x00000060104a7836 */ /* 0x000fc40000000000 */
[----:B-1----:R-:W-:Y:S01]  /*3e90*/  @!P3 STG.E.128 desc[UR40][R58.64+0x280], R8 ;  /* 0x000280083a00b986 */ /* 0x002fe2000c101d28 */
[----:B------:R-:W-:Y:S01]  /*3ea0*/  ISETP.GE.AND P3, PT, R78, UR4, PT ;  /* 0x000000044e007c0c */ /* 0x000fe2000bf66270 */
[----:B------:R-:W-:-:S08]  /*3eb0*/  VIADD R78, R16, 0xe0 ;  /* 0x000000e0104e7836 */ /* 0x000fd00000000000 */
[----:B------:R-:W0:Y:S04]  /*3ec0*/  @!P5 LDS.128 R12, [R80+0xc400] ;  /* 0x00c40000500cd984 */ /* 0x000e280000000c00 */
[----:B------:R-:W1:Y:S04]  /*3ed0*/  @!P3 LDS.128 R32, [R80+0xe400] ;  /* 0x00e400005020b984 */ /* 0x000e680000000c00 */
[----:B0-----:R-:W-:Y:S01]  /*3ee0*/  @!P5 STG.E.128 desc[UR40][R58.64+0x300], R12 ;  /* 0x0003000c3a00d986 */ /* 0x001fe2000c101d28 */
[----:B------:R-:W-:-:S03]  /*3ef0*/  ISETP.GE.AND P5, PT, R84, UR4, PT ;  /* 0x0000000454007c0c */ /* 0x000fc6000bfa6270 */
[----:B-1----:R-:W-:Y:S01]  /*3f00*/  @!P3 STG.E.128 desc[UR40][R58.64+0x380], R32 ;  /* 0x000380203a00b986 */ /* 0x002fe2000c101d28 */
[----:B------:R-:W-:Y:S01]  /*3f10*/  ISETP.GE.AND P3, PT, R74, UR4, PT ;  /* 0x000000044a007c0c */ /* 0x000fe2000bf66270 */
[----:B------:R-:W-:-:S08]  /*3f20*/  VIADD R74, R16, 0xa0 ;  /* 0x000000a0104a7836 */ /* 0x000fd00000000000 */
        /* <DEDUP_REMOVED lines=21> */
[----:B------:R-:W-:-:S09]  /*4080*/  ISETP.GE.AND P3, PT, R78, UR4, PT ;  /* 0x000000044e007c0c */ /* 0x000fd2000bf66270 */
[----:B------:R-:W0:Y:S04]  /*4090*/  @!P5 LDS.128 R12, [R81+0xc400] ;  /* 0x00c40000510cd984 */ /* 0x000e280000000c00 */
[----:B------:R-:W1:Y:S04]  /*40a0*/  @!P3 LDS.128 R32, [R81+0xe400] ;  /* 0x00e400005120b984 */ /* 0x000e680000000c00 */
[----:B0-----:R0:W-:Y:S04]  /*40b0*/  @!P5 STG.E.128 desc[UR40][R58.64+0x340], R12 ;  /* 0x0003400c3a00d986 */ /* 0x0011e8000c101d28 */
[----:B-1----:R0:W-:Y:S02]  /*40c0*/  @!P3 STG.E.128 desc[UR40][R58.64+0x3c0], R32 ;  /* 0x0003c0203a00b986 */ /* 0x0021e4000c101d28 */
.L_x_484:
[----:B------:R-:W-:Y:S05]  /*40d0*/  BSYNC B0 ;  /* 0x0000000000007941 */ /* 0x000fea0003800000 */
.L_x_483:
[----:B------:R-:W-:Y:S01]  /*40e0*/  @!PT LDS RZ, [RZ] ;  /* 0x00000000fffff984 */ /* 0x000fe20000000800 */
[----:B------:R-:W-:Y:S01]  /*40f0*/  @!PT LDS RZ, [RZ] ;  /* 0x00000000fffff984 */ /* 0x000fe20000000800 */
[----:B------:R-:W-:Y:S01]  /*4100*/  @!PT LDS RZ, [RZ] ;  /* 0x00000000fffff984 */ /* 0x000fe20000000800 */
[----:B------:R-:W-:Y:S01]  /*4110*/  @!PT LDS RZ, [RZ] ;  /* 0x00000000fffff984 */ /* 0x000fe20000000800 */
[----:B------:R5:W-:Y:S06]  /*4120*/  MEMBAR.ALL.CTA ;  /* 0x0000000000007992 */ /* 0x000bec0000008000 */
[----:B-----5:R-:W5:Y:S01]  /*4130*/  FENCE.VIEW.ASYNC.S ;  /* 0x00000000000073c6 */ /* 0x020f620000000000 */
[----:B0---4-:R-:W-:Y:S01]  /*4140*/  @!P4 VIADD R72, R72, 0x28cc0 ;  /* 0x00028cc04848c836 */ /* 0x011fe20000000000 */
[----:B------:R-:W-:Y:S01]  /*4150*/  IADD3 R22, R22, 0x1, RZ ;  /* 0x0000000116167810 */ /* 0x000fe20007ffe0ff */
[----:B-----5:R0:W-:Y:S03]  /*4160*/  BAR.SYNC.DEFER_BLOCKING R62, 0x80 ;  /* 0x0002003e0000751d */ /* 0x0201e60000010000 */
[----:B------:R-:W-:-:S02]  /*4170*/  @!P4 PRMT R72, RZ, 0x654, R72 ;  /* 0x00000654ff48c816 */ /* 0x000fc40000000048 */
[----:B------:R-:W-:Y:S02]  /*4180*/  PLOP3.LUT P3, PT, PT, PT, PT, 0x8, 0x0 ;  /* 0x000000000000781c */ /* 0x000fe40003f6e170 */
[----:B------:R0:W-:Y:S01]  /*4190*/  @!P4 SYNCS.ARRIVE.TRANS64.RED.A1T0 RZ, [R72+URZ], RZ ;  /* 0x000000ff48ffc9a7 */ /* 0x0001e2000810043f */
[----:B------:R-:W-:-:S04]  /*41a0*/  ISETP.NE.AND P4, PT, R22, 0x2, PT ;  /* 0x000000021600780c */ /* 0x000fc80003f85270 */
[----:B-1----:R-:W-:Y:S02]  /*41b0*/  SEL R4, RZ, 0x1, P4 ;  /* 0x00000001ff047807 */ /* 0x002fe40002000000 */
[----:B------:R-:W-:Y:S02]  /*41c0*/  SEL R22, R22, RZ, P4 ;  /* 0x000000ff16167207 */ /* 0x000fe40002000000 */
[----:B------:R-:W-:Y:S01]  /*41d0*/  LOP3.LUT R185, R185, R4, RZ, 0x3c, !PT ;  /* 0x00000004b9b97212 */ /* 0x000fe200078e3cff */
[----:B0-----:R-:W-:Y:S06]  /*41e0*/  @P2 BRA `(.L_x_485) ;  /* 0xffffffdc00cc2947 */ /* 0x001fec000383ffff */
.L_x_451:
[----:B------:R-:W4:Y:S01]  /*41f0*/  LDL R4, [R1] ;  /* 0x0000000001047983 */ /* 0x000f220000100800 */
[----:B------:R-:W-:Y:S01]  /*4200*/  BSSY B0, `(.L_x_486) ;  /* 0x0000049000007945 */ /* 0x000fe20003800000 */
        /* <DEDUP_REMOVED lines=39> */
[----:B---3--:R-:W-:Y:S02]  /*4480*/  CS2R R82, SRZ ;  /* 0x0000000000527805 */ /* 0x008fe4000001ff00 */
        /* <DEDUP_REMOVED lines=16> */
[----:B--2---:R-:W-:Y:S02]  /*4590*/  CS2R R32, SRZ ;  /* 0x0000000000207805 */ /* 0x004fe4000001ff00 */
[----:B------:R-:W-:Y:S02]  /*45a0*/  CS2R R174, SRZ ;  /* 0x0000000000ae7805 */ /* 0x000fe4000001ff00 */
[----:B------:R-:W-:Y:S02]  /*45b0*/  CS2R R38, SRZ ;  /* 0x0000000000267805 */ /* 0x000fe4000001ff00 */
[----:B------:R-:W-:Y:S01]  /*45c0*/  CS2R R176, SRZ ;  /* 0x0000000000b07805 */ /* 0x000fe2000001ff00 */
[----:B------:R-:W-:Y:S01]  /*45d0*/  IMAD.MOV.U32 R35, RZ, RZ, RZ ;  /* 0x000000ffff237224 */ /* 0x000fe200078e00ff */
[----:B------:R-:W-:Y:S01]  /*45e0*/  CS2R R28, SRZ ;  /* 0x00000000001c7805 */ /* 0x000fe2000001ff00 */
[----:B------:R-:W-:-:S02]  /*45f0*/  IMAD.MOV.U32 R178, RZ, RZ, RZ ;  /* 0x000000ffffb27224 */ /* 0x000fc400078e00ff */
[----:B------:R-:W-:Y:S02]  /*4600*/  IMAD.MOV.U32 R31, RZ, RZ, RZ ;  /* 0x000000ffff1f7224 */ /* 0x000fe400078e00ff */
[----:B------:R-:W-:Y:S02]  /*4610*/  IMAD.MOV.U32 R7, RZ, RZ, RZ ;  /* 0x000000ffff077224 */ /* 0x000fe400078e00ff */
[----:B------:R-:W-:Y:S02]  /*4620*/  IMAD.MOV.U32 R180, RZ, RZ, RZ ;  /* 0x000000ffffb47224 */ /* 0x000fe400078e00ff */
[----:B------:R-:W-:Y:S02]  /*4630*/  IMAD.MOV.U32 R0, RZ, RZ, RZ ;  /* 0x000000ffff007224 */ /* 0x000fe400078e00ff */
[----:B------:R-:W-:Y:S01]  /*4640*/  IMAD.MOV.U32 R5, RZ, RZ, RZ ;  /* 0x000000ffff057224 */ /* 0x000fe200078e00ff */
[----:B----4-:R-:W-:Y:S01]  /*4650*/  ISETP.NE.AND P0, PT, R4, 0x1, PT ;  /* 0x000000010400780c */ /* 0x010fe20003f05270 */
[----:B------:R-:W-:-:S12]  /*4660*/  @P3 BRA `(.L_x_487) ;  /* 0x0000000000083947 */ /* 0x000fd80003800000 */
[----:B------:R-:W0:Y:S02]  /*4670*/  FENCE.VIEW.ASYNC.G ;  /* 0x00000000000073c6 */ /* 0x000e240000000100 */
[----:B0-----:R-:W-:Y:S06]  /*4680*/  BAR.ARV 0xc, 0x120 ;  /* 0x0304800000007b1d */ /* 0x001fec0000002000 */
.L_x_487:
[----:B------:R-:W-:Y:S05]  /*4690*/  BSYNC B0 ;  /* 0x0000000000007941 */ /* 0x000fea0003800000 */
.L_x_486:
[----:B------:R-:W-:Y:S01]  /*46a0*/  BSSY B7, `(.L_x_488) ;  /* 0x00007a2000077945 */ /* 0x000fe20003800000 */
[----:B------:R-:W-:Y:S01]  /*46b0*/  MOV R179, RZ ;  /* 0x000000ff00b37202 */ /* 0x000fe20000000f00 */
[----:B------:R-:W-:Y:S02]  /*46c0*/  IMAD.MOV.U32 R181, RZ, RZ, RZ ;  /* 0x000000ffffb57224 */ /* 0x000fe400078e00ff */
[----:B------:R-:W-:Y:S05]  /*46d0*/  @!P0 BRA `(.L_x_489) ;  /* 0x0000001800b88947 */ /* 0x000fea0003800000 */
[----:B------:R-:W-:Y:S02]  /*46e0*/  ISETP.GE.AND P1, PT, R168, 0x1, PT ;  /* 0x00000001a800780c */ /* 0x000fe40003f26270 */
[----:B------:R-:W-:-:S11]  /*46f0*/  PLOP3.LUT P0, PT, PT, PT, PT, 0x80, 0x0 ;  /* 0x000000000000781c */ /* 0x000fd60003f0f070 */
[----:B------:R-:W-:Y:S05]  /*4700*/  @!P1 BRA `(.L_x_490) ;  /* 0x00000078006c9947 */ /* 0x000fea0003800000 */
[----:B------:R-:W0:Y:S01]  /*4710*/  SHFL.IDX PT, R0, R206, RZ, 0x1f ;  /* 0x00001fffce007589 */ /* 0x000e2200000e0000 */
[----:B------:R-:W-:Y:S02]  /*4720*/  ISETP.NE.AND P0, PT, R184, 0x3, PT ;  /* 0x00000003b800780c */ /* 0x000fe40003f05270 */
[----:B0-----:R-:W-:-:S04]  /*4730*/  LEA.HI R3, R0, R0, RZ, 0x1 ;  /* 0x0000000000037211 */ /* 0x001fc800078f08ff */
[----:B------:R-:W-:-:S05]  /*4740*/  LOP3.LUT R3, R3, 0x1fffe, RZ, 0xc0, !PT ;  /* 0x0001fffe03037812 */ /* 0x000fca00078ec0ff */
[----:B------:R-:W-:-:S04]  /*4750*/  IMAD.IADD R3, R0, 0x1, -R3 ;  /* 0x0000000100037824 */ /* 0x000fc800078e0a03 */
[----:B------:R-:W-:-:S04]  /*4760*/  IMAD R3, R3, 0x8000, R2 ;  /* 0x0000800003037824 */ /* 0x000fc800078e0202 */
[----:B------:R-:W-:-:S05]  /*4770*/  VIADD R3, R3, 0x400 ;  /* 0x0000040003037836 */ /* 0x000fca0000000000 */
[----:B------:R-:W-:-:S04]  /*4780*/  SHF.R.U32.HI R3, RZ, 0x4, R3 ;  /* 0x00000004ff037819 */ /* 0x000fc80000011603 */
[----:B------:R-:W-:-:S04]  /*4790*/  LOP3.LUT R3, R3, 0x3fff, RZ, 0xc0, !PT ;  /* 0x00003fff03037812 */ /* 0x000fc800078ec0ff */
[----:B------:R-:W-:Y:S01]  /*47a0*/  LOP3.LUT R15, R3, 0x2000000, RZ, 0xfc, !PT ;  /* 0x02000000030f7812 */ /* 0x000fe200078efcff */
[----:B------:R-:W-:Y:S06]  /*47b0*/  @!P0 BRA `(.L_x_491) ;  /* 0x0000000000048947 */ /* 0x000fec0003800000 */
[----:B------:R-:W-:Y:S01]  /*47c0*/  BPT.TRAP 0x1 ;  /* 0x000000040000795c */ /* 0x000fe20000300000 */
.L_x_491:
[----:B------:R-:W-:Y:S01]  /*47d0*/  IMAD R8, R18, 0x8, R2 ;  /* 0x0000000812087824 */ /* 0x000fe200078e0202 */
[----:B------:R-:W-:Y:S01]  /*47e0*/  SHF.L.U32 R3, R23, 0x1f, RZ ;  /* 0x0000001f17037819 */ /* 0x000fe200000006ff */
[----:B------:R-:W-:Y:S01]  /*47f0*/  VIADD R0, R2, 0x26800 ;  /* 0x0002680002007836 */ /* 0x000fe20000000000 */
[----:B------:R-:W-:Y:S01]  /*4800*/  BSSY B0, `(.L_x_492) ;  /* 0x0000008000007945 */ /* 0x000fe20003800000 */
[----:B------:R-:W-:Y:S01]  /*4810*/  IMAD R4, R18, 0x1000, R15 ;  /* 0x0000100012047824 */ /* 0x000fe200078e020f */
[----:B------:R-:W0:Y:S01]  /*4820*/  SYNCS.PHASECHK.TRANS64.TRYWAIT P0, [R8+URZ+0x28c50], R3 ;  /* 0x028c5003080075a7 */ /* 0x000e22000800017f */
[----:B------:R-:W-:Y:S01]  /*4830*/  IMAD.MOV.U32 R5, RZ, RZ, 0x40000040 ;  /* 0x40000040ff057424 */ /* 0x000fe200078e00ff */
[----:B------:R-:W-:-:S04]  /*4840*/  SHF.R.U32.HI R0, RZ, 0x4, R0 ;  /* 0x00000004ff007819 */ /* 0x000fc80000011600 */
[----:B------:R-:W-:-:S04]  /*4850*/  LOP3.LUT R0, R0, 0x3fff, RZ, 0xc0, !PT ;  /* 0x00003fff00007812 */ /* 0x000fc800078ec0ff */
[----:B------:R-:W-:Y:S01]  /*4860*/  LOP3.LUT R0, R0, 0x10000, RZ, 0xfc, !PT ;  /* 0x0001000000007812 */ /* 0x000fe200078efcff */
[----:B0-----:R-:W-:Y:S06]  /*4870*/  @!P0 BRA `(.L_x_493) ;  /* 0x000000fc00988947 */ /* 0x001fec0003800000 */
.L_x_675:
[----:B------:R-:W-:Y:S05]  /*4880*/  BSYNC B0 ;  /* 0x0000000000007941 */ /* 0x000fea0003800000 */
.L_x_492:
[----:B------:R-:W-:Y:S01]  /*4890*/  BAR.SYNC.DEFER_BLOCKING 0xe, 0x100 ;  /* 0x0384000000007b1d */ /* 0x000fe20000010000 */
[----:B------:R-:W-:Y:S01]  /*48a0*/  IMAD.MOV.U32 R7, RZ, RZ, 0x40000040 ;  /* 0x40000040ff077424 */ /* 0x000fe200078e00ff */
[----:B------:R-:W-:Y:S01]  /*48b0*/  MOV R6, R0 ;  /* 0x0000000000067202 */ /* 0x000fe20000000f00 */
[----:B------:R-:W-:Y:S01]  /*48c0*/  VIADD R10, R0, 0x2 ;  /* 0x00000002000a7836 */ /* 0x000fe20000000000 */
[----:B------:R-:W-:Y:S01]  /*48d0*/  R2UR UR6, R4 ;  /* 0x00000000040672ca */ /* 0x000fe200000e0000 */
[----:B------:R-:W-:Y:S01]  /*48e0*/  IMAD.MOV.U32 R11, RZ, RZ, 0x40000040 ;  /* 0x40000040ff0b7424 */ /* 0x000fe200078e00ff */
[----:B------:R-:W-:Y:S01]  /*48f0*/  R2UR UR7, R5 ;  /* 0x00000000050772ca */ /* 0x000fe200000e0000 */
[----:B------:R-:W-:Y:S01]  /*4900*/  VIADD R12, R0, 0x4 ;  /* 0x00000004000c7836 */ /* 0x000fe20000000000 */
[----:B------:R-:W-:Y:S01]  /*4910*/  R2UR UR4, R6 ;  /* 0x00000000060472ca */ /* 0x000fe200000e0000 */
[----:B------:R-:W-:Y:S01]  /*4920*/  VIADD R6, R4, 0x80 ;  /* 0x0000008004067836 */ /* 0x000fe20000000000 */
[----:B------:R-:W-:Y:S01]  /*4930*/  R2UR UR5, R7 ;  /* 0x00000000070572ca */ /* 0x000fe200000e0000 */
[----:B------:R-:W-:Y:S01]  /*4940*/  IMAD.MOV.U32 R7, RZ, RZ, 0x40000040 ;  /* 0x40000040ff077424 */ /* 0x000fe200078e00ff */
[----:B------:R-:W-:Y:S01]  /*4950*/  MOV R13, 0x40000040 ;  /* 0x40000040000d7802 */ /* 0x000fe20000000f00 */
[----:B------:R-:W-:Y:S01]  /*4960*/  IMAD.MOV.U32 R5, RZ, RZ, 0x40000040 ;  /* 0x40000040ff057424 */ /* 0x000fe200078e00ff */
[----:B------:R-:W1:Y:S01]  /*4970*/  S2R R9, SR_TID.X ;  /* 0x0000000000097919 */ /* 0x000e620000002100 */
[----:B------:R-:W-:Y:S01]  /*4980*/  BSSY B0, `(.L_x_494) ;  /* 0x00000f5000007945 */ /* 0x000fe20003800000 */
[----:B-----5:R-:W-:-:S07]  /*4990*/  WARPGROUP.ARRIVE ;  /* 0x00000000000079c5 */ /* 0x020fce0000000000 */
[----:B------:R-:W-:Y:S01]  /*49a0*/  HGMMA.64x256x16.F32.BF16 R24, gdesc[UR4].tnspB, RZ, !UPT, gsb0 ;  /* 0x43e00000041879f0 */ /* 0x000fe2000c0018ff */
[----:B------:R-:W-:Y:S01]  /*49b0*/  R2UR UR6, R6 ;  /* 0x00000000060672ca */ /* 0x000fe200000e0000 */
[----:B------:R-:W-:Y:S01]  /*49c0*/  VIADD R6, R4, 0x100 ;  /* 0x0000010004067836 */ /* 0x000fe20000000000 */
[----:B------:R-:W-:Y:S01]  /*49d0*/  R2UR UR7, R7 ;  /* 0x00000000070772ca */ /* 0x000fe200000e0000 */
[----:B------:R-:W-:Y:S01]  /*49e0*/  IMAD.MOV.U32 R7, RZ, RZ, 0x40000040 ;  /* 0x40000040ff077424 */ /* 0x000fe200078e00ff */
[----:B------:R-:W-:Y:S02]  /*49f0*/  R2UR UR4, R10 ;  /* 0x000000000a0472ca */ /* 0x000fe400000e0000 */
[----:B------:R-:W-:Y:S02]  /*4a00*/  R2UR UR5, R11 ;  /* 0x000000000b0572ca */ /* 0x000fe400000e0000 */
[----:B-1----:R-:W-:-:S04]  /*4a10*/  LOP3.LUT R9, R9, 0x7f, RZ, 0xc0, !PT ;  /* 0x0000007f09097812 */ /* 0x002fc800078ec0ff */
[----:B------:R-:W-:Y:S01]  /*4a20*/  ISETP.NE.AND P0, PT, R9, RZ, PT ;  /* 0x000000ff0900720c */ /* 0x000fe20003f05270 */
[----:B------:R-:W-:Y:S02]  /*4a30*/  WARPGROUP.DEPBAR.LE gsb0, 0x0 ;  /* 0x00008000000079c5 */ /* 0x000fe40000010000 */
[----:B------:R-:W-:-:S12]  /*4a40*/  WARPGROUP.ARRIVE ;  /* 0x00000000000079c5 */ /* 0x000fd80000000000 */
[----:B------:R-:W-:Y:S01]  /*4a50*/  HGMMA.64x256x16.F32.BF16 R24, gdesc[UR4].tnspB, R24, gsb0 ;  /* 0x43e00000041879f0 */ /* 0x000fe20008001818 */
[----:B------:R-:W-:Y:S01]  /*4a60*/  R2UR UR6, R6 ;  /* 0x00000000060672ca */ /* 0x000fe200000e0000 */
[----:B------:R-:W-:Y:S01]  /*4a70*/  VIADD R6, R4, 0x180 ;  /* 0x0000018004067836 */ /* 0x000fe20000000000 */
[----:B------:R-:W-:Y:S01]  /*4a80*/  R2UR UR7, R7 ;  /* 0x00000000070772ca */ /* 0x000fe200000e0000 */
[----:B------:R-:W-:Y:S01]  /*4a90*/  VIADD R4, R0, 0x6 ;  /* 0x0000000600047836 */ /* 0x000fe20000000000 */
[----:B------:R-:W-:Y:S01]  /*4aa0*/  R2UR UR4, R12 ;  /* 0x000000000c0472ca */ /* 0x000fe200000e0000 */
[----:B------:R-:W-:Y:S01]  /*4ab0*/  IMAD.MOV.U32 R7, RZ, RZ, 0x40000040 ;  /* 0x40000040ff077424 */ /* 0x000fe200078e00ff */
[----:B------:R-:W-:Y:S01]  /*4ac0*/  R2UR UR5, R13 ;  /* 0x000000000d0572ca */ /* 0x000fe200000e0000 */
[----:B------:R-:W-:-:S05]  /*4ad0*/  @!P0 VIADD R0, R8, 0x28c60 ;  /* 0x00028c6008008836 */ /* 0x000fca0000000000 */
[----:B------:R-:W-:Y:S01]  /*4ae0*/  @!P0 PRMT R0, RZ, 0x654, R0 ;  /* 0x00000654ff008816 */ /* 0x000fe20000000000 */
[----:B------:R-:W-:Y:S02]  /*4af0*/  WARPGROUP.DEPBAR.LE gsb0, 0x0 ;  /* 0x00008000000079c5 */ /* 0x000fe40000010000 */
[----:B------:R-:W-:-:S12]  /*4b00*/  WARPGROUP.ARRIVE ;  /* 0x00000000000079c5 */ /* 0x000fd80000000000 */
[----:B------:R-:W-:Y:S01]  /*4b10*/  HGMMA.64x256x16.F32.BF16 R24, gdesc[UR4].tnspB, R24, gsb0 ;  /* 0x43e00000041879f0 */ /* 0x000fe20008001818 */
[----:B------:R-:W-:Y:S02]  /*4b20*/  R2UR UR6, R6 ;  /* 0x00000000060672ca */ /* 0x000fe400000e0000 */
[----:B------:R-:W-:Y:S02]  /*4b30*/  R2UR UR7, R7 ;  /* 0x00000000070772ca */ /* 0x000fe400000e0000 */
[----:B------:R-:W-:Y:S02]  /*4b40*/  R2UR UR4, R4 ;  /* 0x00000000040472ca */ /* 0x000fe400000e0000 */
[----:B------:R-:W-:Y:S01]  /*4b50*/  R2UR UR5, R5 ;  /* 0x00000000050572ca */ /* 0x000fe200000e0000 */
[----:B------:R-:W-:Y:S02]  /*4b60*/  WARPGROUP.DEPBAR.LE gsb0, 0x0 ;  /* 0x00008000000079c5 */ /* 0x000fe40000010000 */
[----:B------:R-:W-:-:S15]  /*4b70*/  WARPGROUP.ARRIVE ;  /* 0x00000000000079c5 */ /* 0x000fde0000000000 */
[----:B------:R-:W-:-:S03]  /*4b80*/  NOP ;  /* 0x0000000000007918 */ /* 0x000fc60000000000 */
[----:B------:R-:W-:Y:S03]  /*4b90*/  HGMMA.64x256x16.F32.BF16 R24, gdesc[UR4].tnspB, R24, gsb0 ;  /* 0x43e00000041879f0 */ /* 0x000fe60008001818 */
[----:B------:R-:W-:Y:S02]  /*4ba0*/  WARPGROUP.DEPBAR.LE gsb0, 0x0 ;  /* 0x00008000000079c5 */ /* 0x000fe40000010000 */
[----:B------:R-:W-:Y:S06]  /*4bb0*/  BAR.ARV 0xf, 0x100 ;  /* 0x03c4000000007b1d */ /* 0x000fec0000002000 */
[----:B------:R1:W-:Y:S01]  /*4bc0*/  @!P0 SYNCS.ARRIVE.TRANS64.RED.A1T0 RZ, [R0+URZ], RZ ;  /* 0x000000ff00ff89a7 */ /* 0x0003e2000810043f */
[----:B------:R-:W-:-:S13]  /*4bd0*/  ISETP.GE.AND P0, PT, R168, 0x41, PT ;  /* 0x00000041a800780c */ /* 0x000fda0003f06270 */
[----:B-1----:R-:W-:Y:S05]  /*4be0*/  @!P0 BRA `(.L_x_495) ;  /* 0x0000000c00388947 */ /* 0x002fea0003800000 */
[----:B------:R-:W-:-:S07]  /*4bf0*/  VIADD R182, R182, 0xfffffffe ;  /* 0xfffffffeb6b67836 */ /* 0x000fce0000000000 */
.L_x_501:
[----:B------:R-:W-:Y:S01]  /*4c00*/  BAR.SYNC.DEFER_BLOCKING 0xe, 0x100 ;  /* 0x0384000000007b1d */ /* 0x000fe20000010000 */
[C---:B0-----:R-:W-:Y:S01]  /*4c10*/  IMAD R3, R18.reuse, 0x40, R188 ;  /* 0x0000004012037824 */ /* 0x041fe200078e02bc */
[----:B------:R-:W-:Y:S02]  /*4c20*/  IADD3 R18, R18, 0x1, RZ ;  /* 0x0000000112127810 */ /* 0x000fe40007ffe0ff */
[----:B------:R-:W-:Y:S01]  /*4c30*/  ISETP.NE.AND P2, PT, R184, 0x3, PT ;  /* 0x00000003b800780c */ /* 0x000fe20003f45270 */
[----:B------:R-:W-:Y:S01]  /*4c40*/  IMAD R3, R3, 0x4, R2 ;  /* 0x0000000403037824 */ /* 0x000fe200078e0202 */
[----:B------:R-:W-:Y:S02]  /*4c50*/  ISETP.NE.AND P0, PT, R18, 0x2, PT ;  /* 0x000000021200780c */ /* 0x000fe40003f05270 */
[C---:B------:R-:W-:Y:S01]  /*4c60*/  ISETP.GT.AND P1, PT, R182.reuse, RZ, PT ;  /* 0x000000ffb600720c */ /* 0x040fe20003f24270 */
[----:B------:R-:W-:Y:S01]  /*4c70*/  VIADD R182, R182, 0xffffffff ;  /* 0xffffffffb6b67836 */ /* 0x000fe20000000000 */
[----:B------:R-:W-:-:S02]  /*4c80*/  SEL R6, RZ, 0x1, P0 ;  /* 0x00000001ff067807 */ /* 0x000fc40000000000 */
[----:B------:R-:W-:Y:S02]  /*4c90*/  SEL R18, R18, RZ, P0 ;  /* 0x000000ff12127207 */ /* 0x000fe40000000000 */
[----:B------:R-:W-:Y:S01]  /*4ca0*/  LOP3.LUT R23, R23, R6, RZ, 0x3c, !PT ;  /* 0x0000000617177212 */ /* 0x000fe200078e3cff */
[----:B-1----:R-:W0:Y:S04]  /*4cb0*/  LDS R0, [R3+0x28800] ;  /* 0x0288000003007984 */ /* 0x002e280000000800 */
        /* <DEDUP_REMOVED lines=131> */
.L_x_496:
[----:B------:R-:W-:Y:S01]  /*54f0*/  IMAD R0, R18, 0x8, R2 ;  /* 0x0000000812007824 */ /* 0x000fe200078e0202 */
[----:B------:R-:W-:-:S04]  /*5500*/  SHF.L.U32 R3, R23, 0x1f, RZ ;  /* 0x0000001f17037819 */ /* 0x000fc800000006ff */
[----:B------:R0:W1:Y:S01]  /*5510*/  SYNCS.PHASECHK.TRANS64.TRYWAIT P0, [R0+URZ+0x28c50], R3 ;  /* 0x028c5003000075a7 */ /* 0x000062000800017f */
[----:B------:R-:W-:Y:S05]  /*5520*/  @!P2 BRA `(.L_x_497) ;  /* 0x000000000004a947 */ /* 0x000fea0003800000 */
[----:B------:R-:W-:Y:S01]  /*5530*/  BPT.TRAP 0x1 ;  /* 0x000000040000795c */ /* 0x000fe20000300000 */
.L_x_497:
[----:B------:R-:W-:Y:S04]  /*5540*/  BSSY B1, `(.L_x_498) ;  /* 0x0000004000017945 */ /* 0x000fe80003800000 */
[----:B-1----:R-:W-:Y:S05]  /*5550*/  @P0 BRA `(.L_x_499) ;  /* 0x0000000000080947 */ /* 0x002fea0003800000 */
[----:B------:R-:W1:Y:S02]  /*5560*/  SYNCS.PHASECHK.TRANS64.TRYWAIT P0, [R0+URZ+0x28c50], R3 ;  /* 0x028c5003000075a7 */ /* 0x000e64000800017f */
[----:B-1----:R-:W-:Y:S05]  /*5570*/  @!P0 BRA `(.L_x_500) ;  /* 0x000000f0006c8947 */ /* 0x002fea0003800000 */
.L_x_499:
[----:B------:R-:W-:Y:S05]  /*5580*/  BSYNC B1 ;  /* 0x0000000000017941 */ /* 0x000fea0003800000 */
.L_x_498:
[----:B01----:R-:W-:Y:S01]  /*5590*/  VIADD R0, R2, 0x26800 ;  /* 0x0002680002007836 */ /* 0x003fe20000000000 */
[----:B------:R-:W-:Y:S01]  /*55a0*/  WARPGROUP.ARRIVE ;  /* 0x00000000000079c5 */ /* 0x000fe20000000000 */
[----:B------:R-:W-:-:S05]  /*55b0*/  IMAD R6, R18, 0x1000, R15 ;  /* 0x0000100012067824 */ /* 0x000fca00078e020f */
[----:B------:R-:W0:Y:S01]  /*55c0*/  S2R R14, SR_TID.X ;  /* 0x00000000000e7919 */ /* 0x000e220000002100 */
[----:B------:R-:W-:Y:S01]  /*55d0*/  IMAD.MOV.U32 R7, RZ, RZ, 0x40000040 ;  /* 0x40000040ff077424 */ /* 0x000fe200078e00ff */
[----:B------:R-:W-:Y:S01]  /*55e0*/  SHF.R.U32.HI R0, RZ, 0x4, R0 ;  /* 0x00000004ff007819 */ /* 0x000fe20000011600 */
[----:B------:R-:W-:Y:S01]  /*55f0*/  IMAD.MOV.U32 R9, RZ, RZ, 0x40000040 ;  /* 0x40000040ff097424 */ /* 0x000fe200078e00ff */
[----:B------:R-:W-:Y:S02]  /*5600*/  R2UR UR6, R6 ;  /* 0x00000000060672ca */ /* 0x000fe400000e0000 */
[----:B------:R-:W-:Y:S02]  /*5610*/  LOP3.LUT R0, R0, 0x3fff, RZ, 0xc0, !PT ;  /* 0x00003fff00007812 */ /* 0x000fe400078ec0ff */
[----:B------:R-:W-:Y:S01]  /*5620*/  R2UR UR7, R7 ;  /* 0x00000000070772ca */ /* 0x000fe200000e0000 */
[----:B------:R-:W-:Y:S01]  /*5630*/  IMAD.MOV.U32 R7, RZ, RZ, 0x40000040 ;  /* 0x40000040ff077424 */ /* 0x000fe200078e00ff */
[----:B------:R-:W-:-:S02]  /*5640*/  LOP3.LUT R8, R0, 0x10000, RZ, 0xfc, !PT ;  /* 0x0001000000087812 */ /* 0x000fc400078efcff */
[----:B------:R-:W-:Y:S01]  /*5650*/  R2UR UR5, R9 ;  /* 0x00000000090572ca */ /* 0x000fe200000e0000 */
[----:B------:R-:W-:Y:S01]  /*5660*/  IMAD.MOV.U32 R9, RZ, RZ, 0x40000040 ;  /* 0x40000040ff097424 */ /* 0x000fe200078e00ff */
[----:B------:R-:W-:Y:S01]  /*5670*/  R2UR UR4, R8 ;  /* 0x00000000080472ca */ /* 0x000fe200000e0000 */
[----:B------:R-:W-:-:S12]  /*5680*/  VIADD R8, R6, 0x80 ;  /* 0x0000008006087836 */ /* 0x000fd80000000000 */
[----:B------:R-:W-:Y:S01]  /*5690*/  HGMMA.64x256x16.F32.BF16 R24, gdesc[UR4].tnspB, R24, gsb0 ;  /* 0x43e00000041879f0 */ /* 0x000fe20008001818 */
[----:B------:R-:W-:Y:S02]  /*56a0*/  R2UR UR4, R10 ;  /* 0x000000000a0472ca */ /* 0x000fe400000e0000 */
[----:B------:R-:W-:Y:S02]  /*56b0*/  R2UR UR5, R11 ;  /* 0x000000000b0572ca */ /* 0x000fe400000e0000 */
[----:B------:R-:W-:Y:S02]  /*56c0*/  R2UR UR6, R8 ;  /* 0x00000000080672ca */ /* 0x000fe400000e0000 */
[----:B------:R-:W-:Y:S01]  /*56d0*/  R2UR UR7, R9 ;  /* 0x00000000090772ca */ /* 0x000fe200000e0000 */
[----:B------:R-:W-:Y:S01]  /*56e0*/  IMAD.MOV.U32 R9, RZ, RZ, 0x40000040 ;  /* 0x40000040ff097424 */ /* 0x000fe200078e00ff */
[C---:B------:R-:W-:Y:S01]  /*56f0*/  IADD3 R8, R6.reuse, 0x100, RZ ;  /* 0x0000010006087810 */ /* 0x040fe20007ffe0ff */
[----:B------:R-:W-:Y:S01]  /*5700*/  VIADD R6, R6, 0x180 ;  /* 0x0000018006067836 */ /* 0x000fe20000000000 */
[----:B0-----:R-:W-:-:S04]  /*5710*/  LOP3.LUT R14, R14, 0x7f, RZ, 0xc0, !PT ;  /* 0x0000007f0e0e7812 */ /* 0x001fc800078ec0ff */
[----:B------:R-:W-:-:S13]  /*5720*/  ISETP.NE.AND P0, PT, R14, RZ, PT ;  /* 0x000000ff0e00720c */ /* 0x000fda0003f05270 */
[----:B------:R-:W-:-:S04]  /*5730*/  @!P0 IMAD R0, R18, 0x8, R2 ;  /* 0x0000000812008824 */ /* 0x000fc800078e0202 */
[----:B------:R-:W-:-:S05]  /*5740*/  @!P0 VIADD R0, R0, 0x28c60 ;  /* 0x00028c6000008836 */ /* 0x000fca0000000000 */
[----:B------:R-:W-:Y:S01]  /*5750*/  @!P0 PRMT R0, RZ, 0x654, R0 ;  /* 0x00000654ff008816 */ /* 0x000fe20000000000 */
[----:B------:R-:W-:Y:S02]  /*5760*/  WARPGROUP.DEPBAR.LE gsb0, 0x0 ;  /* 0x00008000000079c5 */ /* 0x000fe40000010000 */
[----:B------:R-:W-:-:S06]  /*5770*/  WARPGROUP.ARRIVE ;  /* 0x00000000000079c5 */ /* 0x000fcc0000000000 */
        /* <DEDUP_REMOVED lines=20> */
[----:B------:R-:W-:Y:S05]  /*58c0*/  @P1 BRA `(.L_x_501) ;  /* 0xfffffff000cc1947 */ /* 0x000fea000383ffff */
.L_x_495:
[----:B------:R-:W-:Y:S05]  /*58d0*/  BSYNC B0 ;  /* 0x0000000000007941 */ /* 0x000fea0003800000 */
.L_x_494:
[----:B------:R-:W-:Y:S01]  /*58e0*/  BAR.SYNC.DEFER_BLOCKING 0xe, 0x100 ;  /* 0x0384000000007b1d */ /* 0x000fe20000010000 */
[C---:B0-----:R-:W-:Y:S01]  /*58f0*/  IMAD R3, R18.reuse, 0x40, R188 ;  /* 0x0000004012037824 */ /* 0x041fe200078e02bc */
[----:B------:R-:W-:Y:S01]  /*5900*/  PLOP3.LUT P0, PT, PT, PT, PT, 0x8, 0x0 ;  /* 0x000000000000781c */ /* 0x000fe20003f0e170 */
[----:B------:R-:W-:Y:S01]  /*5910*/  VIADD R18, R18, 0x1 ;  /* 0x0000000112127836 */ /* 0x000fe20000000000 */
[----:B------:R-:W-:Y:S01]  /*5920*/  CS2R R20, SRZ ;  /* 0x0000000000147805 */ /* 0x000fe2000001ff00 */
[----:B------:R-:W-:-:S03]  /*5930*/  IMAD R3, R3, 0x4, R2 ;  /* 0x0000000403037824 */ /* 0x000fc600078e0202 */
[----:B------:R-:W-:-:S04]  /*5940*/  ISETP.NE.AND P1, PT, R18, 0x2, PT ;  /* 0x000000021200780c */ /* 0x000fc80003f25270 */
[----:B------:R-:W-:Y:S02]  /*5950*/  SEL R4, RZ, 0x1, P1 ;  /* 0x00000001ff047807 */ /* 0x000fe40000800000 */
        /* <DEDUP_REMOVED lines=134> */
.L_x_489:
[----:B------:R-:W-:Y:S02]  /*61c0*/  ISETP.GE.AND P1, PT, R168, 0x1, PT ;  /* 0x00000001a800780c */ /* 0x000fe40003f26270 */
[----:B------:R-:W-:-:S11]  /*61d0*/  PLOP3.LUT P0, PT, PT, PT, PT, 0x80, 0x0 ;  /* 0x000000000000781c */ /* 0x000fd60003f0f070 */
[----:B------:R-:W-:Y:S05]  /*61e0*/  @!P1 BRA `(.L_x_490) ;  /* 0x0000005c00b49947 */ /* 0x000fea0003800000 */
[----:B------:R-:W0:Y:S01]  /*61f0*/  SHFL.IDX PT, R0, R206, RZ, 0x1f ;  /* 0x00001fffce007589 */ /* 0x000e2200000e0000 */
[----:B------:R-:W-:Y:S01]  /*6200*/  BSSY B6, `(.L_x_502) ;  /* 0x000001b000067945 */ /* 0x000fe20003800000 */
[----:B0-----:R-:W-:-:S04]  /*6210*/  LEA.HI R3, R0, R0, RZ, 0x1 ;  /* 0x0000000000037211 */ /* 0x001fc800078f08ff */
[----:B------:R-:W-:-:S04]  /*6220*/  LOP3.LUT R3, R3, 0x1fffe, RZ, 0xc0, !PT ;  /* 0x0001fffe03037812 */ /* 0x000fc800078ec0ff */
[----:B------:R-:W-:Y:S01]  /*6230*/  IADD3 R3, R0, -R3, RZ ;  /* 0x8000000300037210 */ /* 0x000fe20007ffe0ff */
[----:B------:R-:W-:-:S04]  /*6240*/  VIADD R0, R2, 0x26800 ;  /* 0x0002680002007836 */ /* 0x000fc80000000000 */
[----:B------:R-:W-:Y:S01]  /*6250*/  IMAD R3, R3, 0x8000, R2 ;  /* 0x0000800003037824 */ /* 0x000fe200078e0202 */
[----:B------:R-:W-:-:S03]  /*6260*/  LOP3.LUT P0, RZ, R0, 0x3ff, RZ, 0xc0, !PT ;  /* 0x000003ff00ff7812 */ /* 0x000fc6000780c0ff */
        /* <DEDUP_REMOVED lines=12> */
[----:B------:R-:W-:Y:S01]  /*6330*/  MOV R11, UR5 ;  /* 0x00000005000b7c02 */ /* 0x000fe20008000f00 */
[----:B------:R-:W-:Y:S02]  /*6340*/  IMAD.U32 R7, RZ, RZ, UR7 ;  /* 0x00000007ff077e24 */ /* 0x000fe4000f8e00ff */
[----:B------:R-:W-:-:S02]  /*6350*/  IMAD.U32 R10, RZ, RZ, UR4 ;  /* 0x00000004ff0a7e24 */ /* 0x000fc4000f8e00ff */
[----:B------:R-:W-:Y:S02]  /*6360*/  IMAD.MOV.U32 R8, RZ, RZ, 0x70 ;  /* 0x00000070ff087424 */ /* 0x000fe400078e00ff */
[----:B------:R-:W-:Y:S02]  /*6370*/  IMAD.MOV.U32 R12, RZ, RZ, 0x1 ;  /* 0x00000001ff0c7424 */ /* 0x000fe400078e00ff */
[----:B0-----:R-:W-:-:S07]  /*6380*/  IMAD.MOV.U32 R13, RZ, RZ, RZ ;  /* 0x000000ffff0d7224 */ /* 0x001fce00078e00ff */
[----:B------:R-:W-:-:S07]  /*6390*/  LEPC R20, `(.L_x_503) ;  /* 0x000000001014794e */ /* 0x000fce0000000000 */
[----:B-1---5:R-:W-:Y:S05]  /*63a0*/  CALL.ABS.NOINC R14 ;  /* 0x000000000e007343 */ /* 0x022fea0003c00000 */
.L_x_503:
[----:B------:R-:W-:Y:S05]  /*63b0*/  BSYNC B6 ;  /* 0x0000000000067941 */ /* 0x000fea0003800000 */
.L_x_502:
[----:B------:R-:W-:Y:S02]  /*63c0*/  ULDC UR4, c[0x0][0x3d4] ;  /* 0x0000f50000047ab9 */ /* 0x000fe40000000800 */
[----:B------:R-:W-:-:S13]  /*63d0*/  ISETP.LT.AND P0, PT, RZ, UR4, PT ;  /* 0x00000004ff007c0c */ /* 0x000fda000bf01270 */
[----:B------:R-:W-:Y:S05]  /*63e0*/  @P0 BRA `(.L_x_504) ;  /* 0x00000000003c0947 */ /* 0x000fea0003800000 */
[----:B------:R-:W-:-:S04]  /*63f0*/  LEA.HI R0, R202, R202, RZ, 0x1 ;  /* 0x000000caca007211 */ /* 0x000fc800078f08ff */
[----:B------:R-:W-:-:S05]  /*6400*/  LOP3.LUT R3, R0, 0xfffffffe, RZ, 0xc0, !PT ;  /* 0xfffffffe00037812 */ /* 0x000fca00078ec0ff */
[----:B------:R-:W-:-:S05]  /*6410*/  IMAD.IADD R3, R202, 0x1, -R3 ;  /* 0x00000001ca037824 */ /* 0x000fca00078e0a03 */
[----:B------:R-:W-:-:S04]  /*6420*/  SHF.L.U32 R3, R3, 0x1f, RZ ;  /* 0x0000001f03037819 */ /* 0x000fc800000006ff */
[----:B------:R0:W1:Y:S03]  /*6430*/  SYNCS.PHASECHK.TRANS64.TRYWAIT P0, [R2+URZ+0x28c00], R3 ;  /* 0x028c0003020075a7 */ /* 0x000066000800017f */
[----:B-1----:R-:W-:Y:S05]  /*6440*/  @!P0 NANOSLEEP.SYNCS 0x989680 ;  /* 0x009896800000895d */ /* 0x002fea0003900000 */
[----:B------:R-:W1:Y:S01]  /*6450*/  @!P0 SYNCS.PHASECHK.TRANS64 P0, [R2+URZ+0x28c00], R3 ;  /* 0x028c0003020085a7 */ /* 0x000e62000800007f */
[----:B------:R-:W-:Y:S04]  /*6460*/  BSSY B0, `(.L_x_505) ;  /* 0x0000006000007945 */ /* 0x000fe80003800000 */
[----:B-1----:R-:W-:Y:S05]  /*6470*/  @P0 BRA `(.L_x_506) ;  /* 0x0000000000100947 */ /* 0x002fea0003800000 */
.L_x_507:
[----:B-1----:R1:W2:Y:S02]  /*6480*/  SYNCS.PHASECHK.TRANS64.TRYWAIT P0, [R2+URZ+0x28c00], R3 ;  /* 0x028c0003020075a7 */ /* 0x0022a4000800017f */
[----:B--2---:R-:W-:Y:S05]  /*6490*/  @!P0 NANOSLEEP.SYNCS 0x989680 ;  /* 0x009896800000895d */ /* 0x004fea0003900000 */
[----:B------:R-:W2:Y:S02]  /*64a0*/  @!P0 SYNCS.PHASECHK.TRANS64 P0, [R2+URZ+0x28c00], R3 ;  /* 0x028c0003020085a7 */ /* 0x000ea4000800007f */
[----:B--2---:R-:W-:Y:S05]  /*64b0*/  @!P0 BRA `(.L_x_507) ;  /* 0xfffffffc00f08947 */ /* 0x004fea000383ffff */
.L_x_506:
[----:B------:R-:W-:Y:S05]  /*64c0*/  BSYNC B0 ;  /* 0x0000000000007941 */ /* 0x000fea0003800000 */
.L_x_505:
[----:B------:R-:W-:Y:S05]  /*64d0*/  BRA `(.L_x_508) ;  /* 0x00000020007c7947 */ /* 0x000fea0003800000 */
.L_x_504:
[----:B-----5:R-:W-:Y:S01]  /*64e0*/  SHF.R.S32.HI R0, RZ, 0x1f, R27 ;  /* 0x0000001fff007819 */ /* 0x020fe2000001141b */
[----:B------:R-:W-:Y:S01]  /*64f0*/  ULDC.64 UR4, c[0x0][0x3d8] ;  /* 0x0000f60000047ab9 */ /* 0x000fe20000000a00 */
[----:B------:R-:W-:Y:S01]  /*6500*/  VIADD R3, R2, 0x20400 ;  /* 0x0002040002037836 */ /* 0x000fe20000000000 */
[----:B------:R-:W-:Y:S01]  /*6510*/  ULDC.64 UR6, c[0x0][0x3e8] ;  /* 0x0000fa0000067ab9 */ /* 0x000fe20000000a00 */
[----:B------:R-:W-:Y:S01]  /*6520*/  IMAD.WIDE.U32 R4, R27, UR4, RZ ;  /* 0x000000041b047c25 */ /* 0x000fe2000f8e00ff */
[----:B------:R-:W-:Y:S01]  /*6530*/  SHF.R.S32.HI R14, RZ, 0x1f, R16 ;  /* 0x0000001fff0e7819 */ /* 0x000fe20000011410 */
[----:B------:R-:W-:Y:S01]  /*6540*/  BSSY B6, `(.L_x_509) ;  /* 0x0000032000067945 */ /* 0x000fe20003800000 */
[----:B------:R-:W-:Y:S01]  /*6550*/  LOP3.LUT P0, RZ, R3, 0x3ff, RZ, 0xc0, !PT ;  /* 0x000003ff03ff7812 */ /* 0x000fe2000780c0ff */
[----:B------:R-:W-:Y:S02]  /*6560*/  IMAD R6, R0, UR4, RZ ;  /* 0x0000000400067c24 */ /* 0x000fe4000f8e02ff */
[----:B------:R-:W-:-:S02]  /*6570*/  IMAD.SHL.U32 R29, R204, 0x4, RZ ;  /* 0x00000004cc1d7824 */ /* 0x000fc400078e00ff */
[----:B------:R-:W-:Y:S01]  /*6580*/  IMAD R11, R27, UR5, R6 ;  /* 0x000000051b0b7c24 */ /* 0x000fe2000f8e0206 */
[----:B------:R-:W-:Y:S01]  /*6590*/  ULDC.64 UR4, c[0x0][0x3c8] ;  /* 0x0000f20000047ab9 */ /* 0x000fe20000000a00 */
[----:B------:R-:W-:Y:S01]  /*65a0*/  IMAD R0, R0, UR6, RZ ;  /* 0x0000000600007c24 */ /* 0x000fe2000f8e02ff */
[C---:B------:R-:W-:Y:S01]  /*65b0*/  LEA R24, P2, R4.reuse, UR4, 0x1 ;  /* 0x0000000404187c11 */ /* 0x040fe2000f8408ff */
[----:B------:R-:W-:Y:S01]  /*65c0*/  IMAD.IADD R11, R11, 0x1, R5 ;  /* 0x000000010b0b7824 */ /* 0x000fe200078e0205 */
[-C--:B------:R-:W-:Y:S01]  /*65d0*/  IADD3 R3, P6, R29, R4.reuse, RZ ;  /* 0x000000041d037210 */ /* 0x080fe20007fde0ff */
[C---:B------:R-:W-:Y:S01]  /*65e0*/  IMAD.WIDE.U32 R6, R27.reuse, UR6, RZ ;  /* 0x000000061b067c25 */ /* 0x040fe2000f8e00ff */
[----:B------:R-:W-:Y:S02]  /*65f0*/  SHF.R.S32.HI R12, RZ, 0x1f, R29 ;  /* 0x0000001fff0c7819 */ /* 0x000fe4000001141d */
[----:B------:R-:W-:Y:S01]  /*6600*/  LEA.HI.X R26, R4, UR5, R11, 0x1, P2 ;  /* 0x00000005041a7c11 */ /* 0x000fe200090f0c0b */
[----:B------:R-:W-:Y:S01]  /*6610*/  IMAD R9, R27, UR7, R0 ;  /* 0x000000071b097c24 */ /* 0x000fe2000f8e0200 */
[C---:B------:R-:W-:Y:S01]  /*6620*/  IADD3 R5, P1, R16.reuse, R4, RZ ;  /* 0x0000000410057210 */ /* 0x040fe20007f3e0ff */
[----:B------:R-:W-:Y:S01]  /*6630*/  ULDC.64 UR6, c[0x0][0x3e0] ;  /* 0x0000f80000067ab9 */ /* 0x000fe20000000a00 */
[-C--:B------:R-:W-:Y:S01]  /*6640*/  IADD3 R8, P2, R29, R6.reuse, RZ ;  /* 0x000000061d087210 */ /* 0x080fe20007f5e0ff */
[----:B------:R-:W-:Y:S01]  /*6650*/  IMAD.IADD R9, R9, 0x1, R7 ;  /* 0x0000000109097824 */ /* 0x000fe200078e0207 */
[----:B------:R-:W-:Y:S01]  /*6660*/  IADD3 R0, P4, R16, R6, RZ ;  /* 0x0000000610007210 */ /* 0x000fe20007f9e0ff */
[----:B------:R-:W-:Y:S01]  /*6670*/  IMAD.X R4, R14, 0x1, R11, P1 ;  /* 0x000000010e047824 */ /* 0x000fe200008e060b */
[----:B------:R-:W-:Y:S01]  /*6680*/  LEA R32, P5, R3, UR4, 0x1 ;  /* 0x0000000403207c11 */ /* 0x000fe2000f8a08ff */
[C---:B------:R-:W-:Y:S01]  /*6690*/  IMAD.X R7, R12.reuse, 0x1, R9, P2 ;  /* 0x000000010c077824 */ /* 0x040fe200010e0609 */
[----:B------:R-:W-:-:S02]  /*66a0*/  IADD3.X R10, R12, R11, RZ, P6, !PT ;  /* 0x0000000b0c0a7210 */ /* 0x000fc400037fe4ff */
[----:B------:R-:W-:Y:S02]  /*66b0*/  LEA R27, P3, R6, UR6, 0x1 ;  /* 0x00000006061b7c11 */ /* 0x000fe4000f8608ff */
[----:B------:R-:W-:Y:S01]  /*66c0*/  LEA.HI.X R33, R3, UR5, R10, 0x1, P5 ;  /* 0x0000000503217c11 */ /* 0x000fe2000a8f0c0a */
[----:B------:R-:W-:Y:S01]  /*66d0*/  IMAD.X R3, R14, 0x1, R9, P4 ;  /* 0x000000010e037824 */ /* 0x000fe200020e0609 */
[----:B------:R-:W-:Y:S02]  /*66e0*/  LEA R34, P6, R8, UR6, 0x1 ;  /* 0x0000000608227c11 */ /* 0x000fe4000f8c08ff */
[----:B------:R-:W-:Y:S02]  /*66f0*/  LEA R36, P1, R5, UR4, 0x1 ;  /* 0x0000000405247c11 */ /* 0x000fe4000f8208ff */
[----:B------:R-:W-:Y:S02]  /*6700*/  LEA R38, P2, R0, UR6, 0x1 ;  /* 0x0000000600267c11 */ /* 0x000fe4000f8408ff */
[----:B------:R-:W-:-:S02]  /*6710*/  LEA.HI.X R35, R8, UR7, R7, 0x1, P6 ;  /* 0x0000000708237c11 */ /* 0x000fc4000b0f0c07 */
[----:B------:R-:W-:Y:S02]  /*6720*/  LEA.HI.X R28, R6, UR7, R9, 0x1, P3 ;  /* 0x00000007061c7c11 */ /* 0x000fe400098f0c09 */
[----:B------:R-:W-:Y:S02]  /*6730*/  LEA.HI.X R37, R5, UR5, R4, 0x1, P1 ;  /* 0x0000000505257c11 */ /* 0x000fe400088f0c04 */
[----:B------:R-:W-:Y:S01]  /*6740*/  LEA.HI.X R39, R0, UR7, R3, 0x1, P2 ;  /* 0x0000000700277c11 */ /* 0x000fe200090f0c03 */
        /* <DEDUP_REMOVED lines=16> */
[----:B-1----:R-:W-:Y:S05]  /*6850*/  CALL.ABS.NOINC R14 ;  /* 0x000000000e007343 */ /* 0x002fea0003c00000 */
.L_x_510:
[----:B------:R-:W-:Y:S05]  /*6860*/  BSYNC B6 ;  /* 0x0000000000067941 */ /* 0x000fea0003800000 */
.L_x_509:
[----:B------:R-:W-:Y:S01]  /*6870*/  ULDC.U8 UR4, c[0x0][0x3f0] ;  /* 0x0000fc0000047ab9 */ /* 0x000fe20000000000 */
[----:B------:R-:W-:Y:S01]  /*6880*/  BSSY B0, `(.L_x_511) ;  /* 0x00001dc000007945 */ /* 0x000fe20003800000 */
[----:B------:R-:W-:-:S13]  /*6890*/  ISETP.NE.AND P0, PT, RZ, UR4, PT ;  /* 0x00000004ff007c0c */ /* 0x000fda000bf05270 */
[----:B------:R-:W-:Y:S05]  /*68a0*/  @!P0 BRA `(.L_x_512) ;  /* 0x0000000c00dc8947 */ /* 0x000fea0003800000 */
[----:B------:R-:W-:Y:S01]  /*68b0*/  IMAD R30, R25, -0x40, R30 ;  /* 0xffffffc0191e7824 */ /* 0x000fe200078e021e */
[----:B------:R-:W-:Y:S01]  /*68c0*/  BSSY B1, `(.L_x_513) ;  /* 0x0000019000017945 */ /* 0x000fe20003800000 */
[----:B------:R-:W-:Y:S01]  /*68d0*/  IMAD.SHL.U32 R0, R186, 0x40, RZ ;  /* 0x00000040ba007824 */ /* 0x000fe200078e00ff */
[----:B------:R-:W-:Y:S02]  /*68e0*/  CS2R R4, SRZ ;  /* 0x0000000000047805 */ /* 0x000fe4000001ff00 */
[----:B------:R-:W-:Y:S02]  /*68f0*/  CS2R R6, SRZ ;  /* 0x0000000000067805 */ /* 0x000fe4000001ff00 */
[----:B------:R-:W-:Y:S02]  /*6900*/  VIMNMX R30, R30, 0x40, PT ;  /* 0x000000401e1e7848 */ /* 0x000fe40003fe0100 */
[----:B------:R-:W-:Y:S02]  /*6910*/  CS2R R8, SRZ ;  /* 0x0000000000087805 */ /* 0x000fe4000001ff00 */
[----:B------:R-:W-:-:S02]  /*6920*/  LOP3.LUT R3, R0, 0x1c0, RZ, 0xc0, !PT ;  /* 0x000001c000037812 */ /* 0x000fc400078ec0ff */
[----:B------:R-:W-:Y:S02]  /*6930*/  CS2R R20, SRZ ;  /* 0x0000000000147805 */ /* 0x000fe4000001ff00 */
[----:B------:R-:W-:Y:S02]  /*6940*/  ISETP.GE.AND P1, PT, R19, R30, PT ;  /* 0x0000001e1300720c */ /* 0x000fe40003f26270 */
[----:B------:R-:W-:Y:S02]  /*6950*/  LOP3.LUT R0, R3, 0x18, R16, 0xf8, !PT ;  /* 0x0000001803007812 */ /* 0x000fe400078ef810 */
[----:B------:R-:W-:-:S04]  /*6960*/  SHF.R.U32.HI R3, RZ, 0x3, R3 ;  /* 0x00000003ff037819 */ /* 0x000fc80000011603 */
[----:B------:R-:W-:-:S05]  /*6970*/  LOP3.LUT R10, R0, R3, RZ, 0x3c, !PT ;  /* 0x00000003000a7212 */ /* 0x000fca00078e3cff */
[----:B------:R-:W-:Y:S05]  /*6980*/  @P1 BRA `(.L_x_514) ;  /* 0x0000000000301947 */ /* 0x000fea0003800000 */
[C---:B------:R-:W-:Y:S01]  /*6990*/  VIADD R0, R29.reuse, 0x10 ;  /* 0x000000101d007836 */ /* 0x040fe20000000000 */
[----:B------:R-:W-:Y:S01]  /*69a0*/  ULDC UR4, c[0x0][0x3d4] ;  /* 0x0000f50000047ab9 */ /* 0x000fe20000000800 */
[----:B------:R-:W-:Y:S02]  /*69b0*/  CS2R R8, SRZ ;  /* 0x0000000000087805 */ /* 0x000fe4000001ff00 */
[----:B------:R-:W-:Y:S02]  /*69c0*/  ISETP.GE.AND P0, PT, R29, UR4, PT ;  /* 0x000000041d007c0c */ /* 0x000fe4000bf06270 */
[----:B------:R-:W-:Y:S02]  /*69d0*/  CS2R R20, SRZ ;  /* 0x0000000000147805 */ /* 0x000fe4000001ff00 */
[----:B------:R-:W-:Y:S02]  /*69e0*/  ISETP.GE.AND P2, PT, R0, UR4, PT ;  /* 0x0000000400007c0c */ /* 0x000fe4000bf46270 */
[----:B------:R-:W-:-:S02]  /*69f0*/  CS2R R4, SRZ ;  /* 0x0000000000047805 */ /* 0x000fc4000001ff00 */
[----:B------:R-:W-:-:S05]  /*6a00*/  CS2R R6, SRZ ;  /* 0x0000000000067805 */ /* 0x000fca000001ff00 */
[----:B------:R0:W5:Y:S04]  /*6a10*/  @!P0 LDG.E.64 R8, desc[UR40][R32.64] ;  /* 0x0000002820088981 */ /* 0x000168000c1e1b00 */
[----:B------:R0:W5:Y:S04]  /*6a20*/  @!P2 LDG.E.64 R20, desc[UR40][R32.64+0x20] ;  /* 0x000020282014a981 */ /* 0x000168000c1e1b00 */
[----:B------:R0:W5:Y:S04]  /*6a30*/  @!P0 LDG.E.64 R4, desc[UR40][R34.64] ;  /* 0x0000002822048981 */ /* 0x000168000c1e1b00 */
[----:B------:R0:W5:Y:S02]  /*6a40*/  @!P2 LDG.E.64 R6, desc[UR40][R34.64+0x20] ;  /* 0x000020282206a981 */ /* 0x000164000c1e1b00 */
.L_x_514:
[----:B------:R-:W-:Y:S05]  /*6a50*/  BSYNC B1 ;  /* 0x0000000000017941 */ /* 0x000fea0003800000 */
.L_x_513:
[----:B------:R-:W-:Y:S01]  /*6a60*/  UMOV UR4, 0xffffffff ;  /* 0xffffffff00047882 */ /* 0x000fe20000000000 */
[----:B-----5:R-:W-:Y:S01]  /*6a70*/  IMAD.MOV.U32 R25, RZ, RZ, R8 ;  /* 0x000000ffff197224 */ /* 0x020fe200078e0008 */
[--C-:B------:R-:W-:Y:S01]  /*6a80*/  SHF.R.U64 R37, R8, 0x10, R9.reuse ;  /* 0x0000001008257819 */ /* 0x100fe20000001209 */
[--C-:B------:R-:W-:Y:S01]  /*6a90*/  IMAD.MOV.U32 R31, RZ, RZ, R9.reuse ;  /* 0x000000ffff1f7224 */ /* 0x100fe200078e0009 */
[----:B------:R-:W-:Y:S02]  /*6aa0*/  SHF.R.U32.HI R38, RZ, 0x10, R9 ;  /* 0x00000010ff267819 */ /* 0x000fe40000011609 */
[----:B------:R-:W-:Y:S01]  /*6ab0*/  LEA.HI R0, R202, R202, RZ, 0x1 ;  /* 0x000000caca007211 */ /* 0x000fe200078f08ff */
[----:B------:R-:W-:Y:S06]  /*6ac0*/  BRA.DIV UR4, `(.L_x_515) ;  /* 0x000000de042c7947 */ /* 0x000fec000b800000 */
.L_x_678:
[----:B------:R-:W-:Y:S01]  /*6ad0*/  UMOV UR4, 0xffffffff ;  /* 0xffffffff00047882 */ /* 0x000fe20000000000 */
[----:B------:R-:W-:Y:S02]  /*6ae0*/  LOP3.LUT R3, R0, 0xfffffffe, RZ, 0xc0, !PT ;  /* 0xfffffffe00037812 */ /* 0x000fe400078ec0ff */
[----:B------:R-:W-:Y:S05]  /*6af0*/  BRA.DIV UR4, `(.L_x_516) ;  /* 0x000000de04487947 */ /* 0x000fea000b800000 */
.L_x_681:
[----:B------:R-:W-:Y:S01]  /*6b00*/  UMOV UR4, 0xffffffff ;  /* 0xffffffff00047882 */ /* 0x000fe20000000000 */
[----:B------:R-:W-:Y:S02]  /*6b10*/  IMAD.IADD R3, R202, 0x1, -R3 ;  /* 0x00000001ca037824 */ /* 0x000fe400078e0a03 */
[----:B------:R-:W-:Y:S05]  /*6b20*/  BRA.DIV UR4, `(.L_x_517) ;  /* 0x000000de04647947 */ /* 0x000fea000b800000 */
.L_x_684:
[----:B------:R-:W-:Y:S01]  /*6b30*/  UMOV UR4, 0xffffffff ;  /* 0xffffffff00047882 */ /* 0x000fe20000000000 */
[----:B------:R-:W-:Y:S02]  /*6b40*/  SHF.L.U32 R9, R3, 0x1f, RZ ;  /* 0x0000001f03097819 */ /* 0x000fe400000006ff */
[----:B------:R-:W-:Y:S05]  /*6b50*/  BRA.DIV UR4, `(.L_x_518) ;  /* 0x000000de04807947 */ /* 0x000fea000b800000 */
.L_x_687:
[----:B------:R-:W1:Y:S01]  /*6b60*/  SYNCS.PHASECHK.TRANS64.TRYWAIT P0, [R2+URZ+0x28c00], R9 ;  /* 0x028c0009020075a7 */ /* 0x000e62000800017f */
[----:B------:R-:W-:Y:S01]  /*6b70*/  LOP3.LUT P2, RZ, R186, 0x4, RZ, 0xc0, !PT ;  /* 0x00000004baff7812 */ /* 0x000fe2000784c0ff */
[----:B0-----:R-:W-:Y:S01]  /*6b80*/  IMAD.MOV.U32 R35, RZ, RZ, R6 ;  /* 0x000000ffff237224 */ /* 0x001fe200078e0006 */
[----:B------:R-:W-:Y:S01]  /*6b90*/  LEA R3, R189, R10, 0x9 ;  /* 0x0000000abd037211 */ /* 0x000fe200078e48ff */
[----:B------:R-:W-:Y:S01]  /*6ba0*/  IMAD.MOV.U32 R8, RZ, RZ, R20 ;  /* 0x000000ffff087224 */ /* 0x000fe200078e0014 */
[----:B------:R-:W-:Y:S01]  /*6bb0*/  SHF.R.U64 R12, R4, 0x10, R5 ;  /* 0x00000010040c7819 */ /* 0x000fe20000001205 */
[----:B------:R-:W-:Y:S01]  /*6bc0*/  IMAD.MOV.U32 R32, RZ, RZ, R21 ;  /* 0x000000ffff207224 */ /* 0x000fe200078e0015 */
[----:B------:R-:W-:Y:S01]  /*6bd0*/  MOV R36, R7 ;  /* 0x0000000700247202 */ /* 0x000fe20000000f00 */
[----:B------:R-:W-:Y:S01]  /*6be0*/  IMAD R3, R3, 0x2, R2 ;  /* 0x0000000203037824 */ /* 0x000fe200078e0202 */
[----:B------:R-:W-:Y:S01]  /*6bf0*/  SHF.R.U64 R6, R6, 0x10, R7 ;  /* 0x0000001006067819 */ /* 0x000fe20000001207 */
[----:B------:R-:W-:Y:S01]  /*6c00*/  IMAD.MOV.U32 R33, RZ, RZ, R4 ;  /* 0x000000ffff217224 */ /* 0x000fe200078e0004 */
[----:B------:R-:W-:Y:S01]  /*6c10*/  SHF.R.U64 R10, R20, 0x10, R21 ;  /* 0x00000010140a7819 */ /* 0x000fe20000001215 */
[----:B------:R-:W-:Y:S01]  /*6c20*/  IMAD.MOV.U32 R34, RZ, RZ, R5 ;  /* 0x000000ffff227224 */ /* 0x000fe200078e0005 */
[----:B------:R-:W-:Y:S01]  /*6c30*/  SHF.R.U32.HI R11, RZ, 0x10, R21 ;  /* 0x00000010ff0b7819 */ /* 0x000fe20000011615 */
[C---:B------:R-:W-:Y:S01]  /*6c40*/  VIADD R4, R3.reuse, 0x20400 ;  /* 0x0002040003047836 */ /* 0x040fe20000000000 */
[----:B------:R-:W-:Y:S01]  /*6c50*/  SHF.R.U32.HI R5, RZ, 0x10, R5 ;  /* 0x00000010ff057819 */ /* 0x000fe20000011605 */
[----:B------:R-:W-:Y:S01]  /*6c60*/  BSSY B1, `(.L_x_519) ;  /* 0x000000d000017945 */ /* 0x000fe20003800000 */
[----:B------:R-:W-:Y:S01]  /*6c70*/  SHF.R.U32.HI R7, RZ, 0x10, R7 ;  /* 0x00000010ff077819 */ /* 0x000fe20000011607 */
[----:B------:R-:W-:Y:S01]  /*6c80*/  VIADD R0, R3, 0x20440 ;  /* 0x0002044003007836 */ /* 0x000fe20000000000 */
[----:B------:R-:W-:Y:S01]  /*6c90*/  PRMT R28, R31, 0x5410, R38 ;  /* 0x000054101f1c7816 */ /* 0x000fe20000000026 */
[----:B------:R-:W-:Y:S01]  /*6ca0*/  @P2 VIADD R0, R4, 0xffffffc0 ;  /* 0xffffffc004002836 */ /* 0x000fe20000000000 */
[----:B------:R-:W-:-:S02]  /*6cb0*/  PRMT R27, R25, 0x5410, R37 ;  /* 0x00005410191b7816 */ /* 0x000fc40000000025 */
[----:B------:R-:W-:Y:S02]  /*6cc0*/  PRMT R31, R8, 0x5410, R10 ;  /* 0x00005410081f7816 */ /* 0x000fe4000000000a */
[----:B------:R-:W-:Y:S02]  /*6cd0*/  PRMT R32, R32, 0x5410, R11 ;  /* 0x0000541020207816 */ /* 0x000fe4000000000b */
[----:B------:R-:W-:Y:S02]  /*6ce0*/  PRMT R33, R33, 0x5410, R12 ;  /* 0x0000541021217816 */ /* 0x000fe4000000000c */
[----:B------:R-:W-:Y:S02]  /*6cf0*/  PRMT R34, R34, 0x5410, R5 ;  /* 0x0000541022227816 */ /* 0x000fe40000000005 */
[----:B------:R-:W-:Y:S02]  /*6d00*/  PRMT R35, R35, 0x5410, R6 ;  /* 0x0000541023237816 */ /* 0x000fe40000000006 */
[----:B------:R-:W-:Y:S01]  /*6d10*/  PRMT R36, R36, 0x5410, R7 ;  /* 0x0000541024247816 */ /* 0x000fe20000000007 */
[----:B-1----:R-:W-:Y:S06]  /*6d20*/  @!P0 BRA `(.L_x_520) ;  /* 0x000000dc00348947 */ /* 0x002fec0003800000 */
.L_x_688:
[----:B------:R-:W-:Y:S05]  /*6d30*/  BSYNC B1 ;  /* 0x0000000000017941 */ /* 0x000fea0003800000 */
.L_x_519:
[----:B------:R-:W-:Y:S04]  /*6d40*/  BSSY B1, `(.L_x_521) ;  /* 0x0000056000017945 */ /* 0x000fe80003800000 */
[----:B------:R-:W-:Y:S05]  /*6d50*/  @P1 BRA `(.L_x_522) ;  /* 0x0000000400501947 */ /* 0x000fea0003800000 */
[----:B------:R-:W1:Y:S01]  /*6d60*/  LDC R4, c[0x0][0x3d4] ;  /* 0x0000f500ff047b82 */ /* 0x000e620000000800 */
[C---:B------:R-:W-:Y:S01]  /*6d70*/  VIADD R5, R29.reuse, 0x10 ;  /* 0x000000101d057836 */ /* 0x040fe20000000000 */
[----:B------:R-:W-:Y:S01]  /*6d80*/  BSSY B2, `(.L_x_523) ;  /* 0x000002a000027945 */ /* 0x000fe20003800000 */
[----:B-1----:R-:W-:-:S03]  /*6d90*/  ISETP.GE.AND P0, PT, R29, R4, PT ;  /* 0x000000041d00720c */ /* 0x002fc60003f06270 */
[----:B------:R-:W-:-:S10]  /*6da0*/  ISETP.GE.AND P1, PT, R5, R4, PT ;  /* 0x000000040500720c */ /* 0x000fd40003f26270 */
[----:B------:R-:W-:Y:S05]  /*6db0*/  @P0 BRA `(.L_x_524) ;  /* 0x0000000000980947 */ /* 0x000fea0003800000 */
[----:B------:R-:W1:Y:S01]  /*6dc0*/  LDS.128 R4, [R3+0x20400] ;  /* 0x0204000003047984 */ /* 0x000e620000000c00 */
[C---:B------:R-:W-:Y:S01]  /*6dd0*/  IMAD.U32 R15, R33.reuse, 0x10000, RZ ;  /* 0x00010000210f7824 */ /* 0x040fe200078e00ff */
[----:B------:R-:W-:Y:S01]  /*6de0*/  LOP3.LUT R14, R33, 0xffff0000, RZ, 0xc0, !PT ;  /* 0xffff0000210e7812 */ /* 0x000fe200078ec0ff */
[C---:B------:R-:W-:Y:S01]  /*6df0*/  IMAD.U32 R13, R27.reuse, 0x10000, RZ ;  /* 0x000100001b0d7824 */ /* 0x040fe200078e00ff */
[----:B------:R-:W-:Y:S01]  /*6e00*/  LOP3.LUT R12, R27, 0xffff0000, RZ, 0xc0, !PT ;  /* 0xffff00001b0c7812 */ /* 0x000fe200078ec0ff */
[C---:B-1----:R-:W-:Y:S01]  /*6e10*/  IMAD.U32 R8, R4.reuse, 0x10000, RZ ;  /* 0x0001000004087824 */ /* 0x042fe200078e00ff */
[----:B------:R-:W-:Y:S01]  /*6e20*/  LOP3.LUT R4, R4, 0xffff0000, RZ, 0xc0, !PT ;  /* 0xffff000004047812 */ /* 0x000fe200078ec0ff */
[C---:B0-----:R-:W-:Y:S01]  /*6e30*/  IMAD.U32 R9, R5.reuse, 0x10000, RZ ;  /* 0x0001000005097824 */ /* 0x041fe200078e00ff */
[----:B------:R-:W-:Y:S01]  /*6e40*/  LOP3.LUT R5, R5, 0xffff0000, RZ, 0xc0, !PT ;  /* 0xffff000005057812 */ /* 0x000fe200078ec0ff */
[C---:B------:R-:W-:Y:S01]  /*6e50*/  IMAD.U32 R10, R6.reuse, 0x10000, RZ ;  /* 0x00010000060a7824 */ /* 0x040fe200078e00ff */
[----:B------:R-:W-:Y:S01]  /*6e60*/  LOP3.LUT R6, R6, 0xffff0000, RZ, 0xc0, !PT ;  /* 0xffff000006067812 */ /* 0x000fe200078ec0ff */
[C---:B------:R-:W-:Y:S01]  /*6e70*/  FMUL.FTZ R21, R4.reuse, R15 ;  /* 0x0000000f04157220 */ /* 0x040fe20000410000 */
[----:B------:R-:W-:Y:S01]  /*6e80*/  FMUL.FTZ R4, R4, R13 ;  /* 0x0000000d04047220 */ /* 0x000fe20000410000 */
[----:B------:R-:W-:-:S02]  /*6e90*/  IMAD.U32 R11, R7, 0x10000, RZ ;  /* 0x00010000070b7824 */ /* 0x000fc400078e00ff */
[----:B------:R-:W-:Y:S01]  /*6ea0*/  FMUL.FTZ R24, R5, R14 ;  /* 0x0000000e05187220 */ /* 0x000fe20000410000 */
[C---:B------:R-:W-:Y:S01]  /*6eb0*/  FFMA.FTZ R21, R8.reuse, R13, -R21 ;  /* 0x0000000d08157223 */ /* 0x040fe20000010815 */
[----:B------:R-:W-:Y:S01]  /*6ec0*/  FFMA.FTZ R20, R8, R15, R4 ;  /* 0x0000000f08147223 */ /* 0x000fe20000010004 */
[----:B------:R-:W-:Y:S01]  /*6ed0*/  LOP3.LUT R7, R7, 0xffff0000, RZ, 0xc0, !PT ;  /* 0xffff000007077812 */ /* 0x000fe200078ec0ff */
[-C--:B------:R-:W-:Y:S01]  /*6ee0*/  FMUL.FTZ R26, R5, R12.reuse ;  /* 0x0000000c051a7220 */ /* 0x080fe20000410000 */
[----:B------:R-:W-:Y:S01]  /*6ef0*/  SHF.L.U32 R13, R34, 0x10, RZ ;  /* 0x00000010220d7819 */ /* 0x000fe200000006ff */
[----:B------:R-:W-:Y:S01]  /*6f00*/  IMAD.U32 R5, R28, 0x10000, RZ ;  /* 0x000100001c057824 */ /* 0x000fe200078e00ff */
[----:B------:R-:W-:Y:S01]  /*6f10*/  LOP3.LUT R8, R34, 0xffff0000, RZ, 0xc0, !PT ;  /* 0xffff000022087812 */ /* 0x000fe200078ec0ff */
[C---:B------:R-:W-:Y:S01]  /*6f20*/  FFMA.FTZ R24, R9.reuse, R12, -R24 ;  /* 0x0000000c09187223 */ /* 0x040fe20000010818 */
[----:B------:R-:W-:Y:S01]  /*6f30*/  LOP3.LUT R4, R28, 0xffff0000, RZ, 0xc0, !PT ;  /* 0xffff00001c047812 */ /* 0x000fe200078ec0ff */
[----:B------:R-:W-:Y:S01]  /*6f40*/  FFMA.FTZ R9, R9, R14, R26 ;  /* 0x0000000e09097223 */ /* 0x000fe2000001001a */
[C---:B------:R-:W-:Y:S01]  /*6f50*/  FMUL.FTZ R15, R6.reuse, R13 ;  /* 0x0000000d060f7220 */ /* 0x040fe20000410000 */
[-C--:B------:R-:W-:Y:S01]  /*6f60*/  FMUL.FTZ R12, R6, R5.reuse ;  /* 0x00000005060c7220 */ /* 0x080fe20000410000 */
[C---:B------:R-:W-:Y:S01]  /*6f70*/  FMUL.FTZ R14, R7.reuse, R8 ;  /* 0x00000008070e7220 */ /* 0x040fe20000410000 */
[-C--:B------:R-:W-:Y:S01]  /*6f80*/  FMUL.FTZ R25, R7, R4.reuse ;  /* 0x0000000407197220 */ /* 0x080fe20000410000 */
[C---:B------:R-:W-:Y:S01]  /*6f90*/  FFMA.FTZ R6, R10.reuse, R5, -R15 ;  /* 0x000000050a067223 */ /* 0x040fe2000001080f */
[----:B------:R-:W-:Y:S01]  /*6fa0*/  FFMA.FTZ R13, R10, R13, R12 ;  /* 0x0000000d0a0d7223 */ /* 0x000fe2000001000c */
[C---:B------:R-:W-:Y:S01]  /*6fb0*/  FFMA.FTZ R7, R11.reuse, R4, -R14 ;  /* 0x000000040b077223 */ /* 0x040fe2000001080e */
[----:B------:R-:W-:Y:S01]  /*6fc0*/  FFMA.FTZ R8, R11, R8, R25 ;  /* 0x000000080b087223 */ /* 0x000fe20000010019 */
[----:B------:R-:W-:-:S02]  /*6fd0*/  F2FP.BF16.F32.PACK_AB R4, R20, R21 ;  /* 0x000000151404723e */ /* 0x000fc400000010ff */
[----:B------:R-:W-:Y:S02]  /*6fe0*/  F2FP.BF16.F32.PACK_AB R5, R9, R24 ;  /* 0x000000180905723e */ /* 0x000fe400000010ff */
[----:B------:R-:W-:Y:S02]  /*6ff0*/  F2FP.BF16.F32.PACK_AB R6, R13, R6 ;  /* 0x000000060d06723e */ /* 0x000fe400000010ff */
[----:B------:R-:W-:-:S05]  /*7000*/  F2FP.BF16.F32.PACK_AB R7, R8, R7 ;  /* 0x000000070807723e */ /* 0x000fca00000010ff */
[----:B------:R1:W-:Y:S02]  /*7010*/  STS.128 [R3+0x20400], R4 ;  /* 0x0204000403007388 */ /* 0x0003e40000000c00 */
.L_x_524:
[----:B------:R-:W-:Y:S05]  /*7020*/  BSYNC B2 ;  /* 0x0000000000027941 */ /* 0x000fea0003800000 */
.L_x_523:
[----:B------:R-:W-:Y:S05]  /*7030*/  @P1 BRA `(.L_x_522) ;  /* 0x0000000000981947 */ /* 0x000fea0003800000 */
[----:B-1----:R-:W1:Y:S01]  /*7040*/  LDS.128 R4, [R0] ;  /* 0x0000000000047984 */ /* 0x002e620000000c00 */
[----:B------:R-:W-:Y:S01]  /*7050*/  IMAD.U32 R15, R35, 0x10000, RZ ;  /* 0x00010000230f7824 */ /* 0x000fe200078e00ff */
[C---:B------:R-:W-:Y:S01]  /*7060*/  LOP3.LUT R12, R31.reuse, 0xffff0000, RZ, 0xc0, !PT ;  /* 0xffff00001f0c7812 */ /* 0x040fe200078ec0ff */
[----:B------:R-:W-:Y:S01]  /*7070*/  IMAD.U32 R13, R31, 0x10000, RZ ;  /* 0x000100001f0d7824 */ /* 0x000fe200078e00ff */
        /* <DEDUP_REMOVED lines=10> */
[C---:B------:R-:W-:Y:S01]  /*7120*/  FMUL.FTZ R24, R5.reuse, R14 ;  /* 0x0000000e05187220 */ /* 0x040fe20000410000 */
[C---:B------:R-:W-:Y:S01]  /*7130*/  FFMA.FTZ R21, R8.reuse, R13, -R21 ;  /* 0x0000000d08157223 */ /* 0x040fe20000010815 */
[----:B------:R-:W-:Y:S01]  /*7140*/  FFMA.FTZ R20, R8, R15, R4 ;  /* 0x0000000f08147223 */ /* 0x000fe20000010004 */
[-C--:B------:R-:W-:Y:S01]  /*7150*/  FMUL.FTZ R26, R5, R12.reuse ;  /* 0x0000000c051a7220 */ /* 0x080fe20000410000 */
[----:B------:R-:W-:Y:S01]  /*7160*/  LOP3.LUT R7, R7, 0xffff0000, RZ, 0xc0, !PT ;  /* 0xffff000007077812 */ /* 0x000fe200078ec0ff */
[----:B------:R-:W-:Y:S01]  /*7170*/  IMAD.U32 R13, R36, 0x10000, RZ ;  /* 0x00010000240d7824 */ /* 0x000fe200078e00ff */
[----:B------:R-:W-:Y:S01]  /*7180*/  SHF.L.U32 R5, R32, 0x10, RZ ;  /* 0x0000001020057819 */ /* 0x000fe200000006ff */
[C---:B------:R-:W-:Y:S01]  /*7190*/  FFMA.FTZ R24, R9.reuse, R12, -R24 ;  /* 0x0000000c09187223 */ /* 0x040fe20000010818 */
[----:B------:R-:W-:Y:S01]  /*71a0*/  LOP3.LUT R8, R36, 0xffff0000, RZ, 0xc0, !PT ;  /* 0xffff000024087812 */ /* 0x000fe200078ec0ff */
[----:B------:R-:W-:Y:S01]  /*71b0*/  FFMA.FTZ R9, R9, R14, R26 ;  /* 0x0000000e09097223 */ /* 0x000fe2000001001a */
[----:B------:R-:W-:Y:S01]  /*71c0*/  LOP3.LUT R4, R32, 0xffff0000, RZ, 0xc0, !PT ;  /* 0xffff000020047812 */ /* 0x000fe200078ec0ff */
[C---:B------:R-:W-:Y:S01]  /*71d0*/  FMUL.FTZ R15, R6.reuse, R13 ;  /* 0x0000000d060f7220 */ /* 0x040fe20000410000 */
[----:B------:R-:W-:Y:S01]  /*71e0*/  FMUL.FTZ R12, R6, R5 ;  /* 0x00000005060c7220 */ /* 0x000fe20000410000 */
[----:B------:R-:W-:-:S02]  /*71f0*/  FMUL.FTZ R14, R7, R8 ;  /* 0x00000008070e7220 */ /* 0x000fc40000410000 */
[-C--:B------:R-:W-:Y:S01]  /*7200*/  FMUL.FTZ R25, R7, R4.reuse ;  /* 0x0000000407197220 */ /* 0x080fe20000410000 */
[C---:B------:R-:W-:Y:S01]  /*7210*/  FFMA.FTZ R6, R10.reuse, R5, -R15 ;  /* 0x000000050a067223 */ /* 0x040fe2000001080f */
[----:B------:R-:W-:Y:S01]  /*7220*/  FFMA.FTZ R13, R10, R13, R12 ;  /* 0x0000000d0a0d7223 */ /* 0x000fe2000001000c */
[C---:B------:R-:W-:Y:S01]  /*7230*/  FFMA.FTZ R7, R11.reuse, R4, -R14 ;  /* 0x000000040b077223 */ /* 0x040fe2000001080e */
[----:B------:R-:W-:Y:S01]  /*7240*/  FFMA.FTZ R8, R11, R8, R25 ;  /* 0x000000080b087223 */ /* 0x000fe20000010019 */
[----:B------:R-:W-:Y:S02]  /*7250*/  F2FP.BF16.F32.PACK_AB R4, R20, R21 ;  /* 0x000000151404723e */ /* 0x000fe400000010ff */
[----:B------:R-:W-:Y:S02]  /*7260*/  F2FP.BF16.F32.PACK_AB R5, R9, R24 ;  /* 0x000000180905723e */ /* 0x000fe400000010ff */
[----:B------:R-:W-:Y:S02]  /*7270*/  F2FP.BF16.F32.PACK_AB R6, R13, R6 ;  /* 0x000000060d06723e */ /* 0x000fe400000010ff */
[----:B------:R-:W-:-:S05]  /*7280*/  F2FP.BF16.F32.PACK_AB R7, R8, R7 ;  /* 0x000000070807723e */ /* 0x000fca00000010ff */
[----:B------:R2:W-:Y:S02]  /*7290*/  STS.128 [R0], R4 ;  /* 0x0000000400007388 */ /* 0x0005e40000000c00 */
.L_x_522:
[----:B------:R-:W-:Y:S05]  /*72a0*/  BSYNC B1 ;  /* 0x0000000000017941 */ /* 0x000fea0003800000 */
.L_x_521:
[----:B------:R-:W-:-:S13]  /*72b0*/  ISETP.GE.AND P0, PT, R215, R30, PT ;  /* 0x0000001ed700720c */ /* 0x000fda0003f06270 */
[----:B------:R-:W-:Y:S05]  /*72c0*/  @P0 BRA `(.L_x_525) ;  /* 0x0000001000dc0947 */ /* 0x000fea0003800000 */
[----:B-12---:R-:W1:Y:S01]  /*72d0*/  LDC R4, c[0x0][0x3d4] ;  /* 0x0000f500ff047b82 */ /* 0x006e620000000800 */
        /* <DEDUP_REMOVED lines=10> */
[C---:B------:R-:W-:Y:S01]  /*7380*/  IMAD.U32 R20, R34.reuse, 0x10000, RZ ;  /* 0x0001000022147824 */ /* 0x040fe200078e00ff */
[----:B------:R-:W-:Y:S02]  /*7390*/  LOP3.LUT R25, R34, 0xffff0000, RZ, 0xc0, !PT ;  /* 0xffff000022197812 */ /* 0x000fe400078ec0ff */
[----:B------:R-:W-:Y:S01]  /*73a0*/  LOP3.LUT R21, R28, 0xffff0000, RZ, 0xc0, !PT ;  /* 0xffff00001c157812 */ /* 0x000fe200078ec0ff */
[C---:B-1----:R-:W-:Y:S01]  /*73b0*/  IMAD.U32 R8, R4.reuse, 0x10000, RZ ;  /* 0x0001000004087824 */ /* 0x042fe200078e00ff */
[----:B------:R-:W-:Y:S01]  /*73c0*/  LOP3.LUT R4, R4, 0xffff0000, RZ, 0xc0, !PT ;  /* 0xffff000004047812 */ /* 0x000fe200078ec0ff */
[C---:B0-----:R-:W-:Y:S01]  /*73d0*/  IMAD.U32 R9, R5.reuse, 0x10000, RZ ;  /* 0x0001000005097824 */ /* 0x041fe200078e00ff */
[----:B------:R-:W-:Y:S01]  /*73e0*/  LOP3.LUT R5, R5, 0xffff0000, RZ, 0xc0, !PT ;  /* 0xffff000005057812 */ /* 0x000fe200078ec0ff */
[C---:B------:R-:W-:Y:S01]  /*73f0*/  IMAD.U32 R10, R6.reuse, 0x10000, RZ ;  /* 0x00010000060a7824 */ /* 0x040fe200078e00ff */
[----:B------:R-:W-:Y:S01]  /*7400*/  LOP3.LUT R6, R6, 0xffff0000, RZ, 0xc0, !PT ;  /* 0xffff000006067812 */ /* 0x000fe200078ec0ff */
[-C--:B------:R-:W-:Y:S01]  /*7410*/  FMUL.FTZ R13, R14, R4.reuse ;  /* 0x000000040e0d7220 */ /* 0x080fe20000410000 */
[C---:B------:R-:W-:Y:S01]  /*7420*/  FMUL.FTZ R15, R12.reuse, R4 ;  /* 0x000000040c0f7220 */ /* 0x040fe20000410000 */
[C---:B------:R-:W-:Y:S01]  /*7430*/  IMAD.U32 R11, R7.reuse, 0x10000, RZ ;  /* 0x00010000070b7824 */ /* 0x040fe200078e00ff */
[----:B------:R-:W-:Y:S01]  /*7440*/  LOP3.LUT R7, R7, 0xffff0000, RZ, 0xc0, !PT ;  /* 0xffff000007077812 */ /* 0x000fe200078ec0ff */
[-C--:B------:R-:W-:Y:S01]  /*7450*/  FFMA.FTZ R13, R12, R8.reuse, -R13 ;  /* 0x000000080c0d7223 */ /* 0x080fe2000001080d */
[----:B------:R-:W-:Y:S01]  /*7460*/  FFMA.FTZ R8, R14, R8, R15 ;  /* 0x000000080e087223 */ /* 0x000fe2000001000f */
[----:B------:R-:W-:Y:S01]  /*7470*/  SHF.L.U32 R14, R28, 0x10, RZ ;  /* 0x000000101c0e7819 */ /* 0x000fe200000006ff */
[-C--:B------:R-:W-:Y:S01]  /*7480*/  FMUL.FTZ R4, R33, R5.reuse ;  /* 0x0000000521047220 */ /* 0x080fe20000410000 */
[C---:B------:R-:W-:Y:S01]  /*7490*/  FMUL.FTZ R12, R27.reuse, R5 ;  /* 0x000000051b0c7220 */ /* 0x040fe20000410000 */
[-C--:B------:R-:W-:Y:S01]  /*74a0*/  FMUL.FTZ R5, R20, R6.reuse ;  /* 0x0000000614057220 */ /* 0x080fe20000410000 */
[----:B------:R-:W-:Y:S01]  /*74b0*/  F2FP.BF16.F32.PACK_AB R8, R8, R13 ;  /* 0x0000000d0808723e */ /* 0x000fe200000010ff */
[-C--:B------:R-:W-:Y:S01]  /*74c0*/  FFMA.FTZ R4, R27, R9.reuse, -R4 ;  /* 0x000000091b047223 */ /* 0x080fe20000010804 */
[C---:B------:R-:W-:Y:S01]  /*74d0*/  FMUL.FTZ R15, R14.reuse, R6 ;  /* 0x000000060e0f7220 */ /* 0x040fe20000410000 */
[----:B------:R-:W-:Y:S01]  /*74e0*/  FFMA.FTZ R9, R33, R9, R12 ;  /* 0x0000000921097223 */ /* 0x000fe2000001000c */
[-C--:B------:R-:W-:Y:S01]  /*74f0*/  FMUL.FTZ R6, R25, R7.reuse ;  /* 0x0000000719067220 */ /* 0x080fe20000410000 */
[C---:B------:R-:W-:Y:S01]  /*7500*/  FMUL.FTZ R12, R21.reuse, R7 ;  /* 0x00000007150c7220 */ /* 0x040fe20000410000 */
[-C--:B------:R-:W-:Y:S01]  /*7510*/  FFMA.FTZ R5, R14, R10.reuse, -R5 ;  /* 0x0000000a0e057223 */ /* 0x080fe20000010805 */
[----:B------:R-:W-:Y:S01]  /*7520*/  FFMA.FTZ R10, R20, R10, R15 ;  /* 0x0000000a140a7223 */ /* 0x000fe2000001000f */
[-C--:B------:R-:W-:Y:S01]  /*7530*/  FFMA.FTZ R6, R21, R11.reuse, -R6 ;  /* 0x0000000b15067223 */ /* 0x080fe20000010806 */
[----:B------:R-:W-:Y:S01]  /*7540*/  FFMA.FTZ R11, R25, R11, R12 ;  /* 0x0000000b190b7223 */ /* 0x000fe2000001000c */
[----:B------:R-:W-:-:S02]  /*7550*/  F2FP.BF16.F32.PACK_AB R9, R9, R4 ;  /* 0x000000040909723e */ /* 0x000fc400000010ff */
[----:B------:R-:W-:Y:S02]  /*7560*/  F2FP.BF16.F32.PACK_AB R10, R10, R5 ;  /* 0x000000050a0a723e */ /* 0x000fe400000010ff */
[----:B------:R-:W-:-:S05]  /*7570*/  F2FP.BF16.F32.PACK_AB R11, R11, R6 ;  /* 0x000000060b0b723e */ /* 0x000fca00000010ff */
[----:B------:R1:W-:Y:S02]  /*7580*/  STS.128 [R3+0x21400], R8 ;  /* 0x0214000803007388 */ /* 0x0003e40000000c00 */
.L_x_527:
[----:B------:R-:W-:Y:S05]  /*7590*/  BSYNC B1 ;  /* 0x0000000000017941 */ /* 0x000fea0003800000 */
.L_x_526:
        /* <DEDUP_REMOVED lines=8> */
[C---:B------:R-:W-:Y:S01]  /*7620*/  IMAD.U32 R8, R5.reuse, 0x10000, RZ ;  /* 0x0001000005087824 */ /* 0x040fe200078e00ff */
[----:B------:R-:W-:Y:S01]  /*7630*/  LOP3.LUT R5, R5, 0xffff0000, RZ, 0xc0, !PT ;  /* 0xffff000005057812 */ /* 0x000fe200078ec0ff */
[C---:B0-----:R-:W-:Y:S01]  /*7640*/  IMAD.U32 R9, R6.reuse, 0x10000, RZ ;  /* 0x0001000006097824 */ /* 0x041fe200078e00ff */
[----:B------:R-:W-:Y:S01]  /*7650*/  LOP3.LUT R6, R6, 0xffff0000, RZ, 0xc0, !PT ;  /* 0xffff000006067812 */ /* 0x000fe200078ec0ff */
[-C--:B------:R-:W-:Y:S01]  /*7660*/  FMUL.FTZ R12, R15, R4.reuse ;  /* 0x000000040f0c7220 */ /* 0x080fe20000410000 */
[----:B------:R-:W-:Y:S01]  /*7670*/  FMUL.FTZ R4, R13, R4 ;  /* 0x000000040d047220 */ /* 0x000fe20000410000 */
[----:B------:R-:W-:-:S02]  /*7680*/  IMAD.U32 R10, R7, 0x10000, RZ ;  /* 0x00010000070a7824 */ /* 0x000fc400078e00ff */
[----:B------:R-:W-:Y:S01]  /*7690*/  FMUL.FTZ R11, R20, R5 ;  /* 0x00000005140b7220 */ /* 0x000fe20000410000 */
[-C--:B------:R-:W-:Y:S01]  /*76a0*/  FFMA.FTZ R12, R13, R3.reuse, -R12 ;  /* 0x000000030d0c7223 */ /* 0x080fe2000001080c */
[----:B------:R-:W-:Y:S01]  /*76b0*/  FFMA.FTZ R3, R15, R3, R4 ;  /* 0x000000030f037223 */ /* 0x000fe20000010004 */
[----:B------:R-:W-:Y:S01]  /*76c0*/  IMAD.U32 R15, R36, 0x10000, RZ ;  /* 0x00010000240f7824 */ /* 0x000fe200078e00ff */
[----:B------:R-:W-:Y:S01]  /*76d0*/  LOP3.LUT R7, R7, 0xffff0000, RZ, 0xc0, !PT ;  /* 0xffff000007077812 */ /* 0x000fe200078ec0ff */
[----:B------:R-:W-:Y:S01]  /*76e0*/  FMUL.FTZ R5, R14, R5 ;  /* 0x000000050e057220 */ /* 0x000fe20000410000 */
[----:B------:R-:W-:Y:S01]  /*76f0*/  IMAD.U32 R13, R32, 0x10000, RZ ;  /* 0x00010000200d7824 */ /* 0x000fe200078e00ff */
[----:B------:R-:W-:Y:S01]  /*7700*/  LOP3.LUT R36, R36, 0xffff0000, RZ, 0xc0, !PT ;  /* 0xffff000024247812 */ /* 0x000fe200078ec0ff */
[-C--:B------:R-:W-:Y:S01]  /*7710*/  FFMA.FTZ R11, R14, R8.reuse, -R11 ;  /* 0x000000080e0b7223 */ /* 0x080fe2000001080b */
[----:B------:R-:W-:Y:S01]  /*7720*/  LOP3.LUT R32, R32, 0xffff0000, RZ, 0xc0, !PT ;  /* 0xffff000020207812 */ /* 0x000fe200078ec0ff */
[----:B------:R-:W-:Y:S01]  /*7730*/  FFMA.FTZ R8, R20, R8, R5 ;  /* 0x0000000814087223 */ /* 0x000fe20000010005 */
[-C--:B------:R-:W-:Y:S01]  /*7740*/  FMUL.FTZ R4, R15, R6.reuse ;  /* 0x000000060f047220 */ /* 0x080fe20000410000 */
[-C--:B------:R-:W-:Y:S01]  /*7750*/  FMUL.FTZ R5, R36, R7.reuse ;  /* 0x0000000724057220 */ /* 0x080fe20000410000 */
[C---:B------:R-:W-:Y:S01]  /*7760*/  FMUL.FTZ R6, R13.reuse, R6 ;  /* 0x000000060d067220 */ /* 0x040fe20000410000 */
[C---:B------:R-:W-:Y:S01]  /*7770*/  FMUL.FTZ R7, R32.reuse, R7 ;  /* 0x0000000720077220 */ /* 0x040fe20000410000 */
[-C--:B------:R-:W-:Y:S01]  /*7780*/  FFMA.FTZ R4, R13, R9.reuse, -R4 ;  /* 0x000000090d047223 */ /* 0x080fe20000010804 */
[-C--:B------:R-:W-:Y:S01]  /*7790*/  FFMA.FTZ R5, R32, R10.reuse, -R5 ;  /* 0x0000000a20057223 */ /* 0x080fe20000010805 */
[----:B------:R-:W-:Y:S01]  /*77a0*/  FFMA.FTZ R9, R15, R9, R6 ;  /* 0x000000090f097223 */ /* 0x000fe20000010006 */
[----:B------:R-:W-:Y:S01]  /*77b0*/  FFMA.FTZ R10, R36, R10, R7 ;  /* 0x0000000a240a7223 */ /* 0x000fe20000010007 */
[----:B------:R-:W-:-:S02]  /*77c0*/  F2FP.BF16.F32.PACK_AB R12, R3, R12 ;  /* 0x0000000c030c723e */ /* 0x000fc400000010ff */
[----:B------:R-:W-:Y:S02]  /*77d0*/  F2FP.BF16.F32.PACK_AB R13, R8, R11 ;  /* 0x0000000b080d723e */ /* 0x000fe400000010ff */
[----:B------:R-:W-:Y:S02]  /*77e0*/  F2FP.BF16.F32.PACK_AB R14, R9, R4 ;  /* 0x00000004090e723e */ /* 0x000fe400000010ff */
[----:B------:R-:W-:-:S05]  /*77f0*/  F2FP.BF16.F32.PACK_AB R15, R10, R5 ;  /* 0x000000050a0f723e */ /* 0x000fca00000010ff */
[----:B------:R3:W-:Y:S01]  /*7800*/  STS.128 [R0+0x1000], R12 ;  /* 0x0010000c00007388 */ /* 0x0007e20000000c00 */
[----:B------:R-:W-:Y:S05]  /*7810*/  BRA `(.L_x_525) ;  /* 0x0000000c00887947 */ /* 0x000fea0003800000 */
.L_x_512:
[----:B------:R-:W0:Y:S01]  /*7820*/  LDC R45, c[0x0][0x3d4] ;  /* 0x0000f500ff2d7b82 */ /* 0x000e220000000800 */
[----:B------:R-:W-:Y:S01]  /*7830*/  IMAD R30, R25, -0x40, R30 ;  /* 0xffffffc0191e7824 */ /* 0x000fe200078e021e */
[----:B------:R-:W-:Y:S02]  /*7840*/  CS2R R34, SRZ ;  /* 0x0000000000227805 */ /* 0x000fe4000001ff00 */
[----:B------:R-:W-:Y:S02]  /*7850*/  CS2R R32, SRZ ;  /* 0x0000000000207805 */ /* 0x000fe4000001ff00 */
[----:B------:R-:W-:Y:S02]  /*7860*/  CS2R R6, SRZ ;  /* 0x0000000000067805 */ /* 0x000fe4000001ff00 */
[----:B------:R-:W-:Y:S02]  /*7870*/  CS2R R4, SRZ ;  /* 0x0000000000047805 */ /* 0x000fe4000001ff00 */
[----:B------:R-:W-:-:S02]  /*7880*/  VIMNMX R30, R30, 0x40, PT ;  /* 0x000000401e1e7848 */ /* 0x000fc40003fe0100 */
[----:B0-----:R-:W-:-:S04]  /*7890*/  ISETP.GE.AND P0, PT, R16, R45, PT ;  /* 0x0000002d1000720c */ /* 0x001fc80003f06270 */
[----:B------:R-:W-:-:S13]  /*78a0*/  ISETP.GE.OR P1, PT, R19, R30, P0 ;  /* 0x0000001e1300720c */ /* 0x000fda0000726670 */
[----:B------:R0:W5:Y:S04]  /*78b0*/  @!P1 LDG.E.128 R32, desc[UR40][R36.64] ;  /* 0x0000002824209981 */ /* 0x000168000c1e1d00 */
[----:B------:R0:W5:Y:S01]  /*78c0*/  @!P1 LDG.E.128 R4, desc[UR40][R38.64] ;  /* 0x0000002826049981 */ /* 0x000162000c1e1d00 */
[----:B------:R-:W-:Y:S01]  /*78d0*/  UMOV UR4, 0xffffffff ;  /* 0xffffffff00047882 */ /* 0x000fe20000000000 */
[----:B------:R-:W-:Y:S02]  /*78e0*/  LEA.HI R0, R202, R202, RZ, 0x1 ;  /* 0x000000caca007211 */ /* 0x000fe400078f08ff */
[----:B------:R-:W-:Y:S05]  /*78f0*/  BRA.DIV UR4, `(.L_x_528) ;  /* 0x000000d204547947 */ /* 0x000fea000b800000 */
.L_x_691:
[----:B------:R-:W-:Y:S01]  /*7900*/  UMOV UR4, 0xffffffff ;  /* 0xffffffff00047882 */ /* 0x000fe20000000000 */
[----:B------:R-:W-:Y:S02]  /*7910*/  LOP3.LUT R3, R0, 0xfffffffe, RZ, 0xc0, !PT ;  /* 0xfffffffe00037812 */ /* 0x000fe400078ec0ff */
[----:B------:R-:W-:Y:S05]  /*7920*/  BRA.DIV UR4, `(.L_x_529) ;  /* 0x000000d204707947 */ /* 0x000fea000b800000 */
.L_x_694:
[----:B------:R-:W-:Y:S01]  /*7930*/  UMOV UR4, 0xffffffff ;  /* 0xffffffff00047882 */ /* 0x000fe20000000000 */
[----:B------:R-:W-:Y:S02]  /*7940*/  IADD3 R3, R202, -R3, RZ ;  /* 0x80000003ca037210 */ /* 0x000fe40007ffe0ff */
[----:B------:R-:W-:Y:S05]  /*7950*/  BRA.DIV UR4, `(.L_x_530) ;  /* 0x000000d2048c7947 */ /* 0x000fea000b800000 */
.L_x_697:
[----:B------:R-:W-:Y:S01]  /*7960*/  UMOV UR4, 0xffffffff ;  /* 0xffffffff00047882 */ /* 0x000fe20000000000 */
[----:B------:R-:W-:Y:S02]  /*7970*/  SHF.L.U32 R3, R3, 0x1f, RZ ;  /* 0x0000001f03037819 */ /* 0x000fe400000006ff */
[----:B------:R-:W-:Y:S05]  /*7980*/  BRA.DIV UR4, `(.L_x_531) ;  /* 0x000000d204a87947 */ /* 0x000fea000b800000 */
.L_x_700:
[----:B------:R-:W1:Y:S01]  /*7990*/  SYNCS.PHASECHK.TRANS64.TRYWAIT P1, [R2+URZ+0x28c00], R3 ;  /* 0x028c0003020075a7 */ /* 0x000e62000802017f */
[----:B0----5:R-:W-:Y:S01]  /*79a0*/  IMAD.MOV.U32 R36, RZ, RZ, R32 ;  /* 0x000000ffff247224 */ /* 0x021fe200078e0020 */
[--C-:B------:R-:W-:Y:S01]  /*79b0*/  SHF.R.U64 R0, R32, 0x10, R33.reuse ;  /* 0x0000001020007819 */ /* 0x100fe20000001221 */
[----:B------:R-:W-:Y:S01]  /*79c0*/  IMAD.MOV.U32 R40, RZ, RZ, R4 ;  /* 0x000000ffff287224 */ /* 0x000fe200078e0004 */
[----:B------:R-:W-:Y:S01]  /*79d0*/  SHF.R.U32.HI R8, RZ, 0x10, R33 ;  /* 0x00000010ff087819 */ /* 0x000fe20000011621 */
[----:B------:R-:W-:Y:S01]  /*79e0*/  IMAD.MOV.U32 R41, RZ, RZ, R5 ;  /* 0x000000ffff297224 */ /* 0x000fe200078e0005 */
[----:B------:R-:W-:Y:S01]  /*79f0*/  PRMT R36, R36, 0x5410, R0 ;  /* 0x0000541024247816 */ /* 0x000fe20000000000 */
[----:B------:R-:W-:Y:S01]  /*7a00*/  IMAD.MOV.U32 R37, RZ, RZ, R33 ;  /* 0x000000ffff257224 */ /* 0x000fe200078e0021 */
[--C-:B------:R-:W-:Y:S01]  /*7a10*/  SHF.R.U64 R0, R4, 0x10, R5.reuse ;  /* 0x0000001004007819 */ /* 0x100fe20000001205 */
[----:B------:R-:W-:Y:S01]  /*7a20*/  IMAD.MOV.U32 R38, RZ, RZ, R34 ;  /* 0x000000ffff267224 */ /* 0x000fe200078e0022 */
[----:B------:R-:W-:Y:S01]  /*7a30*/  SHF.R.U32.HI R4, RZ, 0x10, R5 ;  /* 0x00000010ff047819 */ /* 0x000fe20000011605 */
[----:B------:R-:W-:Y:S01]  /*7a40*/  IMAD.MOV.U32 R39, RZ, RZ, R35 ;  /* 0x000000ffff277224 */ /* 0x000fe200078e0023 */
[----:B------:R-:W-:Y:S01]  /*7a50*/  SHF.R.U64 R5, R6, 0x10, R7 ;  /* 0x0000001006057819 */ /* 0x000fe20000001207 */
[----:B------:R-:W-:Y:S01]  /*7a60*/  IMAD.MOV.U32 R42, RZ, RZ, R6 ;  /* 0x000000ffff2a7224 */ /* 0x000fe200078e0006 */
[----:B------:R-:W-:Y:S01]  /*7a70*/  SHF.R.U64 R9, R34, 0x10, R35 ;  /* 0x0000001022097819 */ /* 0x000fe20000001223 */
[----:B------:R-:W-:Y:S01]  /*7a80*/  IMAD.MOV.U32 R43, RZ, RZ, R7 ;  /* 0x000000ffff2b7224 */ /* 0x000fe200078e0007 */
[----:B------:R-:W-:Y:S01]  /*7a90*/  SHF.R.U32.HI R10, RZ, 0x10, R35 ;  /* 0x00000010ff0a7819 */ /* 0x000fe20000011623 */
[----:B------:R-:W-:Y:S01]  /*7aa0*/  BSSY B1, `(.L_x_532) ;  /* 0x000000c000017945 */ /* 0x000fe20003800000 */
[----:B------:R-:W-:-:S02]  /*7ab0*/  SHF.R.U32.HI R6, RZ, 0x10, R7 ;  /* 0x00000010ff067819 */ /* 0x000fc40000011607 */
[-C--:B------:R-:W-:Y:S02]  /*7ac0*/  ISETP.GE.OR P2, PT, R19, R30.reuse, P0 ;  /* 0x0000001e1300720c */ /* 0x080fe40000746670 */
[----:B------:R-:W-:Y:S02]  /*7ad0*/  ISETP.GE.OR P0, PT, R215, R30, P0 ;  /* 0x0000001ed700720c */ /* 0x000fe40000706670 */
[----:B------:R-:W-:Y:S02]  /*7ae0*/  PRMT R37, R37, 0x5410, R8 ;  /* 0x0000541025257816 */ /* 0x000fe40000000008 */
[----:B------:R-:W-:Y:S02]  /*7af0*/  PRMT R38, R38, 0x5410, R9 ;  /* 0x0000541026267816 */ /* 0x000fe40000000009 */
[----:B------:R-:W-:Y:S02]  /*7b00*/  PRMT R39, R39, 0x5410, R10 ;  /* 0x0000541027277816 */ /* 0x000fe4000000000a */
[----:B------:R-:W-:-:S02]  /*7b10*/  PRMT R40, R40, 0x5410, R0 ;  /* 0x0000541028287816 */ /* 0x000fc40000000000 */
[----:B------:R-:W-:Y:S02]  /*7b20*/  PRMT R41, R41, 0x5410, R4 ;  /* 0x0000541029297816 */ /* 0x000fe40000000004 */
[----:B------:R-:W-:Y:S02]  /*7b30*/  PRMT R42, R42, 0x5410, R5 ;  /* 0x000054102a2a7816 */ /* 0x000fe40000000005 */
[----:B------:R-:W-:Y:S01]  /*7b40*/  PRMT R43, R43, 0x5410, R6 ;  /* 0x000054102b2b7816 */ /* 0x000fe20000000006 */
[----:B-1----:R-:W-:Y:S06]  /*7b50*/  @!P1 BRA `(.L_x_533) ;  /* 0x000000d0005c9947 */ /* 0x002fec0003800000 */
.L_x_701:
[----:B------:R-:W-:Y:S05]  /*7b60*/  BSYNC B1 ;  /* 0x0000000000017941 */ /* 0x000fea0003800000 */
.L_x_532:
[----:B------:R-:W-:Y:S04]  /*7b70*/  BSSY B1, `(.L_x_534) ;  /* 0x000005a000017945 */ /* 0x000fe80003800000 */
[----:B------:R-:W-:Y:S05]  /*7b80*/  @P2 BRA `(.L_x_535) ;  /* 0x0000000400602947 */ /* 0x000fea0003800000 */
[----:B------:R-:W-:Y:S01]  /*7b90*/  SHF.L.U32 R0, R186, 0x6, RZ ;  /* 0x00000006ba007819 */ /* 0x000fe200000006ff */
[----:B0-----:R-:W-:Y:S01]  /*7ba0*/  IMAD.IADD R3, R16, 0x1, R45 ;  /* 0x0000000110037824 */ /* 0x001fe200078e022d */
[C---:B------:R-:W-:Y:S01]  /*7bb0*/  LOP3.LUT R24, R40.reuse, 0xffff0000, RZ, 0xc0, !PT ;  /* 0xffff000028187812 */ /* 0x040fe200078ec0ff */
[----:B------:R-:W-:Y:S01]  /*7bc0*/  IMAD.U32 R27, R40, 0x10000, RZ ;  /* 0x00010000281b7824 */ /* 0x000fe200078e00ff */
[----:B------:R-:W-:Y:S01]  /*7bd0*/  LOP3.LUT R4, R0, 0x1c0, RZ, 0xc0, !PT ;  /* 0x000001c000047812 */ /* 0x000fe200078ec0ff */
[----:B------:R-:W-:-:S03]  /*7be0*/  IMAD.U32 R25, R36, 0x10000, RZ ;  /* 0x0001000024197824 */ /* 0x000fc600078e00ff */
[C---:B------:R-:W-:Y:S02]  /*7bf0*/  LOP3.LUT R0, R4.reuse, 0x38, R16, 0xf8, !PT ;  /* 0x0000003804007812 */ /* 0x040fe400078ef810 */
[----:B------:R-:W-:Y:S02]  /*7c00*/  SHF.R.U32.HI R5, RZ, 0x3, R4 ;  /* 0x00000003ff057819 */ /* 0x000fe40000011604 */
[----:B------:R-:W-:Y:S02]  /*7c10*/  LOP3.LUT R4, R4, 0x38, R3, 0xf8, !PT ;  /* 0x0000003804047812 */ /* 0x000fe400078ef803 */
[-C--:B------:R-:W-:Y:S02]  /*7c20*/  LOP3.LUT R0, R0, R5.reuse, RZ, 0x3c, !PT ;  /* 0x0000000500007212 */ /* 0x080fe400078e3cff */
[----:B------:R-:W-:-:S03]  /*7c30*/  LOP3.LUT R4, R4, R5, RZ, 0x3c, !PT ;  /* 0x0000000504047212 */ /* 0x000fc600078e3cff */
[----:B------:R-:W-:-:S04]  /*7c40*/  IMAD R3, R189, 0x200, R0 ;  /* 0x00000200bd037824 */ /* 0x000fc800078e0200 */
[----:B------:R-:W-:Y:S02]  /*7c50*/  IMAD R32, R3, 0x2, R2 ;  /* 0x0000000203207824 */ /* 0x000fe400078e0202 */
[----:B------:R-:W-:-:S03]  /*7c60*/  IMAD R3, R189, 0x200, R4 ;  /* 0x00000200bd037824 */ /* 0x000fc600078e0204 */
[----:B------:R-:W0:Y:S01]  /*7c70*/  LDS.128 R8, [R32+0x20400] ;  /* 0x0204000020087984 */ /* 0x000e220000000c00 */
[----:B------:R-:W-:-:S05]  /*7c80*/  IMAD R34, R3, 0x2, R2 ;  /* 0x0000000203227824 */ /* 0x000fca00078e0202 */
[----:B------:R-:W1:Y:S01]  /*7c90*/  LDS.128 R4, [R34+0x20400] ;  /* 0x0204000022047984 */ /* 0x000e620000000c00 */
[C---:B0-----:R-:W-:Y:S01]  /*7ca0*/  IMAD.U32 R0, R8.reuse, 0x10000, RZ ;  /* 0x0001000008007824 */ /* 0x041fe200078e00ff */
[----:B------:R-:W-:Y:S01]  /*7cb0*/  LOP3.LUT R3, R8, 0xffff0000, RZ, 0xc0, !PT ;  /* 0xffff000008037812 */ /* 0x000fe200078ec0ff */
[C---:B------:R-:W-:Y:S01]  /*7cc0*/  IMAD.U32 R12, R10.reuse, 0x10000, RZ ;  /* 0x000100000a0c7824 */ /* 0x040fe200078e00ff */
[----:B------:R-:W-:Y:S01]  /*7cd0*/  LOP3.LUT R10, R10, 0xffff0000, RZ, 0xc0, !PT ;  /* 0xffff00000a0a7812 */ /* 0x000fe200078ec0ff */
[----:B------:R-:W-:Y:S01]  /*7ce0*/  IMAD.U32 R8, R9, 0x10000, RZ ;  /* 0x0001000009087824 */ /* 0x000fe200078e00ff */
[----:B------:R-:W-:Y:S01]  /*7cf0*/  SHF.L.U32 R13, R11, 0x10, RZ ;  /* 0x000000100b0d7819 */ /* 0x000fe200000006ff */
[C---:B-1----:R-:W-:Y:S01]  /*7d00*/  IMAD.U32 R14, R4.reuse, 0x10000, RZ ;  /* 0x00010000040e7824 */ /* 0x042fe200078e00ff */
[----:B------:R-:W-:Y:S01]  /*7d10*/  LOP3.LUT R4, R4, 0xffff0000, RZ, 0xc0, !PT ;  /* 0xffff000004047812 */ /* 0x000fe200078ec0ff */
[C---:B------:R-:W-:Y:S01]  /*7d20*/  IMAD.U32 R20, R6.reuse, 0x10000, RZ ;  /* 0x0001000006147824 */ /* 0x040fe200078e00ff */
[----:B------:R-:W-:Y:S01]  /*7d30*/  LOP3.LUT R6, R6, 0xffff0000, RZ, 0xc0, !PT ;  /* 0xffff000006067812 */ /* 0x000fe200078ec0ff */
[C---:B------:R-:W-:Y:S01]  /*7d40*/  FMUL.FTZ R29, R14.reuse, R27 ;  /* 0x0000001b0e1d7220 */ /* 0x040fe20000410000 */
[-C--:B------:R-:W-:Y:S01]  /*7d50*/  FMUL.FTZ R31, R14, R25.reuse ;  /* 0x000000190e1f7220 */ /* 0x080fe20000410000 */
[----:B------:R-:W-:Y:S01]  /*7d60*/  LOP3.LUT R14, R36, 0xffff0000, RZ, 0xc0, !PT ;  /* 0xffff0000240e7812 */ /* 0x000fe200078ec0ff */
[----:B------:R-:W-:Y:S01]  /*7d70*/  FMUL.FTZ R28, R4, R24 ;  /* 0x00000018041c7220 */ /* 0x000fe20000410000 */
[----:B------:R-:W-:Y:S01]  /*7d80*/  FFMA.FTZ R26, R0, R25, -R29 ;  /* 0x00000019001a7223 */ /* 0x000fe2000001081d */
[----:B------:R-:W-:-:S02]  /*7d90*/  IMAD.U32 R29, R42, 0x10000, RZ ;  /* 0x000100002a1d7824 */ /* 0x000fc400078e00ff */
[----:B------:R-:W-:Y:S01]  /*7da0*/  FFMA.FTZ R31, R0, R27, R31 ;  /* 0x0000001b001f7223 */ /* 0x000fe2000001001f */
[----:B------:R-:W-:Y:S02]  /*7db0*/  IMAD.U32 R25, R38, 0x10000, RZ ;  /* 0x0001000026197824 */ /* 0x000fe400078e00ff */
[-C--:B------:R-:W-:Y:S01]  /*7dc0*/  FMUL.FTZ R4, R4, R14.reuse ;  /* 0x0000000e04047220 */ /* 0x080fe20000410000 */
[----:B------:R-:W-:Y:S01]  /*7dd0*/  FMUL.FTZ R35, R20, R29 ;  /* 0x0000001d14237220 */ /* 0x000fe20000410000 */
[----:B------:R-:W-:Y:S01]  /*7de0*/  LOP3.LUT R27, R42, 0xffff0000, RZ, 0xc0, !PT ;  /* 0xffff00002a1b7812 */ /* 0x000fe200078ec0ff */
[-C--:B------:R-:W-:Y:S01]  /*7df0*/  FMUL.FTZ R20, R20, R25.reuse ;  /* 0x0000001914147220 */ /* 0x080fe20000410000 */
[C---:B------:R-:W-:Y:S01]  /*7e00*/  FFMA.FTZ R33, R3.reuse, R14, -R28 ;  /* 0x0000000e03217223 */ /* 0x040fe2000001081c */
[----:B------:R-:W-:Y:S01]  /*7e10*/  FFMA.FTZ R24, R3, R24, R4 ;  /* 0x0000001803187223 */ /* 0x000fe20000010004 */
[----:B------:R-:W-:Y:S01]  /*7e20*/  FFMA.FTZ R35, R12, R25, -R35 ;  /* 0x000000190c237223 */ /* 0x000fe20000010823 */
[----:B------:R-:W-:Y:S01]  /*7e30*/  LOP3.LUT R3, R38, 0xffff0000, RZ, 0xc0, !PT ;  /* 0xffff000026037812 */ /* 0x000fe200078ec0ff */
[----:B------:R-:W-:Y:S01]  /*7e40*/  FFMA.FTZ R20, R12, R29, R20 ;  /* 0x0000001d0c147223 */ /* 0x000fe20000010014 */
[----:B------:R-:W-:Y:S01]  /*7e50*/  FMUL.FTZ R25, R6, R27 ;  /* 0x0000001b06197220 */ /* 0x000fe20000410000 */
[----:B------:R-:W-:Y:S01]  /*7e60*/  IMAD.U32 R15, R5, 0x10000, RZ ;  /* 0x00010000050f7824 */ /* 0x000fe200078e00ff */
[----:B------:R-:W-:Y:S01]  /*7e70*/  SHF.L.U32 R0, R37, 0x10, RZ ;  /* 0x0000001025007819 */ /* 0x000fe200000006ff */
[----:B------:R-:W-:-:S02]  /*7e80*/  IMAD.U32 R12, R41, 0x10000, RZ ;  /* 0x00010000290c7824 */ /* 0x000fc400078e00ff */
[-C--:B------:R-:W-:Y:S01]  /*7e90*/  FMUL.FTZ R29, R6, R3.reuse ;  /* 0x00000003061d7220 */ /* 0x080fe20000410000 */
[----:B------:R-:W-:Y:S02]  /*7ea0*/  IMAD.U32 R21, R7, 0x10000, RZ ;  /* 0x0001000007157824 */ /* 0x000fe400078e00ff */
[C---:B------:R-:W-:Y:S01]  /*7eb0*/  FFMA.FTZ R28, R10.reuse, R3, -R25 ;  /* 0x000000030a1c7223 */ /* 0x040fe20000010819 */
[----:B------:R-:W-:Y:S02]  /*7ec0*/  IMAD.U32 R14, R43, 0x10000, RZ ;  /* 0x000100002b0e7824 */ /* 0x000fe400078e00ff */
[----:B------:R-:W-:Y:S01]  /*7ed0*/  FMUL.FTZ R3, R15, R12 ;  /* 0x0000000c0f037220 */ /* 0x000fe20000410000 */
[----:B------:R-:W-:Y:S02]  /*7ee0*/  IMAD.U32 R4, R39, 0x10000, RZ ;  /* 0x0001000027047824 */ /* 0x000fe400078e00ff */
[----:B------:R-:W-:Y:S01]  /*7ef0*/  FMUL.FTZ R15, R15, R0 ;  /* 0x000000000f0f7220 */ /* 0x000fe20000410000 */
[C---:B------:R-:W-:Y:S01]  /*7f00*/  FMUL.FTZ R6, R21.reuse, R14 ;  /* 0x0000000e15067220 */ /* 0x040fe20000410000 */
[----:B------:R-:W-:Y:S01]  /*7f10*/  FFMA.FTZ R29, R10, R27, R29 ;  /* 0x0000001b0a1d7223 */ /* 0x000fe2000001001d */
[----:B------:R-:W-:Y:S01]  /*7f20*/  FMUL.FTZ R10, R21, R4 ;  /* 0x00000004150a7220 */ /* 0x000fe20000410000 */
[C---:B------:R-:W-:Y:S01]  /*7f30*/  FFMA.FTZ R3, R8.reuse, R0, -R3 ;  /* 0x0000000008037223 */ /* 0x040fe20000010803 */
[----:B------:R-:W-:Y:S01]  /*7f40*/  FFMA.FTZ R15, R8, R12, R15 ;  /* 0x0000000c080f7223 */ /* 0x000fe2000001000f */
[----:B------:R-:W-:Y:S01]  /*7f50*/  FFMA.FTZ R21, R13, R4, -R6 ;  /* 0x000000040d157223 */ /* 0x000fe20000010806 */
[----:B------:R-:W-:Y:S01]  /*7f60*/  LOP3.LUT R5, R5, 0xffff0000, RZ, 0xc0, !PT ;  /* 0xffff000005057812 */ /* 0x000fe200078ec0ff */
[----:B------:R-:W-:Y:S01]  /*7f70*/  FFMA.FTZ R13, R13, R14, R10 ;  /* 0x0000000e0d0d7223 */ /* 0x000fe2000001000a */
[----:B------:R-:W-:-:S02]  /*7f80*/  LOP3.LUT R7, R7, 0xffff0000, RZ, 0xc0, !PT ;  /* 0xffff000007077812 */ /* 0x000fc400078ec0ff */
[----:B------:R-:W-:Y:S02]  /*7f90*/  LOP3.LUT R6, R41, 0xffff0000, RZ, 0xc0, !PT ;  /* 0xffff000029067812 */ /* 0x000fe400078ec0ff */
[----:B------:R-:W-:Y:S02]  /*7fa0*/  LOP3.LUT R8, R43, 0xffff0000, RZ, 0xc0, !PT ;  /* 0xffff00002b087812 */ /* 0x000fe400078ec0ff */
[----:B------:R-:W-:Y:S01]  /*7fb0*/  LOP3.LUT R0, R37, 0xffff0000, RZ, 0xc0, !PT ;  /* 0xffff000025007812 */ /* 0x000fe200078ec0ff */
[----:B------:R-:W-:Y:S01]  /*7fc0*/  FMUL.FTZ R10, R5, R6 ;  /* 0x00000006050a7220 */ /* 0x000fe20000410000 */
[----:B------:R-:W-:Y:S01]  /*7fd0*/  LOP3.LUT R4, R39, 0xffff0000, RZ, 0xc0, !PT ;  /* 0xffff000027047812 */ /* 0x000fe200078ec0ff */
[----:B------:R-:W-:Y:S01]  /*7fe0*/  FMUL.FTZ R14, R7, R8 ;  /* 0x00000008070e7220 */ /* 0x000fe20000410000 */
[----:B------:R-:W-:Y:S01]  /*7ff0*/  LOP3.LUT R9, R9, 0xffff0000, RZ, 0xc0, !PT ;  /* 0xffff000009097812 */ /* 0x000fe200078ec0ff */
[----:B------:R-:W-:Y:S01]  /*8000*/  FMUL.FTZ R5, R5, R0 ;  /* 0x0000000005057220 */ /* 0x000fe20000410000 */
[----:B------:R-:W-:Y:S01]  /*8010*/  LOP3.LUT R11, R11, 0xffff0000, RZ, 0xc0, !PT ;  /* 0xffff00000b0b7812 */ /* 0x000fe200078ec0ff */
[----:B------:R-:W-:-:S02]  /*8020*/  FMUL.FTZ R7, R7, R4 ;  /* 0x0000000407077220 */ /* 0x000fc40000410000 */
[C---:B------:R-:W-:Y:S01]  /*8030*/  FFMA.FTZ R0, R9.reuse, R0, -R10 ;  /* 0x0000000009007223 */ /* 0x040fe2000001080a */
[----:B------:R-:W-:Y:S01]  /*8040*/  FFMA.FTZ R12, R9, R6, R5 ;  /* 0x00000006090c7223 */ /* 0x000fe20000010005 */
[C---:B------:R-:W-:Y:S01]  /*8050*/  FFMA.FTZ R14, R11.reuse, R4, -R14 ;  /* 0x000000040b0e7223 */ /* 0x040fe2000001080e */
[----:B------:R-:W-:Y:S01]  /*8060*/  FFMA.FTZ R30, R11, R8, R7 ;  /* 0x000000080b1e7223 */ /* 0x000fe20000010007 */
[----:B------:R-:W-:Y:S02]  /*8070*/  F2FP.BF16.F32.PACK_AB R4, R33, R26 ;  /* 0x0000001a2104723e */ /* 0x000fe400000010ff */
[----:B------:R-:W-:Y:S02]  /*8080*/  F2FP.BF16.F32.PACK_AB R6, R28, R35 ;  /* 0x000000231c06723e */ /* 0x000fe400000010ff */
[----:B------:R-:W-:Y:S02]  /*8090*/  F2FP.BF16.F32.PACK_AB R5, R0, R3 ;  /* 0x000000030005723e */ /* 0x000fe400000010ff */
[----:B------:R-:W-:-:S02]  /*80a0*/  F2FP.BF16.F32.PACK_AB R7, R14, R21 ;  /* 0x000000150e07723e */ /* 0x000fc400000010ff */
[----:B------:R-:W-:Y:S02]  /*80b0*/  F2FP.BF16.F32.PACK_AB R8, R24, R31 ;  /* 0x0000001f1808723e */ /* 0x000fe400000010ff */
[----:B------:R-:W-:Y:S01]  /*80c0*/  F2FP.BF16.F32.PACK_AB R10, R29, R20 ;  /* 0x000000141d0a723e */ /* 0x000fe200000010ff */
[----:B------:R1:W-:Y:S01]  /*80d0*/  STS.128 [R32+0x20400], R4 ;  /* 0x0204000420007388 */ /* 0x0003e20000000c00 */
[----:B------:R-:W-:Y:S02]  /*80e0*/  F2FP.BF16.F32.PACK_AB R9, R12, R15 ;  /* 0x0000000f0c09723e */ /* 0x000fe400000010ff */
[----:B------:R-:W-:-:S05]  /*80f0*/  F2FP.BF16.F32.PACK_AB R11, R30, R13 ;  /* 0x0000000d1e0b723e */ /* 0x000fca00000010ff */
[----:B------:R1:W-:Y:S02]  /*8100*/  STS.128 [R34+0x20400], R8 ;  /* 0x0204000822007388 */ /* 0x0003e40000000c00 */
.L_x_535:
[----:B------:R-:W-:Y:S05]  /*8110*/  BSYNC B1 ;  /* 0x0000000000017941 */ /* 0x000fea0003800000 */
.L_x_534:
[----:B------:R-:W-:Y:S05]  /*8120*/  @P0 BRA `(.L_x_525) ;  /* 0x0000000400440947 */ /* 0x000fea0003800000 */
[----:B0-----:R-:W-:Y:S01]  /*8130*/  IMAD.IADD R3, R16, 0x1, R45 ;  /* 0x0000000110037824 */ /* 0x001fe200078e022d */
[----:B-1----:R-:W0:Y:S01]  /*8140*/  LDS.128 R8, [R207+0x20400] ;  /* 0x02040000cf087984 */ /* 0x002e220000000c00 */
[C---:B------:R-:W-:Y:S01]  /*8150*/  IMAD.U32 R28, R40.reuse, 0x10000, RZ ;  /* 0x00010000281c7824 */ /* 0x040fe200078e00ff */
[----:B------:R-:W-:Y:S01]  /*8160*/  LOP3.LUT R40, R40, 0xffff0000, RZ, 0xc0, !PT ;  /* 0xffff000028287812 */ /* 0x000fe200078ec0ff */
[----:B------:R-:W-:Y:S01]  /*8170*/  IMAD.U32 R26, R36, 0x10000, RZ ;  /* 0x00010000241a7824 */ /* 0x000fe200078e00ff */
[----:B------:R-:W-:Y:S01]  /*8180*/  LOP3.LUT R3, R208, 0x38, R3, 0xf8, !PT ;  /* 0x00000038d0037812 */ /* 0x000fe200078ef803 */
[----:B------:R-:W-:Y:S01]  /*8190*/  IMAD.U32 R33, R42, 0x10000, RZ ;  /* 0x000100002a217824 */ /* 0x000fe200078e00ff */
[----:B------:R-:W-:Y:S02]  /*81a0*/  LOP3.LUT R36, R36, 0xffff0000, RZ, 0xc0, !PT ;  /* 0xffff000024247812 */ /* 0x000fe400078ec0ff */
[----:B------:R-:W-:Y:S02]  /*81b0*/  LOP3.LUT R0, R3, R214, RZ, 0x3c, !PT ;  /* 0x000000d603007212 */ /* 0x000fe400078e3cff */
[----:B------:R-:W-:-:S03]  /*81c0*/  LOP3.LUT R42, R42, 0xffff0000, RZ, 0xc0, !PT ;  /* 0xffff00002a2a7812 */ /* 0x000fc600078ec0ff */
[----:B------:R-:W-:-:S04]  /*81d0*/  IMAD.IADD R3, R209, 0x1, R0 ;  /* 0x00000001d1037824 */ /* 0x000fc800078e0200 */
[----:B------:R-:W-:-:S05]  /*81e0*/  IMAD R3, R3, 0x2, R2 ;  /* 0x0000000203037824 */ /* 0x000fca00078e0202 */
[----:B------:R-:W1:Y:S01]  /*81f0*/  LDS.128 R4, [R3+0x20400] ;  /* 0x0204000003047984 */ /* 0x000e620000000c00 */
[C---:B0-----:R-:W-:Y:S01]  /*8200*/  IMAD.U32 R0, R8.reuse, 0x10000, RZ ;  /* 0x0001000008007824 */ /* 0x041fe200078e00ff */
[----:B------:R-:W-:Y:S01]  /*8210*/  LOP3.LUT R8, R8, 0xffff0000, RZ, 0xc0, !PT ;  /* 0xffff000008087812 */ /* 0x000fe200078ec0ff */
[----:B------:R-:W-:Y:S01]  /*8220*/  IMAD.U32 R12, R9, 0x10000, RZ ;  /* 0x00010000090c7824 */ /* 0x000fe200078e00ff */
[C---:B------:R-:W-:Y:S01]  /*8230*/  SHF.L.U32 R13, R10.reuse, 0x10, RZ ;  /* 0x000000100a0d7819 */ /* 0x040fe200000006ff */
[----:B------:R-:W-:Y:S01]  /*8240*/  IMAD.U32 R14, R11, 0x10000, RZ ;  /* 0x000100000b0e7824 */ /* 0x000fe200078e00ff */
[----:B------:R-:W-:Y:S02]  /*8250*/  LOP3.LUT R10, R10, 0xffff0000, RZ, 0xc0, !PT ;  /* 0xffff00000a0a7812 */ /* 0x000fe400078ec0ff */
[----:B------:R-:W-:Y:S02]  /*8260*/  LOP3.LUT R9, R9, 0xffff0000, RZ, 0xc0, !PT ;  /* 0xffff000009097812 */ /* 0x000fe400078ec0ff */
[----:B------:R-:W-:Y:S01]  /*8270*/  LOP3.LUT R11, R11, 0xffff0000, RZ, 0xc0, !PT ;  /* 0xffff00000b0b7812 */ /* 0x000fe200078ec0ff */
[C---:B-1----:R-:W-:Y:S01]  /*8280*/  IMAD.U32 R15, R4.reuse, 0x10000, RZ ;  /* 0x00010000040f7824 */ /* 0x042fe200078e00ff */
[----:B------:R-:W-:Y:S01]  /*8290*/  LOP3.LUT R4, R4, 0xffff0000, RZ, 0xc0, !PT ;  /* 0xffff000004047812 */ /* 0x000fe200078ec0ff */
[C---:B------:R-:W-:Y:S01]  /*82a0*/  IMAD.U32 R20, R5.reuse, 0x10000, RZ ;  /* 0x0001000005147824 */ /* 0x040fe200078e00ff */
[----:B------:R-:W-:Y:S01]  /*82b0*/  LOP3.LUT R5, R5, 0xffff0000, RZ, 0xc0, !PT ;  /* 0xffff000005057812 */ /* 0x000fe200078ec0ff */
[-C--:B------:R-:W-:Y:S01]  /*82c0*/  FMUL.FTZ R25, R28, R15.reuse ;  /* 0x0000000f1c197220 */ /* 0x080fe20000410000 */
[----:B------:R-:W-:Y:S01]  /*82d0*/  FMUL.FTZ R15, R26, R15 ;  /* 0x0000000f1a0f7220 */ /* 0x000fe20000410000 */
[-C--:B------:R-:W-:Y:S01]  /*82e0*/  FMUL.FTZ R27, R40, R4.reuse ;  /* 0x00000004281b7220 */ /* 0x080fe20000410000 */
[----:B------:R-:W-:Y:S01]  /*82f0*/  FMUL.FTZ R29, R36, R4 ;  /* 0x00000004241d7220 */ /* 0x000fe20000410000 */
[----:B------:R-:W-:Y:S01]  /*8300*/  FFMA.FTZ R25, R26, R0, -R25 ;  /* 0x000000001a197223 */ /* 0x000fe20000010819 */
[----:B------:R-:W-:-:S02]  /*8310*/  IMAD.U32 R26, R41, 0x10000, RZ ;  /* 0x00010000291a7824 */ /* 0x000fc400078e00ff */
[----:B------:R-:W-:Y:S01]  /*8320*/  FFMA.FTZ R15, R28, R0, R15 ;  /* 0x000000001c0f7223 */ /* 0x000fe2000001000f */
[----:B------:R-:W-:Y:S01]  /*8330*/  SHF.L.U32 R0, R37, 0x10, RZ ;  /* 0x0000001025007819 */ /* 0x000fe200000006ff */
[----:B------:R-:W-:Y:S01]  /*8340*/  FFMA.FTZ R4, R36, R8, -R27 ;  /* 0x0000000824047223 */ /* 0x000fe2000001081b */
[----:B------:R-:W-:Y:S01]  /*8350*/  FMUL.FTZ R27, R26, R20 ;  /* 0x000000141a1b7220 */ /* 0x000fe20000410000 */
[----:B------:R-:W-:Y:S02]  /*8360*/  IMAD.U32 R21, R6, 0x10000, RZ ;  /* 0x0001000006157824 */ /* 0x000fe400078e00ff */
[----:B------:R-:W-:Y:S01]  /*8370*/  FFMA.FTZ R8, R40, R8, R29 ;  /* 0x0000000828087223 */ /* 0x000fe2000001001d */
[C---:B------:R-:W-:Y:S01]  /*8380*/  FMUL.FTZ R31, R0.reuse, R20 ;  /* 0x00000014001f7220 */ /* 0x040fe20000410000 */
[-C--:B------:R-:W-:Y:S01]  /*8390*/  FFMA.FTZ R27, R0, R12.reuse, -R27 ;  /* 0x0000000c001b7223 */ /* 0x080fe2000001081b */
[----:B------:R-:W-:Y:S02]  /*83a0*/  IMAD.U32 R29, R38, 0x10000, RZ ;  /* 0x00010000261d7824 */ /* 0x000fe400078e00ff */
[----:B------:R-:W-:Y:S01]  /*83b0*/  FMUL.FTZ R0, R33, R21 ;  /* 0x0000001521007220 */ /* 0x000fe20000410000 */
[----:B------:R-:W-:Y:S01]  /*83c0*/  FFMA.FTZ R31, R26, R12, R31 ;  /* 0x0000000c1a1f7223 */ /* 0x000fe2000001001f */
[----:B------:R-:W-:-:S02]  /*83d0*/  IMAD.U32 R24, R7, 0x10000, RZ ;  /* 0x0001000007187824 */ /* 0x000fc400078e00ff */
[C---:B------:R-:W-:Y:S01]  /*83e0*/  FMUL.FTZ R20, R29.reuse, R21 ;  /* 0x000000151d147220 */ /* 0x040fe20000410000 */
[-C--:B------:R-:W-:Y:S01]  /*83f0*/  FFMA.FTZ R12, R29, R13.reuse, -R0 ;  /* 0x0000000d1d0c7223 */ /* 0x080fe20000010800 */
[----:B------:R-:W-:Y:S01]  /*8400*/  IMAD.U32 R26, R43, 0x10000, RZ ;  /* 0x000100002b1a7824 */ /* 0x000fe200078e00ff */
[----:B------:R-:W-:Y:S01]  /*8410*/  LOP3.LUT R6, R6, 0xffff0000, RZ, 0xc0, !PT ;  /* 0xffff000006067812 */ /* 0x000fe200078ec0ff */
[----:B------:R-:W-:Y:S01]  /*8420*/  IMAD.U32 R0, R39, 0x10000, RZ ;  /* 0x0001000027007824 */ /* 0x000fe200078e00ff */
[----:B------:R-:W-:Y:S01]  /*8430*/  LOP3.LUT R38, R38, 0xffff0000, RZ, 0xc0, !PT ;  /* 0xffff000026267812 */ /* 0x000fe200078ec0ff */
[----:B------:R-:W-:Y:S01]  /*8440*/  FFMA.FTZ R20, R33, R13, R20 ;  /* 0x0000000d21147223 */ /* 0x000fe20000010014 */
[----:B------:R-:W-:Y:S01]  /*8450*/  LOP3.LUT R7, R7, 0xffff0000, RZ, 0xc0, !PT ;  /* 0xffff000007077812 */ /* 0x000fe200078ec0ff */
[-C--:B------:R-:W-:Y:S01]  /*8460*/  FMUL.FTZ R13, R26, R24.reuse ;  /* 0x000000181a0d7220 */ /* 0x080fe20000410000 */
[----:B------:R-:W-:Y:S01]  /*8470*/  FMUL.FTZ R33, R0, R24 ;  /* 0x0000001800217220 */ /* 0x000fe20000410000 */
[----:B------:R-:W-:Y:S01]  /*8480*/  LOP3.LUT R41, R41, 0xffff0000, RZ, 0xc0, !PT ;  /* 0xffff000029297812 */ /* 0x000fe200078ec0ff */
[-C--:B------:R-:W-:Y:S01]  /*8490*/  FMUL.FTZ R21, R42, R6.reuse ;  /* 0x000000062a157220 */ /* 0x080fe20000410000 */
[----:B------:R-:W-:Y:S01]  /*84a0*/  LOP3.LUT R37, R37, 0xffff0000, RZ, 0xc0, !PT ;  /* 0xffff000025257812 */ /* 0x000fe200078ec0ff */
[----:B------:R-:W-:Y:S01]  /*84b0*/  FMUL.FTZ R29, R38, R6 ;  /* 0x00000006261d7220 */ /* 0x000fe20000410000 */
[----:B------:R-:W-:Y:S01]  /*84c0*/  LOP3.LUT R43, R43, 0xffff0000, RZ, 0xc0, !PT ;  /* 0xffff00002b2b7812 */ /* 0x000fe200078ec0ff */
[-C--:B------:R-:W-:Y:S01]  /*84d0*/  FFMA.FTZ R13, R0, R14.reuse, -R13 ;  /* 0x0000000e000d7223 */ /* 0x080fe2000001080d */
[----:B------:R-:W-:Y:S01]  /*84e0*/  LOP3.LUT R39, R39, 0xffff0000, RZ, 0xc0, !PT ;  /* 0xffff000027277812 */ /* 0x000fe200078ec0ff */
[----:B------:R-:W-:Y:S01]  /*84f0*/  FFMA.FTZ R33, R26, R14, R33 ;  /* 0x0000000e1a217223 */ /* 0x000fe20000010021 */
[-C--:B------:R-:W-:Y:S01]  /*8500*/  FMUL.FTZ R0, R41, R5.reuse ;  /* 0x0000000529007220 */ /* 0x080fe20000410000 */
[----:B------:R-:W-:Y:S01]  /*8510*/  FMUL.FTZ R6, R37, R5 ;  /* 0x0000000525067220 */ /* 0x000fe20000410000 */
[-C--:B------:R-:W-:Y:S01]  /*8520*/  FMUL.FTZ R14, R43, R7.reuse ;  /* 0x000000072b0e7220 */ /* 0x080fe20000410000 */
[----:B------:R-:W-:Y:S01]  /*8530*/  FMUL.FTZ R24, R39, R7 ;  /* 0x0000000727187220 */ /* 0x000fe20000410000 */
[-C--:B------:R-:W-:Y:S01]  /*8540*/  FFMA.FTZ R21, R38, R10.reuse, -R21 ;  /* 0x0000000a26157223 */ /* 0x080fe20000010815 */
[----:B------:R-:W-:Y:S01]  /*8550*/  FFMA.FTZ R29, R42, R10, R29 ;  /* 0x0000000a2a1d7223 */ /* 0x000fe2000001001d */
[-C--:B------:R-:W-:Y:S01]  /*8560*/  FFMA.FTZ R0, R37, R9.reuse, -R0 ;  /* 0x0000000925007223 */ /* 0x080fe20000010800 */
[----:B------:R-:W-:Y:S01]  /*8570*/  FFMA.FTZ R10, R41, R9, R6 ;  /* 0x00000009290a7223 */ /* 0x000fe20000010006 */
[-C--:B------:R-:W-:Y:S01]  /*8580*/  FFMA.FTZ R14, R39, R11.reuse, -R14 ;  /* 0x0000000b270e7223 */ /* 0x080fe2000001080e */
[----:B------:R-:W-:Y:S01]  /*8590*/  FFMA.FTZ R24, R43, R11, R24 ;  /* 0x0000000b2b187223 */ /* 0x000fe20000010018 */
[----:B------:R-:W-:-:S02]  /*85a0*/  F2FP.BF16.F32.PACK_AB R30, R29, R20 ;  /* 0x000000141d1e723e */ /* 0x000fc400000010ff */
[----:B------:R-:W-:Y:S02]  /*85b0*/  F2FP.BF16.F32.PACK_AB R6, R21, R12 ;  /* 0x0000000c1506723e */ /* 0x000fe400000010ff */
[----:B------:R-:W-:Y:S02]  /*85c0*/  F2FP.BF16.F32.PACK_AB R4, R4, R25 ;  /* 0x000000190404723e */ /* 0x000fe400000010ff */
[----:B------:R-:W-:Y:S02]  /*85d0*/  F2FP.BF16.F32.PACK_AB R5, R0, R27 ;  /* 0x0000001b0005723e */ /* 0x000fe400000010ff */
[----:B------:R-:W-:Y:S02]  /*85e0*/  F2FP.BF16.F32.PACK_AB R29, R10, R31 ;  /* 0x0000001f0a1d723e */ /* 0x000fe400000010ff */
[----:B------:R-:W-:Y:S02]  /*85f0*/  F2FP.BF16.F32.PACK_AB R7, R14, R13 ;  /* 0x0000000d0e07723e */ /* 0x000fe400000010ff */
[----:B------:R-:W-:-:S02]  /*8600*/  F2FP.BF16.F32.PACK_AB R28, R8, R15 ;  /* 0x0000000f081c723e */ /* 0x000fc400000010ff */
[----:B------:R-:W-:Y:S01]  /*8610*/  F2FP.BF16.F32.PACK_AB R31, R24, R33 ;  /* 0x00000021181f723e */ /* 0x000fe200000010ff */
[----:B------:R4:W-:Y:S04]  /*8620*/  STS.128 [R207+0x20400], R4 ;  /* 0x02040004cf007388 */ /* 0x0009e80000000c00 */
[----:B------:R4:W-:Y:S02]  /*8630*/  STS.128 [R3+0x20400], R28 ;  /* 0x0204001c03007388 */ /* 0x0009e40000000c00 */
.L_x_525:
[----:B------:R-:W-:Y:S05]  /*8640*/  BSYNC B0 ;  /* 0x0000000000007941 */ /* 0x000fea0003800000 */
.L_x_511:
[----:B------:R-:W-:Y:S01]  /*8650*/  @!PT LDS RZ, [RZ] ;  /* 0x00000000fffff984 */ /* 0x000fe20000000800 */
[----:B------:R-:W-:Y:S01]  /*8660*/  @!PT LDS RZ, [RZ] ;  /* 0x00000000fffff984 */ /* 0x000fe20000000800 */
[----:B------:R-:W-:Y:S01]  /*8670*/  @!PT LDS RZ, [RZ] ;  /* 0x00000000fffff984 */ /* 0x000fe20000000800 */
[----:B------:R-:W-:Y:S01]  /*8680*/  @!PT LDS RZ, [RZ] ;  /* 0x00000000fffff984 */ /* 0x000fe20000000800 */
[----:B------:R5:W-:Y:S06]  /*8690*/  MEMBAR.ALL.CTA ;  /* 0x0000000000007992 */ /* 0x000bec0000008000 */
[----:B-----5:R-:W5:Y:S01]  /*86a0*/  FENCE.VIEW.ASYNC.S ;  /* 0x00000000000073c6 */ /* 0x020f620000000000 */
[----:B------:R-:W-:Y:S05]  /*86b0*/  WARPSYNC.ALL ;  /* 0x0000000000007948 */ /* 0x000fea0003800000 */
[----:B-----5:R-:W-:Y:S06]  /*86c0*/  BAR.SYNC.DEFER_BLOCKING 0xd, 0x80 ;  /* 0x0342000000007b1d */ /* 0x020fec0000010000 */
.L_x_508:
[----:B------:R-:W-:-:S13]  /*86d0*/  ISETP.NE.AND P0, PT, R184, 0x3, PT ;  /* 0x00000003b800780c */ /* 0x000fda0003f05270 */
[----:B------:R-:W-:Y:S05]  /*86e0*/  @!P0 BRA `(.L_x_536) ;  /* 0x0000000000048947 */ /* 0x000fea0003800000 */
[----:B------:R-:W-:Y:S01]  /*86f0*/  BPT.TRAP 0x1 ;  /* 0x000000040000795c */ /* 0x000fe20000300000 */
.L_x_536:
[----:B---3--:R-:W-:Y:S01]  /*8700*/  IMAD R15, R18, 0x8, R2 ;  /* 0x00000008120f7824 */ /* 0x008fe200078e0202 */
[----:B------:R-:W-:-:S04]  /*8710*/  SHF.L.U32 R58, R23, 0x1f, RZ ;  /* 0x0000001f173a7819 */ /* 0x000fc800000006ff */
[----:B------:R3:W0:Y:S01]  /*8720*/  SYNCS.PHASECHK.TRANS64.TRYWAIT P1, [R15+URZ+0x28c30], R58 ;  /* 0x028c303a0f0075a7 */ /* 0x000622000802017f */
[----:B------:R-:W-:Y:S05]  /*8730*/  @!P0 BRA `(.L_x_537) ;  /* 0x0000000000048947 */ /* 0x000fea0003800000 */
[----:B------:R-:W-:Y:S01]  /*8740*/  BPT.TRAP 0x1 ;  /* 0x000000040000795c */ /* 0x000fe20000300000 */
.L_x_537:
[C---:B--2---:R-:W-:Y:S02]  /*8750*/  VIADD R0, R2.reuse, 0x22400 ;  /* 0x0002240002007836 */ /* 0x044fe40000000000 */
[----:B01--4-:R-:W-:-:S03]  /*8760*/  VIADD R3, R2, 0x20400 ;  /* 0x0002040002037836 */ /* 0x013fc60000000000 */
[----:B------:R-:W-:Y:S02]  /*8770*/  SHF.R.U32.HI R0, RZ, 0x4, R0 ;  /* 0x00000004ff007819 */ /* 0x000fe40000011600 */
[----:B------:R-:W-:Y:S02]  /*8780*/  SHF.R.U32.HI R3, RZ, 0x4, R3 ;  /* 0x00000004ff037819 */ /* 0x000fe40000011603 */
[----:B------:R-:W-:Y:S02]  /*8790*/  LOP3.LUT R0, R0, 0x3fff, RZ, 0xc0, !PT ;  /* 0x00003fff00007812 */ /* 0x000fe400078ec0ff */
[----:B------:R-:W-:Y:S02]  /*87a0*/  LOP3.LUT R3, R3, 0x3fff, RZ, 0xc0, !PT ;  /* 0x00003fff03037812 */ /* 0x000fe400078ec0ff */
[----:B------:R-:W-:Y:S01]  /*87b0*/  LOP3.LUT R0, R0, 0x10000, RZ, 0xfc, !PT ;  /* 0x0001000000007812 */ /* 0x000fe200078efcff */
[----:B------:R-:W-:Y:S06]  /*87c0*/  @P1 BRA `(.L_x_538) ;  /* 0x0000000000081947 */ /* 0x000fec0003800000 */
[----:B------:R-:W0:Y:S02]  /*87d0*/  SYNCS.PHASECHK.TRANS64.TRYWAIT P1, [R15+URZ+0x28c30], R58 ;  /* 0x028c303a0f0075a7 */ /* 0x000e24000802017f */
[----:B0-----:R-:W-:Y:S05]  /*87e0*/  @!P1 BRA `(.L_x_539) ;  /* 0x000000c4004c9947 */ /* 0x001fea0003800000 */
.L_x_538:
[----:B------:R-:W-:Y:S01]  /*87f0*/  IMAD R10, R18, 0x200, R0 ;  /* 0x00000200120a7824 */ /* 0x000fe200078e0200 */
[----:B------:R-:W-:Y:S01]  /*8800*/  LOP3.LUT R4, R3, 0x10000, RZ, 0xfc, !PT ;  /* 0x0001000003047812 */ /* 0x000fe200078efcff */
[----:B------:R-:W-:Y:S01]  /*8810*/  IMAD.MOV.U32 R11, RZ, RZ, 0x40000040 ;  /* 0x40000040ff0b7424 */ /* 0x000fe200078e00ff */
[----:B------:R-:W-:Y:S01]  /*8820*/  MOV R5, 0x40000040 ;  /* 0x4000004000057802 */ /* 0x000fe20000000f00 */
[----:B------:R-:W-:Y:S05]  /*8830*/  WARPSYNC.ALL ;  /* 0x0000000000007948 */ /* 0x000fea0003800000 */
[C---:B------:R-:W-:Y:S01]  /*8840*/  R2UR UR4, R4.reuse ;  /* 0x00000000040472ca */ /* 0x040fe200000e0000 */
[----:B-----5:R-:W-:Y:S01]  /*8850*/  WARPGROUP.ARRIVE ;  /* 0x00000000000079c5 */ /* 0x020fe20000000000 */
[----:B------:R-:W-:Y:S01]  /*8860*/  R2UR UR5, R5 ;  /* 0x00000000050572ca */ /* 0x000fe200000e0000 */
[----:B------:R-:W-:Y:S01]  /*8870*/  VIADD R8, R4, 0x2 ;  /* 0x0000000204087836 */ /* 0x000fe20000000000 */
[C---:B------:R-:W-:Y:S01]  /*8880*/  R2UR UR6, R10.reuse ;  /* 0x000000000a0672ca */ /* 0x040fe200000e0000 */
[C---:B------:R-:W-:Y:S01]  /*8890*/  VIADD R6, R10.reuse, 0x2 ;  /* 0x000000020a067836 */ /* 0x040fe20000000000 */
[----:B------:R-:W-:Y:S01]  /*88a0*/  R2UR UR7, R11 ;  /* 0x000000000b0772ca */ /* 0x000fe200000e0000 */
[----:B------:R-:W-:Y:S01]  /*88b0*/  IMAD.MOV.U32 R9, RZ, RZ, 0x40000040 ;  /* 0x40000040ff097424 */ /* 0x000fe200078e00ff */
[----:B------:R-:W-:Y:S01]  /*88c0*/  MOV R13, 0x40000040 ;  /* 0x40000040000d7802 */ /* 0x000fe20000000f00 */
[----:B------:R-:W-:Y:S01]  /*88d0*/  IMAD.MOV.U32 R7, RZ, RZ, 0x40000040 ;  /* 0x40000040ff077424 */ /* 0x000fe200078e00ff */
[----:B------:R-:W1:Y:S01]  /*88e0*/  S2R R60, SR_TID.X ;  /* 0x00000000003c7919 */ /* 0x000e620000002100 */
[----:B------:R-:W-:-:S02]  /*88f0*/  VIADD R12, R10, 0x4 ;  /* 0x000000040a0c7836 */ /* 0x000fc40000000000 */
[----:B------:R-:W-:Y:S02]  /*8900*/  VIADD R10, R10, 0x6 ;  /* 0x000000060a0a7836 */ /* 0x000fe40000000000 */
[----:B------:R-:W-:Y:S02]  /*8910*/  IMAD.MOV.U32 R5, RZ, RZ, 0x40000040 ;  /* 0x40000040ff057424 */ /* 0x000fe400078e00ff */
[----:B------:R-:W-:Y:S02]  /*8920*/  IMAD.MOV.U32 R11, RZ, RZ, 0x40000040 ;  /* 0x40000040ff0b7424 */ /* 0x000fe400078e00ff */
[----:B------:R-:W-:Y:S01]  /*8930*/  HGMMA.64x64x16.F32.BF16 R24, gdesc[UR4], RZ, !UPT, gsb0 ;  /* 0x00e00000041879f0 */ /* 0x000fe2000c0018ff */
[----:B------:R-:W-:Y:S01]  /*8940*/  R2UR UR4, R8 ;  /* 0x00000000080472ca */ /* 0x000fe200000e0000 */
[----:B------:R-:W-:Y:S01]  /*8950*/  IMAD R3, R182, -0x40, R168 ;  /* 0xffffffc0b6037824 */ /* 0x000fe200078e02a8 */
[----:B------:R-:W-:Y:S02]  /*8960*/  R2UR UR5, R9 ;  /* 0x00000000090572ca */ /* 0x000fe400000e0000 */
[----:B------:R-:W-:Y:S01]  /*8970*/  R2UR UR6, R6 ;  /* 0x00000000060672ca */ /* 0x000fe200000e0000 */
[----:B------:R-:W-:Y:S01]  /*8980*/  VIADD R6, R4, 0x4 ;  /* 0x0000000404067836 */ /* 0x000fe20000000000 */
[----:B------:R-:W-:Y:S01]  /*8990*/  R2UR UR7, R7 ;  /* 0x00000000070772ca */ /* 0x000fe200000e0000 */
[----:B------:R-:W-:Y:S01]  /*89a0*/  IMAD.MOV.U32 R7, RZ, RZ, 0x40000040 ;  /* 0x40000040ff077424 */ /* 0x000fe200078e00ff */
[----:B------:R-:W-:Y:S01]  /*89b0*/  IADD3 R3, -R190, 0x40, R3 ;  /* 0x00000040be037810 */ /* 0x000fe20007ffe103 */
[----:B------:R-:W-:-:S03]  /*89c0*/  VIADD R4, R4, 0x6 ;  /* 0x0000000604047836 */ /* 0x000fc60000000000 */
[C---:B------:R-:W-:Y:S02]  /*89d0*/  ISETP.GT.AND P5, PT, R3.reuse, RZ, PT ;  /* 0x000000ff0300720c */ /* 0x040fe40003fa4270 */
[C---:B------:R-:W-:Y:S02]  /*89e0*/  ISETP.GT.AND P4, PT, R3.reuse, 0x1, PT ;  /* 0x000000010300780c */ /* 0x040fe40003f84270 */
[C---:B------:R-:W-:Y:S02]  /*89f0*/  ISETP.GT.AND P3, PT, R3.reuse, 0x8, PT ;  /* 0x000000080300780c */ /* 0x040fe40003f64270 */
[C---:B------:R-:W-:Y:S02]  /*8a00*/  ISETP.GT.AND P2, PT, R3.reuse, 0x9, PT ;  /* 0x000000090300780c */ /* 0x040fe40003f44270 */
[C---:B------:R-:W-:Y:S02]  /*8a10*/  ISETP.GT.AND P1, PT, R3.reuse, 0x10, PT ;  /* 0x000000100300780c */ /* 0x040fe40003f24270 */
[----:B------:R-:W-:-:S02]  /*8a20*/  ISETP.GT.AND P6, PT, R3, 0x11, PT ;  /* 0x000000110300780c */ /* 0x000fc40003fc4270 */
[----:B-1----:R-:W-:Y:S01]  /*8a30*/  LOP3.LUT R60, R60, 0x7f, RZ, 0xc0, !PT ;  /* 0x0000007f3c3c7812 */ /* 0x002fe200078ec0ff */
[----:B------:R-:W-:Y:S02]  /*8a40*/  WARPGROUP.DEPBAR.LE gsb0, 0x0 ;  /* 0x00008000000079c5 */ /* 0x000fe40000010000 */
[----:B------:R-:W-:-:S06]  /*8a50*/  WARPGROUP.ARRIVE ;  /* 0x00000000000079c5 */ /* 0x000fcc0000000000 */
[----:B------:R-:W-:Y:S01]  /*8a60*/  HGMMA.64x64x16.F32.BF16 R24, gdesc[UR4], R24, gsb0 ;  /* 0x00e00000041879f0 */ /* 0x000fe20008001818 */
[----:B------:R-:W-:Y:S02]  /*8a70*/  R2UR UR4, R6 ;  /* 0x00000000060472ca */ /* 0x000fe400000e0000 */
[----:B------:R-:W-:Y:S02]  /*8a80*/  R2UR UR5, R7 ;  /* 0x00000000070572ca */ /* 0x000fe400000e0000 */
[----:B------:R-:W-:Y:S02]  /*8a90*/  R2UR UR6, R12 ;  /* 0x000000000c0672ca */ /* 0x000fe400000e0000 */
[----:B------:R-:W-:Y:S01]  /*8aa0*/  R2UR UR7, R13 ;  /* 0x000000000d0772ca */ /* 0x000fe200000e0000 */
[----:B------:R-:W-:Y:S02]  /*8ab0*/  WARPGROUP.DEPBAR.LE gsb0, 0x0 ;  /* 0x00008000000079c5 */ /* 0x000fe40000010000 */
[----:B------:R-:W-:-:S10]  /*8ac0*/  WARPGROUP.ARRIVE ;  /* 0x00000000000079c5 */ /* 0x000fd40000000000 */
        /* <DEDUP_REMOVED lines=8> */
[----:B------:R-:W-:Y:S02]  /*8b50*/  ULDC UR4, c[0x0][0x988] ;  /* 0x0002620000047ab9 */ /* 0x000fe40000000800 */
        /* <DEDUP_REMOVED lines=50> */
[----:B------:R-:W-:Y:S02]  /*8e80*/  FMNMX.FTZ R10, R79, R10, !PT ;  /* 0x0000000a4f0a7209 */ /* 0x000fe40007810000 */
[----:B------:R-:W-:Y:S02]  /*8e90*/  FSEL R45, R46, -INF , P1 ;  /* 0xff8000002e2d7808 */ /* 0x000fe40000800000 */
[----:B------:R-:W-:-:S02]  /*8ea0*/  FMNMX.FTZ R14, R81, R10, !PT ;  /* 0x0000000a510e7209 */ /* 0x000fc40007810000 */
[----:B------:R-:W-:Y:S02]  /*8eb0*/  FMNMX.FTZ R10, R13, R27, !PT ;  /* 0x0000001b0d0a7209 */ /* 0x000fe40007810000 */
[----:B------:R-:W-:Y:S01]  /*8ec0*/  FSEL R47, R47, -INF , P6 ;  /* 0xff8000002f2f7808 */ /* 0x000fe20003000000 */
[----:B------:R-:W1:Y:S01]  /*8ed0*/  SHFL.BFLY PT, R3, R14, 0x2, 0x1f ;  /* 0x0c401f000e037f89 */ /* 0x000e6200000e0000 */
[----:B------:R-:W-:Y:S02]  /*8ee0*/  FMNMX.FTZ R10, R21, R10, !PT ;  /* 0x0000000a150a7209 */ /* 0x000fe40007810000 */
[----:B------:R-:W-:Y:S02]  /*8ef0*/  FSEL R49, R50, -INF , P5 ;  /* 0xff80000032317808 */ /* 0x000fe40002800000 */
[----:B------:R-:W-:Y:S02]  /*8f00*/  FMNMX.FTZ R10, R31, R10, !PT ;  /* 0x0000000a1f0a7209 */ /* 0x000fe40007810000 */
[----:B------:R-:W-:-:S02]  /*8f10*/  FSEL R51, R51, -INF , P4 ;  /* 0xff80000033337808 */ /* 0x000fc40002000000 */
[----:B------:R-:W-:Y:S02]  /*8f20*/  FMNMX.FTZ R10, R33, R10, !PT ;  /* 0x0000000a210a7209 */ /* 0x000fe40007810000 */
[----:B------:R-:W-:Y:S02]  /*8f30*/  FSEL R53, R54, -INF , P3 ;  /* 0xff80000036357808 */ /* 0x000fe40001800000 */
[----:B------:R-:W-:Y:S02]  /*8f40*/  FMNMX.FTZ R10, R35, R10, !PT ;  /* 0x0000000a230a7209 */ /* 0x000fe40007810000 */
[----:B------:R-:W-:Y:S02]  /*8f50*/  FSEL R55, R55, -INF , P2 ;  /* 0xff80000037377808 */ /* 0x000fe40001000000 */
[----:B------:R-:W-:Y:S01]  /*8f60*/  FMNMX.FTZ R12, R37, R10, !PT ;  /* 0x0000000a250c7209 */ /* 0x000fe20007810000 */
[----:B------:R-:W-:-:S03]  /*8f70*/  IMAD.U32 R10, RZ, RZ, UR4 ;  /* 0x00000004ff0a7e24 */ /* 0x000fc6000f8e00ff */
[----:B------:R-:W-:Y:S02]  /*8f80*/  FMNMX.FTZ R12, R39, R12, !PT ;  /* 0x0000000c270c7209 */ /* 0x000fe40007810000 */
        /* <DEDUP_REMOVED lines=12> */
[----:B------:R-:W-:-:S05]  /*9050*/  FMUL.FTZ R14, R3, R10 ;  /* 0x0000000a030e7220 */ /* 0x000fca0000410000 */
[----:B------:R-:W-:-:S05]  /*9060*/  FSEL R20, R14, RZ, P1 ;  /* 0x000000ff0e147208 */ /* 0x000fca0000800000 */
[-CC-:B------:R-:W-:Y:S01]  /*9070*/  FFMA.FTZ R11, R11, R10.reuse, -R20.reuse ;  /* 0x0000000a0b0b7223 */ /* 0x180fe20000010814 */
[-CC-:B------:R-:W-:Y:S01]  /*9080*/  FFMA.FTZ R25, R25, R10.reuse, -R20.reuse ;  /* 0x0000000a19197223 */ /* 0x180fe20000010814 */
[-CC-:B------:R-:W-:Y:S01]  /*9090*/  FFMA.FTZ R57, R57, R10.reuse, -R20.reuse ;  /* 0x0000000a39397223 */ /* 0x180fe20000010814 */
[-CC-:B------:R-:W-:Y:S01]  /*90a0*/  FFMA.FTZ R29, R29, R10.reuse, -R20.reuse ;  /* 0x0000000a1d1d7223 */ /* 0x180fe20000010814 */
[----:B------:R1:W-:Y:S01]  /*90b0*/  MUFU.EX2 R152, R11 ;  /* 0x0000000b00987308 */ /* 0x0003e20000000800 */
[-CC-:B------:R-:W-:Y:S01]  /*90c0*/  FFMA.FTZ R59, R59, R10.reuse, -R20.reuse ;  /* 0x0000000a3b3b7223 */ /* 0x180fe20000010814 */
[-CC-:B------:R-:W-:Y:S01]  /*90d0*/  FFMA.FTZ R61, R61, R10.reuse, -R20.reuse ;  /* 0x0000000a3d3d7223 */ /* 0x180fe20000010814 */
[-CC-:B------:R-:W-:Y:S01]  /*90e0*/  FFMA.FTZ R63, R63, R10.reuse, -R20.reuse ;  /* 0x0000000a3f3f7223 */ /* 0x180fe20000010814 */
[-CC-:B------:R-:W-:Y:S01]  /*90f0*/  FFMA.FTZ R65, R65, R10.reuse, -R20.reuse ;  /* 0x0000000a41417223 */ /* 0x180fe20000010814 */
[-CC-:B------:R-:W-:Y:S01]  /*9100*/  FFMA.FTZ R67, R67, R10.reuse, -R20.reuse ;  /* 0x0000000a43437223 */ /* 0x180fe20000010814 */
[-CC-:B------:R-:W-:Y:S01]  /*9110*/  FFMA.FTZ R69, R69, R10.reuse, -R20.reuse ;  /* 0x0000000a45457223 */ /* 0x180fe20000010814 */
[-CC-:B------:R-:W-:Y:S01]  /*9120*/  FFMA.FTZ R71, R71, R10.reuse, -R20.reuse ;  /* 0x0000000a47477223 */ /* 0x180fe20000010814 */
[----:B------:R-:W2:Y:S01]  /*9130*/  MUFU.EX2 R25, R25 ;  /* 0x0000001900197308 */ /* 0x000ea20000000800 */
[----:B-1----:R-:W1:Y:S01]  /*9140*/  SHFL.BFLY PT, R11, R12, 0x2, 0x1f ;  /* 0x0c401f000c0b7f89 */ /* 0x002e6200000e0000 */
[-CC-:B------:R-:W-:Y:S01]  /*9150*/  FFMA.FTZ R73, R73, R10.reuse, -R20.reuse ;  /* 0x0000000a49497223 */ /* 0x180fe20000010814 */
[-CC-:B------:R-:W-:Y:S01]  /*9160*/  FFMA.FTZ R75, R75, R10.reuse, -R20.reuse ;  /* 0x0000000a4b4b7223 */ /* 0x180fe20000010814 */
[-CC-:B------:R-:W-:Y:S01]  /*9170*/  FFMA.FTZ R77, R77, R10.reuse, -R20.reuse ;  /* 0x0000000a4d4d7223 */ /* 0x180fe20000010814 */
[-CC-:B------:R-:W-:Y:S01]  /*9180*/  FFMA.FTZ R79, R79, R10.reuse, -R20.reuse ;  /* 0x0000000a4f4f7223 */ /* 0x180fe20000010814 */
[----:B------:R-:W-:-:S02]  /*9190*/  FFMA.FTZ R20, R81, R10, -R20 ;  /* 0x0000000a51147223 */ /* 0x000fc40000010814 */
[----:B------:R-:W4:Y:S08]  /*91a0*/  MUFU.EX2 R57, R57 ;  /* 0x0000003900397308 */ /* 0x000f300000000800 */
[----:B------:R-:W0:Y:S08]  /*91b0*/  MUFU.EX2 R154, R29 ;  /* 0x0000001d009a7308 */ /* 0x000e300000000800 */
[----:B------:R-:W-:Y:S01]  /*91c0*/  MUFU.EX2 R59, R59 ;  /* 0x0000003b003b7308 */ /* 0x000fe20000000800 */
[----:B-1----:R-:W-:-:S05]  /*91d0*/  FMNMX.FTZ R14, R12, R11, !PT ;  /* 0x0000000b0c0e7209 */ /* 0x002fca0007810000 */
[----:B------:R-:W1:Y:S02]  /*91e0*/  SHFL.BFLY PT, R11, R14, 0x1, 0x1f ;  /* 0x0c201f000e0b7f89 */ /* 0x000e6400000e0000 */
[----:B------:R-:W-:Y:S08]  /*91f0*/  MUFU.EX2 R156, R61 ;  /* 0x0000003d009c7308 */ /* 0x000ff00000000800 */
[----:B------:R-:W-:Y:S08]  /*9200*/  MUFU.EX2 R63, R63 ;  /* 0x0000003f003f7308 */ /* 0x000ff00000000800 */
[----:B------:R-:W-:Y:S01]  /*9210*/  MUFU.EX2 R158, R65 ;  /* 0x00000041009e7308 */ /* 0x000fe20000000800 */
[----:B-1----:R-:W-:-:S07]  /*9220*/  FMNMX.FTZ R11, R14, R11, !PT ;  /* 0x0000000b0e0b7209 */ /* 0x002fce0007810000 */
[----:B------:R-:W-:Y:S01]  /*9230*/  MUFU.EX2 R67, R67 ;  /* 0x0000004300437308 */ /* 0x000fe20000000800 */
[C---:B------:R-:W-:Y:S01]  /*9240*/  FSETP.NEU.FTZ.AND P1, PT, R11.reuse, -INF , PT ;  /* 0xff8000000b00780b */ /* 0x040fe20003f3d000 */
[----:B------:R-:W-:-:S05]  /*9250*/  FMUL.FTZ R12, R11, R10 ;  /* 0x0000000a0b0c7220 */ /* 0x000fca0000410000 */
[----:B------:R-:W-:Y:S01]  /*9260*/  FSEL R26, R12, RZ, P1 ;  /* 0x000000ff0c1a7208 */ /* 0x000fe20000800000 */
[----:B--2---:R-:W-:Y:S01]  /*9270*/  FADD.FTZ R12, R152, R25 ;  /* 0x00000019980c7221 */ /* 0x004fe20000010000 */
[----:B------:R-:W-:Y:S01]  /*9280*/  ISETP.NE.AND P1, PT, R60, RZ, PT ;  /* 0x000000ff3c00720c */ /* 0x000fe20003f25270 */
[----:B------:R-:W-:Y:S01]  /*9290*/  MUFU.EX2 R160, R69 ;  /* 0x0000004500a07308 */ /* 0x000fe20000000800 */
[----:B------:R-:W-:Y:S01]  /*92a0*/  F2FP.BF16.F32.PACK_AB R152, R25, R152 ;  /* 0x000000981998723e */ /* 0x000fe200000010ff */
[-CC-:B------:R-:W-:Y:S01]  /*92b0*/  FFMA.FTZ R13, R13, R10.reuse, -R26.reuse ;  /* 0x0000000a0d0d7223 */ /* 0x180fe2000001081a */
[-CC-:B------:R-:W-:Y:S01]  /*92c0*/  FFMA.FTZ R27, R27, R10.reuse, -R26.reuse ;  /* 0x0000000a1b1b7223 */ /* 0x180fe2000001081a */
[-CC-:B------:R-:W-:Y:S01]  /*92d0*/  FFMA.FTZ R21, R21, R10.reuse, -R26.reuse ;  /* 0x0000000a15157223 */ /* 0x180fe2000001081a */
[-CC-:B------:R-:W-:Y:S01]  /*92e0*/  FFMA.FTZ R31, R31, R10.reuse, -R26.reuse ;  /* 0x0000000a1f1f7223 */ /* 0x180fe2000001081a */
[-CC-:B------:R-:W-:Y:S01]  /*92f0*/  FFMA.FTZ R33, R33, R10.reuse, -R26.reuse ;  /* 0x0000000a21217223 */ /* 0x180fe2000001081a */
[-CC-:B------:R-:W-:Y:S01]  /*9300*/  FFMA.FTZ R35, R35, R10.reuse, -R26.reuse ;  /* 0x0000000a23237223 */ /* 0x180fe2000001081a */
[----:B------:R-:W-:Y:S01]  /*9310*/  MUFU.EX2 R13, R13 ;  /* 0x0000000d000d7308 */ /* 0x000fe20000000800 */
[-CC-:B------:R-:W-:Y:S01]  /*9320*/  FFMA.FTZ R37, R37, R10.reuse, -R26.reuse ;  /* 0x0000000a25257223 */ /* 0x180fe2000001081a */
[-CC-:B------:R-:W-:Y:S01]  /*9330*/  FFMA.FTZ R39, R39, R10.reuse, -R26.reuse ;  /* 0x0000000a27277223 */ /* 0x180fe2000001081a */
[-CC-:B------:R-:W-:Y:S01]  /*9340*/  FFMA.FTZ R41, R41, R10.reuse, -R26.reuse ;  /* 0x0000000a29297223 */ /* 0x180fe2000001081a */
[-CC-:B------:R-:W-:Y:S01]  /*9350*/  FFMA.FTZ R43, R43, R10.reuse, -R26.reuse ;  /* 0x0000000a2b2b7223 */ /* 0x180fe2000001081a */
[-CC-:B------:R-:W-:Y:S01]  /*9360*/  FFMA.FTZ R45, R45, R10.reuse, -R26.reuse ;  /* 0x0000000a2d2d7223 */ /* 0x180fe2000001081a */
[-CC-:B------:R-:W-:Y:S01]  /*9370*/  FFMA.FTZ R47, R47, R10.reuse, -R26.reuse ;  /* 0x0000000a2f2f7223 */ /* 0x180fe2000001081a */
[-CC-:B------:R-:W-:Y:S01]  /*9380*/  FFMA.FTZ R49, R49, R10.reuse, -R26.reuse ;  /* 0x0000000a31317223 */ /* 0x180fe2000001081a */
[----:B------:R4:W1:Y:S01]  /*9390*/  MUFU.EX2 R28, R27 ;  /* 0x0000001b001c7308 */ /* 0x0008620000000800 */
[-CC-:B------:R-:W-:Y:S01]  /*93a0*/  FFMA.FTZ R51, R51, R10.reuse, -R26.reuse ;  /* 0x0000000a33337223 */ /* 0x180fe2000001081a */
[-CC-:B------:R-:W-:Y:S01]  /*93b0*/  FFMA.FTZ R53, R53, R10.reuse, -R26.reuse ;  /* 0x0000000a35357223 */ /* 0x180fe2000001081a */
[----:B------:R-:W-:-:S05]  /*93c0*/  FFMA.FTZ R26, R55, R10, -R26 ;  /* 0x0000000a371a7223 */ /* 0x000fca000001081a */
[----:B------:R-:W2:Y:S01]  /*93d0*/  MUFU.EX2 R21, R21 ;  /* 0x0000001500157308 */ /* 0x000ea20000000800 */
[----:B----4-:R-:W-:Y:S01]  /*93e0*/  FADD.FTZ R27, R57, R12 ;  /* 0x0000000c391b7221 */ /* 0x010fe20000010000 */
[----:B------:R-:W-:-:S03]  /*93f0*/  @!P1 VIADD R12, R15, 0x28c40 ;  /* 0x00028c400f0c9836 */ /* 0x000fc60000000000 */
[C---:B0-----:R-:W-:Y:S01]  /*9400*/  FADD.FTZ R42, R154.reuse, R27 ;  /* 0x0000001b9a2a7221 */ /* 0x041fe20000010000 */
[----:B------:R-:W-:Y:S02]  /*9410*/  F2FP.BF16.F32.PACK_AB R154, R154, R57 ;  /* 0x000000399a9a723e */ /* 0x000fe400000010ff */
[----:B------:R-:W0:Y:S01]  /*9420*/  MUFU.EX2 R30, R31 ;  /* 0x0000001f001e7308 */ /* 0x000e220000000800 */
[----:B-1----:R-:W-:Y:S01]  /*9430*/  FADD.FTZ R40, R13, R28 ;  /* 0x0000001c0d287221 */ /* 0x002fe20000010000 */
[----:B------:R-:W-:Y:S01]  /*9440*/  FADD.FTZ R29, R59, R42 ;  /* 0x0000002a3b1d7221 */ /* 0x000fe20000010000 */
[----:B------:R-:W-:Y:S02]  /*9450*/  @!P1 PRMT R12, RZ, 0x654, R12 ;  /* 0x00000654ff0c9816 */ /* 0x000fe4000000000c */
[----:B------:R-:W-:Y:S01]  /*9460*/  F2FP.BF16.F32.PACK_AB R153, R28, R13 ;  /* 0x0000000d1c99723e */ /* 0x000fe200000010ff */
[C---:B------:R-:W-:Y:S01]  /*9470*/  FADD.FTZ R42, R156.reuse, R29 ;  /* 0x0000001d9c2a7221 */ /* 0x040fe20000010000 */
[----:B------:R1:W-:Y:S01]  /*9480*/  @!P1 SYNCS.ARRIVE.TRANS64.RED.A1T0 RZ, [R12+URZ], RZ ;  /* 0x000000ff0cff99a7 */ /* 0x0003e2000810043f */
[----:B------:R-:W4:Y:S01]  /*9490*/  MUFU.EX2 R33, R33 ;  /* 0x0000002100217308 */ /* 0x000f220000000800 */
[----:B--2---:R-:W-:Y:S01]  /*94a0*/  FADD.FTZ R27, R21, R40 ;  /* 0x00000028151b7221 */ /* 0x004fe20000010000 */
[----:B------:R-:W-:Y:S01]  /*94b0*/  FADD.FTZ R29, R63, R42 ;  /* 0x0000002a3f1d7221 */ /* 0x000fe20000010000 */
[----:B------:R-:W-:-:S03]  /*94c0*/  F2FP.BF16.F32.PACK_AB R156, R156, R59 ;  /* 0x0000003b9c9c723e */ /* 0x000fc600000010ff */
[C---:B------:R-:W-:Y:S01]  /*94d0*/  FADD.FTZ R42, R158.reuse, R29 ;  /* 0x0000001d9e2a7221 */ /* 0x040fe20000010000 */
[----:B------:R-:W-:Y:S01]  /*94e0*/  F2FP.BF16.F32.PACK_AB R158, R158, R63 ;  /* 0x0000003f9e9e723e */ /* 0x000fe200000010ff */
[----:B------:R-:W2:Y:S01]  /*94f0*/  MUFU.EX2 R32, R35 ;  /* 0x0000002300207308 */ /* 0x000ea20000000800 */
[C---:B0-----:R-:W-:Y:S01]  /*9500*/  FADD.FTZ R40, R30.reuse, R27 ;  /* 0x0000001b1e287221 */ /* 0x041fe20000010000 */
[----:B------:R-:W-:Y:S01]  /*9510*/  F2FP.BF16.F32.PACK_AB R155, R30, R21 ;  /* 0x000000151e9b723e */ /* 0x000fe200000010ff */
[----:B------:R-:W-:Y:S06]  /*9520*/  BAR.SYNC.DEFER_BLOCKING 0xf, 0x100 ;  /* 0x03c4000000007b1d */ /* 0x000fec0000010000 */
[----:B------:R-:W0:Y:S01]  /*9530*/  MUFU.EX2 R37, R37 ;  /* 0x0000002500257308 */ /* 0x000e220000000800 */
[----:B----4-:R-:W-:-:S07]  /*9540*/  FADD.FTZ R27, R33, R40 ;  /* 0x00000028211b7221 */ /* 0x010fce0000010000 */
[----:B------:R-:W4:Y:S01]  /*9550*/  MUFU.EX2 R34, R39 ;  /* 0x0000002700227308 */ /* 0x000f220000000800 */
[C---:B--2---:R-:W-:Y:S01]  /*9560*/  FADD.FTZ R40, R32.reuse, R27 ;  /* 0x0000001b20287221 */ /* 0x044fe20000010000 */
[----:B------:R-:W-:Y:S01]  /*9570*/  FADD.FTZ R27, R67, R42 ;  /* 0x0000002a431b7221 */ /* 0x000fe20000010000 */
[----:B------:R-:W-:-:S03]  /*9580*/  F2FP.BF16.F32.PACK_AB R157, R32, R33 ;  /* 0x00000021209d723e */ /* 0x000fc600000010ff */
[C---:B------:R-:W-:Y:S01]  /*9590*/  FADD.FTZ R42, R160.reuse, R27 ;  /* 0x0000001ba02a7221 */ /* 0x040fe20000010000 */
[----:B------:R-:W-:Y:S01]  /*95a0*/  F2FP.BF16.F32.PACK_AB R160, R160, R67 ;  /* 0x00000043a0a0723e */ /* 0x000fe200000010ff */
[----:B------:R-:W2:Y:S01]  /*95b0*/  MUFU.EX2 R41, R41 ;  /* 0x0000002900297308 */ /* 0x000ea20000000800 */
[----:B0-----:R-:W-:Y:S01]  /*95c0*/  FADD.FTZ R25, R37, R40 ;  /* 0x0000002825197221 */ /* 0x001fe20000010000 */
[----:B------:R0:W-:Y:S06]  /*95d0*/  STSM.16.M88.4 [R194+0x26800], R152 ;  /* 0x02680098c2007844 */ /* 0x0001ec0000000200 */
[----:B------:R-:W3:Y:S01]  /*95e0*/  MUFU.EX2 R36, R43 ;  /* 0x0000002b00247308 */ /* 0x000ee20000000800 */
[C---:B----4-:R-:W-:Y:S01]  /*95f0*/  FADD.FTZ R40, R34.reuse, R25 ;  /* 0x0000001922287221 */ /* 0x050fe20000010000 */
[----:B------:R-:W-:-:S05]  /*9600*/  F2FP.BF16.F32.PACK_AB R159, R34, R37 ;  /* 0x00000025229f723e */ /* 0x000fca00000010ff */
[----:B------:R0:W-:Y:S01]  /*9610*/  STSM.16.M88.4 [R195], R156 ;  /* 0x0000009cc3007844 */ /* 0x0001e20000000200 */
[----:B------:R-:W4:Y:S01]  /*9620*/  MUFU.EX2 R71, R71 ;  /* 0x0000004700477308 */ /* 0x000f220000000800 */
[----:B--2---:R-:W-:-:S07]  /*9630*/  FADD.FTZ R13, R41, R40 ;  /* 0x00000028290d7221 */ /* 0x004fce0000010000 */
[----:B------:R-:W2:Y:S01]  /*9640*/  MUFU.EX2 R45, R45 ;  /* 0x0000002d002d7308 */ /* 0x000ea20000000800 */
[C---:B---3--:R-:W-:Y:S01]  /*9650*/  FADD.FTZ R28, R36.reuse, R13 ;  /* 0x0000000d241c7221 */ /* 0x048fe20000010000 */
[----:B------:R-:W-:-:S06]  /*9660*/  F2FP.BF16.F32.PACK_AB R161, R36, R41 ;  /* 0x0000002924a1723e */ /* 0x000fcc00000010ff */
[----:B------:R-:W3:Y:S01]  /*9670*/  MUFU.EX2 R24, R73 ;  /* 0x0000004900187308 */ /* 0x000ee20000000800 */
[----:B----4-:R-:W-:-:S07]  /*9680*/  FADD.FTZ R13, R71, R42 ;  /* 0x0000002a470d7221 */ /* 0x010fce0000010000 */
[----:B------:R-:W4:Y:S01]  /*9690*/  MUFU.EX2 R38, R47 ;  /* 0x0000002f00267308 */ /* 0x000f220000000800 */
[----:B--2---:R-:W-:-:S07]  /*96a0*/  FADD.FTZ R21, R45, R28 ;  /* 0x0000001c2d157221 */ /* 0x004fce0000010000 */
[----:B------:R-:W-:Y:S01]  /*96b0*/  MUFU.EX2 R75, R75 ;  /* 0x0000004b004b7308 */ /* 0x000fe20000000800 */
[C---:B---3--:R-:W-:Y:S01]  /*96c0*/  F2FP.BF16.F32.PACK_AB R162, R24.reuse, R71 ;  /* 0x0000004718a2723e */ /* 0x048fe200000010ff */
[----:B------:R-:W-:-:S06]  /*96d0*/  FADD.FTZ R24, R24, R13 ;  /* 0x0000000d18187221 */ /* 0x000fcc0000010000 */
[----:B------:R-:W2:Y:S01]  /*96e0*/  MUFU.EX2 R14, R77 ;  /* 0x0000004d000e7308 */ /* 0x000ea20000000800 */
[C---:B----4-:R-:W-:Y:S01]  /*96f0*/  F2FP.BF16.F32.PACK_AB R163, R38.reuse, R45 ;  /* 0x0000002d26a3723e */ /* 0x050fe200000010ff */
[----:B------:R-:W-:-:S04]  /*9700*/  FADD.FTZ R38, R38, R21 ;  /* 0x0000001526267221 */ /* 0x000fc80000010000 */
[----:B------:R0:W-:Y:S02]  /*9710*/  STSM.16.M88.4 [R197], R160 ;  /* 0x000000a0c5007844 */ /* 0x0001e40000000200 */
[----:B------:R-:W-:Y:S08]  /*9720*/  MUFU.EX2 R49, R49 ;  /* 0x0000003100317308 */ /* 0x000ff00000000800 */
[----:B-1----:R-:W1:Y:S01]  /*9730*/  MUFU.EX2 R12, R51 ;  /* 0x00000033000c7308 */ /* 0x002e620000000800 */
[----:B--2---:R-:W-:Y:S01]  /*9740*/  F2FP.BF16.F32.PACK_AB R164, R14, R75 ;  /* 0x0000004b0ea4723e */ /* 0x004fe200000010ff */
[----:B------:R-:W-:-:S04]  /*9750*/  FADD.FTZ R75, R75, R24 ;  /* 0x000000184b4b7221 */ /* 0x000fc80000010000 */
[----:B------:R-:W-:Y:S02]  /*9760*/  FADD.FTZ R14, R14, R75 ;  /* 0x0000004b0e0e7221 */ /* 0x000fe40000010000 */
[----:B------:R-:W-:Y:S08]  /*9770*/  MUFU.EX2 R79, R79 ;  /* 0x0000004f004f7308 */ /* 0x000ff00000000800 */
[----:B------:R-:W2:Y:S01]  /*9780*/  MUFU.EX2 R20, R20 ;  /* 0x0000001400147308 */ /* 0x000ea20000000800 */
[----:B-1----:R-:W-:Y:S01]  /*9790*/  F2FP.BF16.F32.PACK_AB R165, R12, R49 ;  /* 0x000000310ca5723e */ /* 0x002fe200000010ff */
[----:B------:R-:W-:-:S04]  /*97a0*/  FADD.FTZ R49, R49, R38 ;  /* 0x0000002631317221 */ /* 0x000fc80000010000 */
[----:B------:R-:W-:Y:S02]  /*97b0*/  FADD.FTZ R12, R12, R49 ;  /* 0x000000310c0c7221 */ /* 0x000fe40000010000 */
[----:B------:R-:W1:Y:S08]  /*97c0*/  MUFU.EX2 R53, R53 ;  /* 0x0000003500357308 */ /* 0x000e700000000800 */
[----:B------:R-:W3:Y:S01]  /*97d0*/  MUFU.EX2 R26, R26 ;  /* 0x0000001a001a7308 */ /* 0x000ee20000000800 */
[----:B--2---:R-:W-:Y:S01]  /*97e0*/  F2FP.BF16.F32.PACK_AB R166, R20, R79 ;  /* 0x0000004f14a6723e */ /* 0x004fe200000010ff */
[----:B------:R-:W-:Y:S01]  /*97f0*/  FADD.FTZ R79, R79, R14 ;  /* 0x0000000e4f4f7221 */ /* 0x000fe20000010000 */
[----:B-1----:R-:W-:-:S03]  /*9800*/  FADD.FTZ R13, R53, R12 ;  /* 0x0000000c350d7221 */ /* 0x002fc60000010000 */
[----:B------:R-:W-:Y:S01]  /*9810*/  FADD.FTZ R12, R20, R79 ;  /* 0x0000004f140c7221 */ /* 0x000fe20000010000 */
[C---:B---3--:R-:W-:Y:S01]  /*9820*/  F2FP.BF16.F32.PACK_AB R167, R26.reuse, R53 ;  /* 0x000000351aa7723e */ /* 0x048fe200000010ff */
[----:B------:R-:W-:-:S04]  /*9830*/  FADD.FTZ R13, R26, R13 ;  /* 0x0000000d1a0d7221 */ /* 0x000fc80000010000 */
[----:B------:R0:W-:Y:S01]  /*9840*/  STSM.16.M88.4 [R196], R164 ;  /* 0x000000a4c4007844 */ /* 0x0001e20000000200 */
[----:B------:R-:W-:Y:S05]  /*9850*/  @!P0 BRA `(.L_x_540) ;  /* 0x0000000000048947 */ /* 0x000fea0003800000 */
[----:B------:R-:W-:Y:S01]  /*9860*/  BPT.TRAP 0x1 ;  /* 0x000000040000795c */ /* 0x000fe20000300000 */
.L_x_540:
[----:B------:R1:W2:Y:S01]  /*9870*/  SYNCS.PHASECHK.TRANS64.TRYWAIT P2, [R15+URZ+0x28c50], R58 ;  /* 0x028c503a0f0075a7 */ /* 0x0002a2000804017f */
[----:B------:R-:W-:Y:S05]  /*9880*/  @!P0 BRA `(.L_x_541) ;  /* 0x0000000000048947 */ /* 0x000fea0003800000 */
[----:B------:R-:W-:Y:S01]  /*9890*/  BPT.TRAP 0x1 ;  /* 0x000000040000795c */ /* 0x000fe20000300000 */
.L_x_541:
[----:B------:R-:W-:Y:S01]  /*98a0*/  LOP3.LUT R14, R56, 0x2000000, RZ, 0xfc, !PT ;  /* 0x02000000380e7812 */ /* 0x000fe200078efcff */
[----:B------:R-:W-:Y:S01]  /*98b0*/  ULDC UR36, c[0x0][0x988] ;  /* 0x0002620000247ab9 */ /* 0x000fe20000000800 */
[----:B------:R-:W-:Y:S01]  /*98c0*/  BSSY B0, `(.L_x_542) ;  /* 0x0000006000007945 */ /* 0x000fe20003800000 */
[----:B------:R-:W-:Y:S02]  /*98d0*/  IMAD.MOV.U32 R21, RZ, RZ, 0x40000040 ;  /* 0x40000040ff157424 */ /* 0x000fe400078e00ff */
[----:B------:R-:W-:Y:S01]  /*98e0*/  IMAD R20, R18, 0x1000, R14 ;  /* 0x0000100012147824 */ /* 0x000fe200078e020e */
[----:B--2---:R-:W-:Y:S06]  /*98f0*/  @P2 BRA `(.L_x_543) ;  /* 0x0000000000082947 */ /* 0x004fec0003800000 */
[----:B------:R-:W2:Y:S02]  /*9900*/  SYNCS.PHASECHK.TRANS64.TRYWAIT P2, [R15+URZ+0x28c50], R58 ;  /* 0x028c503a0f0075a7 */ /* 0x000ea4000804017f */
[----:B--2---:R-:W-:Y:S05]  /*9910*/  @!P2 BRA `(.L_x_544) ;  /* 0x000000b40014a947 */ /* 0x004fea0003800000 */
.L_x_543:
[----:B------:R-:W-:Y:S05]  /*9920*/  BSYNC B0 ;  /* 0x0000000000007941 */ /* 0x000fea0003800000 */
.L_x_542:
[----:B------:R-:W-:Y:S01]  /*9930*/  R2UR UR6, R20 ;  /* 0x00000000140672ca */ /* 0x000fe200000e0000 */
[----:B-12---:R-:W-:Y:S01]  /*9940*/  WARPGROUP.ARRIVE ;  /* 0x00000000000079c5 */ /* 0x006fe20000000000 */
[----:B------:R-:W-:Y:S01]  /*9950*/  R2UR UR7, R21 ;  /* 0x00000000150772ca */ /* 0x000fe200000e0000 */
[----:B------:R-:W-:Y:S01]  /*9960*/  IMAD.MOV.U32 R21, RZ, RZ, 0x40000040 ;  /* 0x40000040ff157424 */ /* 0x000fe200078e00ff */
[----:B------:R-:W-:Y:S01]  /*9970*/  ISETP.GE.AND P2, PT, R168, 0x41, PT ;  /* 0x00000041a800780c */ /* 0x000fe20003f46270 */
[----:B------:R-:W-:Y:S01]  /*9980*/  @!P1 VIADD R15, R15, 0x28c60 ;  /* 0x00028c600f0f9836 */ /* 0x000fe20000000000 */
[----:B------:R-:W-:Y:S04]  /*9990*/  BSSY B0, `(.L_x_545) ;  /* 0x00001ca000007945 */ /* 0x000fe80003800000 */
[----:B------:R-:W-:-:S05]  /*99a0*/  @!P1 PRMT R15, RZ, 0x654, R15 ;  /* 0x00000654ff0f9816 */ /* 0x000fca000000000f */
[----:B------:R-:W-:Y:S03]  /*99b0*/  HGMMA.64x256x16.F32.BF16 R24, R152, gdesc[UR4].tnspB, RZ, !UPT, gsb0 ;  /* 0x43e0000498187df0 */ /* 0x000fe6000c0018ff */
[----:B------:R-:W-:Y:S02]  /*99c0*/  WARPGROUP.DEPBAR.LE gsb0, 0x0 ;  /* 0x00008000000079c5 */ /* 0x000fe40000010000 */
[----:B0-----:R-:W-:Y:S01]  /*99d0*/  IMAD.MOV.U32 R153, RZ, RZ, 0x40000040 ;  /* 0x40000040ff997424 */ /* 0x001fe200078e00ff */
[----:B------:R-:W-:Y:S01]  /*99e0*/  IADD3 R152, R20, 0x80, RZ ;  /* 0x0000008014987810 */ /* 0x000fe20007ffe0ff */
[----:B------:R-:W-:-:S03]  /*99f0*/  WARPGROUP.ARRIVE ;  /* 0x00000000000079c5 */ /* 0x000fc60000000000 */
[----:B------:R-:W-:Y:S01]  /*9a00*/  R2UR UR6, R152 ;  /* 0x00000000980672ca */ /* 0x000fe200000e0000 */
[C---:B------:R-:W-:Y:S01]  /*9a10*/  VIADD R152, R20.reuse, 0x100 ;  /* 0x0000010014987836 */ /* 0x040fe20000000000 */
[----:B------:R-:W-:Y:S01]  /*9a20*/  R2UR UR7, R153 ;  /* 0x00000000990772ca */ /* 0x000fe200000e0000 */
[----:B------:R-:W-:Y:S02]  /*9a30*/  IMAD.MOV.U32 R153, RZ, RZ, 0x40000040 ;  /* 0x40000040ff997424 */ /* 0x000fe400078e00ff */
[----:B------:R-:W-:-:S13]  /*9a40*/  VIADD R20, R20, 0x180 ;  /* 0x0000018014147836 */ /* 0x000fda0000000000 */
[----:B------:R-:W-:Y:S01]  /*9a50*/  HGMMA.64x256x16.F32.BF16 R24, R156, gdesc[UR4].tnspB, R24, gsb0 ;  /* 0x43e000049c187df0 */ /* 0x000fe20008001818 */
[----:B------:R-:W-:Y:S02]  /*9a60*/  R2UR UR6, R152 ;  /* 0x00000000980672ca */ /* 0x000fe400000e0000 */
[----:B------:R-:W-:Y:S01]  /*9a70*/  R2UR UR7, R153 ;  /* 0x00000000990772ca */ /* 0x000fe200000e0000 */
[----:B------:R-:W-:Y:S02]  /*9a80*/  WARPGROUP.DEPBAR.LE gsb0, 0x0 ;  /* 0x00008000000079c5 */ /* 0x000fe40000010000 */
[----:B------:R-:W-:-:S15]  /*9a90*/  WARPGROUP.ARRIVE ;  /* 0x00000000000079c5 */ /* 0x000fde0000000000 */
[----:B------:R-:W-:-:S07]  /*9aa0*/  NOP ;  /* 0x0000000000007918 */ /* 0x000fce0000000000 */
[----:B------:R-:W-:Y:S01]  /*9ab0*/  HGMMA.64x256x16.F32.BF16 R24, R160, gdesc[UR4].tnspB, R24, gsb0 ;  /* 0x43e00004a0187df0 */ /* 0x000fe20008001818 */
[----:B------:R-:W-:Y:S02]  /*9ac0*/  R2UR UR6, R20 ;  /* 0x00000000140672ca */ /* 0x000fe400000e0000 */
[----:B------:R-:W-:Y:S01]  /*9ad0*/  R2UR UR7, R21 ;  /* 0x00000000150772ca */ /* 0x000fe200000e0000 */
[----:B------:R-:W-:Y:S02]  /*9ae0*/  WARPGROUP.DEPBAR.LE gsb0, 0x0 ;  /* 0x00008000000079c5 */ /* 0x000fe40000010000 */
[----:B------:R-:W-:-:S15]  /*9af0*/  WARPGROUP.ARRIVE ;  /* 0x00000000000079c5 */ /* 0x000fde0000000000 */
[----:B------:R-:W-:-:S07]  /*9b00*/  NOP ;  /* 0x0000000000007918 */ /* 0x000fce0000000000 */
[----:B------:R-:W-:Y:S03]  /*9b10*/  HGMMA.64x256x16.F32.BF16 R24, R164, gdesc[UR4].tnspB, R24, gsb0 ;  /* 0x43e00004a4187df0 */ /* 0x000fe60008001818 */
[----:B------:R-:W-:Y:S02]  /*9b20*/  WARPGROUP.DEPBAR.LE gsb0, 0x0 ;  /* 0x00008000000079c5 */ /* 0x000fe40000010000 */
[----:B------:R-:W-:Y:S01]  /*9b30*/  @!PT LDS RZ, [RZ] ;  /* 0x00000000fffff984 */ /* 0x000fe20000000800 */
[----:B------:R-:W-:Y:S01]  /*9b40*/  @!PT LDS RZ, [RZ] ;  /* 0x00000000fffff984 */ /* 0x000fe20000000800 */
[----:B------:R-:W-:Y:S01]  /*9b50*/  @!PT LDS RZ, [RZ] ;  /* 0x00000000fffff984 */ /* 0x000fe20000000800 */
[----:B------:R-:W-:Y:S01]  /*9b60*/  @!PT LDS RZ, [RZ] ;  /* 0x00000000fffff984 */ /* 0x000fe20000000800 */
[----:B------:R0:W-:Y:S06]  /*9b70*/  MEMBAR.ALL.CTA ;  /* 0x0000000000007992 */ /* 0x0001ec0000008000 */
[----:B0-----:R-:W0:Y:S02]  /*9b80*/  FENCE.VIEW.ASYNC.S ;  /* 0x00000000000073c6 */ /* 0x001e240000000000 */
[----:B0-----:R-:W-:Y:S01]  /*9b90*/  NOP ;  /* 0x0000000000007918 */ /* 0x001fe20000000000 */
[----:B------:R-:W-:Y:S06]  /*9ba0*/  BAR.ARV 0xe, 0x100 ;  /* 0x0384000000007b1d */ /* 0x000fec0000002000 */
[----:B------:R0:W-:Y:S01]  /*9bb0*/  @!P1 SYNCS.ARRIVE.TRANS64.RED.A1T0 RZ, [R15+URZ], RZ ;  /* 0x000000ff0fff99a7 */ /* 0x0001e2000810043f */
[----:B------:R-:W-:Y:S05]  /*9bc0*/  @!P2 BRA `(.L_x_546) ;  /* 0x000000180098a947 */ /* 0x000fea0003800000 */
[----:B------:R-:W-:Y:S01]  /*9bd0*/  VIADD R211, R182, 0xfffffffe ;  /* 0xfffffffeb6d37836 */ /* 0x000fe20000000000 */
[----:B------:R-:W-:Y:S01]  /*9be0*/  MOV R218, R3 ;  /* 0x0000000300da7202 */ /* 0x000fe20000000f00 */
[----:B------:R-:W-:Y:S02]  /*9bf0*/  IMAD.MOV.U32 R216, RZ, RZ, R11 ;  /* 0x000000ffffd87224 */ /* 0x000fe400078e000b */
[----:B------:R-:W-:-:S07]  /*9c00*/  IMAD.MOV.U32 R217, RZ, RZ, R18 ;  /* 0x000000ffffd97224 */ /* 0x000fce00078e0012 */
.L_x_557:
[----:B------:R-:W-:Y:S01]  /*9c10*/  VIADD R18, R217, 0x1 ;  /* 0x00000001d9127836 */ /* 0x000fe20000000000 */
[C---:B------:R-:W-:Y:S01]  /*9c20*/  ISETP.GT.AND P2, PT, R211.reuse, RZ, PT ;  /* 0x000000ffd300720c */ /* 0x040fe20003f44270 */
[----:B------:R-:W-:-:S03]  /*9c30*/  VIADD R211, R211, 0xffffffff ;  /* 0xffffffffd3d37836 */ /* 0x000fc60000000000 */
[----:B------:R-:W-:-:S04]  /*9c40*/  ISETP.NE.AND P3, PT, R18, 0x2, PT ;  /* 0x000000021200780c */ /* 0x000fc80003f65270 */
[----:B------:R-:W-:Y:S02]  /*9c50*/  SEL R10, RZ, 0x1, P3 ;  /* 0x00000001ff0a7807 */ /* 0x000fe40001800000 */
[----:B------:R-:W-:Y:S02]  /*9c60*/  SEL R18, R18, RZ, P3 ;  /* 0x000000ff12127207 */ /* 0x000fe40001800000 */
[----:B------:R-:W-:Y:S01]  /*9c70*/  LOP3.LUT R23, R23, R10, RZ, 0x3c, !PT ;  /* 0x0000000a17177212 */ /* 0x000fe200078e3cff */
[----:B-1----:R-:W-:Y:S06]  /*9c80*/  @!P0 BRA `(.L_x_547) ;  /* 0x0000000000048947 */ /* 0x002fec0003800000 */
[----:B------:R-:W-:Y:S01]  /*9c90*/  BPT.TRAP 0x1 ;  /* 0x000000040000795c */ /* 0x000fe20000300000 */
.L_x_547:
[----:B0-----:R-:W-:Y:S01]  /*9ca0*/  IMAD R15, R18, 0x8, R2 ;  /* 0x00000008120f7824 */ /* 0x001fe200078e0202 */
[----:B------:R-:W-:-:S04]  /*9cb0*/  SHF.L.U32 R213, R23, 0x1f, RZ ;  /* 0x0000001f17d57819 */ /* 0x000fc800000006ff */
[----:B------:R0:W1:Y:S01]  /*9cc0*/  SYNCS.PHASECHK.TRANS64.TRYWAIT P3, [R15+URZ+0x28c30], R213 ;  /* 0x028c30d50f0075a7 */ /* 0x000062000806017f */
[----:B------:R-:W-:Y:S05]  /*9cd0*/  @!P0 BRA `(.L_x_548) ;  /* 0x0000000000048947 */ /* 0x000fea0003800000 */
[----:B------:R-:W-:Y:S01]  /*9ce0*/  BPT.TRAP 0x1 ;  /* 0x000000040000795c */ /* 0x000fe20000300000 */
.L_x_548:
[----:B------:R-:W-:Y:S01]  /*9cf0*/  VIADD R3, R2, 0x20400 ;  /* 0x0002040002037836 */ /* 0x000fe20000000000 */
[----:B------:R-:W-:Y:S01]  /*9d00*/  BSSY B1, `(.L_x_549) ;  /* 0x0000009000017945 */ /* 0x000fe20003800000 */
[----:B------:R-:W-:Y:S02]  /*9d10*/  IMAD R10, R18, 0x200, R0 ;  /* 0x00000200120a7824 */ /* 0x000fe400078e0200 */
[----:B------:R-:W-:Y:S01]  /*9d20*/  IMAD.MOV.U32 R11, RZ, RZ, 0x40000040 ;  /* 0x40000040ff0b7424 */ /* 0x000fe200078e00ff */
[----:B------:R-:W-:-:S04]  /*9d30*/  SHF.R.U32.HI R3, RZ, 0x4, R3 ;  /* 0x00000004ff037819 */ /* 0x000fc80000011603 */
[----:B------:R-:W-:-:S04]  /*9d40*/  LOP3.LUT R3, R3, 0x3fff, RZ, 0xc0, !PT ;  /* 0x00003fff03037812 */ /* 0x000fc800078ec0ff */
[----:B------:R-:W-:Y:S01]  /*9d50*/  LOP3.LUT R20, R3, 0x10000, RZ, 0xfc, !PT ;  /* 0x0001000003147812 */ /* 0x000fe200078efcff */
[----:B-1----:R-:W-:Y:S06]  /*9d60*/  @P3 BRA `(.L_x_550) ;  /* 0x0000000000083947 */ /* 0x002fec0003800000 */
[----:B------:R-:W1:Y:S02]  /*9d70*/  SYNCS.PHASECHK.TRANS64.TRYWAIT P3, [R15+URZ+0x28c30], R213 ;  /* 0x028c30d50f0075a7 */ /* 0x000e64000806017f */
[----:B-1----:R-:W-:Y:S05]  /*9d80*/  @!P3 BRA `(.L_x_551) ;  /* 0x000000b0000cb947 */ /* 0x002fea0003800000 */
.L_x_550:
[----:B------:R-:W-:Y:S05]  /*9d90*/  BSYNC B1 ;  /* 0x0000000000017941 */ /* 0x000fea0003800000 */
.L_x_549:
[----:B------:R-:W-:Y:S01]  /*9da0*/  IMAD.MOV.U32 R21, RZ, RZ, 0x40000040 ;  /* 0x40000040ff157424 */ /* 0x000fe200078e00ff */
[----:B------:R-:W-:Y:S01]  /*9db0*/  R2UR UR6, R10 ;  /* 0x000000000a0672ca */ /* 0x000fe200000e0000 */
[----:B------:R-:W-:Y:S01]  /*9dc0*/  WARPGROUP.ARRIVE ;  /* 0x00000000000079c5 */ /* 0x000fe20000000000 */
[----:B------:R-:W-:Y:S01]  /*9dd0*/  R2UR UR7, R11 ;  /* 0x000000000b0772ca */ /* 0x000fe200000e0000 */
[----:B------:R-:W-:Y:S01]  /*9de0*/  IMAD.MOV.U32 R11, RZ, RZ, 0x40000040 ;  /* 0x40000040ff0b7424 */ /* 0x000fe200078e00ff */
[----:B------:R-:W-:Y:S02]  /*9df0*/  R2UR UR4, R20 ;  /* 0x00000000140472ca */ /* 0x000fe400000e0000 */
[----:B------:R-:W-:Y:S01]  /*9e00*/  R2UR UR5, R21 ;  /* 0x00000000150572ca */ /* 0x000fe200000e0000 */
[----:B------:R-:W-:Y:S01]  /*9e10*/  IMAD.MOV.U32 R21, RZ, RZ, 0x40000040 ;  /* 0x40000040ff157424 */ /* 0x000fe200078e00ff */
[----:B------:R-:W-:-:S11]  /*9e20*/  IADD3 R20, R10, 0x2, RZ ;  /* 0x000000020a147810 */ /* 0x000fd60007ffe0ff */
[----:B------:R-:W-:Y:S01]  /*9e30*/  HGMMA.64x64x16.F32.BF16 R152, gdesc[UR4], RZ, !UPT, gsb0 ;  /* 0x00e00000049879f0 */ /* 0x000fe2000c0018ff */
[----:B------:R-:W-:Y:S01]  /*9e40*/  R2UR UR6, R20 ;  /* 0x00000000140672ca */ /* 0x000fe200000e0000 */
[----:B------:R-:W-:Y:S01]  /*9e50*/  VIADD R20, R10, 0x4 ;  /* 0x000000040a147836 */ /* 0x000fe20000000000 */
[----:B------:R-:W-:Y:S01]  /*9e60*/  R2UR UR7, R21 ;  /* 0x00000000150772ca */ /* 0x000fe200000e0000 */
[----:B------:R-:W-:Y:S01]  /*9e70*/  IMAD.MOV.U32 R21, RZ, RZ, 0x40000040 ;  /* 0x40000040ff157424 */ /* 0x000fe200078e00ff */
[----:B------:R-:W-:Y:S01]  /*9e80*/  R2UR UR4, R8 ;  /* 0x00000000080472ca */ /* 0x000fe200000e0000 */
[----:B------:R-:W-:Y:S01]  /*9e90*/  VIADD R10, R10, 0x6 ;  /* 0x000000060a0a7836 */ /* 0x000fe20000000000 */
        /* <DEDUP_REMOVED lines=17> */
[----:B------:R-:W-:Y:S03]  /*9fb0*/  HGMMA.64x64x16.F32.BF16 R152, gdesc[UR4], R152, gsb0 ;  /* 0x00e00000049879f0 */ /* 0x000fe60008001898 */
        /* <DEDUP_REMOVED lines=17> */
[----:B------:R-:W2:Y:S02]  /*a0d0*/  SHFL.BFLY PT, R10, R21, 0x2, 0x1f ;  /* 0x0c401f00150a7f89 */ /* 0x000ea400000e0000 */
[----:B--2---:R-:W-:Y:S02]  /*a0e0*/  FMNMX.FTZ R219, R21, R10, !PT ;  /* 0x0000000a15db7209 */ /* 0x004fe40007810000 */
[----:B------:R-:W-:-:S03]  /*a0f0*/  FMNMX.FTZ R10, R154, R216, !PT ;  /* 0x000000d89a0a7209 */ /* 0x000fc60007810000 */
[----:B------:R-:W2:Y:S01]  /*a100*/  SHFL.BFLY PT, R20, R219, 0x1, 0x1f ;  /* 0x0c201f00db147f89 */ /* 0x000ea200000e0000 */
[----:B------:R-:W-:-:S04]  /*a110*/  FMNMX.FTZ R3, R155, R10, !PT ;  /* 0x0000000a9b037209 */ /* 0x000fc80007810000 */
[----:B------:R-:W-:-:S04]  /*a120*/  FMNMX.FTZ R10, R158, R3, !PT ;  /* 0x000000039e0a7209 */ /* 0x000fc80007810000 */
[----:B------:R-:W-:Y:S01]  /*a130*/  FMNMX.FTZ R11, R159, R10, !PT ;  /* 0x0000000a9f0b7209 */ /* 0x000fe20007810000 */
[----:B------:R-:W-:Y:S01]  /*a140*/  IMAD.U32 R10, RZ, RZ, UR36 ;  /* 0x00000024ff0a7e24 */ /* 0x000fe2000f8e00ff */
[----:B--2---:R-:W-:Y:S02]  /*a150*/  FMNMX.FTZ R3, R219, R20, !PT ;  /* 0x00000014db037209 */ /* 0x004fe40007810000 */
[----:B------:R-:W-:-:S03]  /*a160*/  FMNMX.FTZ R20, R162, R11, !PT ;  /* 0x0000000ba2147209 */ /* 0x000fc60007810000 */
[----:B------:R-:W-:Y:S01]  /*a170*/  FADD.FTZ R221, -R3, R218 ;  /* 0x000000da03dd7221 */ /* 0x000fe20000010100 */
[----:B------:R-:W-:Y:S01]  /*a180*/  FMNMX.FTZ R11, R163, R20, !PT ;  /* 0x00000014a30b7209 */ /* 0x000fe20007810000 */
[-C--:B------:R-:W-:Y:S02]  /*a190*/  FMUL.FTZ R219, R3, R10.reuse ;  /* 0x0000000a03db7220 */ /* 0x080fe40000410000 */
[-C--:B------:R-:W-:Y:S01]  /*a1a0*/  FMUL.FTZ R21, R221, R10.reuse ;  /* 0x0000000add157220 */ /* 0x080fe20000410000 */
[----:B------:R-:W-:Y:S01]  /*a1b0*/  FMNMX.FTZ R20, R166, R11, !PT ;  /* 0x0000000ba6147209 */ /* 0x000fe20007810000 */
[-CC-:B------:R-:W-:Y:S01]  /*a1c0*/  FFMA.FTZ R152, R152, R10.reuse, -R219.reuse ;  /* 0x0000000a98987223 */ /* 0x180fe200000108db */
[-CC-:B------:R-:W-:Y:S01]  /*a1d0*/  FFMA.FTZ R153, R153, R10.reuse, -R219.reuse ;  /* 0x0000000a99997223 */ /* 0x180fe200000108db */
[--C-:B------:R-:W-:Y:S01]  /*a1e0*/  FFMA.FTZ R156, R156, R10, -R219.reuse ;  /* 0x0000000a9c9c7223 */ /* 0x100fe200000108db */
[----:B------:R-:W-:Y:S01]  /*a1f0*/  FMNMX.FTZ R11, R167, R20, !PT ;  /* 0x00000014a70b7209 */ /* 0x000fe20007810000 */
[-CC-:B------:R-:W-:Y:S01]  /*a200*/  FFMA.FTZ R157, R157, R10.reuse, -R219.reuse ;  /* 0x0000000a9d9d7223 */ /* 0x180fe200000108db */
[-CC-:B------:R-:W-:Y:S01]  /*a210*/  FFMA.FTZ R160, R160, R10.reuse, -R219.reuse ;  /* 0x0000000aa0a07223 */ /* 0x180fe200000108db */
[-CC-:B------:R-:W-:Y:S01]  /*a220*/  FFMA.FTZ R161, R161, R10.reuse, -R219.reuse ;  /* 0x0000000aa1a17223 */ /* 0x180fe200000108db */
        /* <DEDUP_REMOVED lines=13> */
[----:B------:R-:W-:Y:S01]  /*a300*/  FFMA.FTZ R181, R181, R10, -R219 ;  /* 0x0000000ab5b57223 */ /* 0x000fe200000108db */
[----:B------:R-:W2:Y:S02]  /*a310*/  MUFU.EX2 R21, R21 ;  /* 0x0000001500157308 */ /* 0x000ea40000000800 */
[----:B------:R-:W-:-:S04]  /*a320*/  FMNMX.FTZ R20, R178, R11, !PT ;  /* 0x0000000bb2147209 */ /* 0x000fc80007810000 */
[----:B------:R-:W-:Y:S02]  /*a330*/  FMNMX.FTZ R11, R179, R20, !PT ;  /* 0x00000014b30b7209 */ /* 0x000fe40007810000 */
[----:B------:R-:W3:Y:S02]  /*a340*/  MUFU.EX2 R152, R152 ;  /* 0x0000009800987308 */ /* 0x000ee40000000800 */
[----:B------:R-:W-:-:S04]  /*a350*/  FMNMX.FTZ R20, R182, R11, !PT ;  /* 0x0000000bb6147209 */ /* 0x000fc80007810000 */
[----:B------:R-:W-:Y:S02]  /*a360*/  FMNMX.FTZ R20, R183, R20, !PT ;  /* 0x00000014b7147209 */ /* 0x000fe40007810000 */
[----:B------:R-:W4:Y:S01]  /*a370*/  MUFU.EX2 R153, R153 ;  /* 0x0000009900997308 */ /* 0x000f220000000800 */
[-C--:B--2---:R-:W-:Y:S01]  /*a380*/  FMUL.FTZ R24, R24, R21.reuse ;  /* 0x0000001518187220 */ /* 0x084fe20000410000 */
[-C--:B------:R-:W-:Y:S01]  /*a390*/  FMUL.FTZ R25, R25, R21.reuse ;  /* 0x0000001519197220 */ /* 0x080fe20000410000 */
[----:B------:R-:W2:Y:S01]  /*a3a0*/  SHFL.BFLY PT, R11, R20, 0x2, 0x1f ;  /* 0x0c401f00140b7f89 */ /* 0x000ea200000e0000 */
[-C--:B------:R-:W-:Y:S01]  /*a3b0*/  FMUL.FTZ R28, R28, R21.reuse ;  /* 0x000000151c1c7220 */ /* 0x080fe20000410000 */
[-C--:B------:R-:W-:Y:S01]  /*a3c0*/  FMUL.FTZ R29, R29, R21.reuse ;  /* 0x000000151d1d7220 */ /* 0x080fe20000410000 */
[-C--:B------:R-:W-:Y:S01]  /*a3d0*/  FMUL.FTZ R32, R32, R21.reuse ;  /* 0x0000001520207220 */ /* 0x080fe20000410000 */
[-C--:B------:R-:W-:Y:S01]  /*a3e0*/  FMUL.FTZ R33, R33, R21.reuse ;  /* 0x0000001521217220 */ /* 0x080fe20000410000 */
[----:B------:R-:W5:Y:S01]  /*a3f0*/  MUFU.EX2 R156, R156 ;  /* 0x0000009c009c7308 */ /* 0x000f620000000800 */
[----:B---3--:R-:W-:Y:S01]  /*a400*/  FFMA.FTZ R12, R21, R12, R152 ;  /* 0x0000000c150c7223 */ /* 0x008fe20000010098 */
        /* <DEDUP_REMOVED lines=17> */
[----:B--2---:R-:W-:Y:S01]  /*a520*/  FMNMX.FTZ R218, R20, R11, !PT ;  /* 0x0000000b14da7209 */ /* 0x004fe20007810000 */
[-C--:B------:R-:W-:Y:S01]  /*a530*/  FMUL.FTZ R65, R65, R21.reuse ;  /* 0x0000001541417220 */ /* 0x080fe20000410000 */
[-C--:B------:R-:W-:Y:S01]  /*a540*/  FMUL.FTZ R68, R68, R21.reuse ;  /* 0x0000001544447220 */ /* 0x080fe20000410000 */
[-C--:B------:R-:W-:Y:S01]  /*a550*/  FMUL.FTZ R69, R69, R21.reuse ;  /* 0x0000001545457220 */ /* 0x080fe20000410000 */
[-C--:B------:R-:W-:Y:S01]  /*a560*/  FMUL.FTZ R72, R72, R21.reuse ;  /* 0x0000001548487220 */ /* 0x080fe20000410000 */
[----:B------:R-:W2:Y:S01]  /*a570*/  SHFL.BFLY PT, R11, R218, 0x1, 0x1f ;  /* 0x0c201f00da0b7f89 */ /* 0x000ea200000e0000 */
        /* <DEDUP_REMOVED lines=23> */
[----:B--2---:R-:W-:Y:S01]  /*a6f0*/  FMNMX.FTZ R11, R218, R11, !PT ;  /* 0x0000000bda0b7209 */ /* 0x004fe20007810000 */
[----:B------:R-:W-:Y:S01]  /*a700*/  MUFU.EX2 R168, R168 ;  /* 0x000000a800a87308 */ /* 0x000fe20000000800 */
[-C--:B------:R-:W-:Y:S01]  /*a710*/  FMUL.FTZ R113, R113, R21.reuse ;  /* 0x0000001571717220 */ /* 0x080fe20000410000 */
[-C--:B------:R-:W-:Y:S01]  /*a720*/  FMUL.FTZ R116, R116, R21.reuse ;  /* 0x0000001574747220 */ /* 0x080fe20000410000 */
[-C--:B------:R-:W-:Y:S01]  /*a730*/  FMUL.FTZ R117, R117, R21.reuse ;  /* 0x0000001575757220 */ /* 0x080fe20000410000 */
[C---:B------:R-:W-:Y:S01]  /*a740*/  FADD.FTZ R219, -R11.reuse, R216 ;  /* 0x000000d80bdb7221 */ /* 0x040fe20000010100 */
[-C--:B------:R-:W-:Y:S01]  /*a750*/  FMUL.FTZ R221, R11, R10.reuse ;  /* 0x0000000a0bdd7220 */ /* 0x080fe20000410000 */
[-C--:B------:R-:W-:Y:S01]  /*a760*/  FMUL.FTZ R120, R120, R21.reuse ;  /* 0x0000001578787220 */ /* 0x080fe20000410000 */
[----:B------:R-:W-:Y:S01]  /*a770*/  FMUL.FTZ R121, R121, R21 ;  /* 0x0000001579797220 */ /* 0x000fe20000410000 */
[-C--:B------:R-:W-:Y:S01]  /*a780*/  FMUL.FTZ R20, R219, R10.reuse ;  /* 0x0000000adb147220 */ /* 0x080fe20000410000 */
[-CC-:B------:R-:W-:Y:S01]  /*a790*/  FFMA.FTZ R219, R154, R10.reuse, -R221.reuse ;  /* 0x0000000a9adb7223 */ /* 0x180fe200000108dd */
[-CC-:B------:R-:W-:Y:S01]  /*a7a0*/  FFMA.FTZ R216, R155, R10.reuse, -R221.reuse ;  /* 0x0000000a9bd87223 */ /* 0x180fe200000108dd */
[-CC-:B------:R-:W-:Y:S01]  /*a7b0*/  FFMA.FTZ R222, R167, R10.reuse, -R221.reuse ;  /* 0x0000000aa7de7223 */ /* 0x180fe200000108dd */
[-CC-:B------:R-:W-:Y:S01]  /*a7c0*/  FFMA.FTZ R167, R170, R10.reuse, -R221.reuse ;  /* 0x0000000aaaa77223 */ /* 0x180fe200000108dd */
[-CC-:B------:R-:W-:Y:S01]  /*a7d0*/  FFMA.FTZ R170, R171, R10.reuse, -R221.reuse ;  /* 0x0000000aabaa7223 */ /* 0x180fe200000108dd */
[----:B------:R-:W-:Y:S01]  /*a7e0*/  MUFU.EX2 R20, R20 ;  /* 0x0000001400147308 */ /* 0x000fe20000000800 */
[----:B------:R-:W-:Y:S01]  /*a7f0*/  FFMA.FTZ R155, R158, R10, -R221 ;  /* 0x0000000a9e9b7223 */ /* 0x000fe200000108dd */
[----:B------:R-:W-:-:S02]  /*a800*/  IMAD.MOV R171, RZ, RZ, -R191 ;  /* 0x000000ffffab7224 */ /* 0x000fc400078e0abf */
[-CC-:B------:R-:W-:Y:S01]  /*a810*/  FFMA.FTZ R218, R159, R10.reuse, -R221.reuse ;  /* 0x0000000a9fda7223 */ /* 0x180fe200000108dd */
[-CC-:B------:R-:W-:Y:S01]  /*a820*/  FFMA.FTZ R159, R162, R10.reuse, -R221.reuse ;  /* 0x0000000aa29f7223 */ /* 0x180fe200000108dd */
[-CC-:B------:R-:W-:Y:S01]  /*a830*/  FFMA.FTZ R220, R163, R10.reuse, -R221.reuse ;  /* 0x0000000aa3dc7223 */ /* 0x180fe200000108dd */
[----:B------:R-:W-:Y:S01]  /*a840*/  @!P1 VIADD R154, R15, 0x28c40 ;  /* 0x00028c400f9a9836 */ /* 0x000fe20000000000 */
[----:B------:R-:W-:Y:S01]  /*a850*/  ISETP.NE.AND P3, PT, R190, R171, PT ;  /* 0x000000abbe00720c */ /* 0x000fe20003f65270 */
[----:B------:R-:W2:Y:S01]  /*a860*/  MUFU.EX2 R219, R219 ;  /* 0x000000db00db7308 */ /* 0x000ea20000000800 */
[-CC-:B------:R-:W-:Y:S01]  /*a870*/  FFMA.FTZ R171, R174, R10.reuse, -R221.reuse ;  /* 0x0000000aaeab7223 */ /* 0x180fe200000108dd */
[-CC-:B------:R-:W-:Y:S01]  /*a880*/  FFMA.FTZ R174, R175, R10.reuse, -R221.reuse ;  /* 0x0000000aafae7223 */ /* 0x180fe200000108dd */
[-CC-:B------:R-:W-:Y:S01]  /*a890*/  FFMA.FTZ R175, R178, R10.reuse, -R221.reuse ;  /* 0x0000000ab2af7223 */ /* 0x180fe200000108dd */
[-CC-:B------:R-:W-:Y:S01]  /*a8a0*/  FFMA.FTZ R178, R179, R10.reuse, -R221.reuse ;  /* 0x0000000ab3b27223 */ /* 0x180fe200000108dd */
[----:B----4-:R-:W-:Y:S01]  /*a8b0*/  FADD.FTZ R179, R153, R12 ;  /* 0x0000000c99b37221 */ /* 0x010fe20000010000 */
[-C--:B------:R-:W-:Y:S01]  /*a8c0*/  FFMA.FTZ R163, R166, R10.reuse, -R221 ;  /* 0x0000000aa6a37223 */ /* 0x080fe200000108dd */
[----:B------:R-:W-:Y:S01]  /*a8d0*/  @!P1 PRMT R154, RZ, 0x654, R154 ;  /* 0x00000654ff9a9816 */ /* 0x000fe2000000009a */
[----:B------:R-:W4:Y:S01]  /*a8e0*/  MUFU.EX2 R216, R216 ;  /* 0x000000d800d87308 */ /* 0x000f220000000800 */
[----:B-----5:R-:W-:Y:S01]  /*a8f0*/  FADD.FTZ R12, R156, R179 ;  /* 0x000000b39c0c7221 */ /* 0x020fe20000010000 */
[--C-:B------:R-:W-:Y:S01]  /*a900*/  FFMA.FTZ R182, R182, R10, -R221.reuse ;  /* 0x0000000ab6b67223 */ /* 0x100fe200000108dd */
[----:B------:R5:W-:Y:S01]  /*a910*/  @!P1 SYNCS.ARRIVE.TRANS64.RED.A1T0 RZ, [R154+URZ], RZ ;  /* 0x000000ff9aff99a7 */ /* 0x000be2000810043f */
[----:B------:R-:W-:Y:S01]  /*a920*/  @!P3 LEA R217, R217, R188, 0x6 ;  /* 0x000000bcd9d9b211 */ /* 0x000fe200078e30ff */
[----:B---3--:R-:W-:Y:S01]  /*a930*/  FADD.FTZ R179, R157, R12 ;  /* 0x0000000c9db37221 */ /* 0x008fe20000010000 */
[----:B------:R-:W-:Y:S01]  /*a940*/  FFMA.FTZ R183, R183, R10, -R221 ;  /* 0x0000000ab7b77223 */ /* 0x000fe200000108dd */
[----:B------:R-:W-:Y:S01]  /*a950*/  FMUL.FTZ R124, R124, R21 ;  /* 0x000000157c7c7220 */ /* 0x000fe20000410000 */
[----:B------:R-:W3:Y:S01]  /*a960*/  MUFU.EX2 R155, R155 ;  /* 0x0000009b009b7308 */ /* 0x000ee20000000800 */
[----:B--2---:R-:W-:Y:S01]  /*a970*/  FFMA.FTZ R13, R20, R13, R219 ;  /* 0x0000000d140d7223 */ /* 0x004fe200000100db */
[----:B------:R-:W-:-:S02]  /*a980*/  @!P3 IMAD R217, R217, 0x4, R2 ;  /* 0x00000004d9d9b824 */ /* 0x000fc400078e0202 */
[----:B-----5:R-:W-:Y:S01]  /*a990*/  FADD.FTZ R154, R160, R179 ;  /* 0x000000b3a09a7221 */ /* 0x020fe20000010000 */
[-C--:B------:R-:W-:Y:S01]  /*a9a0*/  FMUL.FTZ R125, R125, R21.reuse ;  /* 0x000000157d7d7220 */ /* 0x080fe20000410000 */
[-C--:B------:R-:W-:Y:S01]  /*a9b0*/  FMUL.FTZ R128, R128, R21.reuse ;  /* 0x0000001580807220 */ /* 0x080fe20000410000 */
[-C--:B------:R-:W-:Y:S01]  /*a9c0*/  FMUL.FTZ R129, R129, R21.reuse ;  /* 0x0000001581817220 */ /* 0x080fe20000410000 */
[----:B------:R-:W-:Y:S01]  /*a9d0*/  FADD.FTZ R179, R161, R154 ;  /* 0x0000009aa1b37221 */ /* 0x000fe20000010000 */
[----:B------:R-:W2:Y:S01]  /*a9e0*/  MUFU.EX2 R218, R218 ;  /* 0x000000da00da7308 */ /* 0x000ea20000000800 */
[----:B----4-:R-:W-:Y:S01]  /*a9f0*/  FADD.FTZ R12, R216, R13 ;  /* 0x0000000dd80c7221 */ /* 0x010fe20000010000 */
[----:B------:R4:W-:Y:S01]  /*aa00*/  @!P3 STS [R217+0x28800], R21 ;  /* 0x02880015d900b388 */ /* 0x0009e20000000800 */
[----:B------:R-:W-:Y:S01]  /*aa10*/  FADD.FTZ R154, R164, R179 ;  /* 0x000000b3a49a7221 */ /* 0x000fe20000010000 */
[-C--:B------:R-:W-:Y:S01]  /*aa20*/  FMUL.FTZ R132, R132, R21.reuse ;  /* 0x0000001584847220 */ /* 0x080fe20000410000 */
[-C--:B------:R-:W-:Y:S01]  /*aa30*/  FMUL.FTZ R133, R133, R21.reuse ;  /* 0x0000001585857220 */ /* 0x080fe20000410000 */
[----:B------:R0:W-:Y:S01]  /*aa40*/  @!P3 STS [R217+0x28820], R20 ;  /* 0x02882014d900b388 */ /* 0x0001e20000000800 */
[----:B------:R-:W-:Y:S01]  /*aa50*/  FADD.FTZ R179, R165, R154 ;  /* 0x0000009aa5b37221 */ /* 0x000fe20000010000 */
[----:B------:R-:W5:Y:S01]  /*aa60*/  MUFU.EX2 R159, R159 ;  /* 0x0000009f009f7308 */ /* 0x000f620000000800 */
[----:B---3--:R-:W-:Y:S01]  /*aa70*/  FADD.FTZ R13, R155, R12 ;  /* 0x0000000c9b0d7221 */ /* 0x008fe20000010000 */
[-C--:B------:R-:W-:Y:S01]  /*aa80*/  FMUL.FTZ R136, R136, R21.reuse ;  /* 0x0000001588887220 */ /* 0x080fe20000410000 */
[----:B------:R-:W-:Y:S01]  /*aa90*/  FADD.FTZ R154, R168, R179 ;  /* 0x000000b3a89a7221 */ /* 0x000fe20000010000 */
        /* <DEDUP_REMOVED lines=8> */
[----:B------:R-:W-:Y:S01]  /*ab20*/  FMUL.FTZ R149, R149, R21 ;  /* 0x0000001595957220 */ /* 0x000fe20000410000 */
[----:B------:R-:W-:Y:S01]  /*ab30*/  F2FP.BF16.F32.PACK_AB R152, R153, R152 ;  /* 0x000000989998723e */ /* 0x000fe200000010ff */
[-C--:B------:R-:W-:Y:S01]  /*ab40*/  FMUL.FTZ R26, R26, R20.reuse ;  /* 0x000000141a1a7220 */ /* 0x080fe20000410000 */
[----:B------:R-:W-:Y:S01]  /*ab50*/  F2FP.BF16.F32.PACK_AB R153, R216, R219 ;  /* 0x000000dbd899723e */ /* 0x000fe200000010ff */
[----:B------:R-:W2:Y:S01]  /*ab60*/  MUFU.EX2 R163, R163 ;  /* 0x000000a300a37308 */ /* 0x000ea20000000800 */
[----:B-----5:R-:W-:Y:S01]  /*ab70*/  FADD.FTZ R13, R159, R12 ;  /* 0x0000000c9f0d7221 */ /* 0x020fe20000010000 */
[----:B------:R-:W-:Y:S01]  /*ab80*/  F2FP.BF16.F32.PACK_AB R155, R218, R155 ;  /* 0x0000009bda9b723e */ /* 0x000fe200000010ff */
[----:B------:R-:W-:Y:S01]  /*ab90*/  FMUL.FTZ R27, R27, R20 ;  /* 0x000000141b1b7220 */ /* 0x000fe20000410000 */
[----:B------:R-:W-:Y:S01]  /*aba0*/  F2FP.BF16.F32.PACK_AB R158, R165, R164 ;  /* 0x000000a4a59e723e */ /* 0x000fe200000010ff */
[-C--:B------:R-:W-:Y:S01]  /*abb0*/  FMUL.FTZ R30, R30, R20.reuse ;  /* 0x000000141e1e7220 */ /* 0x080fe20000410000 */
[-C--:B------:R-:W-:Y:S01]  /*abc0*/  FMUL.FTZ R31, R31, R20.reuse ;  /* 0x000000141f1f7220 */ /* 0x080fe20000410000 */
[-C--:B------:R-:W-:Y:S01]  /*abd0*/  FMUL.FTZ R34, R34, R20.reuse ;  /* 0x0000001422227220 */ /* 0x080fe20000410000 */
[----:B------:R-:W5:Y:S01]  /*abe0*/  MUFU.EX2 R169, R169 ;  /* 0x000000a900a97308 */ /* 0x000f620000000800 */
        /* <DEDUP_REMOVED lines=46> */
[----:B------:R-:W-:Y:S01]  /*aed0*/  FMUL.FTZ R106, R106, R20 ;  /* 0x000000146a6a7220 */ /* 0x000fe20000410000 */
[----:B------:R-:W3:Y:S01]  /*aee0*/  MUFU.EX2 R176, R176 ;  /* 0x000000b000b07308 */ /* 0x000ee20000000800 */
[----:B----4-:R-:W-:Y:S01]  /*aef0*/  FADD.FTZ R21, R173, R154 ;  /* 0x0000009aad157221 */ /* 0x010fe20000010000 */
[----:B------:R-:W-:Y:S01]  /*af00*/  F2FP.BF16.F32.PACK_AB R154, R157, R156 ;  /* 0x0000009c9d9a723e */ /* 0x000fe200000010ff */
[----:B------:R-:W-:Y:S01]  /*af10*/  BAR.SYNC.DEFER_BLOCKING 0xf, 0x100 ;  /* 0x03c4000000007b1d */ /* 0x000fe20000010000 */
[----:B------:R-:W-:Y:S01]  /*af20*/  F2FP.BF16.F32.PACK_AB R157, R220, R159 ;  /* 0x0000009fdc9d723e */ /* 0x000fe200000010ff */
[----:B------:R-:W-:Y:S01]  /*af30*/  FMUL.FTZ R107, R107, R20 ;  /* 0x000000146b6b7220 */ /* 0x000fe20000410000 */
[----:B------:R-:W-:Y:S01]  /*af40*/  F2FP.BF16.F32.PACK_AB R156, R161, R160 ;  /* 0x000000a0a19c723e */ /* 0x000fe200000010ff */
[----:B------:R-:W-:Y:S01]  /*af50*/  FMUL.FTZ R110, R110, R20 ;  /* 0x000000146e6e7220 */ /* 0x000fe20000410000 */
[----:B------:R-:W-:Y:S01]  /*af60*/  F2FP.BF16.F32.PACK_AB R159, R222, R163 ;  /* 0x000000a3de9f723e */ /* 0x000fe200000010ff */
[----:B------:R-:W4:Y:S01]  /*af70*/  MUFU.EX2 R171, R171 ;  /* 0x000000ab00ab7308 */ /* 0x000f220000000800 */
[C---:B--2---:R-:W-:Y:S01]  /*af80*/  FADD.FTZ R12, R170.reuse, R13 ;  /* 0x0000000daa0c7221 */ /* 0x044fe20000010000 */
[----:B------:R-:W-:Y:S01]  /*af90*/  F2FP.BF16.F32.PACK_AB R160, R169, R168 ;  /* 0x000000a8a9a0723e */ /* 0x000fe200000010ff */
[-C--:B------:R-:W-:Y:S01]  /*afa0*/  FMUL.FTZ R111, R111, R20.reuse ;  /* 0x000000146f6f7220 */ /* 0x080fe20000410000 */
[----:B------:R-:W-:Y:S01]  /*afb0*/  F2FP.BF16.F32.PACK_AB R161, R170, R167 ;  /* 0x000000a7aaa1723e */ /* 0x000fe200000010ff */
[-C--:B------:R-:W-:Y:S01]  /*afc0*/  FMUL.FTZ R114, R114, R20.reuse ;  /* 0x0000001472727220 */ /* 0x080fe20000410000 */
[-C--:B------:R-:W-:Y:S01]  /*afd0*/  FMUL.FTZ R115, R115, R20.reuse ;  /* 0x0000001473737220 */ /* 0x080fe20000410000 */
[-C--:B------:R-:W-:Y:S01]  /*afe0*/  FMUL.FTZ R118, R118, R20.reuse ;  /* 0x0000001476767220 */ /* 0x080fe20000410000 */
[----:B------:R-:W2:Y:S01]  /*aff0*/  MUFU.EX2 R177, R177 ;  /* 0x000000b100b17308 */ /* 0x000ea20000000800 */
        /* <DEDUP_REMOVED lines=8> */
[----:B----4-:R-:W-:Y:S01]  /*b080*/  FADD.FTZ R13, R171, R12 ;  /* 0x0000000cab0d7221 */ /* 0x010fe20000010000 */
[----:B------:R0:W-:Y:S01]  /*b090*/  STSM.16.M88.4 [R194+0x26800], R152 ;  /* 0x02680098c2007844 */ /* 0x0001e20000000200 */
[-C--:B------:R-:W-:Y:S01]  /*b0a0*/  FMUL.FTZ R131, R131, R20.reuse ;  /* 0x0000001483837220 */ /* 0x080fe20000410000 */
[-C--:B------:R-:W-:Y:S01]  /*b0b0*/  FMUL.FTZ R134, R134, R20.reuse ;  /* 0x0000001486867220 */ /* 0x080fe20000410000 */
[-C--:B------:R-:W-:Y:S01]  /*b0c0*/  FMUL.FTZ R135, R135, R20.reuse ;  /* 0x0000001487877220 */ /* 0x080fe20000410000 */
[----:B------:R0:W-:Y:S01]  /*b0d0*/  STSM.16.M88.4 [R195], R156 ;  /* 0x0000009cc3007844 */ /* 0x0001e20000000200 */
[----:B------:R-:W-:Y:S01]  /*b0e0*/  FMUL.FTZ R138, R138, R20 ;  /* 0x000000148a8a7220 */ /* 0x000fe20000410000 */
[----:B------:R-:W4:Y:S01]  /*b0f0*/  MUFU.EX2 R180, R180 ;  /* 0x000000b400b47308 */ /* 0x000f220000000800 */
[----:B--2---:R-:W-:Y:S01]  /*b100*/  FADD.FTZ R21, R177, R162 ;  /* 0x000000a2b1157221 */ /* 0x004fe20000010000 */
[----:B------:R-:W-:Y:S01]  /*b110*/  F2FP.BF16.F32.PACK_AB R162, R173, R172 ;  /* 0x000000acada2723e */ /* 0x000fe200000010ff */
[----:B------:R-:W-:Y:S01]  /*b120*/  FMUL.FTZ R139, R139, R20 ;  /* 0x000000148b8b7220 */ /* 0x000fe20000410000 */
[----:B------:R-:W-:Y:S01]  /*b130*/  F2FP.BF16.F32.PACK_AB R164, R177, R176 ;  /* 0x000000b0b1a4723e */ /* 0x000fe200000010ff */
[-C--:B------:R-:W-:Y:S01]  /*b140*/  FMUL.FTZ R142, R142, R20.reuse ;  /* 0x000000148e8e7220 */ /* 0x080fe20000410000 */
[-C--:B------:R-:W-:Y:S01]  /*b150*/  FMUL.FTZ R143, R143, R20.reuse ;  /* 0x000000148f8f7220 */ /* 0x080fe20000410000 */
[-C--:B------:R-:W-:Y:S01]  /*b160*/  FMUL.FTZ R146, R146, R20.reuse ;  /* 0x0000001492927220 */ /* 0x080fe20000410000 */
[----:B------:R-:W2:Y:S01]  /*b170*/  MUFU.EX2 R175, R175 ;  /* 0x000000af00af7308 */ /* 0x000ea20000000800 */
[C---:B---3--:R-:W-:Y:S01]  /*b180*/  FADD.FTZ R12, R174.reuse, R13 ;  /* 0x0000000dae0c7221 */ /* 0x048fe20000010000 */
[----:B------:R-:W-:Y:S01]  /*b190*/  F2FP.BF16.F32.PACK_AB R163, R174, R171 ;  /* 0x000000abaea3723e */ /* 0x000fe200000010ff */
[-C--:B------:R-:W-:Y:S01]  /*b1a0*/  FMUL.FTZ R147, R147, R20.reuse ;  /* 0x0000001493937220 */ /* 0x080fe20000410000 */
[-C--:B------:R-:W-:Y:S01]  /*b1b0*/  FMUL.FTZ R150, R150, R20.reuse ;  /* 0x0000001496967220 */ /* 0x080fe20000410000 */
[----:B------:R-:W-:-:S02]  /*b1c0*/  FMUL.FTZ R151, R151, R20 ;  /* 0x0000001497977220 */ /* 0x000fc40000410000 */
[----:B------:R0:W-:Y:S01]  /*b1d0*/  STSM.16.M88.4 [R197], R160 ;  /* 0x000000a0c5007844 */ /* 0x0001e20000000200 */
[----:B------:R-:W3:Y:S01]  /*b1e0*/  MUFU.EX2 R181, R181 ;  /* 0x000000b500b57308 */ /* 0x000ee20000000800 */
[----:B----4-:R-:W-:-:S07]  /*b1f0*/  FADD.FTZ R166, R180, R21 ;  /* 0x00000015b4a67221 */ /* 0x010fce0000010000 */
[----:B------:R-:W4:Y:S01]  /*b200*/  MUFU.EX2 R178, R178 ;  /* 0x000000b200b27308 */ /* 0x000f220000000800 */
[----:B--2---:R-:W-:-:S07]  /*b210*/  FADD.FTZ R13, R175, R12 ;  /* 0x0000000caf0d7221 */ /* 0x004fce0000010000 */
[----:B------:R-:W2:Y:S01]  /*b220*/  MUFU.EX2 R182, R182 ;  /* 0x000000b600b67308 */ /* 0x000ea20000000800 */
[C---:B---3--:R-:W-:Y:S01]  /*b230*/  FADD.FTZ R12, R181.reuse, R166 ;  /* 0x000000a6b50c7221 */ /* 0x048fe20000010000 */
[----:B------:R-:W-:-:S06]  /*b240*/  F2FP.BF16.F32.PACK_AB R166, R181, R180 ;  /* 0x000000b4b5a6723e */ /* 0x000fcc00000010ff */
[----:B------:R-:W3:Y:S01]  /*b250*/  MUFU.EX2 R183, R183 ;  /* 0x000000b700b77308 */ /* 0x000ee20000000800 */
[C---:B----4-:R-:W-:Y:S01]  /*b260*/  FADD.FTZ R13, R178.reuse, R13 ;  /* 0x0000000db20d7221 */ /* 0x050fe20000010000 */
[----:B------:R-:W-:-:S03]  /*b270*/  F2FP.BF16.F32.PACK_AB R165, R178, R175 ;  /* 0x000000afb2a5723e */ /* 0x000fc600000010ff */
[----:B--2---:R-:W-:Y:S01]  /*b280*/  FADD.FTZ R168, R182, R13 ;  /* 0x0000000db6a87221 */ /* 0x004fe20000010000 */
[----:B---3--:R-:W-:-:S03]  /*b290*/  F2FP.BF16.F32.PACK_AB R167, R183, R182 ;  /* 0x000000b6b7a7723e */ /* 0x008fc600000010ff */
[----:B------:R-:W-:Y:S02]  /*b2a0*/  FADD.FTZ R13, R183, R168 ;  /* 0x000000a8b70d7221 */ /* 0x000fe40000010000 */
[----:B------:R0:W-:Y:S01]  /*b2b0*/  STSM.16.M88.4 [R196], R164 ;  /* 0x000000a4c4007844 */ /* 0x0001e20000000200 */
[----:B------:R-:W-:Y:S05]  /*b2c0*/  @!P0 BRA `(.L_x_552) ;  /* 0x0000000000048947 */ /* 0x000fea0003800000 */
[----:B------:R-:W-:Y:S01]  /*b2d0*/  BPT.TRAP 0x1 ;  /* 0x000000040000795c */ /* 0x000fe20000300000 */
.L_x_552:
[----:B------:R2:W3:Y:S01]  /*b2e0*/  SYNCS.PHASECHK.TRANS64.TRYWAIT P3, [R15+URZ+0x28c50], R213 ;  /* 0x028c50d50f0075a7 */ /* 0x0004e2000806017f */
[----:B------:R-:W-:Y:S05]  /*b2f0*/  @!P0 BRA `(.L_x_553) ;  /* 0x0000000000048947 */ /* 0x000fea0003800000 */
[----:B------:R-:W-:Y:S01]  /*b300*/  BPT.TRAP 0x1 ;  /* 0x000000040000795c */ /* 0x000fe20000300000 */
.L_x_553:
[----:B------:R-:W-:Y:S04]  /*b310*/  BSSY B1, `(.L_x_554) ;  /* 0x0000004000017945 */ /* 0x000fe80003800000 */
[----:B---3--:R-:W-:Y:S05]  /*b320*/  @P3 BRA `(.L_x_555) ;  /* 0x0000000000083947 */ /* 0x008fea0003800000 */
[----:B------:R-:W3:Y:S02]  /*b330*/  SYNCS.PHASECHK.TRANS64.TRYWAIT P3, [R15+URZ+0x28c50], R213 ;  /* 0x028c50d50f0075a7 */ /* 0x000ee4000806017f */
[----:B---3--:R-:W-:Y:S05]  /*b340*/  @!P3 BRA `(.L_x_556) ;  /* 0x0000009800b0b947 */ /* 0x008fea0003800000 */
.L_x_555:
[----:B------:R-:W-:Y:S05]  /*b350*/  BSYNC B1 ;  /* 0x0000000000017941 */ /* 0x000fea0003800000 */
.L_x_554:
[----:B0-----:R-:W-:Y:S01]  /*b360*/  IMAD R20, R18, 0x1000, R14 ;  /* 0x0000100012147824 */ /* 0x001fe200078e020e */
[----:B------:R-:W-:Y:S01]  /*b370*/  WARPGROUP.ARRIVE ;  /* 0x00000000000079c5 */ /* 0x000fe20000000000 */
[----:B------:R-:W-:Y:S02]  /*b380*/  IMAD.MOV.U32 R21, RZ, RZ, 0x40000040 ;  /* 0x40000040ff157424 */ /* 0x000fe400078e00ff */
[----:B-123--:R-:W-:Y:S01]  /*b390*/  @!P1 VIADD R15, R15, 0x28c60 ;  /* 0x00028c600f0f9836 */ /* 0x00efe20000000000 */
[----:B------:R-:W-:Y:S01]  /*b3a0*/  R2UR UR6, R20 ;  /* 0x00000000140672ca */ /* 0x000fe200000e0000 */
[----:B------:R-:W-:Y:S01]  /*b3b0*/  IMAD.MOV.U32 R216, RZ, RZ, R11 ;  /* 0x000000ffffd87224 */ /* 0x000fe200078e000b */
[----:B------:R-:W-:Y:S01]  /*b3c0*/  R2UR UR7, R21 ;  /* 0x00000000150772ca */ /* 0x000fe200000e0000 */
[----:B------:R-:W-:Y:S01]  /*b3d0*/  IMAD.MOV.U32 R218, RZ, RZ, R3 ;  /* 0x000000ffffda7224 */ /* 0x000fe200078e0003 */
[----:B------:R-:W-:Y:S01]  /*b3e0*/  MOV R21, 0x40000040 ;  /* 0x4000004000157802 */ /* 0x000fe20000000f00 */
[----:B------:R-:W-:Y:S01]  /*b3f0*/  IMAD.MOV.U32 R217, RZ, RZ, R18 ;  /* 0x000000ffffd97224 */ /* 0x000fe200078e0012 */
[----:B------:R-:W-:-:S09]  /*b400*/  @!P1 PRMT R15, RZ, 0x654, R15 ;  /* 0x00000654ff0f9816 */ /* 0x000fd2000000000f */
[----:B------:R-:W-:Y:S03]  /*b410*/  HGMMA.64x256x16.F32.BF16 R24, R152, gdesc[UR4].tnspB, R24, gsb0 ;  /* 0x43e0000498187df0 */ /* 0x000fe60008001818 */
[----:B------:R-:W-:Y:S02]  /*b420*/  WARPGROUP.DEPBAR.LE gsb0, 0x0 ;  /* 0x00008000000079c5 */ /* 0x000fe40000010000 */
[----:B------:R-:W-:Y:S01]  /*b430*/  VIADD R152, R20, 0x80 ;  /* 0x0000008014987836 */ /* 0x000fe20000000000 */
[----:B------:R-:W-:Y:S01]  /*b440*/  WARPGROUP.ARRIVE ;  /* 0x00000000000079c5 */ /* 0x000fe20000000000 */
[----:B------:R-:W-:-:S03]  /*b450*/  IMAD.MOV.U32 R153, RZ, RZ, 0x40000040 ;  /* 0x40000040ff997424 */ /* 0x000fc600078e00ff */
        /* <DEDUP_REMOVED lines=28> */
[----:B------:R-:W-:Y:S05]  /*b620*/  @P2 BRA `(.L_x_557) ;  /* 0xffffffe400782947 */ /* 0x000fea000383ffff */
.L_x_546:
[----:B------:R-:W-:Y:S05]  /*b630*/  BSYNC B0 ;  /* 0x0000000000007941 */ /* 0x000fea0003800000 */
.L_x_545:
[----:B------:R-:W2:Y:S01]  /*b640*/  SHFL.BFLY PT, R5, R12, 0x2, 0x1f ;  /* 0x0c401f000c057f89 */ /* 0x000ea200000e0000 */
[----:B------:R-:W-:Y:S02]  /*b650*/  IMAD.MOV.U32 R6, RZ, RZ, RZ ;  /* 0x000000ffff067224 */ /* 0x000fe400078e00ff */
[----:B------:R-:W-:Y:S01]  /*b660*/  IMAD.MOV.U32 R21, RZ, RZ, -0x800000 ;  /* 0xff800000ff157424 */ /* 0x000fe200078e00ff */
[----:B------:R-:W3:Y:S01]  /*b670*/  SHFL.BFLY PT, R0, R13, 0x2, 0x1f ;  /* 0x0c401f000d007f89 */ /* 0x000ee200000e0000 */
[----:B------:R-:W-:Y:S02]  /*b680*/  IMAD.MOV.U32 R20, RZ, RZ, -0x800000 ;  /* 0xff800000ff147424 */ /* 0x000fe400078e00ff */
[----:B------:R-:W-:Y:S01]  /*b690*/  VIADD R202, R202, 0x1 ;  /* 0x00000001caca7836 */ /* 0x000fe20000000000 */
[----:B------:R-:W-:Y:S08]  /*b6a0*/  BAR.ARV 0x8, 0xa0 ;  /* 0x0202800000007b1d */ /* 0x000ff00000002000 */
[----:B------:R-:W-:Y:S01]  /*b6b0*/  BAR.SYNC.DEFER_BLOCKING 0xf, 0x100 ;  /* 0x03c4000000007b1d */ /* 0x000fe20000010000 */
[----:B--2---:R-:W-:Y:S01]  /*b6c0*/  FADD.FTZ R4, R5, R12 ;  /* 0x0000000c05047221 */ /* 0x004fe20000010000 */
[----:B---3--:R-:W-:-:S04]  /*b6d0*/  FADD.FTZ R7, R0, R13 ;  /* 0x0000000d00077221 */ /* 0x008fc80000010000 */
[----:B------:R-:W2:Y:S04]  /*b6e0*/  SHFL.BFLY PT, R5, R4, 0x1, 0x1f ;  /* 0x0c201f0004057f89 */ /* 0x000ea800000e0000 */
[----:B------:R-:W3:Y:S01]  /*b6f0*/  SHFL.BFLY PT, R0, R7, 0x1, 0x1f ;  /* 0x0c201f0007007f89 */ /* 0x000ee200000e0000 */
[----:B--2---:R-:W-:Y:S01]  /*b700*/  FADD.FTZ R9, R4, R5 ;  /* 0x0000000504097221 */ /* 0x004fe20000010000 */
[----:B------:R-:W-:Y:S02]  /*b710*/  IMAD.MOV R5, RZ, RZ, -R191 ;  /* 0x000000ffff057224 */ /* 0x000fe400078e0abf */
[----:B------:R-:W-:Y:S02]  /*b720*/  VIADD R4, R18, 0x1 ;  /* 0x0000000112047836 */ /* 0x000fe40000000000 */
[----:B---3--:R-:W-:Y:S01]  /*b730*/  FADD.FTZ R0, R7, R0 ;  /* 0x0000000007007221 */ /* 0x008fe20000010000 */
[----:B------:R-:W-:-:S02]  /*b740*/  FSETP.NE.FTZ.AND P2, PT, R9, RZ, PT ;  /* 0x000000ff0900720b */ /* 0x000fc40003f55000 */
[----:B------:R-:W-:Y:S01]  /*b750*/  ISETP.NE.AND P0, PT, R190, R5, PT ;  /* 0x00000005be00720c */ /* 0x000fe20003f05270 */
[----:B------:R-:W-:Y:S01]  /*b760*/  IMAD.MOV.U32 R5, RZ, RZ, RZ ;  /* 0x000000ffff057224 */ /* 0x000fe200078e00ff */
[----:B------:R-:W-:Y:S02]  /*b770*/  FSETP.NE.FTZ.AND P3, PT, R0, RZ, PT ;  /* 0x000000ff0000720b */ /* 0x000fe40003f75000 */
[----:B------:R-:W-:-:S04]  /*b780*/  ISETP.NE.AND P1, PT, R4, 0x2, PT ;  /* 0x000000020400780c */ /* 0x000fc80003f25270 */
[----:B------:R-:W-:-:S03]  /*b790*/  SEL R8, RZ, 0x1, P1 ;  /* 0x00000001ff087807 */ /* 0x000fc60000800000 */
[----:B------:R-:W2:Y:S01]  /*b7a0*/  @P2 MUFU.RCP R5, R9 ;  /* 0x0000000900052308 */ /* 0x000ea20000001000 */
[----:B------:R-:W-:Y:S02]  /*b7b0*/  LOP3.LUT R23, R23, R8, RZ, 0x3c, !PT ;  /* 0x0000000817177212 */ /* 0x000fe400078e3cff */
[----:B------:R-:W-:Y:S01]  /*b7c0*/  @!P0 LEA R7, R18, R188, 0x6 ;  /* 0x000000bc12078211 */ /* 0x000fe200078e30ff */
[C---:B------:R-:W-:Y:S01]  /*b7d0*/  @P2 FMUL.FTZ R18, R10.reuse, 0.69314718246459960938 ;  /* 0x3f3172180a122820 */ /* 0x040fe20000410000 */
[----:B------:R-:W-:-:S03]  /*b7e0*/  @P3 FMUL.FTZ R10, R10, 0.69314718246459960938 ;  /* 0x3f3172180a0a3820 */ /* 0x000fc60000410000 */
[----:B------:R-:W3:Y:S01]  /*b7f0*/  @P3 MUFU.RCP R6, R0 ;  /* 0x0000000000063308 */ /* 0x000ee20000001000 */
[----:B------:R-:W-:-:S07]  /*b800*/  @!P0 IMAD R7, R7, 0x4, R2 ;  /* 0x0000000407078824 */ /* 0x000fce00078e0202 */
[----:B------:R-:W4:Y:S01]  /*b810*/  @P2 MUFU.LG2 R2, R9 ;  /* 0x0000000900022308 */ /* 0x000f220000000c00 */
[-C--:B--2---:R-:W-:Y:S01]  /*b820*/  FMUL.FTZ R181, R24, R5.reuse ;  /* 0x0000000518b57220 */ /* 0x084fe20000410000 */
[----:B------:R2:W-:Y:S01]  /*b830*/  @!P0 STS [R7+0x28800], R5 ;  /* 0x0288000507008388 */ /* 0x0005e20000000800 */
[-C--:B------:R-:W-:Y:S01]  /*b840*/  FMUL.FTZ R179, R25, R5.reuse ;  /* 0x0000000519b37220 */ /* 0x080fe20000410000 */
[-C--:B------:R-:W-:Y:S01]  /*b850*/  FMUL.FTZ R180, R28, R5.reuse ;  /* 0x000000051cb47220 */ /* 0x080fe20000410000 */
[-C--:B------:R-:W-:Y:S01]  /*b860*/  FMUL.FTZ R178, R32, R5.reuse ;  /* 0x0000000520b27220 */ /* 0x080fe20000410000 */
[-C--:B------:R-:W-:Y:S01]  /*b870*/  FMUL.FTZ R28, R33, R5.reuse ;  /* 0x00000005211c7220 */ /* 0x080fe20000410000 */
[-C--:B------:R-:W-:Y:S01]  /*b880*/  FMUL.FTZ R175, R40, R5.reuse ;  /* 0x0000000528af7220 */ /* 0x080fe20000410000 */
[----:B------:R5:W1:Y:S01]  /*b890*/  @P3 MUFU.LG2 R24, R0 ;  /* 0x0000000000183308 */ /* 0x000a620000000c00 */
[----:B---3--:R3:W-:Y:S01]  /*b8a0*/  @!P0 STS [R7+0x28820], R6 ;  /* 0x0288200607008388 */ /* 0x0087e20000000800 */
[-C--:B------:R-:W-:Y:S01]  /*b8b0*/  FMUL.FTZ R177, R29, R5.reuse ;  /* 0x000000051db17220 */ /* 0x080fe20000410000 */
[-C--:B------:R-:W-:Y:S01]  /*b8c0*/  FMUL.FTZ R176, R36, R5.reuse ;  /* 0x0000000524b07220 */ /* 0x080fe20000410000 */
[-C--:B------:R-:W-:Y:S01]  /*b8d0*/  FMUL.FTZ R174, R37, R5.reuse ;  /* 0x0000000525ae7220 */ /* 0x080fe20000410000 */
[-C--:B------:R-:W-:Y:S01]  /*b8e0*/  FMUL.FTZ R32, R41, R5.reuse ;  /* 0x0000000529207220 */ /* 0x080fe20000410000 */
[-C--:B------:R-:W-:Y:S01]  /*b8f0*/  FMUL.FTZ R173, R44, R5.reuse ;  /* 0x000000052cad7220 */ /* 0x080fe20000410000 */
[-C--:B------:R-:W-:Y:S01]  /*b900*/  FMUL.FTZ R171, R45, R5.reuse ;  /* 0x000000052dab7220 */ /* 0x080fe20000410000 */
[-C--:B------:R-:W-:Y:S01]  /*b910*/  FMUL.FTZ R172, R48, R5.reuse ;  /* 0x0000000530ac7220 */ /* 0x080fe20000410000 */
[-C--:B-----5:R-:W-:Y:S01]  /*b920*/  FMUL.FTZ R0, R27, R6.reuse ;  /* 0x000000061b007220 */ /* 0x0a0fe20000410000 */
[----:B----4-:R-:W-:Y:S01]  /*b930*/  @P2 FMUL.FTZ R25, R2, 0.69314718246459960938 ;  /* 0x3f31721802192820 */ /* 0x010fe20000410000 */
[-C--:B------:R-:W-:Y:S01]  /*b940*/  FMUL.FTZ R169, R49, R5.reuse ;  /* 0x0000000531a97220 */ /* 0x080fe20000410000 */
[-C--:B------:R-:W-:Y:S01]  /*b950*/  FMUL.FTZ R170, R52, R5.reuse ;  /* 0x0000000534aa7220 */ /* 0x080fe20000410000 */
[-C--:B------:R-:W-:Y:S01]  /*b960*/  FMUL.FTZ R166, R53, R5.reuse ;  /* 0x0000000535a67220 */ /* 0x080fe20000410000 */
        /* <DEDUP_REMOVED lines=52> */
[-C--:B0-----:R-:W-:Y:S01]  /*bcb0*/  FMUL.FTZ R15, R70, R6.reuse ;  /* 0x00000006460f7220 */ /* 0x081fe20000410000 */
[-C--:B------:R-:W-:Y:S01]  /*bcc0*/  FMUL.FTZ R40, R91, R6.reuse ;  /* 0x000000065b287220 */ /* 0x080fe20000410000 */
[----:B------:R-:W-:Y:S01]  /*bcd0*/  @P2 FFMA.FTZ R21, R18, R3, R25 ;  /* 0x0000000312152223 */ /* 0x000fe20000010019 */
[----:B------:R-:W-:Y:S01]  /*bce0*/  PLOP3.LUT P0, PT, PT, PT, PT, 0x8, 0x0 ;  /* 0x000000000000781c */ /* 0x000fe20003f0e170 */
[-C--:B--2---:R-:W-:Y:S01]  /*bcf0*/  FMUL.FTZ R5, R26, R6.reuse ;  /* 0x000000061a057220 */ /* 0x084fe20000410000 */
        /* <DEDUP_REMOVED lines=59> */
[----:B------:R-:W-:Y:S06]  /*c0b0*/  BAR.ARV 0xe, 0x100 ;  /* 0x0384000000007b1d */ /* 0x000fec0000002000 */
.L_x_490:
[----:B------:R-:W-:Y:S05]  /*c0c0*/  BSYNC B7 ;  /* 0x0000000000077941 */ /* 0x000fea0003800000 */
.L_x_488:
[----:B------:R-:W0:Y:S08]  /*c0d0*/  S2UR UR5, SR_CgaCtaId ;  /* 0x00000000000579c3 */ /* 0x000e300000008800 */
[----:B------:R-:W-:Y:S06]  /*c0e0*/  BAR.SYNC.DEFER_BLOCKING 0x5, 0x120 ;  /* 0x0144800000007b1d */ /* 0x000fec0000010000 */
[----:B------:R-:W-:Y:S01]  /*c0f0*/  UMOV UR4, 0x400 ;  /* 0x0000040000047882 */ /* 0x000fe20000000000 */
[----:B------:R-:W-:Y:S01]  /*c100*/  BSSY B0, `(.L_x_558) ;  /* 0x000026e000007945 */ /* 0x000fe20003800000 */
[----:B0-----:R-:W-:-:S06]  /*c110*/  ULEA UR4, UR5, UR4, 0x18 ;  /* 0x0000000405047291 */ /* 0x001fcc000f8ec03f */
[----:B------:R-:W-:-:S05]  /*c120*/  IMAD.U32 R2, RZ, RZ, UR4 ;  /* 0x00000004ff027e24 */ /* 0x000fca000f8e00ff */
[----:B-----5:R0:W1:Y:S01]  /*c130*/  LDS.128 R24, [R2+0x28cd0] ;  /* 0x028cd00002187984 */ /* 0x0200620000000c00 */
[----:B------:R-:W-:Y:S06]  /*c140*/  BAR.ARV 0x4, 0x120 ;  /* 0x0104800000007b1d */ /* 0x000fec0000002000 */
[----:B------:R-:W-:Y:S05]  /*c150*/  @P0 BRA `(.L_x_559) ;  /* 0x0000001c00140947 */ /* 0x000fea0003800000 */
[----:B------:R-:W2:Y:S01]  /*c160*/  S2R R3, SR_SWINHI ;  /* 0x0000000000037919 */ /* 0x000ea20000002f00 */
[----:B------:R-:W-:Y:S01]  /*c170*/  F2FP.BF16.F32.PACK_AB R5, R0, R5 ;  /* 0x000000050005723e */ /* 0x000fe200000010ff */
[----:B------:R-:W-:Y:S01]  /*c180*/  ULDC.64 UR4, c[0x0][0xbd8] ;  /* 0x0002f60000047ab9 */ /* 0x000fe20000000a00 */
[----:B------:R-:W-:Y:S02]  /*c190*/  F2FP.BF16.F32.PACK_AB R7, R31, R7 ;  /* 0x000000071f07723e */ /* 0x000fe400000010ff */
[----:B------:R-:W-:Y:S02]  /*c1a0*/  F2FP.BF16.F32.PACK_AB R28, R28, R178 ;  /* 0x000000b21c1c723e */ /* 0x000fe400000010ff */
[----:B------:R-:W-:Y:S02]  /*c1b0*/  F2FP.BF16.F32.PACK_AB R29, R35, R29 ;  /* 0x0000001d231d723e */ /* 0x000fe400000010ff */
[----:B------:R-:W-:Y:S02]  /*c1c0*/  F2FP.BF16.F32.PACK_AB R31, R39, R38 ;  /* 0x00000026271f723e */ /* 0x000fe400000010ff */
        /* <DEDUP_REMOVED lines=11> */
[----:B------:R-:W-:Y:S02]  /*c280*/  MOV R36, R2 ;  /* 0x0000000200247202 */ /* 0x000fe40000000f00 */
[----:B--2---:R-:W-:-:S02]  /*c290*/  MOV R37, R3 ;  /* 0x0000000300257202 */ /* 0x004fc40000000f00 */
[----:B------:R-:W-:Y:S02]  /*c2a0*/  F2FP.BF16.F32.PACK_AB R90, R93, R92 ;  /* 0x0000005c5d5a723e */ /* 0x000fe400000010ff */
[----:B------:R-:W-:Y:S01]  /*c2b0*/  F2FP.BF16.F32.PACK_AB R91, R41, R91 ;  /* 0x0000005b295b723e */ /* 0x000fe200000010ff */
[----:B------:R-:W-:Y:S01]  /*c2c0*/  IMAD.WIDE R118, R210, 0x2, R36 ;  /* 0x00000002d2767825 */ /* 0x000fe200078e0224 */
[----:B------:R-:W-:Y:S02]  /*c2d0*/  F2FP.BF16.F32.PACK_AB R96, R97, R96 ;  /* 0x000000606160723e */ /* 0x000fe400000010ff */
[----:B------:R-:W-:Y:S02]  /*c2e0*/  F2FP.BF16.F32.PACK_AB R97, R66, R42 ;  /* 0x0000002a4261723e */ /* 0x000fe400000010ff */
[C---:B------:R-:W-:Y:S02]  /*c2f0*/  IADD3 R211, P0, R118.reuse, 0x40, RZ ;  /* 0x0000004076d37810 */ /* 0x040fe40007f1e0ff */
[----:B------:R-:W-:-:S02]  /*c300*/  IADD3 R183, P1, R118, 0x20, RZ ;  /* 0x0000002076b77810 */ /* 0x000fc40007f3e0ff */
[C---:B------:R-:W-:Y:S01]  /*c310*/  IADD3 R217, P3, R118.reuse, 0x2000, RZ ;  /* 0x0000200076d97810 */ /* 0x040fe20007f7e0ff */
[--C-:B------:R-:W-:Y:S01]  /*c320*/  IMAD.X R53, RZ, RZ, R119.reuse, P0 ;  /* 0x000000ffff357224 */ /* 0x100fe200000e0677 */
[----:B------:R-:W-:Y:S01]  /*c330*/  LOP3.LUT R52, R211, 0x380, RZ, 0xc0, !PT ;  /* 0x00000380d3347812 */ /* 0x000fe200078ec0ff */
[--C-:B------:R-:W-:Y:S01]  /*c340*/  IMAD.X R49, RZ, RZ, R119.reuse, P1 ;  /* 0x000000ffff317224 */ /* 0x100fe200008e0677 */
[----:B------:R-:W-:Y:S02]  /*c350*/  IADD3 R213, P4, R118, 0x60, RZ ;  /* 0x0000006076d57810 */ /* 0x000fe40007f9e0ff */
[----:B------:R-:W-:Y:S02]  /*c360*/  LOP3.LUT R48, R183, 0x380, RZ, 0xc0, !PT ;  /* 0x00000380b7307812 */ /* 0x000fe400078ec0ff */
[----:B------:R-:W-:Y:S01]  /*c370*/  LOP3.LUT R60, R217, 0x380, RZ, 0xc0, !PT ;  /* 0x00000380d93c7812 */ /* 0x000fe200078ec0ff */
[----:B------:R-:W-:Y:S01]  /*c380*/  IMAD.X R57, RZ, RZ, R119, P4 ;  /* 0x000000ffff397224 */ /* 0x000fe200020e0677 */
[----:B------:R-:W-:-:S02]  /*c390*/  SHF.R.U64 R52, R52, 0x3, RZ ;  /* 0x0000000334347819 */ /* 0x000fc400000012ff */
[----:B------:R-:W-:Y:S02]  /*c3a0*/  IADD3 R68, P5, R118, 0x2040, RZ ;  /* 0x0000204076447810 */ /* 0x000fe40007fbe0ff */
[----:B------:R-:W-:Y:S02]  /*c3b0*/  LOP3.LUT R56, R213, 0x380, RZ, 0xc0, !PT ;  /* 0x00000380d5387812 */ /* 0x000fe400078ec0ff */
[----:B------:R-:W-:Y:S01]  /*c3c0*/  SHF.R.U64 R48, R48, 0x3, RZ ;  /* 0x0000000330307819 */ /* 0x000fe200000012ff */
[----:B------:R-:W-:Y:S01]  /*c3d0*/  IMAD.X R69, RZ, RZ, R119, P5 ;  /* 0x000000ffff457224 */ /* 0x000fe200028e0677 */
[----:B------:R-:W-:Y:S02]  /*c3e0*/  SHF.R.U64 R60, R60, 0x3, RZ ;  /* 0x000000033c3c7819 */ /* 0x000fe400000012ff */
[C---:B------:R-:W-:Y:S02]  /*c3f0*/  IADD3 R44, P6, R118.reuse, 0x2020, RZ ;  /* 0x00002020762c7810 */ /* 0x040fe40007fde0ff */
[----:B------:R-:W-:-:S02]  /*c400*/  IADD3 R94, P1, R118, 0x4000, RZ ;  /* 0x00004000765e7810 */ /* 0x000fc40007f3e0ff */
[----:B------:R-:W-:Y:S01]  /*c410*/  LOP3.LUT R52, R52, R211, RZ, 0x3c, !PT ;  /* 0x000000d334347212 */ /* 0x000fe200078e3cff */
[--C-:B------:R-:W-:Y:S01]  /*c420*/  IMAD.X R65, RZ, RZ, R119.reuse, P6 ;  /* 0x000000ffff417224 */ /* 0x100fe200030e0677 */
[----:B------:R-:W-:Y:S01]  /*c430*/  LOP3.LUT R211, R68, 0x380, RZ, 0xc0, !PT ;  /* 0x0000038044d37812 */ /* 0x000fe200078ec0ff */
[----:B------:R-:W-:Y:S01]  /*c440*/  IMAD.X R95, RZ, RZ, R119, P1 ;  /* 0x000000ffff5f7224 */ /* 0x000fe200008e0677 */
[----:B------:R-:W-:Y:S02]  /*c450*/  LOP3.LUT R11, R118, 0x380, RZ, 0xc0, !PT ;  /* 0x00000380760b7812 */ /* 0x000fe400078ec0ff */
[----:B------:R-:W-:Y:S02]  /*c460*/  SHF.R.U64 R56, R56, 0x3, RZ ;  /* 0x0000000338387819 */ /* 0x000fe400000012ff */
[----:B------:R-:W-:Y:S02]  /*c470*/  LOP3.LUT R48, R48, R183, RZ, 0x3c, !PT ;  /* 0x000000b730307212 */ /* 0x000fe400078e3cff */
[----:B------:R-:W-:-:S02]  /*c480*/  LOP3.LUT R60, R60, R217, RZ, 0x3c, !PT ;  /* 0x000000d93c3c7212 */ /* 0x000fc400078e3cff */
[----:B------:R-:W-:Y:S02]  /*c490*/  IADD3 R72, P2, R118, 0x2060, RZ ;  /* 0x0000206076487810 */ /* 0x000fe40007f5e0ff */
[----:B------:R-:W-:Y:S02]  /*c4a0*/  LOP3.LUT R183, R44, 0x380, RZ, 0xc0, !PT ;  /* 0x000003802cb77812 */ /* 0x000fe400078ec0ff */
[----:B------:R-:W-:Y:S01]  /*c4b0*/  LOP3.LUT R217, R94, 0x380, RZ, 0xc0, !PT ;  /* 0x000003805ed97812 */ /* 0x000fe200078ec0ff */
[----:B------:R-:W-:Y:S01]  /*c4c0*/  IMAD.X R73, RZ, RZ, R119, P2 ;  /* 0x000000ffff497224 */ /* 0x000fe200010e0677 */
[----:B------:R-:W-:Y:S02]  /*c4d0*/  SHF.R.U64 R211, R211, 0x3, RZ ;  /* 0x00000003d3d37819 */ /* 0x000fe400000012ff */
[----:B------:R-:W-:Y:S02]  /*c4e0*/  IADD3 R30, P4, R118, 0x4040, RZ ;  /* 0x00004040761e7810 */ /* 0x000fe40007f9e0ff */
[----:B------:R-:W-:-:S02]  /*c4f0*/  SHF.R.U64 R11, R11, 0x3, RZ ;  /* 0x000000030b0b7819 */ /* 0x000fc400000012ff */
[----:B------:R-:W-:Y:S01]  /*c500*/  LOP3.LUT R56, R56, R213, RZ, 0x3c, !PT ;  /* 0x000000d538387212 */ /* 0x000fe200078e3cff */
[----:B------:R-:W-:Y:S01]  /*c510*/  IMAD.X R103, RZ, RZ, R119, P4 ;  /* 0x000000ffff677224 */ /* 0x000fe200020e0677 */
[----:B------:R-:W-:Y:S02]  /*c520*/  LOP3.LUT R213, R72, 0x380, RZ, 0xc0, !PT ;  /* 0x0000038048d57812 */ /* 0x000fe400078ec0ff */
[----:B------:R-:W-:Y:S02]  /*c530*/  SHF.R.U64 R183, R183, 0x3, RZ ;  /* 0x00000003b7b77819 */ /* 0x000fe400000012ff */
[----:B------:R-:W-:Y:S02]  /*c540*/  SHF.R.U64 R217, R217, 0x3, RZ ;  /* 0x00000003d9d97819 */ /* 0x000fe400000012ff */
[----:B------:R-:W-:Y:S02]  /*c550*/  IADD3 R4, P0, R118, 0x4020, RZ ;  /* 0x0000402076047810 */ /* 0x000fe40007f1e0ff */
[----:B------:R-:W-:-:S02]  /*c560*/  IADD3.X R61, RZ, R119, RZ, P3, !PT ;  /* 0x00000077ff3d7210 */ /* 0x000fc40001ffe4ff */
[C---:B------:R-:W-:Y:S01]  /*c570*/  IADD3 R6, P6, R118.reuse, 0x6000, RZ ;  /* 0x0000600076067810 */ /* 0x040fe20007fde0ff */
[--C-:B------:R-:W-:Y:S01]  /*c580*/  IMAD.X R99, RZ, RZ, R119.reuse, P0 ;  /* 0x000000ffff637224 */ /* 0x100fe200000e0677 */
[C---:B------:R-:W-:Y:S02]  /*c590*/  IADD3 R34, P3, R118.reuse, 0x4060, RZ ;  /* 0x0000406076227810 */ /* 0x040fe40007f7e0ff */
[C---:B------:R-:W-:Y:S01]  /*c5a0*/  IADD3 R3, P5, R118.reuse, 0x6020, RZ ;  /* 0x0000602076037810 */ /* 0x040fe20007fbe0ff */
[--C-:B------:R-:W-:Y:S01]  /*c5b0*/  IMAD.X R111, RZ, RZ, R119.reuse, P6 ;  /* 0x000000ffff6f7224 */ /* 0x100fe200030e0677 */
[C---:B------:R-:W-:Y:S01]  /*c5c0*/  IADD3 R10, P2, R118.reuse, 0x6040, RZ ;  /* 0x00006040760a7810 */ /* 0x040fe20007f5e0ff */
[----:B------:R-:W-:Y:S01]  /*c5d0*/  IMAD.X R107, RZ, RZ, R119, P3 ;  /* 0x000000ffff6b7224 */ /* 0x000fe200018e0677 */
[----:B-1----:R-:W-:Y:S02]  /*c5e0*/  IADD3 R24, P1, R118, 0x6060, RZ ;  /* 0x0000606076187810 */ /* 0x002fe40007f3e0ff */
[----:B------:R-:W-:-:S02]  /*c5f0*/  LOP3.LUT R68, R211, R68, RZ, 0x3c, !PT ;  /* 0x00000044d3447212 */ /* 0x000fc400078e3cff */
[----:B------:R-:W-:Y:S01]  /*c600*/  LOP3.LUT R118, R11, R118, RZ, 0x3c, !PT ;  /* 0x000000760b767212 */ /* 0x000fe200078e3cff */
[--C-:B------:R-:W-:Y:S01]  /*c610*/  IMAD.X R11, RZ, RZ, R119.reuse, P2 ;  /* 0x000000ffff0b7224 */ /* 0x100fe200010e0677 */
[----:B------:R-:W-:Y:S01]  /*c620*/  LOP3.LUT R211, R30, 0x380, RZ, 0xc0, !PT ;  /* 0x000003801ed37812 */ /* 0x000fe200078ec0ff */
[----:B------:R-:W-:Y:S01]  /*c630*/  IMAD.X R45, RZ, RZ, R119, P1 ;  /* 0x000000ffff2d7224 */ /* 0x000fe200008e0677 */
[----:B------:R-:W-:Y:S02]  /*c640*/  SHF.R.U64 R213, R213, 0x3, RZ ;  /* 0x00000003d5d57819 */ /* 0x000fe400000012ff */
[----:B------:R-:W-:Y:S02]  /*c650*/  LOP3.LUT R64, R183, R44, RZ, 0x3c, !PT ;  /* 0x0000002cb7407212 */ /* 0x000fe400078e3cff */
[----:B------:R-:W-:Y:S02]  /*c660*/  LOP3.LUT R94, R217, R94, RZ, 0x3c, !PT ;  /* 0x0000005ed95e7212 */ /* 0x000fe400078e3cff */
[----:B------:R-:W-:-:S02]  /*c670*/  LOP3.LUT R183, R4, 0x380, RZ, 0xc0, !PT ;  /* 0x0000038004b77812 */ /* 0x000fc400078ec0ff */
[----:B------:R-:W-:Y:S02]  /*c680*/  LOP3.LUT R217, R6, 0x380, RZ, 0xc0, !PT ;  /* 0x0000038006d97812 */ /* 0x000fe400078ec0ff */
[-C--:B------:R-:W-:Y:S02]  /*c690*/  IADD3.X R115, RZ, R119.reuse, RZ, P5, !PT ;  /* 0x00000077ff737210 */ /* 0x080fe40002ffe4ff */
[----:B------:R-:W-:Y:S02]  /*c6a0*/  SHF.R.U64 R211, R211, 0x3, RZ ;  /* 0x00000003d3d37819 */ /* 0x000fe400000012ff */
[----:B------:R-:W-:Y:S02]  /*c6b0*/  MOV R118, R118 ;  /* 0x0000007600767202 */ /* 0x000fe40000000f00 */
[----:B------:R-:W-:Y:S02]  /*c6c0*/  LOP3.LUT R72, R213, R72, RZ, 0x3c, !PT ;  /* 0x00000048d5487212 */ /* 0x000fe400078e3cff */
[----:B------:R-:W-:-:S02]  /*c6d0*/  LOP3.LUT R119, R10, 0x380, RZ, 0xc0, !PT ;  /* 0x000003800a777812 */ /* 0x000fc400078ec0ff */
[----:B------:R-:W-:Y:S02]  /*c6e0*/  LOP3.LUT R213, R34, 0x380, RZ, 0xc0, !PT ;  /* 0x0000038022d57812 */ /* 0x000fe400078ec0ff */
[----:B------:R-:W-:Y:S02]  /*c6f0*/  SHF.R.U64 R183, R183, 0x3, RZ ;  /* 0x00000003b7b77819 */ /* 0x000fe400000012ff */
[----:B------:R-:W-:Y:S02]  /*c700*/  SHF.R.U64 R217, R217, 0x3, RZ ;  /* 0x00000003d9d97819 */ /* 0x000fe400000012ff */
[----:B------:R-:W-:Y:S02]  /*c710*/  LOP3.LUT R102, R211, R30, RZ, 0x3c, !PT ;  /* 0x0000001ed3667212 */ /* 0x000fe400078e3cff */
[----:B------:R-:W-:Y:S02]  /*c720*/  LOP3.LUT R30, R24, 0x380, RZ, 0xc0, !PT ;  /* 0x00000380181e7812 */ /* 0x000fe400078ec0ff */
[----:B------:R-:W-:-:S02]  /*c730*/  SHF.R.U64 R119, R119, 0x3, RZ ;  /* 0x0000000377777819 */ /* 0x000fc400000012ff */
[----:B------:R-:W-:Y:S02]  /*c740*/  SHF.R.U64 R213, R213, 0x3, RZ ;  /* 0x00000003d5d57819 */ /* 0x000fe400000012ff */
[----:B------:R-:W-:Y:S02]  /*c750*/  LOP3.LUT R98, R183, R4, RZ, 0x3c, !PT ;  /* 0x00000004b7627212 */ /* 0x000fe400078e3cff */
[----:B------:R-:W-:Y:S02]  /*c760*/  LOP3.LUT R110, R217, R6, RZ, 0x3c, !PT ;  /* 0x00000006d96e7212 */ /* 0x000fe400078e3cff */
[----:B------:R-:W-:Y:S02]  /*c770*/  F2FP.BF16.F32.PACK_AB R4, R179, R181 ;  /* 0x000000b5b304723e */ /* 0x000fe400000010ff */
[----:B------:R-:W-:Y:S01]  /*c780*/  F2FP.BF16.F32.PACK_AB R6, R177, R180 ;  /* 0x000000b4b106723e */ /* 0x000fe200000010ff */
[----:B------:R-:W-:Y:S01]  /*c790*/  BAR.SYNC.DEFER_BLOCKING 0x1, 0x100 ;  /* 0x0044000000007b1d */ /* 0x000fe20000010000 */
[----:B------:R-:W-:-:S02]  /*c7a0*/  LOP3.LUT R0, R3, 0x380, RZ, 0xc0, !PT ;  /* 0x0000038003007812 */ /* 0x000fc400078ec0ff */
[----:B------:R-:W-:Y:S02]  /*c7b0*/  SHF.R.U64 R177, R30, 0x3, RZ ;  /* 0x000000031eb17819 */ /* 0x000fe400000012ff */
[----:B------:R-:W-:Y:S02]  /*c7c0*/  LOP3.LUT R10, R119, R10, RZ, 0x3c, !PT ;  /* 0x0000000a770a7212 */ /* 0x000fe400078e3cff */
[----:B------:R-:W-:Y:S02]  /*c7d0*/  LOP3.LUT R106, R213, R34, RZ, 0x3c, !PT ;  /* 0x00000022d56a7212 */ /* 0x000fe400078e3cff */
[----:B------:R-:W-:Y:S02]  /*c7e0*/  MOV R48, R48 ;  /* 0x0000003000307202 */ /* 0x000fe40000000f00 */
[----:B------:R-:W-:Y:S02]  /*c7f0*/  F2FP.BF16.F32.PACK_AB R30, R174, R176 ;  /* 0x000000b0ae1e723e */ /* 0x000fe400000010ff */
[----:B------:R-:W-:-:S02]  /*c800*/  MOV R52, R52 ;  /* 0x0000003400347202 */ /* 0x000fc40000000f00 */
[----:B------:R-:W-:Y:S02]  /*c810*/  F2FP.BF16.F32.PACK_AB R34, R171, R173 ;  /* 0x000000adab22723e */ /* 0x000fe400000010ff */
[----:B------:R-:W-:Y:S02]  /*c820*/  SHF.R.U64 R0, R0, 0x3, RZ ;  /* 0x0000000300007819 */ /* 0x000fe400000012ff */
[----:B------:R-:W-:Y:S02]  /*c830*/  MOV R56, R56 ;  /* 0x0000003800387202 */ /* 0x000fe40000000f00 */
[----:B------:R-:W-:Y:S02]  /*c840*/  MOV R38, R10 ;  /* 0x0000000a00267202 */ /* 0x000fe40000000f00 */
[----:B------:R-:W-:Y:S01]  /*c850*/  MOV R60, R60 ;  /* 0x0000003c003c7202 */ /* 0x000fe20000000f00 */
[----:B------:R1:W-:Y:S01]  /*c860*/  STSM.16.M88.4 [R118], R4 ;  /* 0x0000000476007844 */ /* 0x0003e20000000200 */
[----:B------:R-:W-:-:S02]  /*c870*/  F2FP.BF16.F32.PACK_AB R10, R163, R165 ;  /* 0x000000a5a30a723e */ /* 0x000fc400000010ff */
[----:B------:R-:W-:Y:S01]  /*c880*/  F2FP.BF16.F32.PACK_AB R11, R63, R62 ;  /* 0x0000003e3f0b723e */ /* 0x000fe200000010ff */
[----:B------:R2:W-:Y:S01]  /*c890*/  STSM.16.M88.4 [R48], R28 ;  /* 0x0000001c30007844 */ /* 0x0005e20000000200 */
[----:B------:R-:W-:Y:S02]  /*c8a0*/  MOV R64, R64 ;  /* 0x0000004000407202 */ /* 0x000fe40000000f00 */
[----:B------:R-:W-:Y:S01]  /*c8b0*/  LOP3.LUT R114, R0, R3, RZ, 0x3c, !PT ;  /* 0x0000000300727212 */ /* 0x000fe200078e3cff */
[----:B------:R3:W-:Y:S01]  /*c8c0*/  STSM.16.M88.4 [R52], R32 ;  /* 0x0000002034007844 */ /* 0x0007e20000000200 */
[----:B------:R-:W-:Y:S02]  /*c8d0*/  MOV R68, R68 ;  /* 0x0000004400447202 */ /* 0x000fe40000000f00 */
[----:B------:R-:W-:Y:S02]  /*c8e0*/  MOV R72, R72 ;  /* 0x0000004800487202 */ /* 0x000fe40000000f00 */
[----:B------:R-:W-:-:S02]  /*c8f0*/  LOP3.LUT R44, R177, R24, RZ, 0x3c, !PT ;  /* 0x00000018b12c7212 */ /* 0x000fc400078e3cff */
[----:B------:R-:W-:Y:S02]  /*c900*/  MOV R94, R94 ;  /* 0x0000005e005e7202 */ /* 0x000fe40000000f00 */
[----:B-1----:R-:W-:Y:S02]  /*c910*/  F2FP.BF16.F32.PACK_AB R4, R169, R172 ;  /* 0x000000aca904723e */ /* 0x002fe400000010ff */
[----:B------:R-:W-:Y:S02]  /*c920*/  F2FP.BF16.F32.PACK_AB R5, R51, R50 ;  /* 0x000000323305723e */ /* 0x000fe400000010ff */
[----:B------:R-:W-:Y:S02]  /*c930*/  F2FP.BF16.F32.PACK_AB R6, R166, R170 ;  /* 0x000000aaa606723e */ /* 0x000fe400000010ff */
[----:B------:R-:W-:Y:S02]  /*c940*/  F2FP.BF16.F32.PACK_AB R7, R55, R54 ;  /* 0x000000363707723e */ /* 0x000fe400000010ff */
[----:B--2---:R-:W-:-:S02]  /*c950*/  F2FP.BF16.F32.PACK_AB R28, R159, R161 ;  /* 0x000000a19f1c723e */ /* 0x004fc400000010ff */
[----:B------:R-:W-:Y:S01]  /*c960*/  F2FP.BF16.F32.PACK_AB R29, R75, R74 ;  /* 0x0000004a4b1d723e */ /* 0x000fe200000010ff */
[----:B------:R-:W-:Y:S01]  /*c970*/  STSM.16.M88.4 [R56], R4 ;  /* 0x0000000438007844 */ /* 0x000fe20000000200 */
[----:B------:R-:W-:Y:S02]  /*c980*/  F2FP.BF16.F32.PACK_AB R30, R77, R160 ;  /* 0x000000a04d1e723e */ /* 0x000fe400000010ff */
[----:B------:R-:W-:Y:S01]  /*c990*/  F2FP.BF16.F32.PACK_AB R31, R79, R78 ;  /* 0x0000004e4f1f723e */ /* 0x000fe200000010ff */
[----:B------:R1:W-:Y:S01]  /*c9a0*/  STSM.16.M88.4 [R60], R8 ;  /* 0x000000083c007844 */ /* 0x0003e20000000200 */
[----:B---3--:R-:W-:Y:S02]  /*c9b0*/  F2FP.BF16.F32.PACK_AB R32, R81, R157 ;  /* 0x0000009d5120723e */ /* 0x008fe400000010ff */
[----:B------:R-:W-:Y:S01]  /*c9c0*/  F2FP.BF16.F32.PACK_AB R33, R83, R82 ;  /* 0x000000525321723e */ /* 0x000fe200000010ff */
[----:B------:R-:W-:Y:S01]  /*c9d0*/  STSM.16.M88.4 [R64], R12 ;  /* 0x0000000c40007844 */ /* 0x000fe20000000200 */
[----:B------:R-:W-:-:S02]  /*c9e0*/  F2FP.BF16.F32.PACK_AB R34, R85, R84 ;  /* 0x000000545522723e */ /* 0x000fc400000010ff */
[----:B------:R-:W-:Y:S01]  /*c9f0*/  F2FP.BF16.F32.PACK_AB R35, R87, R86 ;  /* 0x000000565723723e */ /* 0x000fe200000010ff */
[----:B------:R-:W-:Y:S01]  /*ca00*/  STSM.16.M88.4 [R68], R28 ;  /* 0x0000001c44007844 */ /* 0x000fe20000000200 */
[----:B------:R-:W-:Y:S02]  /*ca10*/  MOV R3, R98 ;  /* 0x0000006200037202 */ /* 0x000fe40000000f00 */
[----:B------:R-:W-:Y:S01]  /*ca20*/  MOV R24, R106 ;  /* 0x0000006a00187202 */ /* 0x000fe20000000f00 */
[----:B------:R-:W-:Y:S01]  /*ca30*/  STSM.16.M88.4 [R72], R32 ;  /* 0x0000002048007844 */ /* 0x000fe20000000200 */
[----:B------:R-:W-:Y:S02]  /*ca40*/  F2FP.BF16.F32.PACK_AB R98, R101, R100 ;  /* 0x000000646562723e */ /* 0x000fe400000010ff */
[----:B------:R-:W-:Y:S01]  /*ca50*/  F2FP.BF16.F32.PACK_AB R99, R70, R58 ;  /* 0x0000003a4663723e */ /* 0x000fe200000010ff */
[----:B------:R-:W-:Y:S01]  /*ca60*/  STSM.16.M88.4 [R94], R88 ;  /* 0x000000585e007844 */ /* 0x000fe20000000200 */
        /* <DEDUP_REMOVED lines=8> */
[----:B------:R-:W-:Y:S01]  /*caf0*/  F2FP.BF16.F32.PACK_AB R120, R121, R120 ;  /* 0x000000787978723e */ /* 0x000fe200000010ff */
[----:B------:R-:W-:Y:S01]  /*cb00*/  STSM.16.M88.4 [R102], R104 ;  /* 0x0000006866007844 */ /* 0x000fe20000000200 */
[----:B------:R-:W-:Y:S02]  /*cb10*/  F2FP.BF16.F32.PACK_AB R113, R155, R154 ;  /* 0x0000009a9b71723e */ /* 0x000fe400000010ff */
[----:B------:R-:W-:Y:S02]  /*cb20*/  F2FP.BF16.F32.PACK_AB R114, R117, R116 ;  /* 0x000000747572723e */ /* 0x000fe400000010ff */
[----:B------:R-:W-:Y:S02]  /*cb30*/  F2FP.BF16.F32.PACK_AB R115, R158, R156 ;  /* 0x0000009c9e73723e */ /* 0x000fe400000010ff */
[----:B------:R-:W-:Y:S02]  /*cb40*/  F2FP.BF16.F32.PACK_AB R121, R123, R122 ;  /* 0x0000007a7b79723e */ /* 0x000fe400000010ff */
[----:B------:R-:W-:Y:S01]  /*cb50*/  F2FP.BF16.F32.PACK_AB R128, R129, R128 ;  /* 0x000000808180723e */ /* 0x000fe200000010ff */
[----:B------:R2:W-:Y:S01]  /*cb60*/  STSM.16.M88.4 [R24], R112 ;  /* 0x0000007018007844 */ /* 0x0005e20000000200 */
[----:B------:R-:W-:-:S02]  /*cb70*/  MOV R110, R110 ;  /* 0x0000006e006e7202 */ /* 0x000fc40000000f00 */
[----:B------:R-:W-:Y:S02]  /*cb80*/  F2FP.BF16.F32.PACK_AB R122, R125, R124 ;  /* 0x0000007c7d7a723e */ /* 0x000fe400000010ff */
[----:B------:R-:W-:Y:S02]  /*cb90*/  F2FP.BF16.F32.PACK_AB R123, R127, R126 ;  /* 0x0000007e7f7b723e */ /* 0x000fe400000010ff */
[----:B------:R-:W-:Y:S02]  /*cba0*/  F2FP.BF16.F32.PACK_AB R129, R131, R130 ;  /* 0x000000828381723e */ /* 0x000fe400000010ff */
[----:B------:R-:W-:Y:S01]  /*cbb0*/  F2FP.BF16.F32.PACK_AB R136, R137, R136 ;  /* 0x000000888988723e */ /* 0x000fe200000010ff */
[----:B------:R-:W-:Y:S01]  /*cbc0*/  STSM.16.M88.4 [R110], R120 ;  /* 0x000000786e007844 */ /* 0x000fe20000000200 */
[----:B------:R-:W-:Y:S02]  /*cbd0*/  ISETP.NE.U32.AND P0, PT, RZ, UR4, PT ;  /* 0x00000004ff007c0c */ /* 0x000fe4000bf05070 */
[----:B-1----:R-:W-:-:S02]  /*cbe0*/  IADD3 R10, P1, R199, UR4, RZ ;  /* 0x00000004c70a7c10 */ /* 0x002fc4000ff3e0ff */
[----:B------:R-:W-:Y:S01]  /*cbf0*/  F2FP.BF16.F32.PACK_AB R130, R133, R132 ;  /* 0x000000848582723e */ /* 0x000fe200000010ff */
[----:B--2---:R-:W-:Y:S01]  /*cc00*/  IMAD.MOV.U32 R24, RZ, RZ, RZ ;  /* 0x000000ffff187224 */ /* 0x004fe200078e00ff */
[----:B------:R-:W-:Y:S02]  /*cc10*/  F2FP.BF16.F32.PACK_AB R131, R135, R134 ;  /* 0x000000868783723e */ /* 0x000fe400000010ff */
[----:B------:R-:W-:Y:S02]  /*cc20*/  F2FP.BF16.F32.PACK_AB R137, R139, R138 ;  /* 0x0000008a8b89723e */ /* 0x000fe400000010ff */
[----:B------:R-:W-:Y:S01]  /*cc30*/  F2FP.BF16.F32.PACK_AB R144, R145, R144 ;  /* 0x000000909190723e */ /* 0x000fe200000010ff */
[----:B------:R1:W-:Y:S01]  /*cc40*/  STSM.16.M88.4 [R0], R128 ;  /* 0x0000008000007844 */ /* 0x0003e20000000200 */
[----:B------:R-:W-:Y:S02]  /*cc50*/  F2FP.BF16.F32.PACK_AB R138, R141, R140 ;  /* 0x0000008c8d8a723e */ /* 0x000fe400000010ff */
[----:B------:R-:W-:-:S02]  /*cc60*/  F2FP.BF16.F32.PACK_AB R139, R143, R142 ;  /* 0x0000008e8f8b723e */ /* 0x000fc400000010ff */
[----:B------:R-:W-:Y:S02]  /*cc70*/  F2FP.BF16.F32.PACK_AB R145, R147, R146 ;  /* 0x000000929391723e */ /* 0x000fe400000010ff */
[----:B------:R-:W-:Y:S01]  /*cc80*/  MOV R44, R44 ;  /* 0x0000002c002c7202 */ /* 0x000fe20000000f00 */
[----:B------:R-:W-:Y:S01]  /*cc90*/  STSM.16.M88.4 [R38], R136 ;  /* 0x0000008826007844 */ /* 0x000fe20000000200 */
[----:B------:R-:W-:Y:S02]  /*cca0*/  F2FP.BF16.F32.PACK_AB R146, R149, R148 ;  /* 0x000000949592723e */ /* 0x000fe400000010ff */
[----:B------:R-:W-:Y:S02]  /*ccb0*/  F2FP.BF16.F32.PACK_AB R147, R151, R150 ;  /* 0x000000969793723e */ /* 0x000fe400000010ff */
[----:B------:R-:W-:Y:S02]  /*ccc0*/  ISETP.NE.AND.EX P0, PT, RZ, UR5, PT, P0 ;  /* 0x00000005ff007c0c */ /* 0x000fe4000bf05300 */
[----:B------:R-:W-:Y:S01]  /*ccd0*/  IADD3.X R11, R200, UR5, RZ, P1, !PT ;  /* 0x00000005c80b7c10 */ /* 0x000fe20008ffe4ff */
[----:B------:R-:W-:Y:S01]  /*cce0*/  ULDC.64 UR4, c[0x0][0xbe0] ;  /* 0x0002f80000047ab9 */ /* 0x000fe20000000a00 */
[----:B------:R2:W-:Y:S01]  /*ccf0*/  STSM.16.M88.4 [R44], R144 ;  /* 0x000000902c007844 */ /* 0x0005e20000000200 */
[----:B------:R-:W-:Y:S01]  /*cd00*/  BAR.SYNC.DEFER_BLOCKING 0x1, 0x100 ;  /* 0x0044000000007b1d */ /* 0x000fe20000010000 */
[----:B------:R-:W-:-:S04]  /*cd10*/  ISETP.NE.U32.AND P6, PT, RZ, UR4, PT ;  /* 0x00000004ff007c0c */ /* 0x000fc8000bfc5070 */
[----:B------:R-:W-:-:S13]  /*cd20*/  ISETP.NE.AND.EX P6, PT, RZ, UR5, PT, P6 ;  /* 0x00000005ff007c0c */ /* 0x000fda000bfc5360 */
[----:B------:R-:W-:Y:S01]  /*cd30*/  @P6 IADD3 R6, P4, R199, UR4, RZ ;  /* 0x00000004c7066c10 */ /* 0x000fe2000ff9e0ff */
[----:B------:R-:W-:Y:S02]  /*cd40*/  ULDC UR4, c[0x0][0xa88] ;  /* 0x0002a20000047ab9 */ /* 0x000fe40000000800 */
[----:B-1----:R-:W-:Y:S02]  /*cd50*/  MOV R0, UR4 ;  /* 0x0000000400007c02 */ /* 0x002fe40008000f00 */
[----:B------:R-:W-:Y:S01]  /*cd60*/  @P6 IADD3.X R7, R200, UR5, RZ, P4, !PT ;  /* 0x00000005c8076c10 */ /* 0x000fe2000a7fe4ff */
[----:B------:R1:W5:Y:S01]  /*cd70*/  @P0 LDG.E R24, desc[UR40][R10.64] ;  /* 0x000000280a180981 */ /* 0x000362000c1e1900 */
[----:B------:R-:W-:-:S03]  /*cd80*/  IMAD R5, R192, 0x40, R187 ;  /* 0x00000040c0057824 */ /* 0x000fc600078e02bb */
[----:B------:R1:W5:Y:S01]  /*cd90*/  @P6 LDG.E R0, desc[UR40][R6.64] ;  /* 0x0000002806006981 */ /* 0x000362000c1e1900 */
[----:B------:R-:W-:-:S03]  /*cda0*/  IMAD.WIDE R4, R5, 0x2, R36 ;  /* 0x0000000205047825 */ /* 0x000fc600078e0224 */
[C---:B------:R-:W-:Y:S02]  /*cdb0*/  IADD3 R9, P1, R4.reuse, 0x1000, RZ ;  /* 0x0000100004097810 */ /* 0x040fe40007f3e0ff */
[C---:B------:R-:W-:Y:S02]  /*cdc0*/  IADD3 R13, P2, R4.reuse, 0x2000, RZ ;  /* 0x00002000040d7810 */ /* 0x040fe40007f5e0ff */
[C---:B------:R-:W-:Y:S02]  /*cdd0*/  IADD3 R29, P3, R4.reuse, 0x3000, RZ ;  /* 0x00003000041d7810 */ /* 0x040fe40007f7e0ff */
[----:B------:R-:W-:Y:S02]  /*cde0*/  IADD3 R33, P4, R4, 0x4000, RZ ;  /* 0x0000400004217810 */ /* 0x000fe40007f9e0ff */
[----:B------:R-:W-:Y:S02]  /*cdf0*/  LOP3.LUT R8, R9, 0x380, RZ, 0xc0, !PT ;  /* 0x0000038009087812 */ /* 0x000fe400078ec0ff */
[----:B------:R-:W-:-:S02]  /*ce00*/  LOP3.LUT R12, R13, 0x380, RZ, 0xc0, !PT ;  /* 0x000003800d0c7812 */ /* 0x000fc400078ec0ff */
[----:B------:R-:W-:Y:S02]  /*ce10*/  LOP3.LUT R28, R29, 0x380, RZ, 0xc0, !PT ;  /* 0x000003801d1c7812 */ /* 0x000fe400078ec0ff */
[----:B------:R-:W-:Y:S02]  /*ce20*/  LOP3.LUT R32, R33, 0x380, RZ, 0xc0, !PT ;  /* 0x0000038021207812 */ /* 0x000fe400078ec0ff */
[----:B------:R-:W-:Y:S02]  /*ce30*/  SHF.R.U64 R8, R8, 0x3, RZ ;  /* 0x0000000308087819 */ /* 0x000fe400000012ff */
[----:B------:R-:W-:Y:S02]  /*ce40*/  SHF.R.U64 R12, R12, 0x3, RZ ;  /* 0x000000030c0c7819 */ /* 0x000fe400000012ff */
[----:B------:R-:W-:Y:S02]  /*ce50*/  SHF.R.U64 R28, R28, 0x3, RZ ;  /* 0x000000031c1c7819 */ /* 0x000fe400000012ff */
[----:B------:R-:W-:-:S02]  /*ce60*/  SHF.R.U64 R32, R32, 0x3, RZ ;  /* 0x0000000320207819 */ /* 0x000fc400000012ff */
[----:B------:R-:W-:Y:S02]  /*ce70*/  IADD3 R37, P5, R4, 0x5000, RZ ;  /* 0x0000500004257810 */ /* 0x000fe40007fbe0ff */
        /* <DEDUP_REMOVED lines=8> */
[----:B------:R-:W-:-:S02]  /*cf00*/  P2R R14, PR, RZ, 0x20 ;  /* 0x00000020ff0e7803 */ /* 0x000fc40000000000 */
[C---:B------:R-:W-:Y:S02]  /*cf10*/  IADD3 R41, P1, R4.reuse, 0x6000, RZ ;  /* 0x0000600004297810 */ /* 0x040fe40007f3e0ff */
[C---:B------:R-:W-:Y:S02]  /*cf20*/  IADD3 R45, P2, R4.reuse, 0x7000, RZ ;  /* 0x00007000042d7810 */ /* 0x040fe40007f5e0ff */
[C---:B------:R-:W-:Y:S02]  /*cf30*/  IADD3 R49, P3, R4.reuse, 0x8000, RZ ;  /* 0x0000800004317810 */ /* 0x040fe40007f7e0ff */
[C---:B------:R-:W-:Y:S02]  /*cf40*/  IADD3 R53, P4, R4.reuse, 0x9000, RZ ;  /* 0x0000900004357810 */ /* 0x040fe40007f9e0ff */
[----:B------:R-:W-:Y:S02]  /*cf50*/  IADD3 R57, P5, R4, 0xa000, RZ ;  /* 0x0000a00004397810 */ /* 0x000fe40007fbe0ff */
[----:B------:R-:W-:-:S02]  /*cf60*/  LOP3.LUT R36, R37, 0x380, RZ, 0xc0, !PT ;  /* 0x0000038025247812 */ /* 0x000fc400078ec0ff */
[----:B------:R-:W-:Y:S02]  /*cf70*/  LOP3.LUT R40, R41, 0x380, RZ, 0xc0, !PT ;  /* 0x0000038029287812 */ /* 0x000fe400078ec0ff */
[----:B--2---:R-:W-:Y:S02]  /*cf80*/  LOP3.LUT R44, R45, 0x380, RZ, 0xc0, !PT ;  /* 0x000003802d2c7812 */ /* 0x004fe400078ec0ff */
[----:B------:R-:W-:Y:S02]  /*cf90*/  LOP3.LUT R48, R49, 0x380, RZ, 0xc0, !PT ;  /* 0x0000038031307812 */ /* 0x000fe400078ec0ff */
[----:B------:R-:W-:Y:S02]  /*cfa0*/  LOP3.LUT R52, R53, 0x380, RZ, 0xc0, !PT ;  /* 0x0000038035347812 */ /* 0x000fe400078ec0ff */
[----:B------:R-:W-:Y:S02]  /*cfb0*/  LOP3.LUT R56, R57, 0x380, RZ, 0xc0, !PT ;  /* 0x0000038039387812 */ /* 0x000fe400078ec0ff */
[----:B------:R-:W-:-:S02]  /*cfc0*/  SHF.R.U64 R36, R36, 0x3, RZ ;  /* 0x0000000324247819 */ /* 0x000fc400000012ff */
[----:B------:R-:W-:Y:S02]  /*cfd0*/  SHF.R.U64 R40, R40, 0x3, RZ ;  /* 0x0000000328287819 */ /* 0x000fe400000012ff */
[----:B------:R-:W-:Y:S02]  /*cfe0*/  SHF.R.U64 R44, R44, 0x3, RZ ;  /* 0x000000032c2c7819 */ /* 0x000fe400000012ff */
[----:B------:R-:W-:Y:S02]  /*cff0*/  SHF.R.U64 R48, R48, 0x3, RZ ;  /* 0x0000000330307819 */ /* 0x000fe400000012ff */
[----:B------:R-:W-:Y:S02]  /*d000*/  SHF.R.U64 R52, R52, 0x3, RZ ;  /* 0x0000000334347819 */ /* 0x000fe400000012ff */
[----:B------:R-:W-:Y:S02]  /*d010*/  SHF.R.U64 R56, R56, 0x3, RZ ;  /* 0x0000000338387819 */ /* 0x000fe400000012ff */
[----:B------:R-:W-:-:S02]  /*d020*/  LOP3.LUT R36, R36, R37, RZ, 0x3c, !PT ;  /* 0x0000002524247212 */ /* 0x000fc400078e3cff */
[----:B------:R-:W-:Y:S02]  /*d030*/  LOP3.LUT R40, R40, R41, RZ, 0x3c, !PT ;  /* 0x0000002928287212 */ /* 0x000fe400078e3cff */
[----:B------:R-:W-:Y:S02]  /*d040*/  LOP3.LUT R44, R44, R45, RZ, 0x3c, !PT ;  /* 0x0000002d2c2c7212 */ /* 0x000fe400078e3cff */
[----:B------:R-:W-:Y:S02]  /*d050*/  LOP3.LUT R48, R48, R49, RZ, 0x3c, !PT ;  /* 0x0000003130307212 */ /* 0x000fe400078e3cff */
[----:B------:R-:W-:Y:S02]  /*d060*/  LOP3.LUT R52, R52, R53, RZ, 0x3c, !PT ;  /* 0x0000003534347212 */ /* 0x000fe400078e3cff */
[----:B------:R-:W-:Y:S01]  /*d070*/  LOP3.LUT R56, R56, R57, RZ, 0x3c, !PT ;  /* 0x0000003938387212 */ /* 0x000fe200078e3cff */
[----:B-1----:R-:W-:Y:S06]  /*d080*/  @P6 BRA `(.L_x_560) ;  /* 0x0000000000106947 */ /* 0x002fec0003800000 */
[----:B------:R-:W-:Y:S05]  /*d090*/  @!P0 BRA `(.L_x_560) ;  /* 0x00000000000c8947 */ /* 0x000fea0003800000 */
[----:B------:R-:W2:Y:S04]  /*d0a0*/  LDG.E R3, desc[UR40][R10.64] ;  /* 0x000000280a037981 */ /* 0x000ea8000c1e1900 */
[----:B-----5:R-:W2:Y:S02]  /*d0b0*/  LDG.E R0, desc[UR40][R10.64+0x4] ;  /* 0x000004280a007981 */ /* 0x020ea4000c1e1900 */
[----:B--2---:R-:W-:-:S07]  /*d0c0*/  IMAD.IADD R0, R0, 0x1, -R3 ;  /* 0x0000000100007824 */ /* 0x004fce00078e0a03 */
.L_x_560:
[----:B------:R-:W1:Y:S01]  /*d0d0*/  SHFL.IDX PT, R3, R206, RZ, 0x1f ;  /* 0x00001fffce037589 */ /* 0x000e6200000e0000 */
[----:B------:R-:W-:Y:S01]  /*d0e0*/  ISETP.NE.AND P6, PT, R14, RZ, PT ;  /* 0x000000ff0e00720c */ /* 0x000fe20003fc5270 */
[--C-:B------:R-:W-:Y:S01]  /*d0f0*/  IMAD.X R57, RZ, RZ, R5.reuse, P5 ;  /* 0x000000ffff397224 */ /* 0x100fe200028e0605 */
[C---:B------:R-:W-:Y:S01]  /*d100*/  LOP3.LUT R7, R4.reuse, 0x380, RZ, 0xc0, !PT ;  /* 0x0000038004077812 */ /* 0x040fe200078ec0ff */
[--C-:B------:R-:W-:Y:S01]  /*d110*/  IMAD.X R41, RZ, RZ, R5.reuse, P1 ;  /* 0x000000ffff297224 */ /* 0x100fe200008e0605 */
        /* <DEDUP_REMOVED lines=9> */
[----:B------:R-:W-:Y:S02]  /*d1b0*/  LOP3.LUT R60, R61, 0x380, RZ, 0xc0, !PT ;  /* 0x000003803d3c7812 */ /* 0x000fe400078ec0ff */
[----:B------:R-:W-:Y:S01]  /*d1c0*/  LOP3.LUT R64, R65, 0x380, RZ, 0xc0, !PT ;  /* 0x0000038041407812 */ /* 0x000fe200078ec0ff */
[----:B------:R-:W-:Y:S01]  /*d1d0*/  IMAD.X R77, RZ, RZ, R5, P4 ;  /* 0x000000ffff4d7224 */ /* 0x000fe200020e0605 */
[----:B------:R-:W-:Y:S02]  /*d1e0*/  LOP3.LUT R68, R69, 0x380, RZ, 0xc0, !PT ;  /* 0x0000038045447812 */ /* 0x000fe400078ec0ff */
[----:B------:R-:W-:Y:S02]  /*d1f0*/  LOP3.LUT R72, R73, 0x380, RZ, 0xc0, !PT ;  /* 0x0000038049487812 */ /* 0x000fe400078ec0ff */
[----:B------:R-:W-:Y:S02]  /*d200*/  SHF.R.U64 R60, R60, 0x3, RZ ;  /* 0x000000033c3c7819 */ /* 0x000fe400000012ff */
[----:B-1----:R-:W-:-:S02]  /*d210*/  ISETP.NE.AND P5, PT, R3, RZ, PT ;  /* 0x000000ff0300720c */ /* 0x002fc40003fa5270 */
[----:B------:R-:W-:Y:S02]  /*d220*/  LOP3.LUT R3, R10, 0x380, RZ, 0xc0, !PT ;  /* 0x000003800a037812 */ /* 0x000fe400078ec0ff */
[----:B------:R-:W-:Y:S02]  /*d230*/  SHF.R.U64 R64, R64, 0x3, RZ ;  /* 0x0000000340407819 */ /* 0x000fe400000012ff */
[----:B------:R-:W-:Y:S02]  /*d240*/  SHF.R.U64 R68, R68, 0x3, RZ ;  /* 0x0000000344447819 */ /* 0x000fe400000012ff */
[----:B------:R-:W-:Y:S02]  /*d250*/  SHF.R.U64 R72, R72, 0x3, RZ ;  /* 0x0000000348487819 */ /* 0x000fe400000012ff */
[----:B------:R-:W-:Y:S02]  /*d260*/  SHF.R.U64 R7, R7, 0x3, RZ ;  /* 0x0000000307077819 */ /* 0x000fe400000012ff */
[----:B------:R-:W-:-:S02]  /*d270*/  SHF.R.U64 R3, R3, 0x3, RZ ;  /* 0x0000000303037819 */ /* 0x000fc400000012ff */
[----:B------:R-:W-:Y:S01]  /*d280*/  LOP3.LUT R60, R60, R61, RZ, 0x3c, !PT ;  /* 0x0000003d3c3c7212 */ /* 0x000fe200078e3cff */
[--C-:B------:R-:W-:Y:S01]  /*d290*/  IMAD.X R61, RZ, RZ, R5.reuse, P6 ;  /* 0x000000ffff3d7224 */ /* 0x100fe200030e0605 */
[----:B------:R-:W-:Y:S02]  /*d2a0*/  LOP3.LUT R64, R64, R65, RZ, 0x3c, !PT ;  /* 0x0000004140407212 */ /* 0x000fe400078e3cff */
[----:B------:R-:W-:Y:S01]  /*d2b0*/  LOP3.LUT R68, R68, R69, RZ, 0x3c, !PT ;  /* 0x0000004544447212 */ /* 0x000fe200078e3cff */
[--C-:B------:R-:W-:Y:S01]  /*d2c0*/  IMAD.X R69, RZ, RZ, R5.reuse, P2 ;  /* 0x000000ffff457224 */ /* 0x100fe200010e0605 */
[----:B------:R-:W-:Y:S01]  /*d2d0*/  LOP3.LUT R72, R72, R73, RZ, 0x3c, !PT ;  /* 0x0000004948487212 */ /* 0x000fe200078e3cff */
[--C-:B------:R-:W-:Y:S01]  /*d2e0*/  IMAD.X R73, RZ, RZ, R5.reuse, P3 ;  /* 0x000000ffff497224 */ /* 0x100fe200018e0605 */
[----:B------:R-:W-:Y:S01]  /*d2f0*/  LOP3.LUT R6, R7, R4, RZ, 0x3c, !PT ;  /* 0x0000000407067212 */ /* 0x000fe200078e3cff */
[----:B------:R-:W-:Y:S01]  /*d300*/  IMAD.MOV.U32 R7, RZ, RZ, R5 ;  /* 0x000000ffff077224 */ /* 0x000fe200078e0005 */
[----:B------:R-:W-:-:S02]  /*d310*/  IADD3.X R65, RZ, R5, RZ, P1, !PT ;  /* 0x00000005ff417210 */ /* 0x000fc40000ffe4ff */
[----:B------:R-:W-:Y:S02]  /*d320*/  LOP3.LUT R76, R3, R10, RZ, 0x3c, !PT ;  /* 0x0000000a034c7212 */ /* 0x000fe400078e3cff */
[----:B------:R-:W-:Y:S02]  /*d330*/  SHF.R.S32.HI R80, RZ, 0x1f, R198 ;  /* 0x0000001fff507819 */ /* 0x000fe400000114c6 */
[----:B------:R-:W-:Y:S02]  /*d340*/  SEL R83, R201, RZ, !P0 ;  /* 0x000000ffc9537207 */ /* 0x000fe40004000000 */
[----:B------:R-:W-:Y:S02]  /*d350*/  SEL R205, R205, RZ, !P0 ;  /* 0x000000ffcdcd7207 */ /* 0x000fe40004000000 */
[----:B-----5:R-:W-:Y:S01]  /*d360*/  SHF.R.S32.HI R81, RZ, 0x1f, R24 ;  /* 0x0000001fff517819 */ /* 0x020fe20000011418 */
[----:B------:R-:W-:Y:S06]  /*d370*/  @P5 BRA `(.L_x_561) ;  /* 0x0000000000645947 */ /* 0x000fec0003800000 */
[----:B------:R-:W-:Y:S01]  /*d380*/  ULDC.64 UR4, c[0x0][0xb70] ;  /* 0x0002dc0000047ab9 */ /* 0x000fe20000000a00 */
[----:B------:R-:W-:Y:S01]  /*d390*/  IMAD.MOV.U32 R4, RZ, RZ, R24 ;  /* 0x000000ffff047224 */ /* 0x000fe200078e0018 */
[----:B------:R-:W-:Y:S01]  /*d3a0*/  LEA R15, R203, R188, 0x6 ;  /* 0x000000bccb0f7211 */ /* 0x000fe200078e30ff */
[----:B------:R-:W-:Y:S02]  /*d3b0*/  IMAD R3, R80, UR4, RZ ;  /* 0x0000000450037c24 */ /* 0x000fe4000f8e02ff */
[----:B------:R-:W-:Y:S02]  /*d3c0*/  IMAD.MOV.U32 R5, RZ, RZ, R81 ;  /* 0x000000ffff057224 */ /* 0x000fe400078e0051 */
[C---:B------:R-:W-:Y:S02]  /*d3d0*/  IMAD R3, R198.reuse, UR5, R3 ;  /* 0x00000005c6037c24 */ /* 0x040fe4000f8e0203 */
[----:B------:R-:W-:Y:S01]  /*d3e0*/  IMAD.WIDE.U32 R4, R198, UR4, R4 ;  /* 0x00000004c6047c25 */ /* 0x000fe2000f8e0004 */
[----:B------:R-:W-:-:S03]  /*d3f0*/  ULDC.64 UR4, c[0x0][0xb78] ;  /* 0x0002de0000047ab9 */ /* 0x000fc60000000a00 */
[----:B------:R-:W-:Y:S02]  /*d400*/  IMAD.IADD R5, R5, 0x1, R3 ;  /* 0x0000000105057824 */ /* 0x000fe400078e0203 */
[----:B------:R-:W-:Y:S02]  /*d410*/  IMAD.MOV R11, RZ, RZ, -R191 ;  /* 0x000000ffff0b7224 */ /* 0x000fe400078e0abf */
[----:B------:R-:W-:Y:S02]  /*d420*/  IMAD R3, R205, UR4, RZ ;  /* 0x00000004cd037c24 */ /* 0x000fe4000f8e02ff */
[C---:B------:R-:W-:Y:S01]  /*d430*/  IMAD.WIDE.U32 R4, R83.reuse, UR4, R4 ;  /* 0x0000000453047c25 */ /* 0x040fe2000f8e0004 */
[----:B------:R-:W-:Y:S02]  /*d440*/  ISETP.NE.AND P0, PT, R190, R11, PT ;  /* 0x0000000bbe00720c */ /* 0x000fe40003f05270 */
[----:B------:R-:W-:Y:S01]  /*d450*/  SHF.R.S32.HI R11, RZ, 0x1f, R15 ;  /* 0x0000001fff0b7819 */ /* 0x000fe2000001140f */
[----:B------:R-:W-:Y:S01]  /*d460*/  IMAD R14, R83, UR5, R3 ;  /* 0x00000005530e7c24 */ /* 0x000fe2000f8e0203 */
[C---:B------:R-:W-:Y:S01]  /*d470*/  IADD3 R10, P2, R15.reuse, R4, RZ ;  /* 0x000000040f0a7210 */ /* 0x040fe20007f5e0ff */
[C---:B------:R-:W-:Y:S01]  /*d480*/  VIADD R3, R15.reuse, 0x8 ;  /* 0x000000080f037836 */ /* 0x040fe20000000000 */
[----:B------:R-:W-:Y:S01]  /*d490*/  ISETP.GE.OR P1, PT, R15, R0, P0 ;  /* 0x000000000f00720c */ /* 0x000fe20000726670 */
[----:B------:R-:W-:Y:S01]  /*d4a0*/  ULDC.64 UR4, c[0x0][0xb40] ;  /* 0x0002d00000047ab9 */ /* 0x000fe20000000a00 */
[----:B------:R-:W-:-:S02]  /*d4b0*/  IADD3.X R11, R11, R5, R14, P2, !PT ;  /* 0x000000050b0b7210 */ /* 0x000fc400017fe40e */
[----:B------:R-:W-:Y:S02]  /*d4c0*/  ISETP.GE.OR P0, PT, R3, R0, P0 ;  /* 0x000000000300720c */ /* 0x000fe40000706670 */
[----:B------:R-:W-:-:S04]  /*d4d0*/  LEA R4, P2, R10, UR4, 0x2 ;  /* 0x000000040a047c11 */ /* 0x000fc8000f8410ff */
[----:B------:R-:W-:-:S05]  /*d4e0*/  LEA.HI.X R5, R10, UR5, R11, 0x2, P2 ;  /* 0x000000050a057c11 */ /* 0x000fca00090f140b */
[----:B------:R1:W-:Y:S04]  /*d4f0*/  @!P1 STG.E desc[UR40][R4.64], R21 ;  /* 0x0000001504009986 */ /* 0x0003e8000c101928 */
[----:B------:R1:W-:Y:S02]  /*d500*/  @!P0 STG.E desc[UR40][R4.64+0x20], R20 ;  /* 0x0000201404008986 */ /* 0x0003e4000c101928 */
.L_x_561:
[----:B------:R-:W2:Y:S01]  /*d510*/  LDC R90, c[0x0][0xa8c] ;  /* 0x0002a300ff5a7b82 */ /* 0x000ea20000000800 */
[----:B------:R-:W-:Y:S01]  /*d520*/  ULDC.64 UR4, c[0x0][0xaa0] ;  /* 0x0002a80000047ab9 */ /* 0x000fe20000000a00 */
[--C-:B-1----:R-:W-:Y:S01]  /*d530*/  SHF.R.S32.HI R21, RZ, 0x1f, R187.reuse ;  /* 0x0000001fff157819 */ /* 0x102fe200000114bb */
[----:B------:R-:W-:Y:S01]  /*d540*/  IMAD R3, R81, UR4, RZ ;  /* 0x0000000451037c24 */ /* 0x000fe2000f8e02ff */
[----:B------:R-:W5:Y:S01]  /*d550*/  LD.E.128 R4, desc[UR40][R6.64] ;  /* 0x0000002806047980 */ /* 0x000f62000c101d00 */
[----:B------:R-:W-:Y:S02]  /*d560*/  IMAD.MOV.U32 R20, RZ, RZ, R187 ;  /* 0x000000ffff147224 */ /* 0x000fe400078e00bb */
[C---:B------:R-:W-:Y:S01]  /*d570*/  IMAD R3, R24.reuse, UR5, R3 ;  /* 0x0000000518037c24 */ /* 0x040fe2000f8e0203 */
[----:B------:R-:W5:Y:S01]  /*d580*/  LD.E.128 R8, desc[UR40][R8.64] ;  /* 0x0000002808087980 */ /* 0x000f62000c101d00 */
[----:B------:R-:W-:Y:S01]  /*d590*/  IMAD.WIDE.U32 R20, R24, UR4, R20 ;  /* 0x0000000418147c25 */ /* 0x000fe2000f8e0014 */
[----:B------:R-:W-:-:S02]  /*d5a0*/  ULDC.64 UR4, c[0x0][0xae0] ;  /* 0x0002b80000047ab9 */ /* 0x000fc40000000a00 */
[----:B------:R-:W5:Y:S01]  /*d5b0*/  LD.E.128 R12, desc[UR40][R12.64] ;  /* 0x000000280c0c7980 */ /* 0x000f62000c101d00 */
[----:B------:R-:W-:Y:S02]  /*d5c0*/  IMAD.IADD R21, R21, 0x1, R3 ;  /* 0x0000000115157824 */ /* 0x000fe400078e0203 */
[----:B------:R-:W-:Y:S01]  /*d5d0*/  VIADD R3, R187, 0x40 ;  /* 0x00000040bb037836 */ /* 0x000fe20000000000 */
[----:B------:R-:W5:Y:S01]  /*d5e0*/  LD.E.128 R28, desc[UR40][R28.64] ;  /* 0x000000281c1c7980 */ /* 0x000f62000c101d00 */
[----:B------:R-:W-:Y:S02]  /*d5f0*/  IMAD R81, R80, UR4, RZ ;  /* 0x0000000450517c24 */ /* 0x000fe4000f8e02ff */
[----:B------:R-:W-:Y:S01]  /*d600*/  IMAD R85, R203, -0x40, R0 ;  /* 0xffffffc0cb557824 */ /* 0x000fe200078e0200 */
[----:B------:R-:W5:Y:S01]  /*d610*/  LD.E.128 R32, desc[UR40][R32.64] ;  /* 0x0000002820207980 */ /* 0x000f62000c101d00 */
[----:B------:R-:W-:Y:S01]  /*d620*/  VIADD R0, R192, 0x20 ;  /* 0x00000020c0007836 */ /* 0x000fe20000000000 */
[----:B--2---:R-:W-:-:S02]  /*d630*/  ISETP.GE.AND P3, PT, R3, R90, PT ;  /* 0x0000005a0300720c */ /* 0x004fc40003f66270 */
[----:B------:R-:W5:Y:S01]  /*d640*/  LD.E.128 R36, desc[UR40][R36.64] ;  /* 0x0000002824247980 */ /* 0x000f62000c101d00 */
[C---:B------:R-:W-:Y:S01]  /*d650*/  IMAD R81, R198.reuse, UR5, R81 ;  /* 0x00000005c6517c24 */ /* 0x040fe2000f8e0251 */
[C---:B------:R-:W-:Y:S01]  /*d660*/  ISETP.GE.AND P2, PT, R187.reuse, R90, PT ;  /* 0x0000005abb00720c */ /* 0x040fe20003f46270 */
[----:B------:R-:W-:Y:S01]  /*d670*/  IMAD.WIDE.U32 R20, R198, UR4, R20 ;  /* 0x00000004c6147c25 */ /* 0x000fe2000f8e0014 */
[----:B------:R-:W5:Y:S01]  /*d680*/  LD.E.128 R40, desc[UR40][R40.64] ;  /* 0x0000002828287980 */ /* 0x000f62000c101d00 */
[----:B------:R-:W-:Y:S01]  /*d690*/  SEL R24, RZ, 0xffffffff, P3 ;  /* 0xffffffffff187807 */ /* 0x000fe20001800000 */
[----:B------:R-:W-:Y:S02]  /*d6a0*/  ULDC.64 UR4, c[0x0][0xae8] ;  /* 0x0002ba0000047ab9 */ /* 0x000fe40000000a00 */
[----:B------:R-:W5:Y:S01]  /*d6b0*/  LD.E.128 R44, desc[UR40][R44.64] ;  /* 0x000000282c2c7980 */ /* 0x000f62000c101d00 */
[----:B------:R-:W-:-:S03]  /*d6c0*/  VIADD R86, R187, 0x80 ;  /* 0x00000080bb567836 */ /* 0x000fc60000000000 */
[----:B------:R-:W5:Y:S01]  /*d6d0*/  LD.E.128 R48, desc[UR40][R48.64] ;  /* 0x0000002830307980 */ /* 0x000f62000c101d00 */
[----:B------:R-:W-:-:S03]  /*d6e0*/  VIADD R87, R187, 0xc0 ;  /* 0x000000c0bb577836 */ /* 0x000fc60000000000 */
[----:B------:R-:W5:Y:S04]  /*d6f0*/  LD.E.128 R52, desc[UR40][R52.64] ;  /* 0x0000002834347980 */ /* 0x000f68000c101d00 */
[----:B------:R-:W5:Y:S04]  /*d700*/  LD.E.128 R56, desc[UR40][R56.64] ;  /* 0x0000002838387980 */ /* 0x000f68000c101d00 */
[----:B------:R-:W5:Y:S04]  /*d710*/  LD.E.128 R60, desc[UR40][R60.64] ;  /* 0x000000283c3c7980 */ /* 0x000f68000c101d00 */
[----:B------:R-:W5:Y:S04]  /*d720*/  LD.E.128 R64, desc[UR40][R64.64] ;  /* 0x0000002840407980 */ /* 0x000f68000c101d00 */
[----:B------:R-:W5:Y:S04]  /*d730*/  LD.E.128 R68, desc[UR40][R68.64] ;  /* 0x0000002844447980 */ /* 0x000f68000c101d00 */
[----:B------:R-:W5:Y:S04]  /*d740*/  LD.E.128 R72, desc[UR40][R72.64] ;  /* 0x0000002848487980 */ /* 0x000f68000c101d00 */
[----:B------:R-:W5:Y:S01]  /*d750*/  LD.E.128 R76, desc[UR40][R76.64] ;  /* 0x000000284c4c7980 */ /* 0x000f62000c101d00 */
[----:B------:R-:W-:Y:S01]  /*d760*/  ISETP.GE.AND P0, PT, R0, R85, PT ;  /* 0x000000550000720c */ /* 0x000fe20003f06270 */
[----:B------:R-:W-:Y:S01]  /*d770*/  IMAD.IADD R21, R21, 0x1, R81 ;  /* 0x0000000115157824 */ /* 0x000fe200078e0251 */
[----:B------:R-:W-:Y:S01]  /*d780*/  SEL R0, RZ, 0x1, P2 ;  /* 0x00000001ff007807 */ /* 0x000fe20001000000 */
[----:B------:R-:W-:Y:S01]  /*d790*/  @!PT LDS RZ, [RZ] ;  /* 0x00000000fffff984 */ /* 0x000fe20000000800 */
[----:B------:R-:W-:Y:S01]  /*d7a0*/  @!PT LDS RZ, [RZ] ;  /* 0x00000000fffff984 */ /* 0x000fe20000000800 */
[----:B------:R-:W-:Y:S01]  /*d7b0*/  @!PT LDS RZ, [RZ] ;  /* 0x00000000fffff984 */ /* 0x000fe20000000800 */
[----:B------:R-:W-:Y:S01]  /*d7c0*/  @!PT LDS RZ, [RZ] ;  /* 0x00000000fffff984 */ /* 0x000fe20000000800 */
[----:B------:R1:W-:Y:S06]  /*d7d0*/  MEMBAR.ALL.CTA ;  /* 0x0000000000007992 */ /* 0x0003ec0000008000 */
[----:B-1----:R-:W1:Y:S01]  /*d7e0*/  FENCE.VIEW.ASYNC.S ;  /* 0x00000000000073c6 */ /* 0x002e620000000000 */
[----:B------:R-:W-:Y:S01]  /*d7f0*/  SHF.L.U32 R81, R24, 0x1, RZ ;  /* 0x0000000118517819 */ /* 0x000fe200000006ff */
[C---:B------:R-:W-:Y:S01]  /*d800*/  VIADD R88, R187.reuse, 0x100 ;  /* 0x00000100bb587836 */ /* 0x040fe20000000000 */
[-C--:B------:R-:W-:Y:S01]  /*d810*/  ISETP.GE.AND P2, PT, R86, R90.reuse, PT ;  /* 0x0000005a5600720c */ /* 0x080fe20003f46270 */
[----:B------:R-:W-:Y:S01]  /*d820*/  VIADD R89, R187, 0x140 ;  /* 0x00000140bb597836 */ /* 0x000fe20000000000 */
[----:B------:R-:W-:Y:S01]  /*d830*/  ISETP.GE.AND P3, PT, R87, R90, PT ;  /* 0x0000005a5700720c */ /* 0x000fe20003f66270 */
[----:B------:R-:W-:Y:S01]  /*d840*/  VIADD R80, R187, 0x180 ;  /* 0x00000180bb507836 */ /* 0x000fe20000000000 */
[----:B------:R-:W-:Y:S01]  /*d850*/  LOP3.LUT R0, R81, 0x2, R0, 0xe2, !PT ;  /* 0x0000000251007812 */ /* 0x000fe200078ee200 */
[----:B------:R-:W-:Y:S01]  /*d860*/  VIADD R82, R187, 0x1c0 ;  /* 0x000001c0bb527836 */ /* 0x000fe20000000000 */
[----:B------:R-:W-:Y:S01]  /*d870*/  SEL R81, RZ, 0x4, P2 ;  /* 0x00000004ff517807 */ /* 0x000fe20001000000 */
[----:B------:R-:W-:Y:S01]  /*d880*/  BSSY B1, `(.L_x_562) ;  /* 0x0000033000017945 */ /* 0x000fe20003800000 */
[----:B------:R-:W-:-:S02]  /*d890*/  SEL R24, RZ, 0x8, P3 ;  /* 0x00000008ff187807 */ /* 0x000fc40001800000 */
[----:B------:R-:W-:Y:S02]  /*d8a0*/  ISETP.GE.AND P2, PT, R88, R90, PT ;  /* 0x0000005a5800720c */ /* 0x000fe40003f46270 */
[----:B------:R-:W-:Y:S01]  /*d8b0*/  LOP3.LUT R24, R24, R0, R81, 0xfe, !PT ;  /* 0x0000000018187212 */ /* 0x000fe200078efe51 */
[----:B------:R-:W-:Y:S01]  /*d8c0*/  VIADD R0, R2, 0x28c20 ;  /* 0x00028c2002007836 */ /* 0x000fe20000000000 */
[-C--:B------:R-:W-:Y:S02]  /*d8d0*/  ISETP.GE.AND P3, PT, R89, R90.reuse, PT ;  /* 0x0000005a5900720c */ /* 0x080fe40003f66270 */
[----:B------:R-:W-:Y:S02]  /*d8e0*/  ISETP.GE.AND P4, PT, R80, R90, PT ;  /* 0x0000005a5000720c */ /* 0x000fe40003f86270 */
[----:B------:R-:W-:Y:S02]  /*d8f0*/  ISETP.GE.AND P1, PT, R192, R85, PT ;  /* 0x00000055c000720c */ /* 0x000fe40003f26270 */
[----:B------:R-:W-:-:S02]  /*d900*/  SEL R81, RZ, 0x10, P2 ;  /* 0x00000010ff517807 */ /* 0x000fc40001000000 */
[----:B------:R-:W-:Y:S02]  /*d910*/  SEL R80, RZ, 0x20, P3 ;  /* 0x00000020ff507807 */ /* 0x000fe40001800000 */
[----:B------:R-:W-:Y:S02]  /*d920*/  PRMT R0, RZ, 0x654, R0 ;  /* 0x00000654ff007816 */ /* 0x000fe40000000000 */
[----:B------:R-:W-:Y:S01]  /*d930*/  LOP3.LUT R81, R80, R24, R81, 0xfe, !PT ;  /* 0x0000001850517212 */ /* 0x000fe200078efe51 */
[----:B------:R-:W-:Y:S01]  /*d940*/  IMAD R24, R205, UR4, RZ ;  /* 0x00000004cd187c24 */ /* 0x000fe2000f8e02ff */
[----:B-1----:R1:W-:Y:S01]  /*d950*/  SYNCS.ARRIVE.TRANS64.RED.A1T0 RZ, [R0+URZ], RZ ;  /* 0x000000ff00ff79a7 */ /* 0x0023e2000810043f */
[----:B------:R-:W-:Y:S02]  /*d960*/  ISETP.GE.AND P2, PT, R82, R90, PT ;  /* 0x0000005a5200720c */ /* 0x000fe40003f46270 */
[C---:B------:R-:W-:Y:S01]  /*d970*/  IMAD R85, R83.reuse, UR5, R24 ;  /* 0x0000000553557c24 */ /* 0x040fe2000f8e0218 */
[----:B------:R-:W-:Y:S01]  /*d980*/  SHF.R.S32.HI R193, RZ, 0x1f, R192 ;  /* 0x0000001fffc17819 */ /* 0x000fe200000114c0 */
[----:B------:R-:W-:Y:S01]  /*d990*/  IMAD.WIDE.U32 R82, R83, UR4, R20 ;  /* 0x0000000453527c25 */ /* 0x000fe2000f8e0014 */
[----:B------:R-:W-:-:S02]  /*d9a0*/  SEL R21, RZ, 0x80, P2 ;  /* 0x00000080ff157807 */ /* 0x000fc40001000000 */
[----:B-1----:R-:W-:Y:S01]  /*d9b0*/  SEL R0, RZ, 0x40, P4 ;  /* 0x00000040ff007807 */ /* 0x002fe20002000000 */
[----:B------:R-:W-:-:S03]  /*d9c0*/  IMAD.IADD R91, R83, 0x1, R85 ;  /* 0x00000001535b7824 */ /* 0x000fc600078e0255 */
[----:B------:R-:W-:Y:S01]  /*d9d0*/  LOP3.LUT R0, R81, R0, RZ, 0xfc, !PT ;  /* 0x0000000051007212 */ /* 0x000fe200078efcff */
[----:B------:R-:W-:-:S03]  /*d9e0*/  IMAD.WIDE R80, R203, 0x40, R192 ;  /* 0x00000040cb507825 */ /* 0x000fc600078e02c0 */
[----:B------:R-:W-:Y:S01]  /*d9f0*/  LOP3.LUT R24, R0, R21, RZ, 0xfc, !PT ;  /* 0x0000001500187212 */ /* 0x000fe200078efcff */
[----:B------:R-:W-:Y:S06]  /*da00*/  @P1 BRA `(.L_x_563) ;  /* 0x0000000000681947 */ /* 0x000fec0003800000 */
[----:B------:R-:W-:Y:S01]  /*da10*/  ULDC.64 UR4, c[0x0][0xad8] ;  /* 0x0002b60000047ab9 */ /* 0x000fe20000000a00 */
[----:B------:R-:W-:Y:S01]  /*da20*/  IMAD.MOV.U32 R20, RZ, RZ, R82 ;  /* 0x000000ffff147224 */ /* 0x000fe200078e0052 */
[-C--:B------:R-:W-:Y:S01]  /*da30*/  ISETP.GE.AND P2, PT, R187, R90.reuse, PT ;  /* 0x0000005abb00720c */ /* 0x080fe20003f46270 */
[----:B------:R-:W-:Y:S01]  /*da40*/  IMAD R85, R81, UR4, RZ ;  /* 0x0000000451557c24 */ /* 0x000fe2000f8e02ff */
[-C--:B------:R-:W-:Y:S01]  /*da50*/  ISETP.GE.AND P3, PT, R3, R90.reuse, PT ;  /* 0x0000005a0300720c */ /* 0x080fe20003f66270 */
[----:B------:R-:W-:Y:S01]  /*da60*/  IMAD.MOV.U32 R21, RZ, RZ, R91 ;  /* 0x000000ffff157224 */ /* 0x000fe200078e005b */
[----:B------:R-:W-:Y:S01]  /*da70*/  ISETP.GE.AND P4, PT, R89, R90, PT ;  /* 0x0000005a5900720c */ /* 0x000fe20003f86270 */
[----:B------:R-:W-:Y:S01]  /*da80*/  IMAD R85, R80, UR5, R85 ;  /* 0x0000000550557c24 */ /* 0x000fe2000f8e0255 */
[----:B------:R-:W-:Y:S01]  /*da90*/  LOP3.LUT P5, RZ, R0, 0x40, RZ, 0xc0, !PT ;  /* 0x0000004000ff7812 */ /* 0x000fe200078ac0ff */
[----:B------:R-:W-:Y:S01]  /*daa0*/  IMAD.WIDE.U32 R20, R80, UR4, R20 ;  /* 0x0000000450147c25 */ /* 0x000fe2000f8e0014 */
[----:B------:R-:W-:Y:S01]  /*dab0*/  ULDC.64 UR4, c[0x0][0xa80] ;  /* 0x0002a00000047ab9 */ /* 0x000fe20000000a00 */
[----:B------:R-:W-:-:S02]  /*dac0*/  LOP3.LUT P6, RZ, R24, 0x80, RZ, 0xc0, !PT ;  /* 0x0000008018ff7812 */ /* 0x000fc400078cc0ff */
[----:B------:R-:W-:Y:S02]  /*dad0*/  LEA R84, P1, R20, UR4, 0x1 ;  /* 0x0000000414547c11 */ /* 0x000fe4000f8208ff */
[----:B------:R-:W-:-:S04]  /*dae0*/  IADD3 R21, R21, R85, RZ ;  /* 0x0000005515157210 */ /* 0x000fc80007ffe0ff */
[----:B------:R-:W-:Y:S02]  /*daf0*/  LEA.HI.X R85, R20, UR5, R21, 0x1, P1 ;  /* 0x0000000514557c11 */ /* 0x000fe400088f0c15 */
[----:B------:R-:W-:-:S03]  /*db00*/  ISETP.GE.AND P1, PT, R86, R90, PT ;  /* 0x0000005a5600720c */ /* 0x000fc60003f26270 */
[----:B-----5:R1:W-:Y:S01]  /*db10*/  @!P2 STG.E.128 desc[UR40][R84.64], R4 ;  /* 0x000000045400a986 */ /* 0x0203e2000c101d28 */
[----:B------:R-:W-:-:S03]  /*db20*/  ISETP.GE.AND P2, PT, R87, R90, PT ;  /* 0x0000005a5700720c */ /* 0x000fc60003f46270 */
[----:B------:R1:W-:Y:S01]  /*db30*/  @!P3 STG.E.128 desc[UR40][R84.64+0x80], R12 ;  /* 0x0000800c5400b986 */ /* 0x0003e2000c101d28 */
[----:B------:R-:W-:-:S03]  /*db40*/  ISETP.GE.AND P3, PT, R88, R90, PT ;  /* 0x0000005a5800720c */ /* 0x000fc60003f66270 */
[----:B------:R1:W-:Y:S04]  /*db50*/  @!P4 STG.E.128 desc[UR40][R84.64+0x280], R56 ;  /* 0x000280385400c986 */ /* 0x0003e8000c101d28 */
[----:B------:R1:W-:Y:S04]  /*db60*/  @!P1 STG.E.128 desc[UR40][R84.64+0x100], R32 ;  /* 0x0001002054009986 */ /* 0x0003e8000c101d28 */
[----:B------:R1:W-:Y:S04]  /*db70*/  @!P2 STG.E.128 desc[UR40][R84.64+0x180], R40 ;  /* 0x000180285400a986 */ /* 0x0003e8000c101d28 */
[----:B------:R1:W-:Y:S04]  /*db80*/  @!P3 STG.E.128 desc[UR40][R84.64+0x200], R48 ;  /* 0x000200305400b986 */ /* 0x0003e8000c101d28 */
[----:B------:R1:W-:Y:S04]  /*db90*/  @P5 STG.E.128 desc[UR40][R84.64+0x300], R64 ;  /* 0x0003004054005986 */ /* 0x0003e8000c101d28 */
[----:B------:R1:W-:Y:S02]  /*dba0*/  @P6 STG.E.128 desc[UR40][R84.64+0x380], R72 ;  /* 0x0003804854006986 */ /* 0x0003e4000c101d28 */
.L_x_563:
[----:B------:R-:W-:Y:S05]  /*dbb0*/  BSYNC B1 ;  /* 0x0000000000017941 */ /* 0x000fea0003800000 */
.L_x_562:
[----:B------:R-:W-:Y:S05]  /*dbc0*/  @P0 BRA `(.L_x_564) ;  /* 0x0000000c00040947 */ /* 0x000fea0003800000 */
[----:B-1---5:R-:W-:Y:S01]  /*dbd0*/  IADD3 R7, P0, R80, 0x20, RZ ;  /* 0x0000002050077810 */ /* 0x022fe20007f1e0ff */
[----:B------:R-:W-:Y:S01]  /*dbe0*/  ULDC.64 UR4, c[0x0][0xad8] ;  /* 0x0002b60000047ab9 */ /* 0x000fe20000000a00 */
[----:B------:R-:W-:Y:S01]  /*dbf0*/  IMAD.MOV.U32 R4, RZ, RZ, R82 ;  /* 0x000000ffff047224 */ /* 0x000fe200078e0052 */
[-C--:B------:R-:W-:Y:S01]  /*dc00*/  ISETP.GE.AND P4, PT, R3, R90.reuse, PT ;  /* 0x0000005a0300720c */ /* 0x080fe20003f86270 */
[----:B------:R-:W-:Y:S01]  /*dc10*/  IMAD.MOV.U32 R5, RZ, RZ, R91 ;  /* 0x000000ffff057224 */ /* 0x000fe200078e005b */
[-C--:B------:R-:W-:Y:S01]  /*dc20*/  ISETP.GE.AND P3, PT, R86, R90.reuse, PT ;  /* 0x0000005a5600720c */ /* 0x080fe20003f66270 */
[----:B------:R-:W-:Y:S01]  /*dc30*/  IMAD.X R80, RZ, RZ, R81, P0 ;  /* 0x000000ffff507224 */ /* 0x000fe200000e0651 */
[-C--:B------:R-:W-:Y:S01]  /*dc40*/  ISETP.GE.AND P5, PT, R187, R90.reuse, PT ;  /* 0x0000005abb00720c */ /* 0x080fe20003fa6270 */
[----:B------:R-:W-:Y:S01]  /*dc50*/  IMAD.WIDE.U32 R4, R7, UR4, R4 ;  /* 0x0000000407047c25 */ /* 0x000fe2000f8e0004 */
[-C--:B------:R-:W-:Y:S02]  /*dc60*/  ISETP.GE.AND P2, PT, R87, R90.reuse, PT ;  /* 0x0000005a5700720c */ /* 0x080fe40003f46270 */
[-C--:B------:R-:W-:Y:S01]  /*dc70*/  ISETP.GE.AND P1, PT, R88, R90.reuse, PT ;  /* 0x0000005a5800720c */ /* 0x080fe20003f26270 */
[----:B------:R-:W-:Y:S01]  /*dc80*/  IMAD R80, R80, UR4, RZ ;  /* 0x0000000450507c24 */ /* 0x000fe2000f8e02ff */
[----:B------:R-:W-:-:S03]  /*dc90*/  ISETP.GE.AND P0, PT, R89, R90, PT ;  /* 0x0000005a5900720c */ /* 0x000fc60003f06270 */
        /* <DEDUP_REMOVED lines=17> */
.L_x_559:
[----:B------:R-:W-:Y:S01]  /*ddb0*/  ULDC.64 UR4, c[0x0][0xbd8] ;  /* 0x0002f60000047ab9 */ /* 0x000fe20000000a00 */
[----:B------:R-:W-:Y:S01]  /*ddc0*/  IMAD.MOV.U32 R3, RZ, RZ, RZ ;  /* 0x000000ffff037224 */ /* 0x000fe200078e00ff */
[----:B------:R-:W-:Y:S01]  /*ddd0*/  ISETP.NE.U32.AND P0, PT, RZ, UR4, PT ;  /* 0x00000004ff007c0c */ /* 0x000fe2000bf05070 */
[----:B------:R-:W2:Y:S01]  /*dde0*/  LDC R12, c[0x0][0xa8c] ;  /* 0x0002a300ff0c7b82 */ /* 0x000ea20000000800 */
[----:B------:R-:W-:Y:S02]  /*ddf0*/  IADD3 R4, P1, R199, UR4, RZ ;  /* 0x00000004c7047c10 */ /* 0x000fe4000ff3e0ff */
[----:B------:R-:W-:Y:S02]  /*de00*/  ISETP.NE.AND.EX P0, PT, RZ, UR5, PT, P0 ;  /* 0x00000005ff007c0c */ /* 0x000fe4000bf05300 */
[----:B------:R-:W-:Y:S01]  /*de10*/  IADD3.X R5, R200, UR5, RZ, P1, !PT ;  /* 0x00000005c8057c10 */ /* 0x000fe20008ffe4ff */
[----:B------:R-:W-:Y:S02]  /*de20*/  ULDC.64 UR4, c[0x0][0xbe0] ;  /* 0x0002f80000047ab9 */ /* 0x000fe40000000a00 */
[----:B------:R-:W-:-:S04]  /*de30*/  ISETP.NE.U32.AND P1, PT, RZ, UR4, PT ;  /* 0x00000004ff007c0c */ /* 0x000fc8000bf25070 */
[----:B------:R-:W-:-:S04]  /*de40*/  ISETP.NE.AND.EX P1, PT, RZ, UR5, PT, P1 ;  /* 0x00000005ff007c0c */ /* 0x000fc8000bf25310 */
[----:B------:R3:W5:Y:S09]  /*de50*/  @P0 LDG.E R3, desc[UR40][R4.64] ;  /* 0x0000002804030981 */ /* 0x000772000c1e1900 */
[----:B------:R-:W-:Y:S01]  /*de60*/  @P1 IADD3 R6, P2, R199, UR4, RZ ;  /* 0x00000004c7061c10 */ /* 0x000fe2000ff5e0ff */
[----:B------:R-:W-:-:S02]  /*de70*/  ULDC UR4, c[0x0][0xa88] ;  /* 0x0002a20000047ab9 */ /* 0x000fc40000000800 */
[----:B------:R-:W-:Y:S01]  /*de80*/  IMAD.U32 R0, RZ, RZ, UR4 ;  /* 0x00000004ff007e24 */ /* 0x000fe2000f8e00ff */
[----:B------:R-:W-:-:S05]  /*de90*/  @P1 IADD3.X R7, R200, UR5, RZ, P2, !PT ;  /* 0x00000005c8071c10 */ /* 0x000fca00097fe4ff */
[----:B------:R3:W5:Y:S01]  /*dea0*/  @P1 LDG.E R0, desc[UR40][R6.64] ;  /* 0x0000002806001981 */ /* 0x000762000c1e1900 */
[----:B------:R-:W-:Y:S01]  /*deb0*/  ISETP.GE.AND P2, PT, R212, 0x40, PT ;  /* 0x00000040d400780c */ /* 0x000fe20003f46270 */
[----:B------:R-:W-:-:S12]  /*dec0*/  @P1 BRA `(.L_x_565) ;  /* 0x0000000000101947 */ /* 0x000fd80003800000 */
[----:B------:R-:W-:Y:S05]  /*ded0*/  @!P0 BRA `(.L_x_565) ;  /* 0x00000000000c8947 */ /* 0x000fea0003800000 */
[----:B---3--:R-:W3:Y:S04]  /*dee0*/  LDG.E R7, desc[UR40][R4.64] ;  /* 0x0000002804077981 */ /* 0x008ee8000c1e1900 */
[----:B-----5:R-:W3:Y:S02]  /*def0*/  LDG.E R0, desc[UR40][R4.64+0x4] ;  /* 0x0000042804007981 */ /* 0x020ee4000c1e1900 */
[----:B---3--:R-:W-:-:S07]  /*df00*/  IMAD.IADD R0, R0, 0x1, -R7 ;  /* 0x0000000100007824 */ /* 0x008fce00078e0a07 */
.L_x_565:
[----:B------:R-:W-:Y:S01]  /*df10*/  BSSY B1, `(.L_x_566) ;  /* 0x000001d000017945 */ /* 0x000fe20003800000 */
[----:B------:R-:W-:Y:S02]  /*df20*/  SHF.R.S32.HI R9, RZ, 0x1f, R198 ;  /* 0x0000001fff097819 */ /* 0x000fe400000114c6 */
[----:B------:R-:W-:Y:S02]  /*df30*/  SHF.R.S32.HI R10, RZ, 0x1f, R187 ;  /* 0x0000001fff0a7819 */ /* 0x000fe400000114bb */
[----:B------:R-:W-:Y:S02]  /*df40*/  SEL R201, R201, RZ, !P0 ;  /* 0x000000ffc9c97207 */ /* 0x000fe40004000000 */
[----:B------:R-:W-:Y:S02]  /*df50*/  SEL R205, R205, RZ, !P0 ;  /* 0x000000ffcdcd7207 */ /* 0x000fe40004000000 */
[----:B-----5:R-:W-:Y:S01]  /*df60*/  SHF.R.S32.HI R8, RZ, 0x1f, R3 ;  /* 0x0000001fff087819 */ /* 0x020fe20000011403 */
[----:B------:R-:W-:Y:S06]  /*df70*/  @P2 BRA `(.L_x_567) ;  /* 0x0000000000582947 */ /* 0x000fec0003800000 */
[----:B---3--:R-:W3:Y:S02]  /*df80*/  S2R R4, SR_TID.X ;  /* 0x0000000000047919 */ /* 0x008ee40000002100 */
[----:B---3--:R-:W-:-:S05]  /*df90*/  IMAD R4, R203, 0x40, R4 ;  /* 0x00000040cb047824 */ /* 0x008fca00078e0204 */
[----:B------:R-:W-:-:S04]  /*dfa0*/  IADD3 R5, R4, -0x80, RZ ;  /* 0xffffff8004057810 */ /* 0x000fc80007ffe0ff */
[----:B------:R-:W-:-:S13]  /*dfb0*/  ISETP.GE.AND P0, PT, R5, R0, PT ;  /* 0x000000000500720c */ /* 0x000fda0003f06270 */
[----:B------:R-:W-:Y:S05]  /*dfc0*/  @P0 BRA `(.L_x_567) ;  /* 0x0000000000440947 */ /* 0x000fea0003800000 */
[----:B------:R-:W-:Y:S01]  /*dfd0*/  IADD3 R4, P0, R5, R3, RZ ;  /* 0x0000000305047210 */ /* 0x000fe20007f1e0ff */
[----:B------:R-:W-:Y:S02]  /*dfe0*/  ULDC.64 UR4, c[0x0][0xb70] ;  /* 0x0002dc0000047ab9 */ /* 0x000fe40000000a00 */
[----:B------:R-:W-:Y:S01]  /*dff0*/  IMAD R7, R9, UR4, RZ ;  /* 0x0000000409077c24 */ /* 0x000fe2000f8e02ff */
[----:B------:R-:W-:-:S03]  /*e000*/  LEA.HI.X.SX32 R5, R5, R8, 0x1, P0 ;  /* 0x0000000805057211 */ /* 0x000fc600000f0eff */
[C---:B------:R-:W-:Y:S02]  /*e010*/  IMAD R7, R198.reuse, UR5, R7 ;  /* 0x00000005c6077c24 */ /* 0x040fe4000f8e0207 */
[----:B------:R-:W-:Y:S01]  /*e020*/  IMAD.WIDE.U32 R4, R198, UR4, R4 ;  /* 0x00000004c6047c25 */ /* 0x000fe2000f8e0004 */
[----:B------:R-:W-:-:S03]  /*e030*/  ULDC.64 UR4, c[0x0][0xb78] ;  /* 0x0002de0000047ab9 */ /* 0x000fc60000000a00 */
[----:B------:R-:W-:Y:S02]  /*e040*/  IMAD R6, R205, UR4, RZ ;  /* 0x00000004cd067c24 */ /* 0x000fe4000f8e02ff */
[----:B------:R-:W-:Y:S02]  /*e050*/  IMAD.IADD R5, R5, 0x1, R7 ;  /* 0x0000000105057824 */ /* 0x000fe400078e0207 */
[C---:B------:R-:W-:Y:S02]  /*e060*/  IMAD R7, R201.reuse, UR5, R6 ;  /* 0x00000005c9077c24 */ /* 0x040fe4000f8e0206 */
[----:B------:R-:W-:Y:S01]  /*e070*/  IMAD.WIDE.U32 R4, R201, UR4, R4 ;  /* 0x00000004c9047c25 */ /* 0x000fe2000f8e0004 */
[----:B------:R-:W-:-:S03]  /*e080*/  ULDC.64 UR4, c[0x0][0xb40] ;  /* 0x0002d00000047ab9 */ /* 0x000fc60000000a00 */
[----:B------:R-:W-:Y:S01]  /*e090*/  IMAD.IADD R5, R5, 0x1, R7 ;  /* 0x0000000105057824 */ /* 0x000fe200078e0207 */
[----:B------:R-:W-:-:S04]  /*e0a0*/  LEA R6, P0, R4, UR4, 0x2 ;  /* 0x0000000404067c11 */ /* 0x000fc8000f8010ff */
[----:B------:R-:W-:Y:S01]  /*e0b0*/  LEA.HI.X R7, R4, UR5, R5, 0x2, P0 ;  /* 0x0000000504077c11 */ /* 0x000fe200080f1405 */
[----:B------:R-:W-:-:S05]  /*e0c0*/  IMAD.MOV.U32 R5, RZ, RZ, -0x800000 ;  /* 0xff800000ff057424 */ /* 0x000fca00078e00ff */
[----:B------:R4:W-:Y:S03]  /*e0d0*/  STG.E desc[UR40][R6.64], R5 ;  /* 0x0000000506007986 */ /* 0x0009e6000c101928 */
.L_x_567:
[----:B------:R-:W-:Y:S05]  /*e0e0*/  BSYNC B1 ;  /* 0x0000000000017941 */ /* 0x000fea0003800000 */
.L_x_566:
[----:B------:R-:W-:Y:S01]  /*e0f0*/  ULDC.64 UR4, c[0x0][0xaa0] ;  /* 0x0002a80000047ab9 */ /* 0x000fe20000000a00 */
[----:B---3--:R-:W-:Y:S01]  /*e100*/  IMAD.MOV.U32 R4, RZ, RZ, R187 ;  /* 0x000000ffff047224 */ /* 0x008fe200078e00bb */
[C---:B--2---:R-:W-:Y:S01]  /*e110*/  ISETP.GE.AND P2, PT, R187.reuse, R12, PT ;  /* 0x0000000cbb00720c */ /* 0x044fe20003f46270 */
[----:B----4-:R-:W-:Y:S01]  /*e120*/  IMAD.MOV.U32 R5, RZ, RZ, R10 ;  /* 0x000000ffff057224 */ /* 0x010fe200078e000a */
[----:B------:R-:W-:Y:S01]  /*e130*/  BSSY B1, `(.L_x_568) ;  /* 0x000004d000017945 */ /* 0x000fe20003800000 */
[----:B------:R-:W-:Y:S02]  /*e140*/  IMAD R6, R8, UR4, RZ ;  /* 0x0000000408067c24 */ /* 0x000fe4000f8e02ff */
[----:B------:R-:W-:Y:S02]  /*e150*/  VIADD R13, R187, 0x40 ;  /* 0x00000040bb0d7836 */ /* 0x000fe40000000000 */
[----:B------:R-:W-:-:S03]  /*e160*/  IMAD.WIDE.U32 R4, R3, UR4, R4 ;  /* 0x0000000403047c25 */ /* 0x000fc6000f8e0004 */
[-C--:B------:R-:W-:Y:S01]  /*e170*/  ISETP.GE.AND P0, PT, R13, R12.reuse, PT ;  /* 0x0000000c0d00720c */ /* 0x080fe20003f06270 */
[----:B------:R-:W-:Y:S01]  /*e180*/  IMAD R3, R3, UR5, R6 ;  /* 0x0000000503037c24 */ /* 0x000fe2000f8e0206 */
[----:B------:R-:W-:Y:S01]  /*e190*/  ULDC.64 UR4, c[0x0][0xae0] ;  /* 0x0002b80000047ab9 */ /* 0x000fe20000000a00 */
[----:B------:R-:W-:Y:S01]  /*e1a0*/  VIADD R15, R187, 0x80 ;  /* 0x00000080bb0f7836 */ /* 0x000fe20000000000 */
[----:B------:R-:W-:Y:S01]  /*e1b0*/  SEL R6, RZ, 0xffffffff, P0 ;  /* 0xffffffffff067807 */ /* 0x000fe20000000000 */
[----:B------:R-:W-:Y:S02]  /*e1c0*/  IMAD.IADD R5, R5, 0x1, R3 ;  /* 0x0000000105057824 */ /* 0x000fe400078e0203 */
[----:B------:R-:W-:Y:S02]  /*e1d0*/  IMAD R3, R203, -0x40, R0 ;  /* 0xffffffc0cb037824 */ /* 0x000fe400078e0200 */
[C---:B------:R-:W-:Y:S02]  /*e1e0*/  VIADD R0, R192.reuse, 0x20 ;  /* 0x00000020c0007836 */ /* 0x040fe40000000000 */
[----:B------:R-:W-:Y:S01]  /*e1f0*/  IMAD R7, R9, UR4, RZ ;  /* 0x0000000409077c24 */ /* 0x000fe2000f8e02ff */
[-C--:B------:R-:W-:Y:S01]  /*e200*/  ISETP.GE.AND P1, PT, R192, R3.reuse, PT ;  /* 0x00000003c000720c */ /* 0x080fe20003f26270 */
[----:B------:R-:W-:Y:S01]  /*e210*/  VIADD R21, R187, 0xc0 ;  /* 0x000000c0bb157836 */ /* 0x000fe20000000000 */
[----:B------:R-:W-:Y:S01]  /*e220*/  ISETP.GE.AND P0, PT, R0, R3, PT ;  /* 0x000000030000720c */ /* 0x000fe20003f06270 */
[C---:B------:R-:W-:Y:S01]  /*e230*/  IMAD R7, R198.reuse, UR5, R7 ;  /* 0x00000005c6077c24 */ /* 0x040fe2000f8e0207 */
[----:B------:R-:W-:Y:S01]  /*e240*/  SEL R0, RZ, 0x1, P2 ;  /* 0x00000001ff007807 */ /* 0x000fe20001000000 */
[----:B------:R-:W-:Y:S01]  /*e250*/  IMAD.WIDE.U32 R4, R198, UR4, R4 ;  /* 0x00000004c6047c25 */ /* 0x000fe2000f8e0004 */
[-C--:B------:R-:W-:Y:S01]  /*e260*/  ISETP.GE.AND P2, PT, R15, R12.reuse, PT ;  /* 0x0000000c0f00720c */ /* 0x080fe20003f46270 */
[----:B------:R-:W-:Y:S01]  /*e270*/  ULDC.64 UR4, c[0x0][0xae8] ;  /* 0x0002ba0000047ab9 */ /* 0x000fe20000000a00 */
[-C--:B------:R-:W-:Y:S01]  /*e280*/  ISETP.GE.AND P3, PT, R21, R12.reuse, PT ;  /* 0x0000000c1500720c */ /* 0x080fe20003f66270 */
[----:B------:R-:W-:Y:S01]  /*e290*/  IMAD.SHL.U32 R3, R6, 0x2, RZ ;  /* 0x0000000206037824 */ /* 0x000fe200078e00ff */
[----:B------:R-:W-:Y:S01]  /*e2a0*/  IADD3 R5, R5, R7, RZ ;  /* 0x0000000705057210 */ /* 0x000fe20007ffe0ff */
[C---:B------:R-:W-:Y:S01]  /*e2b0*/  VIADD R29, R187.reuse, 0x100 ;  /* 0x00000100bb1d7836 */ /* 0x040fe20000000000 */
[----:B------:R-:W-:Y:S01]  /*e2c0*/  SEL R6, RZ, 0x8, P3 ;  /* 0x00000008ff067807 */ /* 0x000fe20001800000 */
[----:B------:R-:W-:Y:S01]  /*e2d0*/  VIADD R31, R187, 0x140 ;  /* 0x00000140bb1f7836 */ /* 0x000fe20000000000 */
[----:B------:R-:W-:Y:S01]  /*e2e0*/  LOP3.LUT R0, R3, 0x2, R0, 0xe2, !PT ;  /* 0x0000000203007812 */ /* 0x000fe200078ee200 */
[C---:B------:R-:W-:Y:S01]  /*e2f0*/  VIADD R7, R187.reuse, 0x180 ;  /* 0x00000180bb077836 */ /* 0x040fe20000000000 */
[----:B------:R-:W-:Y:S01]  /*e300*/  SEL R3, RZ, 0x4, P2 ;  /* 0x00000004ff037807 */ /* 0x000fe20001000000 */
[----:B------:R-:W-:Y:S01]  /*e310*/  VIADD R9, R187, 0x1c0 ;  /* 0x000001c0bb097836 */ /* 0x000fe20000000000 */
[----:B------:R-:W-:-:S02]  /*e320*/  ISETP.GE.AND P2, PT, R29, R12, PT ;  /* 0x0000000c1d00720c */ /* 0x000fc40003f46270 */
[-C--:B------:R-:W-:Y:S02]  /*e330*/  ISETP.GE.AND P3, PT, R31, R12.reuse, PT ;  /* 0x0000000c1f00720c */ /* 0x080fe40003f66270 */
[----:B------:R-:W-:Y:S02]  /*e340*/  ISETP.GE.AND P4, PT, R7, R12, PT ;  /* 0x0000000c0700720c */ /* 0x000fe40003f86270 */
[----:B------:R-:W-:Y:S01]  /*e350*/  LOP3.LUT R3, R6, R0, R3, 0xfe, !PT ;  /* 0x0000000006037212 */ /* 0x000fe200078efe03 */
[----:B------:R-:W-:Y:S01]  /*e360*/  IMAD R0, R205, UR4, RZ ;  /* 0x00000004cd007c24 */ /* 0x000fe2000f8e02ff */
[----:B------:R-:W-:Y:S02]  /*e370*/  SEL R6, RZ, 0x10, P2 ;  /* 0x00000010ff067807 */ /* 0x000fe40001000000 */
[----:B------:R-:W-:Y:S02]  /*e380*/  SEL R7, RZ, 0x20, P3 ;  /* 0x00000020ff077807 */ /* 0x000fe40001800000 */
[----:B------:R-:W-:-:S02]  /*e390*/  SEL R8, RZ, 0x40, P4 ;  /* 0x00000040ff087807 */ /* 0x000fc40002000000 */
[----:B------:R-:W-:Y:S01]  /*e3a0*/  LOP3.LUT R11, R7, R3, R6, 0xfe, !PT ;  /* 0x00000003070b7212 */ /* 0x000fe200078efe06 */
[----:B------:R-:W-:Y:S01]  /*e3b0*/  IMAD R3, R201, UR5, R0 ;  /* 0x00000005c9037c24 */ /* 0x000fe2000f8e0200 */
[----:B------:R-:W-:Y:S01]  /*e3c0*/  ISETP.GE.AND P2, PT, R9, R12, PT ;  /* 0x0000000c0900720c */ /* 0x000fe20003f46270 */
[----:B------:R-:W-:Y:S01]  /*e3d0*/  IMAD.WIDE.U32 R6, R201, UR4, R4 ;  /* 0x00000004c9067c25 */ /* 0x000fe2000f8e0004 */
[--C-:B------:R-:W-:Y:S02]  /*e3e0*/  SHF.R.S32.HI R9, RZ, 0x1f, R192.reuse ;  /* 0x0000001fff097819 */ /* 0x100fe400000114c0 */
[----:B------:R-:W-:Y:S01]  /*e3f0*/  LOP3.LUT R33, R11, R8, RZ, 0xfc, !PT ;  /* 0x000000080b217212 */ /* 0x000fe200078efcff */
[----:B------:R-:W-:Y:S01]  /*e400*/  IMAD.MOV.U32 R8, RZ, RZ, R192 ;  /* 0x000000ffff087224 */ /* 0x000fe200078e00c0 */
[----:B------:R-:W-:Y:S02]  /*e410*/  SEL R0, RZ, 0x80, P2 ;  /* 0x00000080ff007807 */ /* 0x000fe40001000000 */
[----:B------:R-:W-:Y:S01]  /*e420*/  IADD3 R11, R7, R3, RZ ;  /* 0x00000003070b7210 */ /* 0x000fe20007ffe0ff */
[----:B------:R-:W-:Y:S01]  /*e430*/  IMAD.WIDE R8, R203, 0x40, R8 ;  /* 0x00000040cb087825 */ /* 0x000fe200078e0208 */
        /* <DEDUP_REMOVED lines=8> */
[-C--:B------:R-:W-:Y:S01]  /*e4c0*/  ISETP.GE.AND P4, PT, R21, R12.reuse, PT ;  /* 0x0000000c1500720c */ /* 0x080fe20003f86270 */
[C---:B------:R-:W-:Y:S01]  /*e4d0*/  IMAD R3, R8.reuse, UR5, R3 ;  /* 0x0000000508037c24 */ /* 0x040fe2000f8e0203 */
[-C--:B------:R-:W-:Y:S01]  /*e4e0*/  ISETP.GE.AND P3, PT, R29, R12.reuse, PT ;  /* 0x0000000c1d00720c */ /* 0x080fe20003f66270 */
[----:B------:R-:W-:Y:S01]  /*e4f0*/  IMAD.WIDE.U32 R4, R8, UR4, R4 ;  /* 0x0000000408047c25 */ /* 0x000fe2000f8e0004 */
[----:B------:R-:W-:Y:S01]  /*e500*/  ULDC.64 UR4, c[0x0][0xa80] ;  /* 0x0002a00000047ab9 */ /* 0x000fe20000000a00 */
[----:B------:R-:W-:-:S02]  /*e510*/  ISETP.GE.AND P2, PT, R31, R12, PT ;  /* 0x0000000c1f00720c */ /* 0x000fc40003f46270 */
[----:B------:R-:W-:Y:S01]  /*e520*/  IMAD.IADD R3, R5, 0x1, R3 ;  /* 0x0000000105037824 */ /* 0x000fe200078e0203 */
[----:B------:R-:W-:-:S04]  /*e530*/  LEA R34, P1, R4, UR4, 0x1 ;  /* 0x0000000404227c11 */ /* 0x000fc8000f8208ff */
[----:B------:R-:W-:Y:S02]  /*e540*/  LEA.HI.X R35, R4, UR5, R3, 0x1, P1 ;  /* 0x0000000504237c11 */ /* 0x000fe400088f0c03 */
[----:B------:R-:W-:-:S03]  /*e550*/  ISETP.GE.AND P1, PT, R15, R12, PT ;  /* 0x0000000c0f00720c */ /* 0x000fc60003f26270 */
        /* <DEDUP_REMOVED lines=10> */
.L_x_569:
[----:B------:R-:W-:Y:S05]  /*e600*/  BSYNC B1 ;  /* 0x0000000000017941 */ /* 0x000fea0003800000 */
.L_x_568:
[----:B------:R-:W-:Y:S05]  /*e610*/  @P0 BRA `(.L_x_564) ;  /* 0x0000000000700947 */ /* 0x000fea0003800000 */
[----:B------:R-:W-:Y:S01]  /*e620*/  IADD3 R3, P0, R8, 0x20, RZ ;  /* 0x0000002008037810 */ /* 0x000fe20007f1e0ff */
        /* <DEDUP_REMOVED lines=18> */
[----:B------:R3:W-:Y:S01]  /*e750*/  @!P0 STG.E.128 desc[UR40][R6.64+0x80], RZ ;  /* 0x000080ff06008986 */ /* 0x0007e2000c101d28 */
[----:B------:R-:W-:-:S03]  /*e760*/  LOP3.LUT P0, RZ, R0, 0x80, RZ, 0xc0, !PT ;  /* 0x0000008000ff7812 */ /* 0x000fc6000780c0ff */
[----:B------:R3:W-:Y:S04]  /*e770*/  @!P1 STG.E.128 desc[UR40][R6.64+0x100], RZ ;  /* 0x000100ff06009986 */ /* 0x0007e8000c101d28 */
[----:B------:R3:W-:Y:S04]  /*e780*/  @!P2 STG.E.128 desc[UR40][R6.64+0x180], RZ ;  /* 0x000180ff0600a986 */ /* 0x0007e8000c101d28 */
[----:B------:R3:W-:Y:S04]  /*e790*/  @!P6 STG.E.128 desc[UR40][R6.64+0x200], RZ ;  /* 0x000200ff0600e986 */ /* 0x0007e8000c101d28 */
[----:B------:R3:W-:Y:S04]  /*e7a0*/  @!P5 STG.E.128 desc[UR40][R6.64], RZ ;  /* 0x000000ff0600d986 */ /* 0x0007e8000c101d28 */
[----:B------:R3:W-:Y:S04]  /*e7b0*/  @!P4 STG.E.128 desc[UR40][R6.64+0x280], RZ ;  /* 0x000280ff0600c986 */ /* 0x0007e8000c101d28 */
[----:B------:R3:W-:Y:S04]  /*e7c0*/  @P3 STG.E.128 desc[UR40][R6.64+0x300], RZ ;  /* 0x000300ff06003986 */ /* 0x0007e8000c101d28 */
[----:B------:R3:W-:Y:S02]  /*e7d0*/  @P0 STG.E.128 desc[UR40][R6.64+0x380], RZ ;  /* 0x000380ff06000986 */ /* 0x0007e4000c101d28 */
.L_x_564:
[----:B------:R-:W-:Y:S05]  /*e7e0*/  BSYNC B0 ;  /* 0x0000000000007941 */ /* 0x000fea0003800000 */
.L_x_558:
[----:B------:R-:W-:Y:S02]  /*e7f0*/  ULDC UR4, c[0x0][0xc14] ;  /* 0x0003050000047ab9 */ /* 0x000fe40000000800 */
[----:B-1----:R-:W-:-:S13]  /*e800*/  ISETP.GE.AND P0, PT, R27, UR4, PT ;  /* 0x000000041b007c0c */ /* 0x002fda000bf06270 */
[----:B------:R-:W-:Y:S05]  /*e810*/  @!P0 BRA `(.L_x_570) ;  /* 0xffffff2800348947 */ /* 0x000fea000383ffff */
[----:B------:R-:W-:Y:S05]  /*e820*/  BRA `(.L_x_447) ;  /* 0x0000005c00547947 */ /* 0x000fea0003800000 */
.L_x_445:
[----:B------:R-:W-:-:S08]  /*e830*/  NOP ;  /* 0x0000000000007918 */ /* 0x000fd00000000000 */
[----:B------:R-:W0:-:S00]  /*e840*/  USETMAXREG.DEALLOC.CTAPOOL 0x18 ;  /* 0x00000018000079c8 */ /* 0x000e0000080e0500 */
[----:B0-----:R-:W-:-:S06]  /*e850*/  LOP3.LUT R0, R0, 0x3, RZ, 0xc0, !PT ;  /* 0x0000000300007812 */ /* 0x001fcc00078ec0ff */
[----:B------:R-:W0:Y:S02]  /*e860*/  SHFL.IDX PT, R0, R0, RZ, 0x1f ;  /* 0x00001fff00007589 */ /* 0x000e2400000e0000 */
[----:B0-----:R-:W-:-:S13]  /*e870*/  ISETP.NE.AND P0, PT, R0, RZ, PT ;  /* 0x000000ff0000720c */ /* 0x001fda0003f05270 */
[----:B------:R-:W-:Y:S05]  /*e880*/  @P0 BRA `(.L_x_447) ;  /* 0x0000005c003c0947 */ /* 0x000fea0003800000 */
        /* <DEDUP_REMOVED lines=23> */
[----:B0-----:R-:W-:-:S04]  /*ea00*/  SEL R5, R5, RZ, P1 ;  /* 0x000000ff05057207 */ /* 0x001fc80000800000 */
[----:B------:R-:W-:-:S05]  /*ea10*/  IADD3 R5, R0, R5, RZ ;  /* 0x0000000500057210 */ /* 0x000fca0007ffe0ff */
        /* <DEDUP_REMOVED lines=30> */
.L_x_575:
        /* <DEDUP_REMOVED lines=16> */
.L_x_574:
[----:B------:R-:W-:Y:S05]  /*ed00*/  BSYNC B0 ;  /* 0x0000000000007941 */ /* 0x000fea0003800000 */
.L_x_573:
[----:B0----5:R-:W0:Y:S01]  /*ed10*/  SHFL.UP PT, R2, R0, 0x1, RZ ;  /* 0x0420000000027989 */ /* 0x021e2200000e00ff */
[C---:B------:R-:W-:Y:S02]  /*ed20*/  ISETP.NE.AND P0, PT, R8.reuse, RZ, PT ;  /* 0x000000ff0800720c */ /* 0x040fe40003f05270 */
[----:B------:R-:W-:Y:S02]  /*ed30*/  ISETP.GE.U32.AND P1, PT, R8, 0x2, PT ;  /* 0x000000020800780c */ /* 0x000fe40003f26070 */
        /* <DEDUP_REMOVED lines=22> */
[----:B------:R-:W-:-:S07]  /*eea0*/  IMAD.MOV.U32 R2, RZ, RZ, R9 ;  /* 0x000000ffff027224 */ /* 0x000fce00078e0009 */
.L_x_571:
        /* <DEDUP_REMOVED lines=16> */
.L_x_576:
[----:B-1----:R-:W-:Y:S02]  /*efb0*/  IMAD R16, R16, UR4, R7 ;  /* 0x0000000410107c24 */ /* 0x002fe4000f8e0207 */
[----:B------:R-:W-:Y:S02]  /*efc0*/  IMAD R7, R11, R6, RZ ;  /* 0x000000060b077224 */ /* 0x000fe400078e02ff */
[----:B0-----:R-:W-:Y:S01]  /*efd0*/  IMAD.MOV.U32 R2, RZ, RZ, RZ ;  /* 0x000000ffff027224 */ /* 0x001fe200078e00ff */
[----:B------:R-:W-:Y:S01]  /*efe0*/  IADD3 R17, -R16, UR6, RZ ;  /* 0x0000000610117c10 */ /* 0x000fe2000fffe1ff */
[----:B------:R-:W-:Y:S02]  /*eff0*/  IMAD.IADD R19, R5, 0x1, R19 ;  /* 0x0000000105137824 */ /* 0x000fe400078e0213 */
[----:B------:R-:W-:Y:S01]  /*f000*/  IMAD.HI.U32 R2, R3, R7, R2 ;  /* 0x0000000703027227 */ /* 0x000fe200078e0002 */
[----:B------:R-:W-:Y:S02]  /*f010*/  IABS R7, R0 ;  /* 0x0000000000077213 */ /* 0x000fe40000000000 */
[----:B------:R-:W-:-:S02]  /*f020*/  IABS R3, R17 ;  /* 0x0000001100037213 */ /* 0x000fc40000000000 */
        /* <DEDUP_REMOVED lines=17> */
.L_x_572:
[----:B------:R-:W-:Y:S01]  /*f140*/  IMAD.MOV.U32 R17, RZ, RZ, RZ ;  /* 0x000000ffff117224 */ /* 0x000fe200078e00ff */
[----:B------:R-:W-:Y:S01]  /*f150*/  MOV R16, UR6 ;  /* 0x0000000600107c02 */ /* 0x000fe20008000f00 */
[----:B------:R-:W-:-:S07]  /*f160*/  IMAD.MOV.U32 R18, RZ, RZ, RZ ;  /* 0x000000ffff127224 */ /* 0x000fce00078e00ff */
.L_x_577:
        /* <DEDUP_REMOVED lines=14> */
[----:B0-----:R-:W-:Y:S01]  /*f250*/  IMAD.MOV.U32 R0, RZ, RZ, 0x1 ;  /* 0x00000001ff007424 */ /* 0x001fe200078e00ff */
[----:B------:R0:W-:Y:S01]  /*f260*/  STL [R1], RZ ;  /* 0x000000ff01007387 */ /* 0x0001e20000100800 */
[----:B------:R-:W-:Y:S01]  /*f270*/  ULDC.64 UR38, c[0x0][0x198] ;  /* 0x0000660000267ab9 */ /* 0x000fe20000000a00 */
[----:B------:R-:W-:Y:S02]  /*f280*/  ULDC UR36, c[0x0][0xc] ;  /* 0x0000030000247ab9 */ /* 0x000fe40000000800 */
[----:B------:R0:W-:Y:S04]  /*f290*/  STL [R1+0x8], R0 ;  /* 0x0000080001007387 */ /* 0x0001e80000100800 */
[----:B------:R0:W-:Y:S04]  /*f2a0*/  STL [R1+0x4], RZ ;  /* 0x000004ff01007387 */ /* 0x0001e80000100800 */
[----:B------:R0:W-:Y:S04]  /*f2b0*/  STL [R1+0xc], R0 ;  /* 0x00000c0001007387 */ /* 0x0001e80000100800 */
[----:B------:R0:W-:Y:S02]  /*f2c0*/  STL [R1+0x28], RZ ;  /* 0x000028ff01007387 */ /* 0x0001e40000100800 */
.L_x_660:
[----:B-1-3--:R-:W1:Y:S02]  /*f2d0*/  LDC.64 R2, c[0x0][0xc60] ;  /* 0x00031800ff027b82 */ /* 0x00ae640000000a00 */
[----:B-1----:R-:W-:-:S05]  /*f2e0*/  IMAD.WIDE R2, R19, 0x4, R2 ;  /* 0x0000000413027825 */ /* 0x002fca00078e0202 */
[----:B--2---:R-:W0:Y:S01]  /*f2f0*/  LDG.E R11, desc[UR40][R2.64] ;  /* 0x00000028020b7981 */ /* 0x004e22000c1e1900 */
[----:B------:R-:W-:Y:S05]  /*f300*/  YIELD ;  /* 0x0000000000007946 */ /* 0x000fea0003800000 */
[----:B------:R-:W-:Y:S01]  /*f310*/  ULDC.64 UR4, c[0x0][0xa28] ;  /* 0x00028a0000047ab9 */ /* 0x000fe20000000a00 */
[----:B------:R-:W-:Y:S01]  /*f320*/  IMAD.MOV.U32 R6, RZ, RZ, RZ ;  /* 0x000000ffff067224 */ /* 0x000fe200078e00ff */
[----:B------:R-:W-:Y:S01]  /*f330*/  ISETP.NE.U32.AND P0, PT, RZ, UR4, PT ;  /* 0x00000004ff007c0c */ /* 0x000fe2000bf05070 */
[----:B------:R-:W-:Y:S01]  /*f340*/  IMAD.MOV.U32 R4, RZ, RZ, RZ ;  /* 0x000000ffff047224 */ /* 0x000fe200078e00ff */
[----:B------:R-:W-:-:S02]  /*f350*/  ULDC.64 UR6, c[0x0][0xa10] ;  /* 0x0002840000067ab9 */ /* 0x000fc40000000a00 */
[----:B------:R-:W-:Y:S02]  /*f360*/  ISETP.NE.AND.EX P0, PT, RZ, UR5, PT, P0 ;  /* 0x00000005ff007c0c */ /* 0x000fe4000bf05300 */
[----:B0-----:R-:W-:Y:S01]  /*f370*/  SHF.R.S32.HI R0, RZ, 0x1f, R11 ;  /* 0x0000001fff007819 */ /* 0x001fe2000001140b */
        /* <DEDUP_REMOVED lines=12> */
[----:B------:R-:W-:Y:S01]  /*f440*/  ISETP.NE.U32.AND P1, PT, RZ, UR4, PT ;  /* 0x00000004ff007c0c */ /* 0x000fe2000bf25070 */
[----:B------:R-:W-:Y:S01]  /*f450*/  IMAD.MOV.U32 R10, RZ, RZ, RZ ;  /* 0x000000ffff0a7224 */ /* 0x000fe200078e00ff */
[----:B------:R-:W-:Y:S01]  /*f460*/  SHF.L.U64.HI R0, R11, 0x2, R0 ;  /* 0x000000020b007819 */ /* 0x000fe20000010200 */
[----:B------:R-:W-:Y:S01]  /*f470*/  STL [R1+0x20], R7 ;  /* 0x0000200701007387 */ /* 0x000fe20000100800 */
[----:B------:R-:W-:-:S03]  /*f480*/  ISETP.NE.AND.EX P1, PT, RZ, UR5, PT, P1 ;  /* 0x00000005ff007c0c */ /* 0x000fc6000bf25310 */
[----:B------:R-:W-:Y:S10]  /*f490*/  STL [R1+0x24], R0 ;  /* 0x0000240001007387 */ /* 0x000ff40000100800 */
[----:B------:R-:W-:-:S04]  /*f4a0*/  @P1 IADD3 R8, P0, R7, UR4, RZ ;  /* 0x0000000407081c10 */ /* 0x000fc8000ff1e0ff */
[----:B------:R-:W-:Y:S01]  /*f4b0*/  @P1 IADD3.X R9, R0, UR5, RZ, P0, !PT ;  /* 0x0000000500091c10 */ /* 0x000fe200087fe4ff */
[----:B------:R-:W-:Y:S02]  /*f4c0*/  ULDC.64 UR4, c[0x0][0xa08] ;  /* 0x0002820000047ab9 */ /* 0x000fe40000000a00 */
[----:B------:R-:W-:-:S04]  /*f4d0*/  ISETP.NE.U32.AND P2, PT, RZ, UR4, PT ;  /* 0x00000004ff007c0c */ /* 0x000fc8000bf45070 */
[----:B------:R-:W-:Y:S01]  /*f4e0*/  ISETP.NE.AND.EX P2, PT, RZ, UR5, PT, P2 ;  /* 0x00000005ff007c0c */ /* 0x000fe2000bf45320 */
[----:B--2---:R0:W-:Y:S02]  /*f4f0*/  STL [R1+0x34], R4 ;  /* 0x0000340401007387 */ /* 0x0041e40000100800 */
[----:B0-----:R-:W-:-:S04]  /*f500*/  IADD3 R4, P0, R7, UR4, RZ ;  /* 0x0000000407047c10 */ /* 0x001fc8000ff1e0ff */
[----:B------:R-:W-:Y:S01]  /*f510*/  IADD3.X R5, R0, UR5, RZ, P0, !PT ;  /* 0x0000000500057c10 */ /* 0x000fe200087fe4ff */
[----:B------:R-:W-:Y:S01]  /*f520*/  ULDC.64 UR4, c[0x0][0x3f8] ;  /* 0x0000fe0000047ab9 */ /* 0x000fe20000000a00 */
[----:B------:R-:W-:Y:S01]  /*f530*/  IADD3 R2, P0, R7, UR6, RZ ;  /* 0x0000000607027c10 */ /* 0x000fe2000ff1e0ff */
[----:B------:R-:W-:-:S03]  /*f540*/  UISETP.NE.U32.AND UP0, UPT, UR4, URZ, UPT ;  /* 0x0000003f0400728c */ /* 0x000fc6000bf05070 */
[----:B------:R0:W5:Y:S01]  /*f550*/  @P2 LDG.E R10, desc[UR40][R4.64] ;  /* 0x00000028040a2981 */ /* 0x000162000c1e1900 */
[----:B------:R-:W-:Y:S01]  /*f560*/  ULDC UR4, c[0x0][0x404] ;  /* 0x0001010000047ab9 */ /* 0x000fe20000000800 */
[----:B------:R-:W-:Y:S01]  /*f570*/  UISETP.NE.AND.EX UP0, UPT, UR5, URZ, UPT, UP0 ;  /* 0x0000003f0500728c */ /* 0x000fe2000bf05300 */
[----:B------:R-:W-:Y:S02]  /*f580*/  IADD3.X R3, R0, UR7, RZ, P0, !PT ;  /* 0x0000000700037c10 */ /* 0x000fe400087fe4ff */
[----:B------:R-:W-:Y:S01]  /*f590*/  ULDC UR5, c[0x0][0x2e0] ;  /* 0x0000b80000057ab9 */ /* 0x000fe20000000800 */
[----:B------:R-:W-:-:S04]  /*f5a0*/  USEL UR4, UR4, 0x1, UP0 ;  /* 0x0000000104047887 */ /* 0x000fc80008000000 */
[----:B------:R-:W-:-:S06]  /*f5b0*/  UIMAD UR4, UR4, UR5, URZ ;  /* 0x00000005040472a4 */ /* 0x000fcc000f8e023f */
[----:B------:R-:W-:-:S06]  /*f5c0*/  IMAD.U32 R0, RZ, RZ, UR4 ;  /* 0x00000004ff007e24 */ /* 0x000fcc000f8e00ff */
[----:B------:R0:W5:Y:S01]  /*f5d0*/  @P1 LDG.E R0, desc[UR40][R8.64] ;  /* 0x0000002808001981 */ /* 0x000162000c1e1900 */
[----:B------:R-:W-:Y:S01]  /*f5e0*/  ISETP.NE.U32.AND P0, PT, RZ, UR6, PT ;  /* 0x00000006ff007c0c */ /* 0x000fe2000bf05070 */
[----:B------:R-:W-:Y:S02]  /*f5f0*/  ULDC UR4, c[0x0][0x338] ;  /* 0x0000ce0000047ab9 */ /* 0x000fe40000000800 */
[----:B------:R-:W-:Y:S02]  /*f600*/  MOV R7, UR4 ;  /* 0x0000000400077c02 */ /* 0x000fe40008000f00 */
[----:B------:R-:W-:Y:S01]  /*f610*/  ISETP.NE.AND.EX P0, PT, RZ, UR7, PT, P0 ;  /* 0x00000007ff007c0c */ /* 0x000fe2000bf05300 */
[----:B------:R-:W-:-:S12]  /*f620*/  @P1 BRA `(.L_x_579) ;  /* 0x0000000000101947 */ /* 0x000fd80003800000 */
[----:B------:R-:W-:Y:S05]  /*f630*/  @!P2 BRA `(.L_x_579) ;  /* 0x00000000000ca947 */ /* 0x000fea0003800000 */
[----:B0-----:R-:W2:Y:S04]  /*f640*/  LDG.E R8, desc[UR40][R4.64] ;  /* 0x0000002804087981 */ /* 0x001ea8000c1e1900 */
[----:B-----5:R-:W2:Y:S02]  /*f650*/  LDG.E R0, desc[UR40][R4.64+0x4] ;  /* 0x0000042804007981 */ /* 0x020ea4000c1e1900 */
[----:B--2---:R-:W-:-:S07]  /*f660*/  IMAD.IADD R0, R0, 0x1, -R8 ;  /* 0x0000000100007824 */ /* 0x004fce00078e0a08 */
.L_x_579:
[----:B0-----:R-:W2:Y:S04]  /*f670*/  @P0 LDG.E R4, desc[UR40][R2.64] ;  /* 0x0000002802040981 */ /* 0x001ea8000c1e1900 */
[----:B------:R-:W2:Y:S01]  /*f680*/  @P0 LDG.E R5, desc[UR40][R2.64+0x4] ;  /* 0x0000042802050981 */ /* 0x000ea2000c1e1900 */
[----:B-----5:R-:W-:Y:S01]  /*f690*/  IMAD.IADD R0, R0, 0x1, -R6 ;  /* 0x0000000100007824 */ /* 0x020fe200078e0a06 */
[----:B------:R-:W-:Y:S01]  /*f6a0*/  BSSY B0, `(.L_x_580) ;  /* 0x0000115000007945 */ /* 0x000fe20003800000 */
[----:B------:R-:W-:Y:S01]  /*f6b0*/  PLOP3.LUT P2, PT, PT, PT, PT, 0x80, 0x0 ;  /* 0x000000000000781c */ /* 0x000fe20003f4f070 */
[----:B--2---:R-:W-:-:S04]  /*f6c0*/  @P0 IMAD.IADD R7, R5, 0x1, -R4 ;  /* 0x0000000105070824 */ /* 0x004fc800078e0a04 */
[----:B------:R-:W-:-:S04]  /*f6d0*/  IMAD.IADD R8, R0, 0x1, R7 ;  /* 0x0000000100087824 */ /* 0x000fc800078e0207 */
[----:B------:R-:W-:Y:S01]  /*f6e0*/  VIADD R5, R8, 0x3f ;  /* 0x0000003f08057836 */ /* 0x000fe20000000000 */
[----:B------:R0:W-:Y:S04]  /*f6f0*/  STL [R1+0x2c], R8 ;  /* 0x00002c0801007387 */ /* 0x0001e80000100800 */
[----:B------:R-:W-:-:S04]  /*f700*/  SHF.R.S32.HI R4, RZ, 0x1f, R5 ;  /* 0x0000001fff047819 */ /* 0x000fc80000011405 */
[----:B------:R-:W-:-:S04]  /*f710*/  LEA.HI R5, R4, R5, RZ, 0x6 ;  /* 0x0000000504057211 */ /* 0x000fc800078f30ff */
[----:B------:R-:W-:-:S04]  /*f720*/  LOP3.LUT R4, R5, 0xffffffc0, RZ, 0xc0, !PT ;  /* 0xffffffc005047812 */ /* 0x000fc800078ec0ff */
[----:B------:R-:W-:Y:S01]  /*f730*/  VIADDMNMX R7, R4, -R0, R7, PT ;  /* 0x8000000004077246 */ /* 0x000fe20003800107 */
[----:B------:R-:W-:-:S05]  /*f740*/  IMAD.MOV R4, RZ, RZ, -R0 ;  /* 0x000000ffff047224 */ /* 0x000fca00078e0a00 */
[----:B------:R-:W-:-:S04]  /*f750*/  VIMNMX R4, RZ, R4, !PT ;  /* 0x00000004ff047248 */ /* 0x000fc80007fe0100 */
[----:B------:R-:W-:Y:S02]  /*f760*/  ISETP.GT.AND P1, PT, R7, R4, PT ;  /* 0x000000040700720c */ /* 0x000fe40003f24270 */
[----:B------:R-:W-:-:S11]  /*f770*/  SHF.R.U32.HI R4, RZ, 0x6, R4 ;  /* 0x00000006ff047819 */ /* 0x000fd60000011604 */
[----:B------:R-:W-:-:S05]  /*f780*/  @P1 VIADD R7, R7, 0x3f ;  /* 0x0000003f07071836 */ /* 0x000fca0000000000 */
[----:B------:R-:W-:-:S04]  /*f790*/  @P1 SHF.R.S32.HI R0, RZ, 0x1f, R7 ;  /* 0x0000001fff001819 */ /* 0x000fc80000011407 */
[----:B------:R-:W-:Y:S01]  /*f7a0*/  @P1 LEA.HI R7, R0, R7, RZ, 0x6 ;  /* 0x0000000700071211 */ /* 0x000fe200078f30ff */
[----:B------:R-:W-:-:S03]  /*f7b0*/  IMAD.MOV.U32 R0, RZ, RZ, R4 ;  /* 0x000000ffff007224 */ /* 0x000fc600078e0004 */
[----:B------:R-:W-:Y:S02]  /*f7c0*/  @P1 SHF.R.S32.HI R0, RZ, 0x6, R7 ;  /* 0x00000006ff001819 */ /* 0x000fe40000011407 */
[----:B------:R-:W-:-:S06]  /*f7d0*/  MOV R7, RZ ;  /* 0x000000ff00077202 */ /* 0x000fcc0000000f00 */
[----:B------:R1:W5:Y:S01]  /*f7e0*/  @P0 LDG.E R7, desc[UR40][R2.64] ;  /* 0x0000002802070981 */ /* 0x000362000c1e1900 */
[----:B------:R-:W-:Y:S01]  /*f7f0*/  ISETP.GT.AND P1, PT, R0, R4, PT ;  /* 0x000000040000720c */ /* 0x000fe20003f24270 */
[----:B-1----:R-:W-:Y:S01]  /*f800*/  IMAD.IADD R3, R10, 0x1, R6 ;  /* 0x000000010a037824 */ /* 0x002fe200078e0206 */
[----:B------:R-:W-:-:S04]  /*f810*/  SHF.R.S32.HI R2, RZ, 0x6, R5 ;  /* 0x00000006ff027819 */ /* 0x000fc80000011405 */
[----:B------:R0:W-:Y:S04]  /*f820*/  STL [R1+0x10], R3 ;  /* 0x0000100301007387 */ /* 0x0001e80000100800 */
[----:B------:R0:W-:Y:S03]  /*f830*/  STL [R1+0x1c], R2 ;  /* 0x00001c0201007387 */ /* 0x0001e60000100800 */
[----:B------:R-:W-:Y:S05]  /*f840*/  @!P1 BRA `(.L_x_581) ;  /* 0x0000000c00e89947 */ /* 0x000fea0003800000 */
[----:B0-----:R-:W0:Y:S01]  /*f850*/  LDC R2, c[0x0][0x428] ;  /* 0x00010a00ff027b82 */ /* 0x001e220000000800 */
[----:B------:R-:W-:Y:S01]  /*f860*/  UMOV UR4, 0xffffffff ;  /* 0xffffffff00047882 */ /* 0x000fe20000000000 */
[----:B------:R-:W-:Y:S01]  /*f870*/  IMAD.MOV.U32 R3, RZ, RZ, R18 ;  /* 0x000000ffff037224 */ /* 0x000fe200078e0012 */
[----:B0-----:R-:W-:-:S13]  /*f880*/  ISETP.NE.AND P1, PT, R2, 0x1, PT ;  /* 0x000000010200780c */ /* 0x001fda0003f25270 */
[----:B------:R-:W0:Y:S08]  /*f890*/  @P1 LDC R2, c[0x0][0x42c] ;  /* 0x00010b00ff021b82 */ /* 0x000e300000000800 */
[----:B------:R-:W1:Y:S01]  /*f8a0*/  @P1 LDC R5, c[0x0][0x430] ;  /* 0x00010c00ff051b82 */ /* 0x000e620000000800 */
[----:B0-----:R-:W-:-:S05]  /*f8b0*/  @P1 IMAD.HI.U32 R2, R18, R2, RZ ;  /* 0x0000000212021227 */ /* 0x001fca00078e00ff */
[----:B-1----:R-:W-:Y:S02]  /*f8c0*/  @P1 SHF.R.U32.HI R3, RZ, R5, R2 ;  /* 0x00000005ff031219 */ /* 0x002fe40000011602 */
[----:B------:R-:W-:Y:S01]  /*f8d0*/  SEL R2, R11, RZ, !P0 ;  /* 0x000000ff0b027207 */ /* 0x000fe20004000000 */
[----:B------:R-:W-:Y:S06]  /*f8e0*/  BRA.DIV UR4, `(.L_x_582) ;  /* 0x00000056045c7947 */ /* 0x000fec000b800000 */
.L_x_704:
[----:B------:R-:W-:-:S03]  /*f8f0*/  UMOV UR4, 0xffffffff ;  /* 0xffffffff00047882 */ /* 0x000fc60000000000 */
[----:B------:R-:W-:Y:S05]  /*f900*/  BRA.DIV UR4, `(.L_x_583) ;  /* 0x0000005604887947 */ /* 0x000fea000b800000 */
[----:B------:R-:W-:-:S13]  /*f910*/  ELECT P6, URZ, PT ;  /* 0x00000000003f782f */ /* 0x000fda00038c0000 */
.L_x_707:
[----:B------:R-:W2:Y:S01]  /*f920*/  LDL R5, [R1+0x28] ;  /* 0x0000280001057983 */ /* 0x000ea20000100800 */
[----:B------:R-:W-:Y:S01]  /*f930*/  MOV R8, 0x400 ;  /* 0x0000040000087802 */ /* 0x000fe20000000f00 */
[----:B------:R-:W-:Y:S01]  /*f940*/  BSSY B1, `(.L_x_584) ;  /* 0x000000a000017945 */ /* 0x000fe20003800000 */
[----:B--2---:R-:W-:-:S05]  /*f950*/  VIADD R5, R5, 0x1 ;  /* 0x0000000105057836 */ /* 0x004fca0000000000 */
[----:B------:R-:W-:-:S04]  /*f960*/  LEA.HI R6, R5, R5, RZ, 0x1 ;  /* 0x0000000505067211 */ /* 0x000fc800078f08ff */
[----:B------:R-:W-:-:S05]  /*f970*/  LOP3.LUT R6, R6, 0xfffffffe, RZ, 0xc0, !PT ;  /* 0xfffffffe06067812 */ /* 0x000fca00078ec0ff */
[----:B------:R-:W-:Y:S02]  /*f980*/  IMAD.IADD R6, R5, 0x1, -R6 ;  /* 0x0000000105067824 */ /* 0x000fe400078e0a06 */
[----:B------:R-:W0:Y:S03]  /*f990*/  S2R R5, SR_CgaCtaId ;  /* 0x0000000000057919 */ /* 0x000e260000008800 */
[----:B------:R-:W-:Y:S02]  /*f9a0*/  SHF.L.U32 R6, R6, 0x1f, RZ ;  /* 0x0000001f06067819 */ /* 0x000fe400000006ff */
[----:B0-----:R-:W-:-:S04]  /*f9b0*/  LEA R5, R5, R8, 0x18 ;  /* 0x0000000805057211 */ /* 0x001fc800078ec0ff */
[----:B------:R-:W0:Y:S02]  /*f9c0*/  SYNCS.PHASECHK.TRANS64.TRYWAIT P0, [R5+URZ+0x28c20], R6 ;  /* 0x028c2006050075a7 */ /* 0x000e24000800017f */
[----:B0-----:R-:W-:Y:S05]  /*f9d0*/  @!P0 BRA `(.L_x_585) ;  /* 0x0000005400748947 */ /* 0x001fea0003800000 */
.L_x_708:
[----:B------:R-:W-:Y:S05]  /*f9e0*/  BSYNC B1 ;  /* 0x0000000000017941 */ /* 0x000fea0003800000 */
.L_x_584:
[----:B------:R-:W-:Y:S04]  /*f9f0*/  BSSY B1, `(.L_x_586) ;  /* 0x0000061000017945 */ /* 0x000fe80003800000 */
[----:B------:R-:W-:Y:S05]  /*fa00*/  @!P6 BRA `(.L_x_587) ;  /* 0x00000004007ce947 */ /* 0x000fea0003800000 */
[----:B------:R-:W0:Y:S04]  /*fa10*/  LDL R9, [R1+0x4] ;  /* 0x0000040001097983 */ /* 0x000e280000100800 */
[----:B------:R-:W2:Y:S01]  /*fa20*/  LDL R8, [R1+0xc] ;  /* 0x00000c0001087983 */ /* 0x000ea20000100800 */
[----:B0-----:R-:W-:Y:S01]  /*fa30*/  IMAD R6, R9, 0x8, R5 ;  /* 0x0000000809067824 */ /* 0x001fe200078e0205 */
[----:B--2---:R-:W-:-:S04]  /*fa40*/  SHF.L.U32 R9, R8, 0x1f, RZ ;  /* 0x0000001f08097819 */ /* 0x004fc800000006ff */
[----:B------:R-:W0:Y:S02]  /*fa50*/  SYNCS.PHASECHK.TRANS64.TRYWAIT P0, [R6+URZ+0x28ca0], R9 ;  /* 0x028ca009060075a7 */ /* 0x000e24000800017f */
[----:B0-----:R-:W-:Y:S05]  /*fa60*/  @!P0 BRA `(.L_x_588) ;  /* 0x0000005400648947 */ /* 0x001fea0003800000 */
.L_x_709:
[----:B------:R-:W1:Y:S02]  /*fa70*/  S2R R8, SR_TID.X ;  /* 0x0000000000087919 */ /* 0x000e640000002100 */
[----:B-1----:R-:W-:-:S04]  /*fa80*/  LOP3.LUT R8, R8, 0x7f, RZ, 0xc0, !PT ;  /* 0x0000007f08087812 */ /* 0x002fc800078ec0ff */
[----:B------:R-:W-:-:S13]  /*fa90*/  ISETP.NE.AND P1, PT, R8, RZ, PT ;  /* 0x000000ff0800720c */ /* 0x000fda0003f25270 */
[----:B------:R-:W-:Y:S05]  /*faa0*/  @P1 BRA `(.L_x_589) ;  /* 0x00000000001c1947 */ /* 0x000fea0003800000 */
[----:B------:R-:W1:Y:S02]  /*fab0*/  S2R R8, SR_TID.X ;  /* 0x0000000000087919 */ /* 0x000e640000002100 */
[----:B-1----:R-:W-:-:S04]  /*fac0*/  LOP3.LUT R8, R8, 0x1f, RZ, 0xc0, !PT ;  /* 0x0000001f08087812 */ /* 0x002fc800078ec0ff */
[----:B------:R-:W-:Y:S01]  /*fad0*/  ISETP.NE.AND P0, PT, R8, RZ, PT ;  /* 0x000000ff0800720c */ /* 0x000fe20003f05270 */
[----:B------:R-:W-:-:S04]  /*fae0*/  IMAD.MOV.U32 R8, RZ, RZ, 0x2000 ;  /* 0x00002000ff087424 */ /* 0x000fc800078e00ff */
[----:B------:R1:W-:Y:S08]  /*faf0*/  SYNCS.ARRIVE.TRANS64 RZ, [R6+URZ+0x28c90], R8 ;  /* 0x028c900806ff79a7 */ /* 0x0003f0000800003f */
[----:B------:R-:W-:Y:S05]  /*fb00*/  @!P0 BRA `(.L_x_589) ;  /* 0x0000000000048947 */ /* 0x000fea0003800000 */
[----:B------:R-:W-:Y:S01]  /*fb10*/  BPT.TRAP 0x1 ;  /* 0x000000040000795c */ /* 0x000fe20000300000 */
.L_x_589:
[----:B-1----:R-:W2:Y:S01]  /*fb20*/  LDL R8, [R1+0x4] ;  /* 0x0000040001087983 */ /* 0x002ea20000100800 */
[----:B------:R-:W-:Y:S01]  /*fb30*/  R2UR UR9, R6 ;  /* 0x00000000060972ca */ /* 0x000fe200000e0000 */
[----:B------:R-:W-:Y:S01]  /*fb40*/  UIADD3 UR4, UP0, UR38, 0x570, URZ ;  /* 0x0000057026047890 */ /* 0x000fe2000ff1e03f */
[----:B------:R-:W-:Y:S01]  /*fb50*/  R2UR UR12, R3 ;  /* 0x00000000030c72ca */ /* 0x000fe200000e0000 */
[----:B------:R-:W-:Y:S01]  /*fb60*/  UMOV UR6, 0x0 ;  /* 0x0000000000067882 */ /* 0x000fe20000000000 */
[----:B------:R-:W-:Y:S01]  /*fb70*/  R2UR UR13, R2 ;  /* 0x00000000020d72ca */ /* 0x000fe200000e0000 */
[----:B------:R-:W-:Y:S01]  /*fb80*/  UIADD3.X UR5, URZ, UR39, URZ, UP0, !UPT ;  /* 0x000000273f057290 */ /* 0x000fe200087fe43f */
[----:B------:R-:W-:Y:S01]  /*fb90*/  UMOV UR7, 0x12f00000 ;  /* 0x12f0000000077882 */ /* 0x000fe20000000000 */
[----:B------:R-:W-:-:S06]  /*fba0*/  UMOV UR10, URZ ;  /* 0x0000003f000a7c82 */ /* 0x000fcc0008000000 */
[----:B------:R-:W-:Y:S01]  /*fbb0*/  UIADD3 UR9, UR9, 0x28c90, URZ ;  /* 0x00028c9009097890 */ /* 0x000fe2000fffe03f */
[----:B--2---:R-:W-:-:S05]  /*fbc0*/  IMAD R8, R8, 0x2000, R5 ;  /* 0x0000200008087824 */ /* 0x004fca00078e0205 */
[----:B------:R-:W-:Y:S01]  /*fbd0*/  R2UR UR8, R8 ;  /* 0x00000000080872ca */ /* 0x000fe200000e0000 */
[----:B-----5:R-:W-:-:S05]  /*fbe0*/  IMAD R8, R0, 0x40, R7 ;  /* 0x0000004000087824 */ /* 0x020fca00078e0207 */
[----:B------:R-:W-:-:S04]  /*fbf0*/  IADD3 R8, R8, -0x40, RZ ;  /* 0xffffffc008087810 */ /* 0x000fc80007ffe0ff */
[----:B------:R-:W-:-:S03]  /*fc00*/  R2UR UR11, R8 ;  /* 0x00000000080b72ca */ /* 0x000fc600000e0000 */
[----:B------:R-:W-:-:S10]  /*fc10*/  UIADD3 UR8, UR8, 0x22400, URZ ;  /* 0x0002240008087890 */ /* 0x000fd4000fffe03f */
[----:B------:R1:W-:Y:S01]  /*fc20*/  UTMALDG.4D [UR8], [UR4], desc[UR6] ;  /* 0x00000608040075b4 */ /* 0x0003e20008019000 */
[----:B------:R-:W2:Y:S02]  /*fc30*/  SYNCS.PHASECHK.TRANS64.TRYWAIT P0, [R6+URZ+0x28cc0], R9 ;  /* 0x028cc009060075a7 */ /* 0x000ea4000800017f */
[----:B-12---:R-:W-:Y:S05]  /*fc40*/  @!P0 BRA `(.L_x_590) ;  /* 0x0000005400008947 */ /* 0x006fea0003800000 */
.L_x_710:
[----:B------:R-:W-:Y:S05]  /*fc50*/  @P1 BRA `(.L_x_591) ;  /* 0x00000000001c1947 */ /* 0x000fea0003800000 */
[----:B------:R-:W2:Y:S01]  /*fc60*/  S2R R10, SR_TID.X ;  /* 0x00000000000a7919 */ /* 0x000ea20000002100 */
[----:B01----:R-:W-:-:S04]  /*fc70*/  IMAD.MOV.U32 R9, RZ, RZ, 0x10000 ;  /* 0x00010000ff097424 */ /* 0x003fc800078e00ff */
[----:B------:R3:W-:Y:S01]  /*fc80*/  SYNCS.ARRIVE.TRANS64 RZ, [R6+URZ+0x28cb0], R9 ;  /* 0x028cb00906ff79a7 */ /* 0x0007e2000800003f */
[----:B--2---:R-:W-:-:S04]  /*fc90*/  LOP3.LUT R10, R10, 0x1f, RZ, 0xc0, !PT ;  /* 0x0000001f0a0a7812 */ /* 0x004fc800078ec0ff */
[----:B------:R-:W-:-:S13]  /*fca0*/  ISETP.NE.AND P0, PT, R10, RZ, PT ;  /* 0x000000ff0a00720c */ /* 0x000fda0003f05270 */
[----:B---3--:R-:W-:Y:S05]  /*fcb0*/  @!P0 BRA `(.L_x_591) ;  /* 0x0000000000048947 */ /* 0x008fea0003800000 */
[----:B------:R-:W-:Y:S01]  /*fcc0*/  BPT.TRAP 0x1 ;  /* 0x000000040000795c */ /* 0x000fe20000300000 */
.L_x_591:
[----:B01----:R-:W2:Y:S01]  /*fcd0*/  LDL R9, [R1+0x4] ;  /* 0x0000040001097983 */ /* 0x003ea20000100800 */
[----:B------:R-:W-:Y:S01]  /*fce0*/  R2UR UR9, R6 ;  /* 0x00000000060972ca */ /* 0x000fe200000e0000 */
[----:B------:R-:W-:Y:S01]  /*fcf0*/  UIADD3 UR4, UP0, UR38, 0x670, URZ ;  /* 0x0000067026047890 */ /* 0x000fe2000ff1e03f */
[----:B------:R-:W-:Y:S01]  /*fd00*/  R2UR UR11, R8 ;  /* 0x00000000080b72ca */ /* 0x000fe200000e0000 */
[----:B------:R-:W-:Y:S01]  /*fd10*/  UMOV UR10, URZ ;  /* 0x0000003f000a7c82 */ /* 0x000fe20008000000 */
[----:B------:R-:W-:Y:S01]  /*fd20*/  R2UR UR12, R3 ;  /* 0x00000000030c72ca */ /* 0x000fe200000e0000 */
[----:B------:R-:W-:Y:S01]  /*fd30*/  UIADD3.X UR5, URZ, UR39, URZ, UP0, !UPT ;  /* 0x000000273f057290 */ /* 0x000fe200087fe43f */
        /* <DEDUP_REMOVED lines=22> */
[----:B------:R-:W-:Y:S01]  /*fea0*/  UMOV UR10, UR18 ;  /* 0x00000012000a7c82 */ /* 0x000fe20008000000 */
[----:B------:R-:W-:Y:S01]  /*feb0*/  UIADD3 UR17, UR14, 0xc400, URZ ;  /* 0x0000c4000e117890 */ /* 0x000fe2000fffe03f */
[----:B------:R0:W-:Y:S02]  /*fec0*/  UTMALDG.4D [UR8], [UR4], desc[UR6] ;  /* 0x00000608040075b4 */ /* 0x0001e40008019000 */
        /* <DEDUP_REMOVED lines=19> */
.L_x_587:
[----:B------:R-:W-:Y:S05]  /*10000*/  BSYNC B1 ;  /* 0x0000000000017941 */ /* 0x000fea0003800000 */
.L_x_586:
[----:B0-----:R-:W2:Y:S04]  /*10010*/  LDL.LU R6, [R1+0x4] ;  /* 0x0000040001067983 */ /* 0x001ea80000300800 */
[----:B------:R-:W3:Y:S01]  /*10020*/  LDL.LU R9, [R1+0xc] ;  /* 0x00000c0001097983 */ /* 0x000ee20000300800 */
[----:B------:R-:W-:Y:S01]  /*10030*/  PLOP3.LUT P2, PT, PT, PT, PT, 0x8, 0x0 ;  /* 0x000000000000781c */ /* 0x000fe20003f4e170 */
[----:B--2---:R-:W-:-:S05]  /*10040*/  VIADD R6, R6, 0x1 ;  /* 0x0000000106067836 */ /* 0x004fca0000000000 */
[----:B------:R-:W-:-:S04]  /*10050*/  ISETP.NE.AND P0, PT, R6, 0x2, PT ;  /* 0x000000020600780c */ /* 0x000fc80003f05270 */
[----:B------:R-:W-:Y:S02]  /*10060*/  SEL R8, RZ, 0x1, P0 ;  /* 0x00000001ff087807 */ /* 0x000fe40000000000 */
[----:B------:R-:W-:Y:S01]  /*10070*/  SEL R10, R6, RZ, P0 ;  /* 0x000000ff060a7207 */ /* 0x000fe20000000000 */
[----:B------:R-:W-:Y:S01]  /*10080*/  VIADD R6, R0, 0xfffffffe ;  /* 0xfffffffe00067836 */ /* 0x000fe20000000000 */
[----:B---3--:R-:W-:-:S03]  /*10090*/  LOP3.LUT R9, R9, R8, RZ, 0x3c, !PT ;  /* 0x0000000809097212 */ /* 0x008fc600078e3cff */
[----:B------:R1:W-:Y:S01]  /*100a0*/  STL [R1+0x4], R10 ;  /* 0x0000040a01007387 */ /* 0x0003e20000100800 */
[----:B------:R-:W-:-:S03]  /*100b0*/  ISETP.GE.AND P0, PT, R6, R4, PT ;  /* 0x000000040600720c */ /* 0x000fc60003f06270 */
[----:B------:R1:W-:Y:S10]  /*100c0*/  STL [R1+0xc], R9 ;  /* 0x00000c0901007387 */ /* 0x0003f40000100800 */
[----:B-1----:R-:W-:Y:S05]  /*100d0*/  @!P0 BRA `(.L_x_581) ;  /* 0x0000000400c48947 */ /* 0x002fea0003800000 */
[C---:B-----5:R-:W-:Y:S02]  /*100e0*/  IMAD R6, R0.reuse, 0x40, R7 ;  /* 0x0000004000067824 */ /* 0x060fe400078e0207 */
[----:B------:R-:W-:Y:S02]  /*100f0*/  VIADD R0, R0, 0xffffffff ;  /* 0xffffffff00007836 */ /* 0x000fe40000000000 */
[----:B------:R-:W-:-:S07]  /*10100*/  VIADD R6, R6, 0xffffff80 ;  /* 0xffffff8006067836 */ /* 0x000fce0000000000 */
.L_x_598:
[----:B------:R-:W-:Y:S05]  /*10110*/  YIELD ;  /* 0x0000000000007946 */ /* 0x000fea0003800000 */
[----:B------:R-:W-:Y:S04]  /*10120*/  BSSY B1, `(.L_x_592) ;  /* 0x000005f000017945 */ /* 0x000fe80003800000 */
[----:B-1----:R-:W-:Y:S05]  /*10130*/  @!P6 BRA `(.L_x_593) ;  /* 0x000000040074e947 */ /* 0x002fea0003800000 */
[----:B------:R-:W2:Y:S04]  /*10140*/  LDL R7, [R1+0x4] ;  /* 0x0000040001077983 */ /* 0x000ea80000100800 */
[----:B------:R-:W3:Y:S01]  /*10150*/  LDL R8, [R1+0xc] ;  /* 0x00000c0001087983 */ /* 0x000ee20000100800 */
[----:B--2---:R-:W-:Y:S01]  /*10160*/  IMAD R7, R7, 0x8, R5 ;  /* 0x0000000807077824 */ /* 0x004fe200078e0205 */
[----:B---3--:R-:W-:-:S04]  /*10170*/  SHF.L.U32 R8, R8, 0x1f, RZ ;  /* 0x0000001f08087819 */ /* 0x008fc800000006ff */
[----:B------:R-:W0:Y:S02]  /*10180*/  SYNCS.PHASECHK.TRANS64.TRYWAIT P0, [R7+URZ+0x28ca0], R8 ;  /* 0x028ca008070075a7 */ /* 0x000e24000800017f */
[----:B0-----:R-:W-:Y:S05]  /*10190*/  @!P0 BRA `(.L_x_594) ;  /* 0x0000004c00c08947 */ /* 0x001fea0003800000 */
.L_x_711:
[----:B------:R-:W1:Y:S02]  /*101a0*/  S2R R9, SR_TID.X ;  /* 0x0000000000097919 */ /* 0x000e640000002100 */
[----:B-1----:R-:W-:-:S04]  /*101b0*/  LOP3.LUT R9, R9, 0x7f, RZ, 0xc0, !PT ;  /* 0x0000007f09097812 */ /* 0x002fc800078ec0ff */
[----:B------:R-:W-:-:S13]  /*101c0*/  ISETP.NE.AND P0, PT, R9, RZ, PT ;  /* 0x000000ff0900720c */ /* 0x000fda0003f05270 */
[----:B------:R-:W-:Y:S05]  /*101d0*/  @P0 BRA `(.L_x_595) ;  /* 0x00000000001c0947 */ /* 0x000fea0003800000 */
[----:B------:R-:W1:Y:S02]  /*101e0*/  S2R R9, SR_TID.X ;  /* 0x0000000000097919 */ /* 0x000e640000002100 */
[----:B-1----:R-:W-:-:S04]  /*101f0*/  LOP3.LUT R9, R9, 0x1f, RZ, 0xc0, !PT ;  /* 0x0000001f09097812 */ /* 0x002fc800078ec0ff */
[----:B------:R-:W-:Y:S02]  /*10200*/  ISETP.NE.AND P1, PT, R9, RZ, PT ;  /* 0x000000ff0900720c */ /* 0x000fe40003f25270 */
[----:B------:R-:W-:-:S04]  /*10210*/  MOV R9, 0x2000 ;  /* 0x0000200000097802 */ /* 0x000fc80000000f00 */
[----:B------:R1:W-:Y:S07]  /*10220*/  SYNCS.ARRIVE.TRANS64 RZ, [R7+URZ+0x28c90], R9 ;  /* 0x028c900907ff79a7 */ /* 0x0003ee000800003f */
[----:B------:R-:W-:Y:S05]  /*10230*/  @!P1 BRA `(.L_x_595) ;  /* 0x0000000000049947 */ /* 0x000fea0003800000 */
[----:B------:R-:W-:Y:S01]  /*10240*/  BPT.TRAP 0x1 ;  /* 0x000000040000795c */ /* 0x000fe20000300000 */
.L_x_595:
[----:B-1----:R-:W2:Y:S01]  /*10250*/  LDL R9, [R1+0x4] ;  /* 0x0000040001097983 */ /* 0x002ea20000100800 */
[----:B------:R-:W-:Y:S01]  /*10260*/  R2UR UR9, R7 ;  /* 0x00000000070972ca */ /* 0x000fe200000e0000 */
[----:B------:R-:W-:Y:S01]  /*10270*/  UIADD3 UR4, UP0, UR38, 0x570, URZ ;  /* 0x0000057026047890 */ /* 0x000fe2000ff1e03f */
[----:B------:R-:W-:Y:S01]  /*10280*/  R2UR UR11, R6 ;  /* 0x00000000060b72ca */ /* 0x000fe200000e0000 */
[----:B------:R-:W-:Y:S01]  /*10290*/  UMOV UR6, 0x0 ;  /* 0x0000000000067882 */ /* 0x000fe20000000000 */
[----:B------:R-:W-:Y:S01]  /*102a0*/  R2UR UR12, R3 ;  /* 0x00000000030c72ca */ /* 0x000fe200000e0000 */
[----:B------:R-:W-:Y:S01]  /*102b0*/  UIADD3.X UR5, URZ, UR39, URZ, UP0, !UPT ;  /* 0x000000273f057290 */ /* 0x000fe200087fe43f */
[----:B------:R-:W-:Y:S01]  /*102c0*/  R2UR UR13, R2 ;  /* 0x00000000020d72ca */ /* 0x000fe200000e0000 */
[----:B------:R-:W-:Y:S01]  /*102d0*/  UMOV UR7, 0x12f00000 ;  /* 0x12f0000000077882 */ /* 0x000fe20000000000 */
[----:B------:R-:W-:-:S05]  /*102e0*/  UMOV UR10, URZ ;  /* 0x0000003f000a7c82 */ /* 0x000fca0008000000 */
[----:B------:R-:W-:Y:S01]  /*102f0*/  UIADD3 UR9, UR9, 0x28c90, URZ ;  /* 0x00028c9009097890 */ /* 0x000fe2000fffe03f */
[----:B--2---:R-:W-:-:S05]  /*10300*/  IMAD R9, R9, 0x2000, R5 ;  /* 0x0000200009097824 */ /* 0x004fca00078e0205 */
[----:B------:R-:W-:-:S13]  /*10310*/  R2UR UR8, R9 ;  /* 0x00000000090872ca */ /* 0x000fda00000e0000 */
[----:B------:R-:W-:-:S09]  /*10320*/  UIADD3 UR8, UR8, 0x22400, URZ ;  /* 0x0002240008087890 */ /* 0x000fd2000fffe03f */
[----:B------:R1:W-:Y:S01]  /*10330*/  UTMALDG.4D [UR8], [UR4], desc[UR6] ;  /* 0x00000608040075b4 */ /* 0x0003e20008019000 */
[----:B------:R-:W2:Y:S02]  /*10340*/  SYNCS.PHASECHK.TRANS64.TRYWAIT P1, [R7+URZ+0x28cc0], R8 ;  /* 0x028cc008070075a7 */ /* 0x000ea4000802017f */
[----:B-12---:R-:W-:Y:S05]  /*10350*/  @!P1 BRA `(.L_x_596) ;  /* 0x0000004c00649947 */ /* 0x006fea0003800000 */
.L_x_712:
        /* <DEDUP_REMOVED lines=8> */
.L_x_597:
        /* <DEDUP_REMOVED lines=38> */
[----:B------:R-:W-:Y:S01]  /*10640*/  UMOV UR15, 0x180 ;  /* 0x00000180000f7882 */ /* 0x000fe20000000000 */
[----:B------:R0:W-:Y:S02]  /*10650*/  UTMALDG.4D [UR8], [UR4], desc[UR6] ;  /* 0x00000608040075b4 */ /* 0x0001e40008019000 */
[----:B0-----:R-:W-:Y:S01]  /*10660*/  UMOV UR8, UR16 ;  /* 0x0000001000087c82 */ /* 0x001fe20008000000 */
[----:B------:R-:W-:-:S02]  /*10670*/  UMOV UR10, UR22 ;  /* 0x00000016000a7c82 */ /* 0x000fc40008000000 */
[----:B------:R0:W-:Y:S02]  /*10680*/  UTMALDG.4D [UR8], [UR4], desc[UR6] ;  /* 0x00000608040075b4 */ /* 0x0001e40008019000 */
[----:B0-----:R-:W-:Y:S01]  /*10690*/  UMOV UR8, UR17 ;  /* 0x0000001100087c82 */ /* 0x001fe20008000000 */
[----:B------:R-:W-:Y:S01]  /*106a0*/  UMOV UR10, UR15 ;  /* 0x0000000f000a7c82 */ /* 0x000fe20008000000 */
[----:B------:R-:W-:Y:S01]  /*106b0*/  UMOV UR15, 0x1c0 ;  /* 0x000001c0000f7882 */ /* 0x000fe20000000000 */
[----:B------:R0:W-:Y:S02]  /*106c0*/  UTMALDG.4D [UR8], [UR4], desc[UR6] ;  /* 0x00000608040075b4 */ /* 0x0001e40008019000 */
[----:B0-----:R-:W-:Y:S01]  /*106d0*/  UMOV UR8, UR14 ;  /* 0x0000000e00087c82 */ /* 0x001fe20008000000 */
[----:B------:R-:W-:Y:S02]  /*106e0*/  UMOV UR10, UR15 ;  /* 0x0000000f000a7c82 */ /* 0x000fe40008000000 */
[----:B------:R0:W-:Y:S02]  /*106f0*/  UTMALDG.4D [UR8], [UR4], desc[UR6] ;  /* 0x00000608040075b4 */ /* 0x0001e40008019000 */
[----:B0-----:R-:W-:Y:S01]  /*10700*/  NOP ;  /* 0x0000000000007918 */ /* 0x001fe20000000000 */
.L_x_593:
[----:B------:R-:W-:Y:S05]  /*10710*/  BSYNC B1 ;  /* 0x0000000000017941 */ /* 0x000fea0003800000 */
.L_x_592:
[----:B------:R-:W2:Y:S04]  /*10720*/  LDL.LU R7, [R1+0x4] ;  /* 0x0000040001077983 */ /* 0x000ea80000300800 */
[----:B------:R-:W3:Y:S01]  /*10730*/  LDL.LU R8, [R1+0xc] ;  /* 0x00000c0001087983 */ /* 0x000ee20000300800 */
[----:B------:R-:W-:Y:S02]  /*10740*/  VIADD R0, R0, 0xffffffff ;  /* 0xffffffff00007836 */ /* 0x000fe40000000000 */
[----:B------:R-:W-:Y:S02]  /*10750*/  VIADD R6, R6, 0xffffffc0 ;  /* 0xffffffc006067836 */ /* 0x000fe40000000000 */
[----:B--2---:R-:W-:-:S05]  /*10760*/  VIADD R7, R7, 0x1 ;  /* 0x0000000107077836 */ /* 0x004fca0000000000 */
[----:B------:R-:W-:-:S04]  /*10770*/  ISETP.NE.AND P0, PT, R7, 0x2, PT ;  /* 0x000000020700780c */ /* 0x000fc80003f05270 */
[----:B------:R-:W-:Y:S02]  /*10780*/  SEL R9, R7, RZ, P0 ;  /* 0x000000ff07097207 */ /* 0x000fe40000000000 */
[----:B------:R-:W-:Y:S02]  /*10790*/  SEL R7, RZ, 0x1, P0 ;  /* 0x00000001ff077807 */ /* 0x000fe40000000000 */
[----:B------:R-:W-:Y:S01]  /*107a0*/  ISETP.GT.AND P0, PT, R0, R4, PT ;  /* 0x000000040000720c */ /* 0x000fe20003f04270 */
[----:B------:R1:W-:Y:S01]  /*107b0*/  STL [R1+0x4], R9 ;  /* 0x0000040901007387 */ /* 0x0003e20000100800 */
[----:B---3--:R-:W-:-:S05]  /*107c0*/  LOP3.LUT R8, R8, R7, RZ, 0x3c, !PT ;  /* 0x0000000708087212 */ /* 0x008fca00078e3cff */
[----:B------:R1:W-:Y:S06]  /*107d0*/  STL [R1+0xc], R8 ;  /* 0x00000c0801007387 */ /* 0x0003ec0000100800 */
[----:B------:R-:W-:Y:S05]  /*107e0*/  @P0 BRA `(.L_x_598) ;  /* 0xfffffff800480947 */ /* 0x000fea000383ffff */
.L_x_581:
[----:B------:R-:W-:Y:S05]  /*107f0*/  BSYNC B0 ;  /* 0x0000000000007941 */ /* 0x000fea0003800000 */
.L_x_580:
[----:B-----5:R-:W2:Y:S01]  /*10800*/  LDL R7, [R1+0x2c] ;  /* 0x00002c0001077983 */ /* 0x020ea20000100800 */
[----:B------:R-:W-:Y:S05]  /*10810*/  @!P2 WARPSYNC.ALL ;  /* 0x000000000000a948 */ /* 0x000fea0003800000 */
[----:B------:R-:W-:Y:S01]  /*10820*/  BSSY B6, `(.L_x_599) ;  /* 0x00002fe000067945 */ /* 0x000fe20003800000 */
[----:B------:R-:W-:Y:S01]  /*10830*/  @!P2 BAR.SYNC.DEFER_BLOCKING 0xc, 0x120 ;  /* 0x030480000000ab1d */ /* 0x000fe20000010000 */
[----:B--2---:R-:W-:-:S13]  /*10840*/  ISETP.GT.AND P0, PT, R7, RZ, PT ;  /* 0x000000ff0700720c */ /* 0x004fda0003f04270 */
[----:B------:R-:W-:Y:S05]  /*10850*/  @P0 BRA `(.L_x_600) ;  /* 0x0000000000440947 */ /* 0x000fea0003800000 */
[----:B------:R-:W2:Y:S02]  /*10860*/  S2R R7, SR_TID.X ;  /* 0x0000000000077919 */ /* 0x000ea40000002100 */
[----:B--2---:R-:W-:-:S04]  /*10870*/  LOP3.LUT R7, R7, 0x1f, RZ, 0xc0, !PT ;  /* 0x0000001f07077812 */ /* 0x004fc800078ec0ff */
[----:B------:R-:W-:-:S13]  /*10880*/  ISETP.NE.AND P1, PT, R7, RZ, PT ;  /* 0x000000ff0700720c */ /* 0x000fda0003f25270 */
[----:B------:R-:W-:Y:S05]  /*10890*/  @P1 BRA `(.L_x_601) ;  /* 0x0000002c00d81947 */ /* 0x000fea0003800000 */
[----:B------:R-:W2:Y:S01]  /*108a0*/  S2R R7, SR_LANEID ;  /* 0x0000000000077919 */ /* 0x000ea20000000000 */
[----:B------:R-:W-:Y:S01]  /*108b0*/  VOTEU.ANY UR4, UPT, PT ;  /* 0x0000000000047886 */ /* 0x000fe200038e0100 */
[----:B0-----:R-:W0:Y:S01]  /*108c0*/  LDC.64 R2, c[0x0][0xc38] ;  /* 0x00030e00ff027b82 */ /* 0x001e220000000a00 */
[----:B------:R-:W2:Y:S08]  /*108d0*/  FLO.U32 R0, UR4 ;  /* 0x0000000400007d00 */ /* 0x000eb000080e0000 */
[----:B------:R-:W0:Y:S01]  /*108e0*/  POPC R5, UR4 ;  /* 0x0000000400057d09 */ /* 0x000e220008000000 */
[----:B--2---:R-:W-:-:S13]  /*108f0*/  ISETP.EQ.U32.AND P0, PT, R0, R7, PT ;  /* 0x000000070000720c */ /* 0x004fda0003f02070 */
[----:B0-----:R-:W2:Y:S01]  /*10900*/  @P0 ATOMG.E.ADD.STRONG.GPU PT, R3, desc[UR40][R2.64], R5 ;  /* 0x00000005020309a8 */ /* 0x001ea200081ee1e8 */
[----:B------:R-:W0:Y:S02]  /*10910*/  S2R R4, SR_LTMASK ;  /* 0x0000000000047919 */ /* 0x000e240000003900 */
[----:B0-----:R-:W-:-:S04]  /*10920*/  LOP3.LUT R4, R4, UR4, RZ, 0xc0, !PT ;  /* 0x0000000404047c12 */ /* 0x001fc8000f8ec0ff */
[----:B------:R-:W0:Y:S01]  /*10930*/  POPC R7, R4 ;  /* 0x0000000400077309 */ /* 0x000e220000000000 */
[----:B--2---:R-:W0:Y:S02]  /*10940*/  SHFL.IDX PT, R0, R3, R0, 0x1f ;  /* 0x00001f0003007589 */ /* 0x004e2400000e0000 */
[----:B0-----:R-:W-:Y:S01]  /*10950*/  IADD3 R16, R0, UR36, R7 ;  /* 0x0000002400107c10 */ /* 0x001fe2000fffe007 */
[----:B------:R-:W-:Y:S06]  /*10960*/  BRA `(.L_x_601) ;  /* 0x0000002c00a47947 */ /* 0x000fec0003800000 */
.L_x_600:
[----:B------:R-:W2:Y:S01]  /*10970*/  S2R R0, SR_CgaCtaId ;  /* 0x0000000000007919 */ /* 0x000ea20000008800 */
[----:B0-----:R-:W-:-:S04]  /*10980*/  MOV R2, 0x400 ;  /* 0x0000040000027802 */ /* 0x001fc80000000f00 */
[----:B--2---:R-:W-:-:S05]  /*10990*/  LEA R3, R0, R2, 0x18 ;  /* 0x0000000200037211 */ /* 0x004fca00078ec0ff */
        /* <DEDUP_REMOVED lines=11> */
[----:B------:R-:W-:Y:S02]  /*10a50*/  IMAD.U32 R6, RZ, RZ, UR8 ;  /* 0x00000008ff067e24 */ /* 0x000fe4000f8e00ff */
[----:B------:R-:W-:Y:S02]  /*10a60*/  IMAD.U32 R7, RZ, RZ, UR9 ;  /* 0x00000009ff077e24 */ /* 0x000fe4000f8e00ff */
[----:B------:R-:W-:-:S02]  /*10a70*/  IMAD.U32 R10, RZ, RZ, UR4 ;  /* 0x00000004ff0a7e24 */ /* 0x000fc4000f8e00ff */
[----:B------:R-:W-:Y:S02]  /*10a80*/  IMAD.U32 R11, RZ, RZ, UR5 ;  /* 0x00000005ff0b7e24 */ /* 0x000fe4000f8e00ff */
[----:B-1----:R-:W-:Y:S02]  /*10a90*/  IMAD.MOV.U32 R8, RZ, RZ, 0x70 ;  /* 0x00000070ff087424 */ /* 0x002fe400078e00ff */
[----:B------:R-:W-:Y:S02]  /*10aa0*/  IMAD.MOV.U32 R12, RZ, RZ, 0x1 ;  /* 0x00000001ff0c7424 */ /* 0x000fe400078e00ff */
[----:B------:R-:W-:-:S07]  /*10ab0*/  IMAD.MOV.U32 R13, RZ, RZ, RZ ;  /* 0x000000ffff0d7224 */ /* 0x000fce00078e00ff */
[----:B------:R-:W-:-:S07]  /*10ac0*/  LEPC R20, `(.L_x_602) ;  /* 0x000000001014794e */ /* 0x000fce0000000000 */
[----:B0-----:R-:W-:Y:S05]  /*10ad0*/  CALL.ABS.NOINC R2 ;  /* 0x0000000002007343 */ /* 0x001fea0003c00000 */
.L_x_602:
        /* <DEDUP_REMOVED lines=10> */
[----:B------:R-:W-:Y:S02]  /*10b80*/  IMAD.U32 R5, RZ, RZ, UR7 ;  /* 0x00000007ff057e24 */ /* 0x000fe4000f8e00ff */
[----:B------:R-:W-:Y:S02]  /*10b90*/  IMAD.U32 R6, RZ, RZ, UR8 ;  /* 0x00000008ff067e24 */ /* 0x000fe4000f8e00ff */
[----:B------:R-:W-:-:S02]  /*10ba0*/  IMAD.U32 R7, RZ, RZ, UR9 ;  /* 0x00000009ff077e24 */ /* 0x000fc4000f8e00ff */
[----:B------:R-:W-:Y:S02]  /*10bb0*/  IMAD.U32 R10, RZ, RZ, UR4 ;  /* 0x00000004ff0a7e24 */ /* 0x000fe4000f8e00ff */
[----:B------:R-:W-:Y:S02]  /*10bc0*/  IMAD.U32 R11, RZ, RZ, UR5 ;  /* 0x00000005ff0b7e24 */ /* 0x000fe4000f8e00ff */
[----:B-1----:R-:W-:Y:S02]  /*10bd0*/  IMAD.MOV.U32 R8, RZ, RZ, 0x70 ;  /* 0x00000070ff087424 */ /* 0x002fe400078e00ff */
[----:B------:R-:W-:Y:S02]  /*10be0*/  IMAD.MOV.U32 R12, RZ, RZ, 0x1 ;  /* 0x00000001ff0c7424 */ /* 0x000fe400078e00ff */
[----:B0-----:R-:W-:-:S07]  /*10bf0*/  IMAD.MOV.U32 R13, RZ, RZ, RZ ;  /* 0x000000ffff0d7224 */ /* 0x001fce00078e00ff */
[----:B------:R-:W-:-:S07]  /*10c00*/  LEPC R20, `(.L_x_604) ;  /* 0x000000001014794e */ /* 0x000fce0000000000 */
[----:B--2---:R-:W-:Y:S05]  /*10c10*/  CALL.ABS.NOINC R2 ;  /* 0x0000000002007343 */ /* 0x004fea0003c00000 */
.L_x_604:
[----:B------:R-:W-:Y:S01]  /*10c20*/  MOV R2, 0x0 ;  /* 0x0000000000027802 */ /* 0x000fe20000000f00 */
[----:B------:R-:W-:Y:S01]  /*10c30*/  ULDC.64 UR4, c[0x4][0x88] ;  /* 0x0100220000047ab9 */ /* 0x000fe20000000a00 */
[----:B------:R-:W-:Y:S01]  /*10c40*/  ULDC.64 UR6, c[0x4][0x90] ;  /* 0x0100240000067ab9 */ /* 0x000fe20000000a00 */
[----:B------:R-:W-:Y:S01]  /*10c50*/  ULDC.64 UR8, c[0x4][0x18] ;  /* 0x0100060000087ab9 */ /* 0x000fe20000000a00 */
[----:B------:R-:W-:Y:S01]  /*10c60*/  MOV R4, UR4 ;  /* 0x0000000400047c02 */ /* 0x000fe20008000f00 */
[----:B------:R-:W-:Y:S01]  /*10c70*/  IMAD.U32 R5, RZ, RZ, UR5 ;  /* 0x00000005ff057e24 */ /* 0x000fe2000f8e00ff */
[----:B------:R-:W0:Y:S01]  /*10c80*/  LDC.64 R2, c[0x4][R2] ;  /* 0x0100000002027b82 */ /* 0x000e220000000a00 */
[----:B------:R-:W-:Y:S02]  /*10c90*/  IMAD.U32 R6, RZ, RZ, UR6 ;  /* 0x00000006ff067e24 */ /* 0x000fe4000f8e00ff */
[----:B------:R-:W-:Y:S02]  /*10ca0*/  IMAD.U32 R7, RZ, RZ, UR7 ;  /* 0x00000007ff077e24 */ /* 0x000fe4000f8e00ff */
[----:B------:R-:W-:-:S02]  /*10cb0*/  IMAD.U32 R10, RZ, RZ, UR8 ;  /* 0x00000008ff0a7e24 */ /* 0x000fc4000f8e00ff */
[----:B------:R-:W-:Y:S02]  /*10cc0*/  IMAD.U32 R11, RZ, RZ, UR9 ;  /* 0x00000009ff0b7e24 */ /* 0x000fe4000f8e00ff */
[----:B------:R-:W-:Y:S02]  /*10cd0*/  IMAD.MOV.U32 R8, RZ, RZ, 0x70 ;  /* 0x00000070ff087424 */ /* 0x000fe400078e00ff */
[----:B------:R-:W-:Y:S02]  /*10ce0*/  IMAD.MOV.U32 R12, RZ, RZ, 0x1 ;  /* 0x00000001ff0c7424 */ /* 0x000fe400078e00ff */
[----:B------:R-:W-:-:S07]  /*10cf0*/  IMAD.MOV.U32 R13, RZ, RZ, RZ ;  /* 0x000000ffff0d7224 */ /* 0x000fce00078e00ff */
[----:B------:R-:W-:-:S07]  /*10d00*/  LEPC R20, `(.L_x_603) ;  /* 0x000000001014794e */ /* 0x000fce0000000000 */
[----:B0-----:R-:W-:Y:S05]  /*10d10*/  CALL.ABS.NOINC R2 ;  /* 0x0000000002007343 */ /* 0x001fea0003c00000 */
.L_x_603:
        /* <DEDUP_REMOVED lines=19> */
[----:B------:R-:W-:-:S06]  /*10e50*/  MOV R0, R5 ;  /* 0x0000000500007202 */ /* 0x000fcc0000000f00 */
[----:B------:R2:W5:Y:S01]  /*10e60*/  @P0 LDG.E R0, desc[UR40][R2.64] ;  /* 0x0000002802000981 */ /* 0x000562000c1e1900 */
[----:B------:R-:W-:Y:S02]  /*10e70*/  PLOP3.LUT P1, PT, P6, PT, PT, 0x8, 0x0 ;  /* 0x000000000000781c */ /* 0x000fe4000372e170 */
[----:B0-----:R-:W-:Y:S01]  /*10e80*/  ISETP.NE.AND P0, PT, R4, 0x1, PT ;  /* 0x000000010400780c */ /* 0x001fe20003f05270 */
[----:B------:R-:W-:-:S12]  /*10e90*/  IMAD.MOV.U32 R4, RZ, RZ, R18 ;  /* 0x000000ffff047224 */ /* 0x000fd800078e0012 */
[----:B--2---:R-:W0:Y:S08]  /*10ea0*/  @P0 LDC R3, c[0x0][0x42c] ;  /* 0x00010b00ff030b82 */ /* 0x004e300000000800 */
[----:B------:R-:W2:Y:S01]  /*10eb0*/  @P0 LDC R2, c[0x0][0x430] ;  /* 0x00010c00ff020b82 */ /* 0x000ea20000000800 */
[----:B0-----:R-:W-:-:S05]  /*10ec0*/  @P0 IMAD.HI.U32 R3, R18, R3, RZ ;  /* 0x0000000312030227 */ /* 0x001fca00078e00ff */
[----:B--2---:R-:W-:Y:S02]  /*10ed0*/  @P0 SHF.R.U32.HI R4, RZ, R2, R3 ;  /* 0x00000002ff040219 */ /* 0x004fe40000011603 */
[----:B------:R-:W-:-:S04]  /*10ee0*/  ISETP.NE.U32.AND P0, PT, RZ, UR4, PT ;  /* 0x00000004ff007c0c */ /* 0x000fc8000bf05070 */
[----:B------:R-:W-:-:S04]  /*10ef0*/  ISETP.NE.AND.EX P0, PT, RZ, UR5, PT, P0 ;  /* 0x00000005ff007c0c */ /* 0x000fc8000bf05300 */
[----:B------:R-:W-:-:S09]  /*10f00*/  SEL R2, R5, RZ, !P0 ;  /* 0x000000ff05027207 */ /* 0x000fd20004000000 */
.L_x_605:
        /* <DEDUP_REMOVED lines=17> */
.L_x_715:
[----:B------:R-:W2:Y:S01]  /*11020*/  LDL R3, [R1+0x1c] ;  /* 0x00001c0001037983 */ /* 0x000ea20000100800 */
[----:B------:R-:W-:Y:S01]  /*11030*/  UMOV UR4, 0xffffffff ;  /* 0xffffffff00047882 */ /* 0x000fe20000000000 */
[----:B-1----:R-:W-:Y:S01]  /*11040*/  SHF.R.S32.HI R8, RZ, 0x1f, R0 ;  /* 0x0000001fff087819 */ /* 0x002fe20000011400 */
[----:B--2---:R-:W-:Y:S01]  /*11050*/  VIADD R3, R3, 0xffffffff ;  /* 0xffffffff03037836 */ /* 0x004fe20000000000 */
[----:B------:R-:W-:Y:S06]  /*11060*/  BRA.DIV UR4, `(.L_x_607) ;  /* 0x0000004204687947 */ /* 0x000fec000b800000 */
[----:B------:R-:W-:-:S13]  /*11070*/  ELECT P6, URZ, PT ;  /* 0x00000000003f782f */ /* 0x000fda00038c0000 */
.L_x_718:
        /* <DEDUP_REMOVED lines=12> */
[----:B------:R-:W-:-:S04]  /*11140*/  IMAD.MOV R6, RZ, RZ, -R5 ;  /* 0x000000ffff067224 */ /* 0x000fc800078e0a05 */
[----:B------:R-:W-:Y:S02]  /*11150*/  IMAD R7, R9, R6, R3 ;  /* 0x0000000609077224 */ /* 0x000fe400078e0203 */
[----:B------:R-:W-:-:S03]  /*11160*/  IMAD R6, R8, UR4, RZ ;  /* 0x0000000408067c24 */ /* 0x000fc6000f8e02ff */
[----:B------:R0:W-:Y:S01]  /*11170*/  STL [R1+0x30], R7 ;  /* 0x0000300701007387 */ /* 0x0001e20000100800 */
[----:B------:R-:W-:Y:S02]  /*11180*/  IMAD R9, R0, UR5, R6 ;  /* 0x0000000500097c24 */ /* 0x000fe4000f8e0206 */
[--C-:B------:R-:W-:Y:S01]  /*11190*/  IMAD.MOV.U32 R6, RZ, RZ, R5.reuse ;  /* 0x000000ffff067224 */ /* 0x100fe200078e0005 */
[----:B0-----:R-:W-:-:S03]  /*111a0*/  SHF.R.S32.HI R7, RZ, 0x1f, R5 ;  /* 0x0000001fff077819 */ /* 0x001fc60000011405 */
[----:B------:R-:W-:-:S04]  /*111b0*/  IMAD.WIDE.U32 R6, R0, UR4, R6 ;  /* 0x0000000400067c25 */ /* 0x000fc8000f8e0006 */
[----:B------:R-:W-:Y:S01]  /*111c0*/  IMAD.IADD R5, R7, 0x1, R9 ;  /* 0x0000000107057824 */ /* 0x000fe200078e0209 */
[----:B------:R-:W-:-:S04]  /*111d0*/  LEA R10, P0, R6, R20, 0x2 ;  /* 0x00000014060a7211 */ /* 0x000fc800078010ff */
[----:B------:R-:W-:-:S05]  /*111e0*/  LEA.HI.X R11, R6, R21, R5, 0x2, P0 ;  /* 0x00000015060b7211 */ /* 0x000fca00000f1405 */
[----:B------:R0:W5:Y:S04]  /*111f0*/  LDG.E R6, desc[UR40][R10.64] ;  /* 0x000000280a067981 */ /* 0x000168000c1e1900 */
.L_x_609:
        /* <DEDUP_REMOVED lines=9> */
.L_x_719:
        /* <DEDUP_REMOVED lines=11> */
.L_x_611:
        /* <DEDUP_REMOVED lines=23> */
.L_x_608:
        /* <DEDUP_REMOVED lines=30> */
.L_x_720:
[----:B------:R-:W-:Y:S05]  /*11690*/  BSYNC B0 ;  /* 0x0000000000007941 */ /* 0x000fea0003800000 */
.L_x_612:
[----:B------:R-:W-:Y:S04]  /*116a0*/  BSSY B0, `(.L_x_614) ;  /* 0x0000050000007945 */ /* 0x000fe80003800000 */
[----:B------:R-:W-:Y:S05]  /*116b0*/  @!P6 BRA `(.L_x_615) ;  /* 0x000000040038e947 */ /* 0x000fea0003800000 */
[----:B------:R-:W2:Y:S01]  /*116c0*/  LDL R7, [R1] ;  /* 0x0000000001077983 */ /* 0x000ea20000100800 */
[----:B------:R-:W-:-:S03]  /*116d0*/  MOV R9, 0x400 ;  /* 0x0000040000097802 */ /* 0x000fc60000000f00 */
[----:B0-----:R-:W3:Y:S01]  /*116e0*/  LDL R5, [R1+0x8] ;  /* 0x0000080001057983 */ /* 0x001ee20000100800 */
[----:B------:R-:W0:Y:S02]  /*116f0*/  S2R R10, SR_CgaCtaId ;  /* 0x00000000000a7919 */ /* 0x000e240000008800 */
[----:B0-----:R-:W-:-:S05]  /*11700*/  LEA R9, R10, R9, 0x18 ;  /* 0x000000090a097211 */ /* 0x001fca00078ec0ff */
[----:B--2---:R-:W-:Y:S01]  /*11710*/  IMAD R2, R7, 0x8, R9 ;  /* 0x0000000807027824 */ /* 0x004fe200078e0209 */
[----:B---3--:R-:W-:-:S04]  /*11720*/  SHF.L.U32 R5, R5, 0x1f, RZ ;  /* 0x0000001f05057819 */ /* 0x008fc800000006ff */
[----:B------:R-:W0:Y:S02]  /*11730*/  SYNCS.PHASECHK.TRANS64.TRYWAIT P0, [R2+URZ+0x28c60], R5 ;  /* 0x028c6005020075a7 */ /* 0x000e24000800017f */
[----:B0-----:R-:W-:Y:S05]  /*11740*/  @!P0 BRA `(.L_x_616) ;  /* 0x0000003c00048947 */ /* 0x001fea0003800000 */
.L_x_721:
[----:B------:R-:W1:Y:S02]  /*11750*/  S2R R7, SR_TID.X ;  /* 0x0000000000077919 */ /* 0x000e640000002100 */
[----:B-1----:R-:W-:-:S04]  /*11760*/  LOP3.LUT R7, R7, 0x7f, RZ, 0xc0, !PT ;  /* 0x0000007f07077812 */ /* 0x002fc800078ec0ff */
[----:B------:R-:W-:-:S13]  /*11770*/  ISETP.NE.AND P0, PT, R7, RZ, PT ;  /* 0x000000ff0700720c */ /* 0x000fda0003f05270 */
[----:B------:R-:W-:Y:S05]  /*11780*/  @P0 BRA `(.L_x_617) ;  /* 0x00000000001c0947 */ /* 0x000fea0003800000 */
[----:B------:R-:W1:Y:S01]  /*11790*/  S2R R7, SR_TID.X ;  /* 0x0000000000077919 */ /* 0x000e620000002100 */
[----:B0-----:R-:W-:-:S04]  /*117a0*/  IMAD.MOV.U32 R5, RZ, RZ, 0x10000 ;  /* 0x00010000ff057424 */ /* 0x001fc800078e00ff */
[----:B------:R2:W-:Y:S01]  /*117b0*/  SYNCS.ARRIVE.TRANS64 RZ, [R2+URZ+0x28c50], R5 ;  /* 0x028c500502ff79a7 */ /* 0x0005e2000800003f */
[----:B-1----:R-:W-:-:S04]  /*117c0*/  LOP3.LUT R7, R7, 0x1f, RZ, 0xc0, !PT ;  /* 0x0000001f07077812 */ /* 0x002fc800078ec0ff */
[----:B------:R-:W-:-:S13]  /*117d0*/  ISETP.NE.AND P1, PT, R7, RZ, PT ;  /* 0x000000ff0700720c */ /* 0x000fda0003f25270 */
[----:B--2---:R-:W-:Y:S05]  /*117e0*/  @!P1 BRA `(.L_x_617) ;  /* 0x0000000000049947 */ /* 0x004fea0003800000 */
[----:B------:R-:W-:Y:S01]  /*117f0*/  BPT.TRAP 0x1 ;  /* 0x000000040000795c */ /* 0x000fe20000300000 */
.L_x_617:
        /* <DEDUP_REMOVED lines=44> */
[----:B------:R-:W-:-:S02]  /*11ac0*/  UMOV UR10, UR21 ;  /* 0x00000015000a7c82 */ /* 0x000fc40008000000 */
[----:B------:R0:W-:Y:S01]  /*11ad0*/  UTMALDG.4D [UR8], [UR4], desc[UR6] ;  /* 0x00000608040075b4 */ /* 0x0001e20008019000 */
        /* <DEDUP_REMOVED lines=12> */
.L_x_615:
[----:B------:R-:W-:Y:S05]  /*11ba0*/  BSYNC B0 ;  /* 0x0000000000007941 */ /* 0x000fea0003800000 */
.L_x_614:
[----:B0-----:R-:W2:Y:S01]  /*11bb0*/  LDL.LU R2, [R1+0x2c] ;  /* 0x00002c0001027983 */ /* 0x001ea20000300800 */
[----:B------:R-:W-:Y:S01]  /*11bc0*/  BSSY B0, `(.L_x_618) ;  /* 0x00001a8000007945 */ /* 0x000fe20003800000 */
[----:B--2---:R-:W-:-:S13]  /*11bd0*/  ISETP.GE.AND P0, PT, R2, 0x41, PT ;  /* 0x000000410200780c */ /* 0x004fda0003f06270 */
[----:B------:R-:W-:Y:S05]  /*11be0*/  @!P0 BRA `(.L_x_619) ;  /* 0x0000001800948947 */ /* 0x000fea0003800000 */
[----:B------:R-:W2:Y:S01]  /*11bf0*/  LDL R5, [R1+0x1c] ;  /* 0x00001c0001057983 */ /* 0x000ea20000100800 */
[----:B------:R-:W-:Y:S01]  /*11c00*/  MOV R2, 0x1 ;  /* 0x0000000100027802 */ /* 0x000fe20000000f00 */
        /* <DEDUP_REMOVED lines=11> */
[----:B--2---:R-:W-:-:S05]  /*11cc0*/  VIADD R2, R7, 0x1 ;  /* 0x0000000107027836 */ /* 0x004fca0000000000 */
        /* <DEDUP_REMOVED lines=19> */
[C---:B------:R-:W-:Y:S02]  /*11e00*/  IMAD R10, R0.reuse, UR5, R6 ;  /* 0x00000005000a7c24 */ /* 0x040fe4000f8e0206 */
[--C-:B------:R-:W-:Y:S02]  /*11e10*/  IMAD.MOV.U32 R6, RZ, RZ, R2.reuse ;  /* 0x000000ffff067224 */ /* 0x100fe400078e0002 */
[----:B------:R-:W-:Y:S02]  /*11e20*/  IMAD.MOV R2, RZ, RZ, -R2 ;  /* 0x000000ffff027224 */ /* 0x000fe400078e0a02 */
[----:B------:R-:W-:-:S04]  /*11e30*/  IMAD.WIDE.U32 R6, R0, UR4, R6 ;  /* 0x0000000400067c25 */ /* 0x000fc8000f8e0006 */
[----:B------:R-:W-:Y:S01]  /*11e40*/  IMAD.IADD R10, R10, 0x1, R7 ;  /* 0x000000010a0a7824 */ /* 0x000fe200078e0207 */
[----:B------:R-:W-:Y:S01]  /*11e50*/  LEA R20, P0, R6, R20, 0x2 ;  /* 0x0000001406147211 */ /* 0x000fe200078010ff */
[----:B------:R-:W-:-:S03]  /*11e60*/  IMAD R5, R11, R2, R5 ;  /* 0x000000020b057224 */ /* 0x000fc600078e0205 */
[----:B------:R-:W-:-:S05]  /*11e70*/  LEA.HI.X R21, R6, R21, R10, 0x2, P0 ;  /* 0x0000001506157211 */ /* 0x000fca00000f140a */
[----:B------:R1:W5:Y:S04]  /*11e80*/  LDG.E R6, desc[UR40][R20.64] ;  /* 0x0000002814067981 */ /* 0x000368000c1e1900 */
.L_x_624:
[----:B------:R-:W2:Y:S01]  /*11e90*/  S2R R7, SR_CgaCtaId ;  /* 0x0000000000077919 */ /* 0x000ea20000008800 */
[----:B------:R-:W-:-:S04]  /*11ea0*/  MOV R2, 0x400 ;  /* 0x0000040000027802 */ /* 0x000fc80000000f00 */
[----:B--2---:R-:W-:Y:S02]  /*11eb0*/  LEA R2, R7, R2, 0x18 ;  /* 0x0000000207027211 */ /* 0x004fe400078ec0ff */
[----:B------:R-:W-:-:S03]  /*11ec0*/  SHF.L.U32 R7, R12, 0x1f, RZ ;  /* 0x0000001f0c077819 */ /* 0x000fc600000006ff */
[----:B------:R-:W-:-:S04]  /*11ed0*/  IMAD R2, R13, 0x8, R2 ;  /* 0x000000080d027824 */ /* 0x000fc800078e0202 */
[----:B------:R-:W2:Y:S02]  /*11ee0*/  SYNCS.PHASECHK.TRANS64.TRYWAIT P0, [R2+URZ+0x28c40], R7 ;  /* 0x028c4007020075a7 */ /* 0x000ea4000800017f */
[----:B--2---:R-:W-:Y:S05]  /*11ef0*/  @!P0 BRA `(.L_x_625) ;  /* 0x00000034002c8947 */ /* 0x004fea0003800000 */
.L_x_722:
[----:B------:R-:W3:Y:S02]  /*11f00*/  S2R R10, SR_TID.X ;  /* 0x00000000000a7919 */ /* 0x000ee40000002100 */
[----:B---3--:R-:W-:-:S04]  /*11f10*/  LOP3.LUT R10, R10, 0x7f, RZ, 0xc0, !PT ;  /* 0x0000007f0a0a7812 */ /* 0x008fc800078ec0ff */
[----:B------:R-:W-:-:S13]  /*11f20*/  ISETP.NE.AND P1, PT, R10, RZ, PT ;  /* 0x000000ff0a00720c */ /* 0x000fda0003f25270 */
[----:B------:R-:W-:Y:S05]  /*11f30*/  @P1 BRA `(.L_x_626) ;  /* 0x00000000001c1947 */ /* 0x000fea0003800000 */
[----:B------:R-:W3:Y:S02]  /*11f40*/  S2R R10, SR_TID.X ;  /* 0x00000000000a7919 */ /* 0x000ee40000002100 */
[----:B---3--:R-:W-:-:S04]  /*11f50*/  LOP3.LUT R10, R10, 0x1f, RZ, 0xc0, !PT ;  /* 0x0000001f0a0a7812 */ /* 0x008fc800078ec0ff */
[----:B------:R-:W-:Y:S02]  /*11f60*/  ISETP.NE.AND P0, PT, R10, RZ, PT ;  /* 0x000000ff0a00720c */ /* 0x000fe40003f05270 */
[----:B------:R-:W-:-:S04]  /*11f70*/  MOV R10, 0x2000 ;  /* 0x00002000000a7802 */ /* 0x000fc80000000f00 */
[----:B------:R3:W-:Y:S07]  /*11f80*/  SYNCS.ARRIVE.TRANS64 RZ, [R2+URZ+0x28c30], R10 ;  /* 0x028c300a02ff79a7 */ /* 0x0007ee000800003f */
[----:B------:R-:W-:Y:S05]  /*11f90*/  @!P0 BRA `(.L_x_626) ;  /* 0x0000000000048947 */ /* 0x000fea0003800000 */
[----:B------:R-:W-:Y:S01]  /*11fa0*/  BPT.TRAP 0x1 ;  /* 0x000000040000795c */ /* 0x000fe20000300000 */
.L_x_626:
[----:B---3--:R-:W3:Y:S01]  /*11fb0*/  LDL R10, [R1] ;  /* 0x00000000010a7983 */ /* 0x008ee20000100800 */
[----:B0-----:R-:W-:-:S03]  /*11fc0*/  MOV R12, 0x400 ;  /* 0x00000400000c7802 */ /* 0x001fc60000000f00 */
[----:B------:R-:W4:Y:S01]  /*11fd0*/  LDL R11, [R1+0x10] ;  /* 0x00001000010b7983 */ /* 0x000f220000100800 */
[----:B------:R-:W0:Y:S01]  /*11fe0*/  S2R R13, SR_CgaCtaId ;  /* 0x00000000000d7919 */ /* 0x000e220000008800 */
        /* <DEDUP_REMOVED lines=8> */
[----:B------:R-:W-:Y:S01]  /*12070*/  UMOV UR7, 0x14f00000 ;  /* 0x14f0000000077882 */ /* 0x000fe20000000000 */
[----:B------:R-:W-:Y:S01]  /*12080*/  UMOV UR10, URZ ;  /* 0x0000003f000a7c82 */ /* 0x000fe20008000000 */
[----:B---3--:R-:W-:-:S05]  /*12090*/  IMAD R10, R10, 0x2000, R12 ;  /* 0x000020000a0a7824 */ /* 0x008fca00078e020c */
[----:B------:R-:W-:Y:S01]  /*120a0*/  R2UR UR8, R10 ;  /* 0x000000000a0872ca */ /* 0x000fe200000e0000 */
[----:B----4-:R-:W-:-:S05]  /*120b0*/  IMAD R5, R5, 0x40, R11 ;  /* 0x0000004005057824 */ /* 0x010fca00078e020b */
[----:B------:R-:W-:-:S07]  /*120c0*/  R2UR UR11, R5 ;  /* 0x00000000050b72ca */ /* 0x000fce00000e0000 */
[----:B------:R-:W-:-:S09]  /*120d0*/  UIADD3 UR8, UR8, 0x22400, URZ ;  /* 0x0002240008087890 */ /* 0x000fd2000fffe03f */
[----:B------:R0:W-:Y:S01]  /*120e0*/  UTMALDG.4D [UR8], [UR4], desc[UR6] ;  /* 0x00000608040075b4 */ /* 0x0001e20008019000 */
[----:B------:R-:W3:Y:S02]  /*120f0*/  SYNCS.PHASECHK.TRANS64.TRYWAIT P0, [R2+URZ+0x28c60], R7 ;  /* 0x028c6007020075a7 */ /* 0x000ee4000800017f */
[----:B0--3--:R-:W-:Y:S05]  /*12100*/  @!P0 BRA `(.L_x_627) ;  /* 0x0000003000bc8947 */ /* 0x009fea0003800000 */
.L_x_723:
[----:B------:R-:W-:Y:S05]  /*12110*/  @P1 BRA `(.L_x_628) ;  /* 0x00000000001c1947 */ /* 0x000fea0003800000 */
[----:B------:R-:W3:Y:S01]  /*12120*/  S2R R10, SR_TID.X ;  /* 0x00000000000a7919 */ /* 0x000ee20000002100 */
[----:B0-2---:R-:W-:-:S04]  /*12130*/  IMAD.MOV.U32 R7, RZ, RZ, 0x10000 ;  /* 0x00010000ff077424 */ /* 0x005fc800078e00ff */
[----:B------:R4:W-:Y:S01]  /*12140*/  SYNCS.ARRIVE.TRANS64 RZ, [R2+URZ+0x28c50], R7 ;  /* 0x028c500702ff79a7 */ /* 0x0009e2000800003f */
[----:B---3--:R-:W-:-:S04]  /*12150*/  LOP3.LUT R10, R10, 0x1f, RZ, 0xc0, !PT ;  /* 0x0000001f0a0a7812 */ /* 0x008fc800078ec0ff */
[----:B------:R-:W-:-:S13]  /*12160*/  ISETP.NE.AND P0, PT, R10, RZ, PT ;  /* 0x000000ff0a00720c */ /* 0x000fda0003f05270 */
[----:B----4-:R-:W-:Y:S05]  /*12170*/  @!P0 BRA `(.L_x_628) ;  /* 0x0000000000048947 */ /* 0x010fea0003800000 */
[----:B------:R-:W-:Y:S01]  /*12180*/  BPT.TRAP 0x1 ;  /* 0x000000040000795c */ /* 0x000fe20000300000 */
.L_x_628:
[----:B0-2---:R-:W2:Y:S01]  /*12190*/  LDL R7, [R1] ;  /* 0x0000000001077983 */ /* 0x005ea20000100800 */
[----:B------:R-:W-:Y:S01]  /*121a0*/  MOV R10, 0x400 ;  /* 0x00000400000a7802 */ /* 0x000fe20000000f00 */
[----:B------:R-:W0:Y:S01]  /*121b0*/  S2R R11, SR_CgaCtaId ;  /* 0x00000000000b7919 */ /* 0x000e220000008800 */
[----:B------:R-:W-:Y:S01]  /*121c0*/  R2UR UR9, R2 ;  /* 0x00000000020972ca */ /* 0x000fe200000e0000 */
[----:B------:R-:W-:Y:S01]  /*121d0*/  UIADD3 UR4, UP0, UR38, 0x470, URZ ;  /* 0x0000047026047890 */ /* 0x000fe2000ff1e03f */
[----:B------:R-:W-:Y:S02]  /*121e0*/  R2UR UR11, R5 ;  /* 0x00000000050b72ca */ /* 0x000fe400000e0000 */
[----:B------:R-:W-:Y:S02]  /*121f0*/  R2UR UR12, R4 ;  /* 0x00000000040c72ca */ /* 0x000fe400000e0000 */
[----:B------:R-:W-:Y:S01]  /*12200*/  R2UR UR13, R6 ;  /* 0x00000000060d72ca */ /* 0x000fe200000e0000 */
[----:B------:R-:W-:Y:S01]  /*12210*/  UIADD3.X UR5, URZ, UR39, URZ, UP0, !UPT ;  /* 0x000000273f057290 */ /* 0x000fe200087fe43f */
[----:B0-----:R-:W-:-:S05]  /*12220*/  LEA R10, R11, R10, 0x18 ;  /* 0x0000000a0b0a7211 */ /* 0x001fca00078ec0ff */
        /* <DEDUP_REMOVED lines=43> */
[----:B--2---:R-:W-:Y:S01]  /*124e0*/  NOP ;  /* 0x0000000000007918 */ /* 0x004fe20000000000 */
.L_x_623:
[----:B------:R-:W-:Y:S05]  /*124f0*/  BSYNC B2 ;  /* 0x0000000000027941 */ /* 0x000fea0003800000 */
.L_x_622:
[----:B------:R-:W2:Y:S02]  /*12500*/  LDL.LU R2, [R1+0x1c] ;  /* 0x00001c0001027983 */ /* 0x000ea40000300800 */
[----:B--2---:R-:W-:-:S07]  /*12510*/  VIADD R5, R2, 0xfffffffd ;  /* 0xfffffffd02057836 */ /* 0x004fce0000000000 */
.L_x_621:
[----:B------:R-:W-:Y:S05]  /*12520*/  BSYNC B1 ;  /* 0x0000000000017941 */ /* 0x000fea0003800000 */
.L_x_620:
[----:B------:R-:W-:-:S05]  /*12530*/  IMAD.MOV R2, RZ, RZ, -R9 ;  /* 0x000000ffff027224 */ /* 0x000fca00078e0a09 */
[----:B------:R-:W-:-:S13]  /*12540*/  ISETP.NE.AND P0, PT, R3, R2, PT ;  /* 0x000000020300720c */ /* 0x000fda0003f05270 */
[----:B------:R-:W-:Y:S05]  /*12550*/  @!P0 BRA `(.L_x_619) ;  /* 0x0000001000388947 */ /* 0x000fea0003800000 */
.L_x_643:
[----:B--2---:R-:W2:Y:S04]  /*12560*/  LDL.LU R3, [R1] ;  /* 0x0000000001037983 */ /* 0x004ea80000300800 */
        /* <DEDUP_REMOVED lines=8> */
[----:B------:R-:W-:Y:S06]  /*125f0*/  @!P6 BRA `(.L_x_630) ;  /* 0x0000000400e8e947 */ /* 0x000fec0003800000 */
[----:B------:R-:W-:Y:S01]  /*12600*/  ULDC.64 UR4, c[0x0][0x3f8] ;  /* 0x0000fe0000047ab9 */ /* 0x000fe20000000a00 */
[----:B------:R-:W-:Y:S01]  /*12610*/  IMAD.MOV.U32 R11, RZ, RZ, R5 ;  /* 0x000000ffff0b7224 */ /* 0x000fe200078e0005 */
[----:B------:R-:W-:-:S04]  /*12620*/  ISETP.NE.U32.AND P0, PT, RZ, UR4, PT ;  /* 0x00000004ff007c0c */ /* 0x000fc8000bf05070 */
[----:B------:R-:W-:-:S13]  /*12630*/  ISETP.NE.AND.EX P0, PT, RZ, UR5, PT, P0 ;  /* 0x00000005ff007c0c */ /* 0x000fda000bf05300 */
        /* <DEDUP_REMOVED lines=8> */
[--C-:B------:R-:W-:Y:S01]  /*126c0*/  SHF.R.S32.HI R3, RZ, 0x1f, R2.reuse ;  /* 0x0000001fff037819 */ /* 0x100fe20000011402 */
[----:B------:R-:W-:-:S04]  /*126d0*/  IMAD.MOV R6, RZ, RZ, -R2 ;  /* 0x000000ffff067224 */ /* 0x000fc800078e0a02 */
[----:B------:R-:W-:Y:S02]  /*126e0*/  IMAD R11, R11, R6, R5 ;  /* 0x000000060b0b7224 */ /* 0x000fe400078e0205 */
[----:B------:R-:W-:Y:S02]  /*126f0*/  IMAD R6, R8, UR6, RZ ;  /* 0x0000000608067c24 */ /* 0x000fe4000f8e02ff */
[----:B------:R-:W-:-:S04]  /*12700*/  IMAD.WIDE.U32 R2, R0, UR6, R2 ;  /* 0x0000000600027c25 */ /* 0x000fc8000f8e0002 */
[----:B------:R-:W-:-:S04]  /*12710*/  IMAD R6, R0, UR7, R6 ;  /* 0x0000000700067c24 */ /* 0x000fc8000f8e0206 */
[----:B------:R-:W-:Y:S01]  /*12720*/  IMAD.IADD R3, R6, 0x1, R3 ;  /* 0x0000000106037824 */ /* 0x000fe200078e0203 */
[----:B------:R-:W-:-:S04]  /*12730*/  LEA R6, P0, R2, UR4, 0x2 ;  /* 0x0000000402067c11 */ /* 0x000fc8000f8010ff */
[----:B------:R-:W-:-:S05]  /*12740*/  LEA.HI.X R7, R2, UR5, R3, 0x2, P0 ;  /* 0x0000000502077c11 */ /* 0x000fca00080f1403 */
[----:B------:R2:W5:Y:S04]  /*12750*/  LDG.E R6, desc[UR40][R6.64] ;  /* 0x0000002806067981 */ /* 0x000568000c1e1900 */
.L_x_631:
[----:B------:R-:W3:Y:S01]  /*12760*/  S2R R3, SR_CgaCtaId ;  /* 0x0000000000037919 */ /* 0x000ee20000008800 */
[----:B------:R-:W-:-:S04]  /*12770*/  MOV R2, 0x400 ;  /* 0x0000040000027802 */ /* 0x000fc80000000f00 */
[----:B---3--:R-:W-:Y:S02]  /*12780*/  LEA R2, R3, R2, 0x18 ;  /* 0x0000000203027211 */ /* 0x008fe400078ec0ff */
[----:B------:R-:W-:-:S03]  /*12790*/  SHF.L.U32 R3, R10, 0x1f, RZ ;  /* 0x0000001f0a037819 */ /* 0x000fc600000006ff */
[----:B------:R-:W-:-:S04]  /*127a0*/  IMAD R2, R9, 0x8, R2 ;  /* 0x0000000809027824 */ /* 0x000fc800078e0202 */
[----:B------:R-:W3:Y:S02]  /*127b0*/  SYNCS.PHASECHK.TRANS64.TRYWAIT P0, [R2+URZ+0x28c40], R3 ;  /* 0x028c4003020075a7 */ /* 0x000ee4000800017f */
[----:B---3--:R-:W-:Y:S05]  /*127c0*/  @!P0 BRA `(.L_x_632) ;  /* 0x0000002c00208947 */ /* 0x008fea0003800000 */
.L_x_724:
[----:B--2---:R-:W2:Y:S02]  /*127d0*/  S2R R7, SR_TID.X ;  /* 0x0000000000077919 */ /* 0x004ea40000002100 */
[----:B--2---:R-:W-:-:S04]  /*127e0*/  LOP3.LUT R7, R7, 0x7f, RZ, 0xc0, !PT ;  /* 0x0000007f07077812 */ /* 0x004fc800078ec0ff */
[----:B------:R-:W-:-:S13]  /*127f0*/  ISETP.NE.AND P0, PT, R7, RZ, PT ;  /* 0x000000ff0700720c */ /* 0x000fda0003f05270 */
[----:B------:R-:W-:Y:S05]  /*12800*/  @P0 BRA `(.L_x_633) ;  /* 0x00000000001c0947 */ /* 0x000fea0003800000 */
[----:B------:R-:W2:Y:S02]  /*12810*/  S2R R7, SR_TID.X ;  /* 0x0000000000077919 */ /* 0x000ea40000002100 */
[----:B--2---:R-:W-:-:S04]  /*12820*/  LOP3.LUT R7, R7, 0x1f, RZ, 0xc0, !PT ;  /* 0x0000001f07077812 */ /* 0x004fc800078ec0ff */
[----:B------:R-:W-:Y:S01]  /*12830*/  ISETP.NE.AND P1, PT, R7, RZ, PT ;  /* 0x000000ff0700720c */ /* 0x000fe20003f25270 */
[----:B------:R-:W-:-:S04]  /*12840*/  IMAD.MOV.U32 R7, RZ, RZ, 0x2000 ;  /* 0x00002000ff077424 */ /* 0x000fc800078e00ff */
[----:B------:R2:W-:Y:S08]  /*12850*/  SYNCS.ARRIVE.TRANS64 RZ, [R2+URZ+0x28c30], R7 ;  /* 0x028c300702ff79a7 */ /* 0x0005f0000800003f */
[----:B------:R-:W-:Y:S05]  /*12860*/  @!P1 BRA `(.L_x_633) ;  /* 0x0000000000049947 */ /* 0x000fea0003800000 */
[----:B------:R-:W-:Y:S01]  /*12870*/  BPT.TRAP 0x1 ;  /* 0x000000040000795c */ /* 0x000fe20000300000 */
.L_x_633:
[----:B0-----:R-:W4:Y:S01]  /*12880*/  LDL R12, [R1+0x10] ;  /* 0x00001000010c7983 */ /* 0x001f220000100800 */
[----:B--2---:R-:W-:Y:S01]  /*12890*/  MOV R7, 0x400 ;  /* 0x0000040000077802 */ /* 0x004fe20000000f00 */
[----:B------:R-:W0:Y:S01]  /*128a0*/  S2R R13, SR_CgaCtaId ;  /* 0x00000000000d7919 */ /* 0x000e220000008800 */
[----:B------:R-:W-:Y:S01]  /*128b0*/  R2UR UR9, R2 ;  /* 0x00000000020972ca */ /* 0x000fe200000e0000 */
[----:B------:R-:W-:Y:S01]  /*128c0*/  UIADD3 UR4, UP0, UR38, 0x370, URZ ;  /* 0x0000037026047890 */ /* 0x000fe2000ff1e03f */
[----:B------:R-:W-:Y:S02]  /*128d0*/  R2UR UR12, R4 ;  /* 0x00000000040c72ca */ /* 0x000fe400000e0000 */
[----:B-----5:R-:W-:Y:S01]  /*128e0*/  R2UR UR13, R6 ;  /* 0x00000000060d72ca */ /* 0x020fe200000e0000 */
[----:B------:R-:W-:Y:S01]  /*128f0*/  UIADD3.X UR5, URZ, UR39, URZ, UP0, !UPT ;  /* 0x000000273f057290 */ /* 0x000fe200087fe43f */
[----:B0-----:R-:W-:-:S05]  /*12900*/  LEA R7, R13, R7, 0x18 ;  /* 0x000000070d077211 */ /* 0x001fca00078ec0ff */
[----:B------:R-:W-:-:S05]  /*12910*/  IMAD R7, R9, 0x2000, R7 ;  /* 0x0000200009077824 */ /* 0x000fca00078e0207 */
[----:B------:R-:W-:Y:S01]  /*12920*/  R2UR UR8, R7 ;  /* 0x00000000070872ca */ /* 0x000fe200000e0000 */
[----:B------:R-:W-:Y:S01]  /*12930*/  UIADD3 UR9, UR9, 0x28c30, URZ ;  /* 0x00028c3009097890 */ /* 0x000fe2000fffe03f */
[----:B------:R-:W-:Y:S01]  /*12940*/  UMOV UR6, 0x0 ;  /* 0x0000000000067882 */ /* 0x000fe20000000000 */
[----:B------:R-:W-:Y:S01]  /*12950*/  UMOV UR7, 0x14f00000 ;  /* 0x14f0000000077882 */ /* 0x000fe20000000000 */
[----:B------:R-:W-:-:S09]  /*12960*/  UMOV UR10, URZ ;  /* 0x0000003f000a7c82 */ /* 0x000fd20008000000 */
[----:B------:R-:W-:Y:S01]  /*12970*/  UIADD3 UR8, UR8, 0x22400, URZ ;  /* 0x0002240008087890 */ /* 0x000fe2000fffe03f */
[----:B----4-:R-:W-:-:S05]  /*12980*/  IMAD R7, R11, 0x40, R12 ;  /* 0x000000400b077824 */ /* 0x010fca00078e020c */
[----:B------:R-:W-:-:S13]  /*12990*/  R2UR UR11, R7 ;  /* 0x00000000070b72ca */ /* 0x000fda00000e0000 */
[----:B------:R0:W-:Y:S01]  /*129a0*/  UTMALDG.4D [UR8], [UR4], desc[UR6] ;  /* 0x00000608040075b4 */ /* 0x0001e20008019000 */
[----:B------:R-:W2:Y:S02]  /*129b0*/  SYNCS.PHASECHK.TRANS64.TRYWAIT P1, [R2+URZ+0x28c60], R3 ;  /* 0x028c6003020075a7 */ /* 0x000ea4000802017f */
[----:B0-2---:R-:W-:Y:S05]  /*129c0*/  @!P1 BRA `(.L_x_634) ;  /* 0x0000002800b49947 */ /* 0x005fea0003800000 */
.L_x_725:
[----:B------:R-:W-:Y:S05]  /*129d0*/  @P0 BRA `(.L_x_635) ;  /* 0x00000000001c0947 */ /* 0x000fea0003800000 */
[----:B------:R-:W2:Y:S01]  /*129e0*/  S2R R11, SR_TID.X ;  /* 0x00000000000b7919 */ /* 0x000ea20000002100 */
[----:B0--3--:R-:W-:-:S04]  /*129f0*/  IMAD.MOV.U32 R3, RZ, RZ, 0x10000 ;  /* 0x00010000ff037424 */ /* 0x009fc800078e00ff */
[----:B------:R4:W-:Y:S01]  /*12a00*/  SYNCS.ARRIVE.TRANS64 RZ, [R2+URZ+0x28c50], R3 ;  /* 0x028c500302ff79a7 */ /* 0x0009e2000800003f */
[----:B--2---:R-:W-:-:S04]  /*12a10*/  LOP3.LUT R11, R11, 0x1f, RZ, 0xc0, !PT ;  /* 0x0000001f0b0b7812 */ /* 0x004fc800078ec0ff */
[----:B------:R-:W-:-:S13]  /*12a20*/  ISETP.NE.AND P1, PT, R11, RZ, PT ;  /* 0x000000ff0b00720c */ /* 0x000fda0003f25270 */
[----:B----4-:R-:W-:Y:S05]  /*12a30*/  @!P1 BRA `(.L_x_635) ;  /* 0x0000000000049947 */ /* 0x010fea0003800000 */
[----:B------:R-:W-:Y:S01]  /*12a40*/  BPT.TRAP 0x1 ;  /* 0x000000040000795c */ /* 0x000fe20000300000 */
.L_x_635:
[----:B------:R-:W2:Y:S01]  /*12a50*/  S2R R11, SR_CgaCtaId ;  /* 0x00000000000b7919 */ /* 0x000ea20000008800 */
[----:B0--3--:R-:W-:Y:S01]  /*12a60*/  MOV R3, 0x400 ;  /* 0x0000040000037802 */ /* 0x009fe20000000f00 */
        /* <DEDUP_REMOVED lines=15> */
[----:B--2---:R-:W-:-:S05]  /*12b60*/  LEA R3, R11, R3, 0x18 ;  /* 0x000000030b037211 */ /* 0x004fca00078ec0ff */
[----:B------:R-:W-:-:S05]  /*12b70*/  IMAD R2, R9, 0x10000, R3 ;  /* 0x0001000009027824 */ /* 0x000fca00078e0203 */
        /* <DEDUP_REMOVED lines=33> */
[----:B--2---:R-:W-:Y:S01]  /*12d90*/  NOP ;  /* 0x0000000000007918 */ /* 0x004fe20000000000 */
.L_x_630:
[----:B------:R-:W-:Y:S05]  /*12da0*/  BSYNC B1 ;  /* 0x0000000000017941 */ /* 0x000fea0003800000 */
.L_x_629:
        /* <DEDUP_REMOVED lines=14> */
[----:B------:R-:W3:Y:S01]  /*12e90*/  LDC R6, c[0x0][0x41c] ;  /* 0x00010700ff067b82 */ /* 0x000ee20000000800 */
[----:B------:R-:W-:Y:S01]  /*12ea0*/  ULDC.64 UR6, c[0x0][0x408] ;  /* 0x0001020000067ab9 */ /* 0x000fe20000000a00 */
[----:B---3--:R-:W-:-:S13]  /*12eb0*/  ISETP.NE.AND P0, PT, R6, 0x1, PT ;  /* 0x000000010600780c */ /* 0x008fda0003f05270 */
[----:B------:R-:W3:Y:S02]  /*12ec0*/  @P0 LDC.64 R2, c[0x0][0x420] ;  /* 0x00010800ff020b82 */ /* 0x000ee40000000a00 */
[----:B---3--:R-:W-:-:S04]  /*12ed0*/  @P0 IMAD.HI.U32 R7, R9, R2, RZ ;  /* 0x0000000209070227 */ /* 0x008fc800078e00ff */
[----:B------:R-:W-:Y:S01]  /*12ee0*/  IMAD.MOV.U32 R2, RZ, RZ, R9 ;  /* 0x000000ffff027224 */ /* 0x000fe200078e0009 */
[----:B------:R-:W-:-:S05]  /*12ef0*/  @P0 SHF.R.U32.HI R2, RZ, R3, R7 ;  /* 0x00000003ff020219 */ /* 0x000fca0000011607 */
[----:B------:R-:W-:-:S04]  /*12f00*/  IMAD.MOV R3, RZ, RZ, -R2 ;  /* 0x000000ffff037224 */ /* 0x000fc800078e0a02 */
[----:B------:R-:W-:Y:S01]  /*12f10*/  IMAD R9, R6, R3, R9 ;  /* 0x0000000306097224 */ /* 0x000fe200078e0209 */
[----:B------:R-:W-:Y:S01]  /*12f20*/  SHF.R.S32.HI R3, RZ, 0x1f, R2 ;  /* 0x0000001fff037819 */ /* 0x000fe20000011402 */
[----:B------:R-:W-:-:S04]  /*12f30*/  IMAD R6, R8, UR6, RZ ;  /* 0x0000000608067c24 */ /* 0x000fc8000f8e02ff */
[C---:B------:R-:W-:Y:S02]  /*12f40*/  IMAD R6, R0.reuse, UR7, R6 ;  /* 0x0000000700067c24 */ /* 0x040fe4000f8e0206 */
[----:B------:R-:W-:-:S04]  /*12f50*/  IMAD.WIDE.U32 R2, R0, UR6, R2 ;  /* 0x0000000600027c25 */ /* 0x000fc8000f8e0002 */
[----:B------:R-:W-:Y:S01]  /*12f60*/  IMAD.IADD R3, R6, 0x1, R3 ;  /* 0x0000000106037824 */ /* 0x000fe200078e0203 */
[----:B------:R-:W-:-:S04]  /*12f70*/  LEA R6, P0, R2, UR4, 0x2 ;  /* 0x0000000402067c11 */ /* 0x000fc8000f8010ff */
[----:B------:R-:W-:-:S05]  /*12f80*/  LEA.HI.X R7, R2, UR5, R3, 0x2, P0 ;  /* 0x0000000502077c11 */ /* 0x000fca00080f1403 */
[----:B------:R3:W5:Y:S04]  /*12f90*/  LDG.E R6, desc[UR40][R6.64] ;  /* 0x0000002806067981 */ /* 0x000768000c1e1900 */
.L_x_638:
[----:B------:R-:W4:Y:S01]  /*12fa0*/  S2R R3, SR_CgaCtaId ;  /* 0x0000000000037919 */ /* 0x000f220000008800 */
[----:B------:R-:W-:-:S04]  /*12fb0*/  MOV R2, 0x400 ;  /* 0x0000040000027802 */ /* 0x000fc80000000f00 */
[----:B----4-:R-:W-:Y:S02]  /*12fc0*/  LEA R2, R3, R2, 0x18 ;  /* 0x0000000203027211 */ /* 0x010fe400078ec0ff */
[----:B------:R-:W-:-:S03]  /*12fd0*/  SHF.L.U32 R3, R10, 0x1f, RZ ;  /* 0x0000001f0a037819 */ /* 0x000fc600000006ff */
[----:B------:R-:W-:-:S04]  /*12fe0*/  IMAD R2, R11, 0x8, R2 ;  /* 0x000000080b027824 */ /* 0x000fc800078e0202 */
[----:B------:R-:W4:Y:S02]  /*12ff0*/  SYNCS.PHASECHK.TRANS64.TRYWAIT P0, [R2+URZ+0x28c40], R3 ;  /* 0x028c4003020075a7 */ /* 0x000f24000800017f */
[----:B----4-:R-:W-:Y:S05]  /*13000*/  @!P0 BRA `(.L_x_639) ;  /* 0x0000002400388947 */ /* 0x010fea0003800000 */
.L_x_726:
[----:B---3--:R-:W3:Y:S02]  /*13010*/  S2R R7, SR_TID.X ;  /* 0x0000000000077919 */ /* 0x008ee40000002100 */
[----:B---3--:R-:W-:-:S04]  /*13020*/  LOP3.LUT R7, R7, 0x7f, RZ, 0xc0, !PT ;  /* 0x0000007f07077812 */ /* 0x008fc800078ec0ff */
[----:B------:R-:W-:-:S13]  /*13030*/  ISETP.NE.AND P0, PT, R7, RZ, PT ;  /* 0x000000ff0700720c */ /* 0x000fda0003f05270 */
        /* <DEDUP_REMOVED lines=8> */
.L_x_640:
[----:B---3--:R-:W3:Y:S01]  /*130c0*/  LDL R7, [R1] ;  /* 0x0000000001077983 */ /* 0x008ee20000100800 */
[----:B--2---:R-:W-:-:S03]  /*130d0*/  MOV R11, 0x400 ;  /* 0x00000400000b7802 */ /* 0x004fc60000000f00 */
[----:B------:R-:W2:Y:S01]  /*130e0*/  LDL R10, [R1+0x10] ;  /* 0x00001000010a7983 */ /* 0x000ea20000100800 */
[----:B0-----:R-:W0:Y:S01]  /*130f0*/  S2R R12, SR_CgaCtaId ;  /* 0x00000000000c7919 */ /* 0x001e220000008800 */
        /* <DEDUP_REMOVED lines=12> */
[----:B--2---:R-:W-:-:S05]  /*131c0*/  IMAD R9, R9, 0x40, R10 ;  /* 0x0000004009097824 */ /* 0x004fca00078e020a */
[----:B------:R-:W-:-:S07]  /*131d0*/  R2UR UR11, R9 ;  /* 0x00000000090b72ca */ /* 0x000fce00000e0000 */
[----:B------:R-:W-:-:S09]  /*131e0*/  UIADD3 UR8, UR8, 0x22400, URZ ;  /* 0x0002240008087890 */ /* 0x000fd2000fffe03f */
[----:B------:R0:W-:Y:S01]  /*131f0*/  UTMALDG.4D [UR8], [UR4], desc[UR6] ;  /* 0x00000608040075b4 */ /* 0x0001e20008019000 */
[----:B------:R-:W2:Y:S02]  /*13200*/  SYNCS.PHASECHK.TRANS64.TRYWAIT P1, [R2+URZ+0x28c60], R3 ;  /* 0x028c6003020075a7 */ /* 0x000ea4000802017f */
[----:B0-2---:R-:W-:Y:S05]  /*13210*/  @!P1 BRA `(.L_x_641) ;  /* 0x0000002000c89947 */ /* 0x005fea0003800000 */
.L_x_727:
[----:B------:R-:W-:Y:S05]  /*13220*/  @P0 BRA `(.L_x_642) ;  /* 0x00000000001c0947 */ /* 0x000fea0003800000 */
[----:B------:R-:W2:Y:S01]  /*13230*/  S2R R7, SR_TID.X ;  /* 0x0000000000077919 */ /* 0x000ea20000002100 */
[----:B0---4-:R-:W-:-:S04]  /*13240*/  MOV R3, 0x10000 ;  /* 0x0001000000037802 */ /* 0x011fc80000000f00 */
[----:B------:R3:W-:Y:S01]  /*13250*/  SYNCS.ARRIVE.TRANS64 RZ, [R2+URZ+0x28c50], R3 ;  /* 0x028c500302ff79a7 */ /* 0x0007e2000800003f */
[----:B--2---:R-:W-:-:S04]  /*13260*/  LOP3.LUT R7, R7, 0x1f, RZ, 0xc0, !PT ;  /* 0x0000001f07077812 */ /* 0x004fc800078ec0ff */
[----:B------:R-:W-:-:S13]  /*13270*/  ISETP.NE.AND P1, PT, R7, RZ, PT ;  /* 0x000000ff0700720c */ /* 0x000fda0003f25270 */
[----:B---3--:R-:W-:Y:S05]  /*13280*/  @!P1 BRA `(.L_x_642) ;  /* 0x0000000000049947 */ /* 0x008fea0003800000 */
[----:B------:R-:W-:Y:S01]  /*13290*/  BPT.TRAP 0x1 ;  /* 0x000000040000795c */ /* 0x000fe20000300000 */
.L_x_642:
[----:B0---4-:R-:W2:Y:S01]  /*132a0*/  LDL R3, [R1] ;  /* 0x0000000001037983 */ /* 0x011ea20000100800 */
        /* <DEDUP_REMOVED lines=52> */
[----:B---3--:R-:W-:Y:S01]  /*135f0*/  NOP ;  /* 0x0000000000007918 */ /* 0x008fe20000000000 */
.L_x_637:
[----:B------:R-:W-:Y:S05]  /*13600*/  BSYNC B1 ;  /* 0x0000000000017941 */ /* 0x000fea0003800000 */
.L_x_636:
[C---:B------:R-:W-:Y:S01]  /*13610*/  ISETP.GT.AND P0, PT, R5.reuse, 0x1, PT ;  /* 0x000000010500780c */ /* 0x040fe20003f04270 */
[----:B------:R-:W-:-:S12]  /*13620*/  VIADD R5, R5, 0xfffffffe ;  /* 0xfffffffe05057836 */ /* 0x000fd80000000000 */
[----:B------:R-:W-:Y:S05]  /*13630*/  @P0 BRA `(.L_x_643) ;  /* 0xffffffec00c80947 */ /* 0x000fea000383ffff */
.L_x_619:
[----:B------:R-:W-:Y:S05]  /*13640*/  BSYNC B0 ;  /* 0x0000000000007941 */ /* 0x000fea0003800000 */
.L_x_618:
[----:B------:R-:W3:Y:S01]  /*13650*/  LDL.LU R3, [R1] ;  /* 0x0000000001037983 */ /* 0x000ee20000300800 */
[----:B------:R-:W-:Y:S01]  /*13660*/  BSSY B0, `(.L_x_644) ;  /* 0x0000016000007945 */ /* 0x000fe20003800000 */
[----:B------:R-:W4:Y:S02]  /*13670*/  S2R R2, SR_TID.X ;  /* 0x0000000000027919 */ /* 0x000f240000002100 */
[----:B----4-:R-:W-:-:S04]  /*13680*/  LOP3.LUT R2, R2, 0x1f, RZ, 0xc0, !PT ;  /* 0x0000001f02027812 */ /* 0x010fc800078ec0ff */
[----:B------:R-:W-:Y:S01]  /*13690*/  ISETP.NE.AND P1, PT, R2, RZ, PT ;  /* 0x000000ff0200720c */ /* 0x000fe20003f25270 */
[----:B---3--:R-:W-:-:S05]  /*136a0*/  VIADD R0, R3, 0x1 ;  /* 0x0000000103007836 */ /* 0x008fca0000000000 */
[----:B------:R-:W-:-:S04]  /*136b0*/  ISETP.NE.AND P0, PT, R0, 0x2, PT ;  /* 0x000000020000780c */ /* 0x000fc80003f05270 */
[----:B------:R-:W-:Y:S02]  /*136c0*/  SEL R2, R0, RZ, P0 ;  /* 0x000000ff00027207 */ /* 0x000fe40000000000 */
[----:B------:R-:W-:-:S03]  /*136d0*/  SEL R0, RZ, 0x1, P0 ;  /* 0x00000001ff007807 */ /* 0x000fc60000000000 */
[----:B------:R3:W-:Y:S01]  /*136e0*/  STL [R1], R2 ;  /* 0x0000000201007387 */ /* 0x0007e20000100800 */
[----:B------:R-:W-:Y:S05]  /*136f0*/  @P1 BRA `(.L_x_645) ;  /* 0x0000000000301947 */ /* 0x000fea0003800000 */
[----:B------:R-:W4:Y:S01]  /*13700*/  S2R R7, SR_LANEID ;  /* 0x0000000000077919 */ /* 0x000f220000000000 */
[----:B------:R-:W-:Y:S01]  /*13710*/  VOTEU.ANY UR4, UPT, PT ;  /* 0x0000000000047886 */ /* 0x000fe200038e0100 */
[----:B---3--:R-:W3:Y:S01]  /*13720*/  LDC.64 R2, c[0x0][0xc38] ;  /* 0x00030e00ff027b82 */ /* 0x008ee20000000a00 */
[----:B------:R-:W4:Y:S08]  /*13730*/  FLO.U32 R4, UR4 ;  /* 0x0000000400047d00 */ /* 0x000f3000080e0000 */
[----:B------:R-:W3:Y:S01]  /*13740*/  POPC R5, UR4 ;  /* 0x0000000400057d09 */ /* 0x000ee20008000000 */
[----:B----4-:R-:W-:-:S13]  /*13750*/  ISETP.EQ.U32.AND P0, PT, R4, R7, PT ;  /* 0x000000070400720c */ /* 0x010fda0003f02070 */
[----:B---3--:R-:W3:Y:S01]  /*13760*/  @P0 ATOMG.E.ADD.STRONG.GPU PT, R3, desc[UR40][R2.64], R5 ;  /* 0x00000005020309a8 */ /* 0x008ee200081ee1e8 */
[----:B------:R-:W4:Y:S02]  /*13770*/  S2R R6, SR_LTMASK ;  /* 0x0000000000067919 */ /* 0x000f240000003900 */
[----:B----4-:R-:W-:-:S04]  /*13780*/  LOP3.LUT R6, R6, UR4, RZ, 0xc0, !PT ;  /* 0x0000000406067c12 */ /* 0x010fc8000f8ec0ff */
[----:B------:R-:W4:Y:S01]  /*13790*/  POPC R7, R6 ;  /* 0x0000000600077309 */ /* 0x000f220000000000 */
[----:B---3--:R-:W4:Y:S02]  /*137a0*/  SHFL.IDX PT, R4, R3, R4, 0x1f ;  /* 0x00001f0403047589 */ /* 0x008f2400000e0000 */
[----:B----4-:R-:W-:-:S07]  /*137b0*/  IADD3 R16, R4, UR36, R7 ;  /* 0x0000002404107c10 */ /* 0x010fce000fffe007 */
.L_x_645:
[----:B------:R-:W-:Y:S05]  /*137c0*/  BSYNC B0 ;  /* 0x0000000000007941 */ /* 0x000fea0003800000 */
.L_x_644:
[----:B---3--:R-:W3:Y:S02]  /*137d0*/  LDL.LU R2, [R1+0x8] ;  /* 0x0000080001027983 */ /* 0x008ee40000300800 */
[----:B---3--:R-:W-:-:S05]  /*137e0*/  LOP3.LUT R2, R2, R0, RZ, 0x3c, !PT ;  /* 0x0000000002027212 */ /* 0x008fca00078e3cff */
[----:B------:R3:W-:Y:S02]  /*137f0*/  STL [R1+0x8], R2 ;  /* 0x0000080201007387 */ /* 0x0007e40000100800 */
.L_x_601:
[----:B------:R-:W-:Y:S05]  /*13800*/  BSYNC B6 ;  /* 0x0000000000067941 */ /* 0x000fea0003800000 */
.L_x_599:
[----:B------:R-:W-:-:S03]  /*13810*/  UMOV UR4, 0xffffffff ;  /* 0xffffffff00047882 */ /* 0x000fc60000000000 */
[----:B------:R-:W-:Y:S05]  /*13820*/  BRA.DIV UR4, `(.L_x_646) ;  /* 0x0000001e04587947 */ /* 0x000fea000b800000 */
[----:B------:R4:W0:Y:S04]  /*13830*/  SHFL.IDX PT, R4, R16, RZ, 0x1f ;  /* 0x00001fff10047589 */ /* 0x00082800000e0000 */
[----:B------:R4:W0:Y:S02]  /*13840*/  SHFL.IDX PT, R6, R16, 0x1, 0x1f ;  /* 0x00201f0010067f89 */ /* 0x00082400000e0000 */
.L_x_731:
[----:B------:R-:W0:Y:S01]  /*13850*/  S2R R0, SR_TID.X ;  /* 0x0000000000007919 */ /* 0x000e220000002100 */
[----:B------:R-:W-:Y:S01]  /*13860*/  ULDC UR4, c[0x0][0xc14] ;  /* 0x0003050000047ab9 */ /* 0x000fe20000000800 */
[----:B------:R-:W-:Y:S01]  /*13870*/  BSSY B0, `(.L_x_647) ;  /* 0x000000b000007945 */ /* 0x000fe20003800000 */
[----:B------:R-:W-:Y:S01]  /*13880*/  IMAD.MOV.U32 R17, RZ, RZ, RZ ;  /* 0x000000ffff117224 */ /* 0x000fe200078e00ff */
[----:B01----:R-:W-:Y:S01]  /*13890*/  LOP3.LUT R8, R0, 0x1f, RZ, 0xc0, !PT ;  /* 0x0000001f00087812 */ /* 0x003fe200078ec0ff */
[----:B------:R-:W-:-:S03]  /*138a0*/  IMAD.U32 R0, RZ, RZ, UR4 ;  /* 0x00000004ff007e24 */ /* 0x000fc6000f8e00ff */
[C---:B------:R-:W-:Y:S01]  /*138b0*/  ISETP.NE.AND P0, PT, R8.reuse, 0x1f, PT ;  /* 0x0000001f0800780c */ /* 0x040fe20003f05270 */
[----:B------:R-:W-:-:S05]  /*138c0*/  IMAD.IADD R5, R8, 0x1, R19 ;  /* 0x0000000108057824 */ /* 0x000fca00078e0213 */
[----:B------:R-:W-:-:S13]  /*138d0*/  ISETP.GE.OR P0, PT, R5, R0, !P0 ;  /* 0x000000000500720c */ /* 0x000fda0004706670 */
[----:B------:R-:W-:Y:S05]  /*138e0*/  @P0 BRA `(.L_x_648) ;  /* 0x00000000000c0947 */ /* 0x000fea0003800000 */
[----:B---3--:R-:W0:Y:S02]  /*138f0*/  LDC.64 R2, c[0x0][0xc58] ;  /* 0x00031600ff027b82 */ /* 0x008e240000000a00 */
[----:B0-----:R-:W-:-:S05]  /*13900*/  IMAD.WIDE R2, R5, 0x4, R2 ;  /* 0x0000000405027825 */ /* 0x001fca00078e0202 */
[----:B------:R0:W5:Y:S02]  /*13910*/  LDG.E R17, desc[UR40][R2.64] ;  /* 0x0000002802117981 */ /* 0x000164000c1e1900 */
.L_x_648:
[----:B------:R-:W-:Y:S05]  /*13920*/  BSYNC B0 ;  /* 0x0000000000007941 */ /* 0x000fea0003800000 */
.L_x_647:
[----:B------:R-:W-:-:S03]  /*13930*/  UMOV UR4, 0xffffffff ;  /* 0xffffffff00047882 */ /* 0x000fc60000000000 */
[----:B------:R-:W-:Y:S05]  /*13940*/  BRA.DIV UR4, `(.L_x_649) ;  /* 0x0000001e045c7947 */ /* 0x000fea000b800000 */
[----:B-----5:R-:W1:Y:S01]  /*13950*/  SHFL.UP PT, R14, R17, 0x1, RZ ;  /* 0x04200000110e7989 */ /* 0x020e6200000e00ff */
[C---:B------:R-:W-:Y:S02]  /*13960*/  ISETP.NE.AND P0, PT, R8.reuse, RZ, PT ;  /* 0x000000ff0800720c */ /* 0x040fe40003f05270 */
[----:B------:R-:W-:Y:S02]  /*13970*/  ISETP.GE.U32.AND P1, PT, R8, 0x2, PT ;  /* 0x000000020800780c */ /* 0x000fe40003f26070 */
[----:B-1----:R-:W-:Y:S02]  /*13980*/  SEL R14, R14, RZ, P0 ;  /* 0x000000ff0e0e7207 */ /* 0x002fe40000000000 */
[----:B------:R-:W-:-:S03]  /*13990*/  ISETP.GE.U32.AND P0, PT, R8, 0x4, PT ;  /* 0x000000040800780c */ /* 0x000fc60003f06070 */
[----:B------:R-:W-:-:S05]  /*139a0*/  IMAD.IADD R13, R17, 0x1, R14 ;  /* 0x00000001110d7824 */ /* 0x000fca00078e020e */
[----:B------:R-:W1:Y:S02]  /*139b0*/  SHFL.UP PT, R14, R13, 0x2, RZ ;  /* 0x044000000d0e7989 */ /* 0x000e6400000e00ff */
[----:B-1----:R-:W-:Y:S02]  /*139c0*/  SEL R14, R14, RZ, P1 ;  /* 0x000000ff0e0e7207 */ /* 0x002fe40000800000 */
[----:B------:R-:W-:-:S03]  /*139d0*/  ISETP.GE.U32.AND P1, PT, R8, 0x8, PT ;  /* 0x000000080800780c */ /* 0x000fc60003f26070 */
[----:B0-----:R-:W-:-:S05]  /*139e0*/  IMAD.IADD R3, R13, 0x1, R14 ;  /* 0x000000010d037824 */ /* 0x001fca00078e020e */
[----:B------:R-:W0:Y:S02]  /*139f0*/  SHFL.UP PT, R14, R3, 0x4, RZ ;  /* 0x04800000030e7989 */ /* 0x000e2400000e00ff */
[----:B0-----:R-:W-:Y:S02]  /*13a00*/  SEL R14, R14, RZ, P0 ;  /* 0x000000ff0e0e7207 */ /* 0x001fe40000000000 */
[----:B------:R-:W-:Y:S02]  /*13a10*/  ISETP.GE.U32.AND P0, PT, R8, 0x10, PT ;  /* 0x000000100800780c */ /* 0x000fe40003f06070 */
[----:B------:R-:W-:-:S05]  /*13a20*/  IADD3 R5, R3, R14, RZ ;  /* 0x0000000e03057210 */ /* 0x000fca0007ffe0ff */
[----:B------:R-:W0:Y:S02]  /*13a30*/  SHFL.UP PT, R14, R5, 0x8, RZ ;  /* 0x05000000050e7989 */ /* 0x000e2400000e00ff */
[----:B0-----:R-:W-:-:S05]  /*13a40*/  SEL R14, R14, RZ, P1 ;  /* 0x000000ff0e0e7207 */ /* 0x001fca0000800000 */
[----:B------:R-:W-:-:S05]  /*13a50*/  IMAD.IADD R7, R5, 0x1, R14 ;  /* 0x0000000105077824 */ /* 0x000fca00078e020e */
[----:B------:R-:W3:Y:S02]  /*13a60*/  SHFL.UP PT, R14, R7, 0x10, RZ ;  /* 0x06000000070e7989 */ /* 0x000ee400000e00ff */
[----:B---3--:R-:W-:-:S05]  /*13a70*/  SEL R2, R14, RZ, P0 ;  /* 0x000000ff0e027207 */ /* 0x008fca0000000000 */
[----:B------:R-:W-:-:S05]  /*13a80*/  IMAD.IADD R2, R7, 0x1, R2 ;  /* 0x0000000107027824 */ /* 0x000fca00078e0202 */
[----:B------:R0:W1:Y:S02]  /*13a90*/  SHFL.IDX PT, R14, R2, 0x1f, 0x1f ;  /* 0x03e01f00020e7f89 */ /* 0x00006400000e0000 */
.L_x_739:
[----:B------:R-:W-:Y:S02]  /*13aa0*/  ULDC UR4, c[0x0][0xc10] ;  /* 0x0003040000047ab9 */ /* 0x000fe40000000800 */
[----:B----4-:R-:W-:-:S04]  /*13ab0*/  IMAD.U32 R16, RZ, RZ, UR4 ;  /* 0x00000004ff107e24 */ /* 0x010fc8000f8e00ff */
[----:B-1----:R-:W-:-:S04]  /*13ac0*/  IMAD R3, R14, R16, RZ ;  /* 0x000000100e037224 */ /* 0x002fc800078e02ff */
[----:B------:R-:W-:-:S05]  /*13ad0*/  IMAD.IADD R6, R6, 0x1, R3 ;  /* 0x0000000106067824 */ /* 0x000fca00078e0203 */
[----:B------:R-:W-:-:S13]  /*13ae0*/  ISETP.GT.AND P0, PT, R6, R4, PT ;  /* 0x000000040600720c */ /* 0x000fda0003f04270 */
[----:B------:R-:W-:Y:S05]  /*13af0*/  @P0 BRA `(.L_x_650) ;  /* 0x0000000000b40947 */ /* 0x000fea0003800000 */
[----:B------:R-:W1:Y:S02]  /*13b00*/  LDC R0, c[0x0][0xc14] ;  /* 0x00030500ff007b82 */ /* 0x000e640000000800 */
.L_x_655:
[----:B------:R-:W-:-:S05]  /*13b10*/  VIADD R19, R19, 0x1f ;  /* 0x0000001f13137836 */ /* 0x000fca0000000000 */
[----:B-1----:R-:W-:-:S13]  /*13b20*/  ISETP.GE.AND P0, PT, R19, R0, PT ;  /* 0x000000001300720c */ /* 0x002fda0003f06270 */
        /* <DEDUP_REMOVED lines=10> */
[----:B0-----:R-:W-:-:S05]  /*13bd0*/  IMAD.WIDE R2, R5, 0x4, R2 ;  /* 0x0000000405027825 */ /* 0x001fca00078e0202 */
[----:B------:R0:W5:Y:S02]  /*13be0*/  LDG.E R17, desc[UR40][R2.64] ;  /* 0x0000002802117981 */ /* 0x000164000c1e1900 */
.L_x_653:
[----:B------:R-:W-:Y:S05]  /*13bf0*/  BSYNC B0 ;  /* 0x0000000000007941 */ /* 0x000fea0003800000 */
.L_x_652:
        /* <DEDUP_REMOVED lines=10> */
[----:B------:R-:W-:Y:S02]  /*13ca0*/  ISETP.GE.U32.AND P1, PT, R8, 0x8, PT ;  /* 0x000000080800780c */ /* 0x000fe40003f26070 */
[----:B0-----:R-:W-:-:S05]  /*13cb0*/  IADD3 R3, R13, R14, RZ ;  /* 0x0000000e0d037210 */ /* 0x001fca0007ffe0ff */
        /* <DEDUP_REMOVED lines=10> */
[----:B------:R0:W1:Y:S02]  /*13d60*/  SHFL.IDX PT, R14, R2, 0x1f, 0x1f ;  /* 0x03e01f00020e7f89 */ /* 0x00006400000e0000 */
.L_x_747:
[----:B------:R-:W-:Y:S02]  /*13d70*/  ULDC UR4, c[0x0][0xc10] ;  /* 0x0003040000047ab9 */ /* 0x000fe40000000800 */
[----:B------:R-:W-:-:S04]  /*13d80*/  IMAD.U32 R16, RZ, RZ, UR4 ;  /* 0x00000004ff107e24 */ /* 0x000fc8000f8e00ff */
[----:B-1----:R-:W-:-:S04]  /*13d90*/  IMAD R3, R14, R16, RZ ;  /* 0x000000100e037224 */ /* 0x002fc800078e02ff */
[----:B------:R-:W-:-:S05]  /*13da0*/  IMAD.IADD R6, R3, 0x1, R6 ;  /* 0x0000000103067824 */ /* 0x000fca00078e0206 */
[----:B------:R-:W-:-:S13]  /*13db0*/  ISETP.GT.AND P0, PT, R6, R4, PT ;  /* 0x000000040600720c */ /* 0x000fda0003f04270 */
[----:B------:R-:W-:Y:S05]  /*13dc0*/  @!P0 BRA `(.L_x_655) ;  /* 0xfffffffc00508947 */ /* 0x000fea000383ffff */
.L_x_650:
[----:B------:R-:W-:Y:S01]  /*13dd0*/  IMAD.IADD R6, R6, 0x1, -R3 ;  /* 0x0000000106067824 */ /* 0x000fe200078e0a03 */
[----:B------:R-:W-:-:S03]  /*13de0*/  UMOV UR4, 0xffffffff ;  /* 0xffffffff00047882 */ /* 0x000fc60000000000 */
[----:B------:R-:W-:-:S05]  /*13df0*/  IMAD R3, R2, R16, R6 ;  /* 0x0000001002037224 */ /* 0x000fca00078e0206 */
[----:B------:R-:W-:Y:S01]  /*13e00*/  ISETP.GT.AND P6, PT, R3, R4, PT ;  /* 0x000000040300720c */ /* 0x000fe20003fc4270 */
[----:B------:R-:W-:-:S12]  /*13e10*/  BRA.DIV UR4, `(.L_x_656) ;  /* 0x0000001e04c87947 */ /* 0x000fd8000b800000 */
[----:B------:R-:W-:-:S04]  /*13e20*/  VOTE.ANY R3, PT, !P6 ;  /* 0x0000000000037806 */ /* 0x000fc800070e0100 */
[----:B------:R-:W1:Y:S02]  /*13e30*/  POPC R5, R3 ;  /* 0x0000000300057309 */ /* 0x000e640000000000 */
[----:B-1----:R1:W3:Y:S02]  /*13e40*/  SHFL.IDX PT, R17, R17, R5, 0x1f ;  /* 0x00001f0511117589 */ /* 0x0022e400000e0000 */
.L_x_751:
[----:B------:R-:W-:Y:S01]  /*13e50*/  ISETP.NE.AND P0, PT, R3, RZ, PT ;  /* 0x000000ff0300720c */ /* 0x000fe20003f05270 */
[----:B------:R-:W-:-:S12]  /*13e60*/  IMAD.MOV.U32 R14, RZ, RZ, RZ ;  /* 0x000000ffff0e7224 */ /* 0x000fd800078e00ff */
[----:B------:R-:W-:Y:S05]  /*13e70*/  @!P0 BRA `(.L_x_657) ;  /* 0x0000000000108947 */ /* 0x000fea0003800000 */
[----:B------:R-:W-:Y:S01]  /*13e80*/  UMOV UR4, 0xffffffff ;  /* 0xffffffff00047882 */ /* 0x000fe20000000000 */
[----:B------:R-:W-:Y:S02]  /*13e90*/  VIADD R12, R5, 0xffffffff ;  /* 0xffffffff050c7836 */ /* 0x000fe40000000000 */
[----:B------:R-:W-:Y:S05]  /*13ea0*/  BRA.DIV UR4, `(.L_x_658) ;  /* 0x0000001e04ec7947 */ /* 0x000fea000b800000 */
[----:B------:R4:W0:Y:S02]  /*13eb0*/  SHFL.IDX PT, R14, R2, R12, 0x1f ;  /* 0x00001f0c020e7589 */ /* 0x00082400000e0000 */
.L_x_657:
[----:B0-----:R-:W-:Y:S01]  /*13ec0*/  IMAD R16, R14, R16, R6 ;  /* 0x000000100e107224 */ /* 0x001fe200078e0206 */
[----:B---3--:R-:W-:Y:S01]  /*13ed0*/  IABS R6, R17 ;  /* 0x0000001100067213 */ /* 0x008fe20000000000 */
[----:B----4-:R-:W-:Y:S02]  /*13ee0*/  IMAD.MOV.U32 R2, RZ, RZ, RZ ;  /* 0x000000ffff027224 */ /* 0x010fe400078e00ff */
[----:B------:R-:W-:Y:S01]  /*13ef0*/  IMAD.IADD R19, R5, 0x1, R19 ;  /* 0x0000000105137824 */ /* 0x000fe200078e0213 */
[----:B------:R-:W0:Y:S08]  /*13f00*/  I2F.RP R7, R6 ;  /* 0x0000000600077306 */ /* 0x000e300000209400 */
[----:B0-----:R-:W0:Y:S02]  /*13f10*/  MUFU.RCP R7, R7 ;  /* 0x0000000700077308 */ /* 0x001e240000001000 */
[----:B0-----:R-:W-:-:S06]  /*13f20*/  IADD3 R8, R7, 0xffffffe, RZ ;  /* 0x0ffffffe07087810 */ /* 0x001fcc0007ffe0ff */
[----:B------:R-:W0:Y:S02]  /*13f30*/  F2I.FTZ.U32.TRUNC.NTZ R3, R8 ;  /* 0x0000000800037305 */ /* 0x000e24000021f000 */
[----:B0-----:R-:W-:-:S04]  /*13f40*/  IMAD.MOV R9, RZ, RZ, -R3 ;  /* 0x000000ffff097224 */ /* 0x001fc800078e0a03 */
[----:B------:R-:W-:-:S04]  /*13f50*/  IMAD R9, R9, R6, RZ ;  /* 0x0000000609097224 */ /* 0x000fc800078e02ff */
[----:B------:R-:W-:Y:S01]  /*13f60*/  IMAD.HI.U32 R3, R3, R9, R2 ;  /* 0x0000000903037227 */ /* 0x000fe200078e0002 */
[----:B------:R-:W-:-:S03]  /*13f70*/  IABS R9, R17 ;  /* 0x0000001100097213 */ /* 0x000fc60000000000 */
[----:B------:R-:W-:Y:S02]  /*13f80*/  IMAD.IADD R2, R4, 0x1, -R16 ;  /* 0x0000000104027824 */ /* 0x000fe400078e0a10 */
[----:B------:R-:W-:-:S03]  /*13f90*/  IMAD.MOV R7, RZ, RZ, -R9 ;  /* 0x000000ffff077224 */ /* 0x000fc600078e0a09 */
[----:B------:R-:W-:-:S05]  /*13fa0*/  IABS R4, R2 ;  /* 0x0000000200047213 */ /* 0x000fca0000000000 */
        /* <DEDUP_REMOVED lines=9> */
[----:B------:R-:W-:Y:S01]  /*14040*/  @!P0 IMAD.MOV R3, RZ, RZ, -R3 ;  /* 0x000000ffff038224 */ /* 0x000fe200078e0a03 */
[----:B------:R-:W-:-:S13]  /*14050*/  ISETP.NE.AND P0, PT, R17, RZ, PT ;  /* 0x000000ff1100720c */ /* 0x000fda0003f05270 */
[----:B------:R-:W-:-:S04]  /*14060*/  @!P0 LOP3.LUT R3, RZ, R17, RZ, 0x33, !PT ;  /* 0x00000011ff038212 */ /* 0x000fc800078e33ff */
[----:B------:R-:W-:Y:S01]  /*14070*/  IADD3 R4, -R3, RZ, RZ ;  /* 0x000000ff03047210 */ /* 0x000fe20007ffe1ff */
[----:B------:R-:W-:-:S04]  /*14080*/  IMAD.MOV.U32 R18, RZ, RZ, R3 ;  /* 0x000000ffff127224 */ /* 0x000fc800078e0003 */
[----:B------:R-:W-:Y:S01]  /*14090*/  IMAD R17, R17, R4, R2 ;  /* 0x0000000411117224 */ /* 0x000fe200078e0202 */
[----:B------:R-:W-:Y:S06]  /*140a0*/  BRA `(.L_x_659) ;  /* 0x00000000001c7947 */ /* 0x000fec0003800000 */
.L_x_651:
[----:B------:R-:W-:Y:S01]  /*140b0*/  UMOV UR4, URZ ;  /* 0x0000003f00047c82 */ /* 0x000fe20008000000 */
[----:B------:R-:W-:Y:S01]  /*140c0*/  UMOV UR5, URZ ;  /* 0x0000003f00057c82 */ /* 0x000fe20008000000 */
[----:B------:R-:W-:Y:S01]  /*140d0*/  ULDC UR6, c[0x0][0xc14] ;  /* 0x0003050000067ab9 */ /* 0x000fe20000000800 */
[----:B------:R-:W-:Y:S02]  /*140e0*/  IMAD.MOV.U32 R16, RZ, RZ, R4 ;  /* 0x000000ffff107224 */ /* 0x000fe400078e0004 */
[----:B------:R-:W-:Y:S02]  /*140f0*/  IMAD.U32 R17, RZ, RZ, UR4 ;  /* 0x00000004ff117e24 */ /* 0x000fe4000f8e00ff */
[----:B------:R-:W-:Y:S02]  /*14100*/  IMAD.U32 R18, RZ, RZ, UR5 ;  /* 0x00000005ff127e24 */ /* 0x000fe4000f8e00ff */
[----:B------:R-:W-:-:S07]  /*14110*/  IMAD.U32 R19, RZ, RZ, UR6 ;  /* 0x00000006ff137e24 */ /* 0x000fce000f8e00ff */
.L_x_659:
        /* <DEDUP_REMOVED lines=12> */
.L_x_578:
[----:B0-----:R-:W4:Y:S01]  /*141e0*/  LDL.LU R0, [R1+0x28] ;  /* 0x0000280001007983 */ /* 0x001f220000300800 */
[----:B------:R-:W-:Y:S01]  /*141f0*/  BSSY B0, `(.L_x_661) ;  /* 0x000000b000007945 */ /* 0x000fe20003800000 */
[----:B-1----:R-:W0:Y:S01]  /*14200*/  S2R R5, SR_CgaCtaId ;  /* 0x0000000000057919 */ /* 0x002e220000008800 */
[----:B----4-:R-:W-:-:S05]  /*14210*/  VIADD R0, R0, 0x1 ;  /* 0x0000000100007836 */ /* 0x010fca0000000000 */
[----:B---3--:R-:W-:-:S04]  /*14220*/  LEA.HI R2, R0, R0, RZ, 0x1 ;  /* 0x0000000000027211 */ /* 0x008fc800078f08ff */
[----:B------:R-:W-:-:S05]  /*14230*/  LOP3.LUT R3, R2, 0xfffffffe, RZ, 0xc0, !PT ;  /* 0xfffffffe02037812 */ /* 0x000fca00078ec0ff */
[----:B------:R-:W-:Y:S01]  /*14240*/  IMAD.IADD R3, R0, 0x1, -R3 ;  /* 0x0000000100037824 */ /* 0x000fe200078e0a03 */
[----:B------:R-:W-:-:S04]  /*14250*/  MOV R0, 0x400 ;  /* 0x0000040000007802 */ /* 0x000fc80000000f00 */
[----:B0-----:R-:W-:Y:S02]  /*14260*/  LEA R0, R5, R0, 0x18 ;  /* 0x0000000005007211 */ /* 0x001fe400078ec0ff */
[----:B------:R-:W-:-:S04]  /*14270*/  SHF.L.U32 R3, R3, 0x1f, RZ ;  /* 0x0000001f03037819 */ /* 0x000fc800000006ff */
[----:B------:R-:W0:Y:S02]  /*14280*/  SYNCS.PHASECHK.TRANS64.TRYWAIT P0, [R0+URZ+0x28c20], R3 ;  /* 0x028c2003000075a7 */ /* 0x000e24000800017f */
[----:B0-----:R-:W-:Y:S05]  /*14290*/  @!P0 BRA `(.L_x_662) ;  /* 0x0000001c00148947 */ /* 0x001fea0003800000 */
.L_x_754:
[----:B------:R-:W-:Y:S05]  /*142a0*/  BSYNC B0 ;  /* 0x0000000000007941 */ /* 0x000fea0003800000 */
.L_x_661:
[----:B------:R-:W-:-:S03]  /*142b0*/  UMOV UR4, 0xffffffff ;  /* 0xffffffff00047882 */ /* 0x000fc60000000000 */
[----:B------:R-:W-:Y:S05]  /*142c0*/  BRA.DIV UR4, `(.L_x_663) ;  /* 0x0000001e041c7947 */ /* 0x000fea000b800000 */
[----:B------:R-:W1:Y:S02]  /*142d0*/  S2R R2, SR_TID.X ;  /* 0x0000000000027919 */ /* 0x000e640000002100 */
[----:B-1----:R-:W-:-:S04]  /*142e0*/  SHF.R.U32.HI R2, RZ, 0x5, R2 ;  /* 0x00000005ff027819 */ /* 0x002fc80000011602 */
[----:B------:R-:W-:-:S05]  /*142f0*/  LOP3.LUT R2, R2, 0x3, RZ, 0xc0, !PT ;  /* 0x0000000302027812 */ /* 0x000fca00078ec0ff */
[----:B------:R1:W3:Y:S02]  /*14300*/  SHFL.IDX PT, R14, R2, RZ, 0x1f ;  /* 0x00001fff020e7589 */ /* 0x0002e400000e0000 */
.L_x_757:
[----:B---3--:R-:W-:-:S13]  /*14310*/  ISETP.NE.AND P0, PT, R14, RZ, PT ;  /* 0x000000ff0e00720c */ /* 0x008fda0003f05270 */
[----:B------:R-:W-:Y:S05]  /*14320*/  @P0 BRA `(.L_x_447) ;  /* 0x0000000000940947 */ /* 0x000fea0003800000 */
[----:B------:R-:W-:-:S03]  /*14330*/  UMOV UR4, 0xffffffff ;  /* 0xffffffff00047882 */ /* 0x000fc60000000000 */
[----:B------:R-:W-:Y:S05]  /*14340*/  BRA.DIV UR4, `(.L_x_664) ;  /* 0x0000001e04307947 */ /* 0x000fea000b800000 */
[----:B------:R-:W-:-:S13]  /*14350*/  ELECT P6, URZ, PT ;  /* 0x00000000003f782f */ /* 0x000fda00038c0000 */
.L_x_760:
[----:B------:R-:W-:Y:S05]  /*14360*/  @!P6 BRA `(.L_x_447) ;  /* 0x000000000084e947 */ /* 0x000fea0003800000 */
[----:B-1----:R-:W3:Y:S02]  /*14370*/  LDL.LU R2, [R1+0x38] ;  /* 0x0000380001027983 */ /* 0x002ee40000300800 */
[----:B---3--:R-:W-:-:S04]  /*14380*/  LOP3.LUT R2, R2, 0x2, RZ, 0xfc, !PT ;  /* 0x0000000202027812 */ /* 0x008fc800078efcff */
[----:B------:R-:W-:-:S13]  /*14390*/  ISETP.NE.AND P2, PT, R2, 0x3, PT ;  /* 0x000000030200780c */ /* 0x000fda0003f45270 */
[----:B------:R-:W-:Y:S05]  /*143a0*/  @!P2 BRA `(.L_x_665) ;  /* 0x000000000004a947 */ /* 0x000fea0003800000 */
[----:B------:R-:W-:Y:S01]  /*143b0*/  BPT.TRAP 0x1 ;  /* 0x000000040000795c */ /* 0x000fe20000300000 */
.L_x_665:
[----:B0-----:R-:W3:Y:S04]  /*143c0*/  LDL R3, [R1] ;  /* 0x0000000001037983 */ /* 0x001ee80000100800 */
[----:B------:R-:W4:Y:S01]  /*143d0*/  LDL.LU R7, [R1+0x8] ;  /* 0x0000080001077983 */ /* 0x000f220000300800 */
[----:B------:R-:W-:-:S05]  /*143e0*/  IADD3 R2, R0, 0x28c40, RZ ;  /* 0x00028c4000027810 */ /* 0x000fca0007ffe0ff */
[C---:B---3--:R-:W-:Y:S02]  /*143f0*/  IMAD R6, R3.reuse, 0x8, R2 ;  /* 0x0000000803067824 */ /* 0x048fe400078e0202 */
[----:B------:R-:W-:Y:S01]  /*14400*/  VIADD R3, R3, 0x1 ;  /* 0x0000000103037836 */ /* 0x000fe20000000000 */
[----:B----4-:R-:W-:-:S04]  /*14410*/  SHF.L.U32 R5, R7, 0x1f, RZ ;  /* 0x0000001f07057819 */ /* 0x010fc800000006ff */
        /* <DEDUP_REMOVED lines=8> */
.L_x_761:
[----:B------:R-:W1:Y:S02]  /*144a0*/  SYNCS.PHASECHK.TRANS64.TRYWAIT P0, [R7+URZ], R2 ;  /* 0x00000002070075a7 */ /* 0x000e64000800017f */
[----:B-1----:R-:W-:Y:S05]  /*144b0*/  @!P0 BRA `(.L_x_667) ;  /* 0x0000001c00088947 */ /* 0x002fea0003800000 */
.L_x_762:
[----:B------:R-:W-:Y:S05]  /*144c0*/  @!P2 BRA `(.L_x_668) ;  /* 0x000000000004a947 */ /* 0x000fea0003800000 */
[----:B------:R-:W-:Y:S01]  /*144d0*/  BPT.TRAP 0x1 ;  /* 0x000000040000795c */ /* 0x000fe20000300000 */
.L_x_668:
[----:B------:R-:W3:Y:S01]  /*144e0*/  LDL.LU R4, [R1] ;  /* 0x0000000001047983 */ /* 0x000ee20000300800 */
[----:B------:R-:W-:-:S04]  /*144f0*/  VIADD R0, R0, 0x28c60 ;  /* 0x00028c6000007836 */ /* 0x000fc80000000000 */
[----:B---3--:R-:W-:-:S04]  /*14500*/  IMAD R4, R4, 0x8, R0 ;  /* 0x0000000804047824 */ /* 0x008fc800078e0200 */
[----:B------:R-:W3:Y:S02]  /*14510*/  SYNCS.PHASECHK.TRANS64.TRYWAIT P0, [R4+URZ], R5 ;  /* 0x00000005040075a7 */ /* 0x000ee4000800017f */
[----:B---3--:R-:W-:Y:S05]  /*14520*/  @!P0 BRA `(.L_x_669) ;  /* 0x0000001c00008947 */ /* 0x008fea0003800000 */
.L_x_763:
[----:B------:R-:W-:-:S07]  /*14530*/  IMAD R3, R3, 0x8, R0 ;  /* 0x0000000803037824 */ /* 0x000fce00078e0200 */
.L_x_670:
[----:B----4-:R4:W0:Y:S02]  /*14540*/  SYNCS.PHASECHK.TRANS64.TRYWAIT P0, [R3+URZ], R2 ;  /* 0x00000002030075a7 */ /* 0x010824000800017f */
[----:B0-----:R-:W-:Y:S05]  /*14550*/  @!P0 NANOSLEEP.SYNCS 0x989680 ;  /* 0x009896800000895d */ /* 0x001fea0003900000 */
[----:B------:R-:W0:Y:S02]  /*14560*/  @!P0 SYNCS.PHASECHK.TRANS64 P0, [R3+URZ], R2 ;  /* 0x00000002030085a7 */ /* 0x000e24000800007f */
[----:B0-----:R-:W-:Y:S05]  /*14570*/  @!P0 BRA `(.L_x_670) ;  /* 0xfffffffc00f08947 */ /* 0x001fea000383ffff */
.L_x_447:
[----:B------:R-:W-:Y:S05]  /*14580*/  BSYNC B8 ;  /* 0x0000000000087941 */ /* 0x000fea0003800000 */
.L_x_444:
[----:B------:R-:W-:Y:S05]  /*14590*/  EXIT ;  /* 0x000000000000794d */ /* 0x000fea0003800000 */
.L_x_463:
[----:B0-----:R0:W1:Y:S02]  /*145a0*/  SYNCS.PHASECHK.TRANS64.TRYWAIT P5, [R72+URZ+0x28c90], R59 ;  /* 0x028c903b480075a7 */ /* 0x00106400080a017f */
[----:B-1----:R-:W-:Y:S05]  /*145b0*/  @!P5 NANOSLEEP.SYNCS 0x989680 ;  /* 0x009896800000d95d */ /* 0x002fea0003900000 */
[----:B------:R-:W1:Y:S02]  /*145c0*/  @!P5 SYNCS.PHASECHK.TRANS64 P5, [R72+URZ+0x28c90], R59 ;  /* 0x028c903b4800d5a7 */ /* 0x000e6400080a007f */
[----:B-1----:R-:W-:Y:S05]  /*145d0*/  @!P5 BRA `(.L_x_463) ;  /* 0xfffffffc00f0d947 */ /* 0x002fea000383ffff */
[----:B------:R-:W-:Y:S05]  /*145e0*/  BRA `(.L_x_671) ;  /* 0xfffffee000107947 */ /* 0x000fea000383ffff */
.L_x_473:
[----:B0-----:R0:W1:Y:S02]  /*145f0*/  SYNCS.PHASECHK.TRANS64.TRYWAIT P5, [R72+URZ+0x28c90], R59 ;  /* 0x028c903b480075a7 */ /* 0x00106400080a017f */
[----:B-1----:R-:W-:Y:S05]  /*14600*/  @!P5 NANOSLEEP.SYNCS 0x989680 ;  /* 0x009896800000d95d */ /* 0x002fea0003900000 */
[----:B------:R-:W1:Y:S02]  /*14610*/  @!P5 SYNCS.PHASECHK.TRANS64 P5, [R72+URZ+0x28c90], R59 ;  /* 0x028c903b4800d5a7 */ /* 0x000e6400080a007f */
[----:B-1----:R-:W-:Y:S05]  /*14620*/  @!P5 BRA `(.L_x_473) ;  /* 0xfffffffc00f0d947 */ /* 0x002fea000383ffff */
[----:B------:R-:W-:Y:S05]  /*14630*/  BRA `(.L_x_672) ;  /* 0xfffffee800887947 */ /* 0x000fea000383ffff */
.L_x_478:
[----:B0-----:R0:W1:Y:S02]  /*14640*/  SYNCS.PHASECHK.TRANS64.TRYWAIT P5, [R72+URZ+0x28c90], R59 ;  /* 0x028c903b480075a7 */ /* 0x00106400080a017f */
[----:B-1----:R-:W-:Y:S05]  /*14650*/  @!P5 NANOSLEEP.SYNCS 0x989680 ;  /* 0x009896800000d95d */ /* 0x002fea0003900000 */
[----:B------:R-:W1:Y:S02]  /*14660*/  @!P5 SYNCS.PHASECHK.TRANS64 P5, [R72+URZ+0x28c90], R59 ;  /* 0x028c903b4800d5a7 */ /* 0x000e6400080a007f */
[----:B-1----:R-:W-:Y:S05]  /*14670*/  @!P5 BRA `(.L_x_478) ;  /* 0xfffffffc00f0d947 */ /* 0x002fea000383ffff */
[----:B------:R-:W-:Y:S05]  /*14680*/  BRA `(.L_x_673) ;  /* 0xfffffef000b87947 */ /* 0x000fea000383ffff */
.L_x_482:
[----:B----4-:R4:W0:Y:S02]  /*14690*/  SYNCS.PHASECHK.TRANS64.TRYWAIT P5, [R72+URZ+0x28cb0], R59 ;  /* 0x028cb03b480075a7 */ /* 0x01082400080a017f */
[----:B0-----:R-:W-:Y:S05]  /*146a0*/  @!P5 NANOSLEEP.SYNCS 0x989680 ;  /* 0x009896800000d95d */ /* 0x001fea0003900000 */
[----:B------:R-:W0:Y:S02]  /*146b0*/  @!P5 SYNCS.PHASECHK.TRANS64 P5, [R72+URZ+0x28cb0], R59 ;  /* 0x028cb03b4800d5a7 */ /* 0x000e2400080a007f */
[----:B0-----:R-:W-:Y:S05]  /*146c0*/  @!P5 BRA `(.L_x_482) ;  /* 0xfffffffc00f0d947 */ /* 0x001fea000383ffff */
[----:B------:R-:W-:Y:S05]  /*146d0*/  BRA `(.L_x_674) ;  /* 0xfffffef400347947 */ /* 0x000fea000383ffff */
.L_x_493:
[----:B0-----:R0:W1:Y:S02]  /*146e0*/  SYNCS.PHASECHK.TRANS64.TRYWAIT P0, [R8+URZ+0x28c50], R3 ;  /* 0x028c5003080075a7 */ /* 0x001064000800017f */
[----:B-1----:R-:W-:Y:S05]  /*146f0*/  @!P0 NANOSLEEP.SYNCS 0x989680 ;  /* 0x009896800000895d */ /* 0x002fea0003900000 */
[----:B------:R-:W1:Y:S02]  /*14700*/  @!P0 SYNCS.PHASECHK.TRANS64 P0, [R8+URZ+0x28c50], R3 ;  /* 0x028c5003080085a7 */ /* 0x000e64000800007f */
[----:B-1----:R-:W-:Y:S05]  /*14710*/  @!P0 BRA `(.L_x_493) ;  /* 0xfffffffc00f08947 */ /* 0x002fea000383ffff */
[----:B------:R-:W-:Y:S05]  /*14720*/  BRA `(.L_x_675) ;  /* 0xffffff0000547947 */ /* 0x000fea000383ffff */
.L_x_500:
[----:B-1----:R1:W2:Y:S02]  /*14730*/  SYNCS.PHASECHK.TRANS64.TRYWAIT P0, [R0+URZ+0x28c50], R3 ;  /* 0x028c5003000075a7 */ /* 0x0022a4000800017f */
[----:B--2---:R-:W-:Y:S05]  /*14740*/  @!P0 NANOSLEEP.SYNCS 0x989680 ;  /* 0x009896800000895d */ /* 0x004fea0003900000 */
[----:B------:R-:W2:Y:S02]  /*14750*/  @!P0 SYNCS.PHASECHK.TRANS64 P0, [R0+URZ+0x28c50], R3 ;  /* 0x028c5003000085a7 */ /* 0x000ea4000800007f */
[----:B--2---:R-:W-:Y:S05]  /*14760*/  @!P0 BRA `(.L_x_500) ;  /* 0xfffffffc00f08947 */ /* 0x004fea000383ffff */
[----:B------:R-:W-:Y:S05]  /*14770*/  BRA `(.L_x_499) ;  /* 0xffffff0c00807947 */ /* 0x000fea000383ffff */
.L_x_515:
[----:B------:R-:W-:Y:S01]  /*14780*/  BSSY B1, `(.L_x_676) ;  /* 0x0000008000017945 */ /* 0x000fe20003800000 */
[----:B------:R-:W-:Y:S01]  /*14790*/  IMAD.MOV.U32 R13, RZ, RZ, R26 ;  /* 0x000000ffff0d7224 */ /* 0x000fe200078e001a */
[----:B------:R-:W-:Y:S01]  /*147a0*/  MOV R11, 0x1c1f ;  /* 0x00001c1f000b7802 */ /* 0x000fe20000000f00 */
[----:B------:R-:W-:Y:S02]  /*147b0*/  IMAD.MOV.U32 R12, RZ, RZ, RZ ;  /* 0x000000ffff0c7224 */ /* 0x000fe400078e00ff */
[----:B------:R-:W-:-:S07]  /*147c0*/  IMAD.MOV.U32 R15, RZ, RZ, -0x1 ;  /* 0xffffffffff0f7424 */ /* 0x000fce00078e00ff */
[----:B0-----:R-:W-:Y:S05]  /*147d0*/  WARPSYNC.COLLECTIVE R15, `(.L_x_677) ;  /* 0x000000000f087348 */ /* 0x001fea0003c00000 */
[----:B------:R1:W2:Y:S02]  /*147e0*/  SHFL.IDX P6, R14, R13, R12, R11 ;  /* 0x0000000c0d0e7389 */ /* 0x0002a400000c000b */
[----:B012---:R-:W-:Y:S01]  /*147f0*/  ENDCOLLECTIVE ;  /* 0x000000000000791b */ /* 0x007fe20003800000 */
.L_x_677:
[----:B------:R-:W-:Y:S05]  /*14800*/  BSYNC B1 ;  /* 0x0000000000017941 */ /* 0x000fea0003800000 */
.L_x_676:
[----:B------:R-:W-:Y:S05]  /*14810*/  BRA `(.L_x_678) ;  /* 0xffffff2000ac7947 */ /* 0x000fea000383ffff */
.L_x_516:
[----:B------:R-:W-:Y:S01]  /*14820*/  BSSY B1, `(.L_x_679) ;  /* 0x0000008000017945 */ /* 0x000fe20003800000 */
[----:B------:R-:W-:Y:S02]  /*14830*/  IMAD.MOV.U32 R13, RZ, RZ, R24 ;  /* 0x000000ffff0d7224 */ /* 0x000fe400078e0018 */
[----:B------:R-:W-:Y:S02]  /*14840*/  IMAD.MOV.U32 R12, RZ, RZ, RZ ;  /* 0x000000ffff0c7224 */ /* 0x000fe400078e00ff */
[----:B------:R-:W-:Y:S02]  /*14850*/  IMAD.MOV.U32 R11, RZ, RZ, 0x1c1f ;  /* 0x00001c1fff0b7424 */ /* 0x000fe400078e00ff */
[----:B------:R-:W-:-:S07]  /*14860*/  IMAD.MOV.U32 R15, RZ, RZ, -0x1 ;  /* 0xffffffffff0f7424 */ /* 0x000fce00078e00ff */
[----:B0-----:R-:W-:Y:S05]  /*14870*/  WARPSYNC.COLLECTIVE R15, `(.L_x_680) ;  /* 0x000000000f087348 */ /* 0x001fea0003c00000 */
[----:B------:R1:W2:Y:S02]  /*14880*/  SHFL.IDX P6, R14, R13, R12, R11 ;  /* 0x0000000c0d0e7389 */ /* 0x0002a400000c000b */
[----:B012---:R-:W-:Y:S01]  /*14890*/  ENDCOLLECTIVE ;  /* 0x000000000000791b */ /* 0x007fe20003800000 */
.L_x_680:
[----:B------:R-:W-:Y:S05]  /*148a0*/  BSYNC B1 ;  /* 0x0000000000017941 */ /* 0x000fea0003800000 */
.L_x_679:
[----:B------:R-:W-:Y:S05]  /*148b0*/  BRA `(.L_x_681) ;  /* 0xffffff2000907947 */ /* 0x000fea000383ffff */
.L_x_517:
[----:B------:R-:W-:Y:S01]  /*148c0*/  BSSY B1, `(.L_x_682) ;  /* 0x0000008000017945 */ /* 0x000fe20003800000 */
[----:B------:R-:W-:Y:S01]  /*148d0*/  IMAD.MOV.U32 R13, RZ, RZ, R28 ;  /* 0x000000ffff0d7224 */ /* 0x000fe200078e001c */
[----:B------:R-:W-:Y:S01]  /*148e0*/  MOV R15, 0xffffffff ;  /* 0xffffffff000f7802 */ /* 0x000fe20000000f00 */
[----:B------:R-:W-:Y:S02]  /*148f0*/  IMAD.MOV.U32 R12, RZ, RZ, RZ ;  /* 0x000000ffff0c7224 */ /* 0x000fe400078e00ff */
[----:B------:R-:W-:-:S07]  /*14900*/  IMAD.MOV.U32 R11, RZ, RZ, 0x1c1f ;  /* 0x00001c1fff0b7424 */ /* 0x000fce00078e00ff */
[----:B0-----:R-:W-:Y:S05]  /*14910*/  WARPSYNC.COLLECTIVE R15, `(.L_x_683) ;  /* 0x000000000f087348 */ /* 0x001fea0003c00000 */
[----:B------:R1:W2:Y:S02]  /*14920*/  SHFL.IDX P6, R14, R13, R12, R11 ;  /* 0x0000000c0d0e7389 */ /* 0x0002a400000c000b */
[----:B012---:R-:W-:Y:S01]  /*14930*/  ENDCOLLECTIVE ;  /* 0x000000000000791b */ /* 0x007fe20003800000 */
.L_x_683:
[----:B------:R-:W-:Y:S05]  /*14940*/  BSYNC B1 ;  /* 0x0000000000017941 */ /* 0x000fea0003800000 */
.L_x_682:
[----:B------:R-:W-:Y:S05]  /*14950*/  BRA `(.L_x_684) ;  /* 0xffffff2000747947 */ /* 0x000fea000383ffff */
.L_x_518:
        /* <DEDUP_REMOVED lines=8> */
.L_x_686:
[----:B------:R-:W-:Y:S05]  /*149e0*/  BSYNC B1 ;  /* 0x0000000000017941 */ /* 0x000fea0003800000 */
.L_x_685:
[----:B------:R-:W-:Y:S05]  /*149f0*/  BRA `(.L_x_687) ;  /* 0xffffff2000587947 */ /* 0x000fea000383ffff */
.L_x_520:
[----:B0-----:R0:W1:Y:S02]  /*14a00*/  SYNCS.PHASECHK.TRANS64.TRYWAIT P0, [R2+URZ+0x28c00], R9 ;  /* 0x028c0009020075a7 */ /* 0x001064000800017f */
[----:B-1----:R-:W-:Y:S05]  /*14a10*/  @!P0 NANOSLEEP.SYNCS 0x989680 ;  /* 0x009896800000895d */ /* 0x002fea0003900000 */
[----:B------:R-:W1:Y:S02]  /*14a20*/  @!P0 SYNCS.PHASECHK.TRANS64 P0, [R2+URZ+0x28c00], R9 ;  /* 0x028c0009020085a7 */ /* 0x000e64000800007f */
[----:B-1----:R-:W-:Y:S05]  /*14a30*/  @!P0 BRA `(.L_x_520) ;  /* 0xfffffffc00f08947 */ /* 0x002fea000383ffff */
[----:B------:R-:W-:Y:S05]  /*14a40*/  BRA `(.L_x_688) ;  /* 0xffffff2000b87947 */ /* 0x000fea000383ffff */
.L_x_528:
[----:B------:R-:W-:Y:S01]  /*14a50*/  BSSY B1, `(.L_x_689) ;  /* 0x0000008000017945 */ /* 0x000fe20003800000 */
[----:B------:R-:W-:Y:S02]  /*14a60*/  IMAD.MOV.U32 R13, RZ, RZ, R26 ;  /* 0x000000ffff0d7224 */ /* 0x000fe400078e001a */
[----:B------:R-:W-:Y:S02]  /*14a70*/  IMAD.MOV.U32 R12, RZ, RZ, RZ ;  /* 0x000000ffff0c7224 */ /* 0x000fe400078e00ff */
[----:B------:R-:W-:Y:S02]  /*14a80*/  IMAD.MOV.U32 R11, RZ, RZ, 0x1c1f ;  /* 0x00001c1fff0b7424 */ /* 0x000fe400078e00ff */
[----:B------:R-:W-:-:S07]  /*14a90*/  IMAD.MOV.U32 R15, RZ, RZ, -0x1 ;  /* 0xffffffffff0f7424 */ /* 0x000fce00078e00ff */
[----:B0----5:R-:W-:Y:S05]  /*14aa0*/  WARPSYNC.COLLECTIVE R15, `(.L_x_690) ;  /* 0x000000000f087348 */ /* 0x021fea0003c00000 */
[----:B------:R1:W2:Y:S02]  /*14ab0*/  SHFL.IDX P6, R14, R13, R12, R11 ;  /* 0x0000000c0d0e7389 */ /* 0x0002a400000c000b */
[----:B012--5:R-:W-:Y:S01]  /*14ac0*/  ENDCOLLECTIVE ;  /* 0x000000000000791b */ /* 0x027fe20003800000 */
.L_x_690:
[----:B------:R-:W-:Y:S05]  /*14ad0*/  BSYNC B1 ;  /* 0x0000000000017941 */ /* 0x000fea0003800000 */
.L_x_689:
[----:B------:R-:W-:Y:S05]  /*14ae0*/  BRA `(.L_x_691) ;  /* 0xffffff2c00847947 */ /* 0x000fea000383ffff */
.L_x_529:
[----:B------:R-:W-:Y:S01]  /*14af0*/  BSSY B1, `(.L_x_692) ;  /* 0x0000008000017945 */ /* 0x000fe20003800000 */
[----:B------:R-:W-:Y:S01]  /*14b00*/  MOV R13, R24 ;  /* 0x00000018000d7202 */ /* 0x000fe20000000f00 */
[----:B------:R-:W-:Y:S02]  /*14b10*/  IMAD.MOV.U32 R12, RZ, RZ, RZ ;  /* 0x000000ffff0c7224 */ /* 0x000fe400078e00ff */
[----:B------:R-:W-:Y:S02]  /*14b20*/  IMAD.MOV.U32 R11, RZ, RZ, 0x1c1f ;  /* 0x00001c1fff0b7424 */ /* 0x000fe400078e00ff */
[----:B------:R-:W-:-:S07]  /*14b30*/  IMAD.MOV.U32 R15, RZ, RZ, -0x1 ;  /* 0xffffffffff0f7424 */ /* 0x000fce00078e00ff */
[----:B0----5:R-:W-:Y:S05]  /*14b40*/  WARPSYNC.COLLECTIVE R15, `(.L_x_693) ;  /* 0x000000000f087348 */ /* 0x021fea0003c00000 */
[----:B------:R1:W2:Y:S02]  /*14b50*/  SHFL.IDX P6, R14, R13, R12, R11 ;  /* 0x0000000c0d0e7389 */ /* 0x0002a400000c000b */
[----:B012--5:R-:W-:Y:S01]  /*14b60*/  ENDCOLLECTIVE ;  /* 0x000000000000791b */ /* 0x027fe20003800000 */
.L_x_693:
[----:B------:R-:W-:Y:S05]  /*14b70*/  BSYNC B1 ;  /* 0x0000000000017941 */ /* 0x000fea0003800000 */
.L_x_692:
[----:B------:R-:W-:Y:S05]  /*14b80*/  BRA `(.L_x_694) ;  /* 0xffffff2c00687947 */ /* 0x000fea000383ffff */
.L_x_530:
        /* <DEDUP_REMOVED lines=8> */
.L_x_696:
[----:B------:R-:W-:Y:S05]  /*14c10*/  BSYNC B1 ;  /* 0x0000000000017941 */ /* 0x000fea0003800000 */
.L_x_695:
[----:B------:R-:W-:Y:S05]  /*14c20*/  BRA `(.L_x_697) ;  /* 0xffffff2c004c7947 */ /* 0x000fea000383ffff */
.L_x_531:
[----:B------:R-:W-:Y:S01]  /*14c30*/  BSSY B1, `(.L_x_698) ;  /* 0x0000008000017945 */ /* 0x000fe20003800000 */
[----:B------:R-:W-:Y:S01]  /*14c40*/  IMAD.MOV.U32 R13, RZ, RZ, R27 ;  /* 0x000000ffff0d7224 */ /* 0x000fe200078e001b */
[----:B------:R-:W-:Y:S01]  /*14c50*/  MOV R12, RZ ;  /* 0x000000ff000c7202 */ /* 0x000fe20000000f00 */
[----:B------:R-:W-:Y:S02]  /*14c60*/  IMAD.MOV.U32 R11, RZ, RZ, 0x1c1f ;  /* 0x00001c1fff0b7424 */ /* 0x000fe400078e00ff */
[----:B------:R-:W-:-:S07]  /*14c70*/  IMAD.MOV.U32 R15, RZ, RZ, -0x1 ;  /* 0xffffffffff0f7424 */ /* 0x000fce00078e00ff */
[----:B0----5:R-:W-:Y:S05]  /*14c80*/  WARPSYNC.COLLECTIVE R15, `(.L_x_699) ;  /* 0x000000000f087348 */ /* 0x021fea0003c00000 */
[----:B------:R1:W2:Y:S02]  /*14c90*/  SHFL.IDX P6, R14, R13, R12, R11 ;  /* 0x0000000c0d0e7389 */ /* 0x0002a400000c000b */
[----:B012--5:R-:W-:Y:S01]  /*14ca0*/  ENDCOLLECTIVE ;  /* 0x000000000000791b */ /* 0x027fe20003800000 */
.L_x_699:
[----:B------:R-:W-:Y:S05]  /*14cb0*/  BSYNC B1 ;  /* 0x0000000000017941 */ /* 0x000fea0003800000 */
.L_x_698:
[----:B------:R-:W-:Y:S05]  /*14cc0*/  BRA `(.L_x_700) ;  /* 0xffffff2c00307947 */ /* 0x000fea000383ffff */
.L_x_533:
[----:B0-----:R0:W1:Y:S02]  /*14cd0*/  SYNCS.PHASECHK.TRANS64.TRYWAIT P1, [R2+URZ+0x28c00], R3 ;  /* 0x028c0003020075a7 */ /* 0x001064000802017f */
[----:B-1----:R-:W-:Y:S05]  /*14ce0*/  @!P1 NANOSLEEP.SYNCS 0x989680 ;  /* 0x009896800000995d */ /* 0x002fea0003900000 */
[----:B------:R-:W1:Y:S02]  /*14cf0*/  @!P1 SYNCS.PHASECHK.TRANS64 P1, [R2+URZ+0x28c00], R3 ;  /* 0x028c0003020095a7 */ /* 0x000e64000802007f */
[----:B-1----:R-:W-:Y:S05]  /*14d00*/  @!P1 BRA `(.L_x_533) ;  /* 0xfffffffc00f09947 */ /* 0x002fea000383ffff */
[----:B------:R-:W-:Y:S05]  /*14d10*/  BRA `(.L_x_701) ;  /* 0xffffff2c00907947 */ /* 0x000fea000383ffff */
.L_x_539:
[----:B0-----:R0:W1:Y:S02]  /*14d20*/  SYNCS.PHASECHK.TRANS64.TRYWAIT P1, [R15+URZ+0x28c30], R58 ;  /* 0x028c303a0f0075a7 */ /* 0x001064000802017f */
[----:B-1----:R-:W-:Y:S05]  /*14d30*/  @!P1 NANOSLEEP.SYNCS 0x989680 ;  /* 0x009896800000995d */ /* 0x002fea0003900000 */
[----:B------:R-:W1:Y:S02]  /*14d40*/  @!P1 SYNCS.PHASECHK.TRANS64 P1, [R15+URZ+0x28c30], R58 ;  /* 0x028c303a0f0095a7 */ /* 0x000e64000802007f */
[----:B-1----:R-:W-:Y:S05]  /*14d50*/  @!P1 BRA `(.L_x_539) ;  /* 0xfffffffc00f09947 */ /* 0x002fea000383ffff */
[----:B------:R-:W-:Y:S05]  /*14d60*/  BRA `(.L_x_538) ;  /* 0xffffff3800a07947 */ /* 0x000fea000383ffff */
.L_x_544:
[----:B--2---:R2:W3:Y:S02]  /*14d70*/  SYNCS.PHASECHK.TRANS64.TRYWAIT P2, [R15+URZ+0x28c50], R58 ;  /* 0x028c503a0f0075a7 */ /* 0x0044e4000804017f */
[----:B---3--:R-:W-:Y:S05]  /*14d80*/  @!P2 NANOSLEEP.SYNCS 0x989680 ;  /* 0x009896800000a95d */ /* 0x008fea0003900000 */
[----:B------:R-:W3:Y:S02]  /*14d90*/  @!P2 SYNCS.PHASECHK.TRANS64 P2, [R15+URZ+0x28c50], R58 ;  /* 0x028c503a0f00a5a7 */ /* 0x000ee4000804007f */
[----:B---3--:R-:W-:Y:S05]  /*14da0*/  @!P2 BRA `(.L_x_544) ;  /* 0xfffffffc00f0a947 */ /* 0x008fea000383ffff */
[----:B------:R-:W-:Y:S05]  /*14db0*/  BRA `(.L_x_543) ;  /* 0xffffff4800d87947 */ /* 0x000fea000383ffff */
.L_x_551:
[----:B-1----:R1:W2:Y:S02]  /*14dc0*/  SYNCS.PHASECHK.TRANS64.TRYWAIT P3, [R15+URZ+0x28c30], R213 ;  /* 0x028c30d50f0075a7 */ /* 0x0022a4000806017f */
[----:B--2---:R-:W-:Y:S05]  /*14dd0*/  @!P3 NANOSLEEP.SYNCS 0x989680 ;  /* 0x009896800000b95d */ /* 0x004fea0003900000 */
[----:B------:R-:W2:Y:S02]  /*14de0*/  @!P3 SYNCS.PHASECHK.TRANS64 P3, [R15+URZ+0x28c30], R213 ;  /* 0x028c30d50f00b5a7 */ /* 0x000ea4000806007f */
[----:B--2---:R-:W-:Y:S05]  /*14df0*/  @!P3 BRA `(.L_x_551) ;  /* 0xfffffffc00f0b947 */ /* 0x004fea000383ffff */
[----:B------:R-:W-:Y:S05]  /*14e00*/  BRA `(.L_x_550) ;  /* 0xffffff4c00e07947 */ /* 0x000fea000383ffff */
.L_x_556:
[----:B---3--:R3:W4:Y:S02]  /*14e10*/  SYNCS.PHASECHK.TRANS64.TRYWAIT P3, [R15+URZ+0x28c50], R213 ;  /* 0x028c50d50f0075a7 */ /* 0x008724000806017f */
[----:B----4-:R-:W-:Y:S05]  /*14e20*/  @!P3 NANOSLEEP.SYNCS 0x989680 ;  /* 0x009896800000b95d */ /* 0x010fea0003900000 */
[----:B------:R-:W4:Y:S02]  /*14e30*/  @!P3 SYNCS.PHASECHK.TRANS64 P3, [R15+URZ+0x28c50], R213 ;  /* 0x028c50d50f00b5a7 */ /* 0x000f24000806007f */
[----:B----4-:R-:W-:Y:S05]  /*14e40*/  @!P3 BRA `(.L_x_556) ;  /* 0xfffffffc00f0b947 */ /* 0x010fea000383ffff */
[----:B------:R-:W-:Y:S05]  /*14e50*/  BRA `(.L_x_555) ;  /* 0xffffff64003c7947 */ /* 0x000fea000383ffff */
.L_x_582:
[----:B------:R-:W0:Y:S01]  /*14e60*/  S2R R8, SR_TID.X ;  /* 0x0000000000087919 */ /* 0x000e220000002100 */
[----:B------:R-:W-:Y:S01]  /*14e70*/  BSSY B1, `(.L_x_702) ;  /* 0x000000a000017945 */ /* 0x000fe20003800000 */
[----:B------:R-:W-:Y:S02]  /*14e80*/  IMAD.MOV.U32 R12, RZ, RZ, RZ ;  /* 0x000000ffff0c7224 */ /* 0x000fe400078e00ff */
[----:B------:R-:W-:Y:S02]  /*14e90*/  IMAD.MOV.U32 R11, RZ, RZ, 0x1f ;  /* 0x0000001fff0b7424 */ /* 0x000fe400078e00ff */
[----:B------:R-:W-:Y:S01]  /*14ea0*/  IMAD.MOV.U32 R15, RZ, RZ, -0x1 ;  /* 0xffffffffff0f7424 */ /* 0x000fe200078e00ff */
[----:B0-----:R-:W-:-:S04]  /*14eb0*/  SHF.R.U32.HI R8, RZ, 0x5, R8 ;  /* 0x00000005ff087819 */ /* 0x001fc80000011608 */
[----:B------:R-:W-:-:S05]  /*14ec0*/  LOP3.LUT R8, R8, 0x3, RZ, 0xc0, !PT ;  /* 0x0000000308087812 */ /* 0x000fca00078ec0ff */
[----:B------:R-:W-:-:S07]  /*14ed0*/  IMAD.MOV.U32 R13, RZ, RZ, R8 ;  /* 0x000000ffff0d7224 */ /* 0x000fce00078e0008 */
[----:B-----5:R-:W-:Y:S05]  /*14ee0*/  WARPSYNC.COLLECTIVE R15, `(.L_x_703) ;  /* 0x000000000f087348 */ /* 0x020fea0003c00000 */
[----:B------:R0:W1:Y:S02]  /*14ef0*/  SHFL.IDX P6, R14, R13, R12, R11 ;  /* 0x0000000c0d0e7389 */ /* 0x00006400000c000b */
[----:B01---5:R-:W-:Y:S01]  /*14f00*/  ENDCOLLECTIVE ;  /* 0x000000000000791b */ /* 0x023fe20003800000 */
.L_x_703:
[----:B------:R-:W-:Y:S05]  /*14f10*/  BSYNC B1 ;  /* 0x0000000000017941 */ /* 0x000fea0003800000 */
.L_x_702:
[----:B------:R-:W-:Y:S05]  /*14f20*/  BRA `(.L_x_704) ;  /* 0xffffffa800707947 */ /* 0x000fea000383ffff */
.L_x_583:
[----:B------:R-:W-:Y:S01]  /*14f30*/  BSSY B1, `(.L_x_705) ;  /* 0x0000006000017945 */ /* 0x000fe20003800000 */
[----:B------:R-:W-:-:S07]  /*14f40*/  IMAD.MOV.U32 R15, RZ, RZ, -0x1 ;  /* 0xffffffffff0f7424 */ /* 0x000fce00078e00ff */
[----:B-----5:R-:W-:Y:S05]  /*14f50*/  WARPSYNC.COLLECTIVE R15, `(.L_x_706) ;  /* 0x000000000f0c7348 */ /* 0x020fea0003c00000 */
[----:B------:R-:W-:Y:S02]  /*14f60*/  ELECT P6, UR62, PT ;  /* 0x00000000003e782f */ /* 0x000fe400038c0000 */
[----:B------:R-:W-:Y:S01]  /*14f70*/  MOV R14, UR62 ;  /* 0x0000003e000e7c02 */ /* 0x000fe20008000f00 */
[----:B-----5:R-:W-:Y:S10]  /*14f80*/  ENDCOLLECTIVE ;  /* 0x000000000000791b */ /* 0x020ff40003800000 */
.L_x_706:
[----:B------:R-:W-:Y:S05]  /*14f90*/  BSYNC B1 ;  /* 0x0000000000017941 */ /* 0x000fea0003800000 */
.L_x_705:
[----:B------:R-:W-:Y:S05]  /*14fa0*/  BRA `(.L_x_707) ;  /* 0xffffffa8005c7947 */ /* 0x000fea000383ffff */
.L_x_585:
[----:B0-----:R0:W1:Y:S02]  /*14fb0*/  SYNCS.PHASECHK.TRANS64.TRYWAIT P0, [R5+URZ+0x28c20], R6 ;  /* 0x028c2006050075a7 */ /* 0x001064000800017f */
[----:B-1----:R-:W-:Y:S05]  /*14fc0*/  @!P0 NANOSLEEP.SYNCS 0x989680 ;  /* 0x009896800000895d */ /* 0x002fea0003900000 */
[----:B------:R-:W1:Y:S02]  /*14fd0*/  @!P0 SYNCS.PHASECHK.TRANS64 P0, [R5+URZ+0x28c20], R6 ;  /* 0x028c2006050085a7 */ /* 0x000e64000800007f */
[----:B-1----:R-:W-:Y:S05]  /*14fe0*/  @!P0 BRA `(.L_x_585) ;  /* 0xfffffffc00f08947 */ /* 0x002fea000383ffff */
[----:B------:R-:W-:Y:S05]  /*14ff0*/  BRA `(.L_x_708) ;  /* 0xffffffa800787947 */ /* 0x000fea000383ffff */
.L_x_588:
[----:B0-----:R0:W1:Y:S02]  /*15000*/  SYNCS.PHASECHK.TRANS64.TRYWAIT P0, [R6+URZ+0x28ca0], R9 ;  /* 0x028ca009060075a7 */ /* 0x001064000800017f */
[----:B-1----:R-:W-:Y:S05]  /*15010*/  @!P0 NANOSLEEP.SYNCS 0x989680 ;  /* 0x009896800000895d */ /* 0x002fea0003900000 */
[----:B------:R-:W1:Y:S02]  /*15020*/  @!P0 SYNCS.PHASECHK.TRANS64 P0, [R6+URZ+0x28ca0], R9 ;  /* 0x028ca009060085a7 */ /* 0x000e64000800007f */
[----:B-1----:R-:W-:Y:S05]  /*15030*/  @!P0 BRA `(.L_x_588) ;  /* 0xfffffffc00f08947 */ /* 0x002fea000383ffff */
[----:B------:R-:W-:Y:S05]  /*15040*/  BRA `(.L_x_709) ;  /* 0xffffffa800887947 */ /* 0x000fea000383ffff */
.L_x_590:
[----:B-1----:R1:W2:Y:S02]  /*15050*/  SYNCS.PHASECHK.TRANS64.TRYWAIT P0, [R6+URZ+0x28cc0], R9 ;  /* 0x028cc009060075a7 */ /* 0x0022a4000800017f */
[----:B--2---:R-:W-:Y:S05]  /*15060*/  @!P0 NANOSLEEP.SYNCS 0x989680 ;  /* 0x009896800000895d */ /* 0x004fea0003900000 */
[----:B------:R-:W2:Y:S02]  /*15070*/  @!P0 SYNCS.PHASECHK.TRANS64 P0, [R6+URZ+0x28cc0], R9 ;  /* 0x028cc009060085a7 */ /* 0x000ea4000800007f */
[----:B--2---:R-:W-:Y:S05]  /*15080*/  @!P0 BRA `(.L_x_590) ;  /* 0xfffffffc00f08947 */ /* 0x004fea000383ffff */
[----:B------:R-:W-:Y:S05]  /*15090*/  BRA `(.L_x_710) ;  /* 0xffffffa800ec7947 */ /* 0x000fea000383ffff */
.L_x_594:
[----:B0-----:R0:W1:Y:S02]  /*150a0*/  SYNCS.PHASECHK.TRANS64.TRYWAIT P0, [R7+URZ+0x28ca0], R8 ;  /* 0x028ca008070075a7 */ /* 0x001064000800017f */
[----:B-1----:R-:W-:Y:S05]  /*150b0*/  @!P0 NANOSLEEP.SYNCS 0x989680 ;  /* 0x009896800000895d */ /* 0x002fea0003900000 */
[----:B------:R-:W1:Y:S02]  /*150c0*/  @!P0 SYNCS.PHASECHK.TRANS64 P0, [R7+URZ+0x28ca0], R8 ;  /* 0x028ca008070085a7 */ /* 0x000e64000800007f */
[----:B-1----:R-:W-:Y:S05]  /*150d0*/  @!P0 BRA `(.L_x_594) ;  /* 0xfffffffc00f08947 */ /* 0x002fea000383ffff */
[----:B------:R-:W-:Y:S05]  /*150e0*/  BRA `(.L_x_711) ;  /* 0xffffffb0002c7947 */ /* 0x000fea000383ffff */
.L_x_596:
[----:B-1----:R1:W2:Y:S02]  /*150f0*/  SYNCS.PHASECHK.TRANS64.TRYWAIT P1, [R7+URZ+0x28cc0], R8 ;  /* 0x028cc008070075a7 */ /* 0x0022a4000802017f */
[----:B--2---:R-:W-:Y:S05]  /*15100*/  @!P1 NANOSLEEP.SYNCS 0x989680 ;  /* 0x009896800000995d */ /* 0x004fea0003900000 */
[----:B------:R-:W2:Y:S02]  /*15110*/  @!P1 SYNCS.PHASECHK.TRANS64 P1, [R7+URZ+0x28cc0], R8 ;  /* 0x028cc008070095a7 */ /* 0x000ea4000802007f */
[----:B--2---:R-:W-:Y:S05]  /*15120*/  @!P1 BRA `(.L_x_596) ;  /* 0xfffffffc00f09947 */ /* 0x004fea000383ffff */
[----:B------:R-:W-:Y:S05]  /*15130*/  BRA `(.L_x_712) ;  /* 0xffffffb000887947 */ /* 0x000fea000383ffff */
.L_x_606:
[----:B------:R-:W0:Y:S01]  /*15140*/  S2R R3, SR_TID.X ;  /* 0x0000000000037919 */ /* 0x000e220000002100 */
[----:B------:R-:W-:Y:S01]  /*15150*/  BSSY B0, `(.L_x_713) ;  /* 0x000000a000007945 */ /* 0x000fe20003800000 */
[----:B------:R-:W-:Y:S01]  /*15160*/  MOV R12, RZ ;  /* 0x000000ff000c7202 */ /* 0x000fe20000000f00 */
[----:B------:R-:W-:Y:S02]  /*15170*/  IMAD.MOV.U32 R11, RZ, RZ, 0x1f ;  /* 0x0000001fff0b7424 */ /* 0x000fe400078e00ff */
[----:B------:R-:W-:Y:S01]  /*15180*/  IMAD.MOV.U32 R15, RZ, RZ, -0x1 ;  /* 0xffffffffff0f7424 */ /* 0x000fe200078e00ff */
[----:B0-----:R-:W-:-:S04]  /*15190*/  SHF.R.U32.HI R3, RZ, 0x5, R3 ;  /* 0x00000005ff037819 */ /* 0x001fc80000011603 */
[----:B------:R-:W-:-:S05]  /*151a0*/  LOP3.LUT R3, R3, 0x3, RZ, 0xc0, !PT ;  /* 0x0000000303037812 */ /* 0x000fca00078ec0ff */
[----:B------:R-:W-:-:S07]  /*151b0*/  IMAD.MOV.U32 R13, RZ, RZ, R3 ;  /* 0x000000ffff0d7224 */ /* 0x000fce00078e0003 */
[----:B-1----:R-:W-:Y:S05]  /*151c0*/  WARPSYNC.COLLECTIVE R15, `(.L_x_714) ;  /* 0x000000000f087348 */ /* 0x002fea0003c00000 */
[----:B------:R0:W2:Y:S02]  /*151d0*/  SHFL.IDX P6, R14, R13, R12, R11 ;  /* 0x0000000c0d0e7389 */ /* 0x0000a400000c000b */
[----:B012---:R-:W-:Y:S01]  /*151e0*/  ENDCOLLECTIVE ;  /* 0x000000000000791b */ /* 0x007fe20003800000 */
.L_x_714:
[----:B------:R-:W-:Y:S05]  /*151f0*/  BSYNC B0 ;  /* 0x0000000000007941 */ /* 0x000fea0003800000 */
.L_x_713:
[----:B------:R-:W-:Y:S05]  /*15200*/  BRA `(.L_x_715) ;  /* 0xffffffbc00847947 */ /* 0x000fea000383ffff */
.L_x_607:
[----:B------:R-:W-:Y:S01]  /*15210*/  BSSY B0, `(.L_x_716) ;  /* 0x0000006000007945 */ /* 0x000fe20003800000 */
[----:B------:R-:W-:-:S07]  /*15220*/  IMAD.MOV.U32 R15, RZ, RZ, -0x1 ;  /* 0xffffffffff0f7424 */ /* 0x000fce00078e00ff */
[----:B------:R-:W-:Y:S05]  /*15230*/  WARPSYNC.COLLECTIVE R15, `(.L_x_717) ;  /* 0x000000000f0c7348 */ /* 0x000fea0003c00000 */
[----:B------:R-:W-:Y:S02]  /*15240*/  ELECT P6, UR62, PT ;  /* 0x00000000003e782f */ /* 0x000fe400038c0000 */
[----:B------:R-:W-:Y:S01]  /*15250*/  MOV R14, UR62 ;  /* 0x0000003e000e7c02 */ /* 0x000fe20008000f00 */
[----:B------:R-:W-:Y:S10]  /*15260*/  ENDCOLLECTIVE ;  /* 0x000000000000791b */ /* 0x000ff40003800000 */
.L_x_717:
[----:B------:R-:W-:Y:S05]  /*15270*/  BSYNC B0 ;  /* 0x0000000000007941 */ /* 0x000fea0003800000 */
.L_x_716:
[----:B------:R-:W-:Y:S05]  /*15280*/  BRA `(.L_x_718) ;  /* 0xffffffbc007c7947 */ /* 0x000fea000383ffff */
.L_x_610:
[----:B0-----:R0:W1:Y:S02]  /*15290*/  SYNCS.PHASECHK.TRANS64.TRYWAIT P0, [R5+URZ+0x28c40], R7 ;  /* 0x028c4007050075a7 */ /* 0x001064000800017f */
[----:B-1----:R-:W-:Y:S05]  /*152a0*/  @!P0 NANOSLEEP.SYNCS 0x989680 ;  /* 0x009896800000895d */ /* 0x002fea0003900000 */
[----:B------:R-:W1:Y:S02]  /*152b0*/  @!P0 SYNCS.PHASECHK.TRANS64 P0, [R5+URZ+0x28c40], R7 ;  /* 0x028c4007050085a7 */ /* 0x000e64000800007f */
[----:B-1----:R-:W-:Y:S05]  /*152c0*/  @!P0 BRA `(.L_x_610) ;  /* 0xfffffffc00f08947 */ /* 0x002fea000383ffff */
[----:B------:R-:W-:Y:S05]  /*152d0*/  BRA `(.L_x_719) ;  /* 0xffffffbc00ec7947 */ /* 0x000fea000383ffff */
.L_x_613:
        /* <DEDUP_REMOVED lines=8> */
.L_x_616:
[----:B0-----:R0:W1:Y:S02]  /*15360*/  SYNCS.PHASECHK.TRANS64.TRYWAIT P0, [R2+URZ+0x28c60], R5 ;  /* 0x028c6005020075a7 */ /* 0x001064000800017f */
[----:B-1----:R-:W-:Y:S05]  /*15370*/  @!P0 NANOSLEEP.SYNCS 0x989680 ;  /* 0x009896800000895d */ /* 0x002fea0003900000 */
[----:B------:R-:W1:Y:S02]  /*15380*/  @!P0 SYNCS.PHASECHK.TRANS64 P0, [R2+URZ+0x28c60], R5 ;  /* 0x028c6005020085a7 */ /* 0x000e64000800007f */
[----:B-1----:R-:W-:Y:S05]  /*15390*/  @!P0 BRA `(.L_x_616) ;  /* 0xfffffffc00f08947 */ /* 0x002fea000383ffff */
[----:B------:R-:W-:Y:S05]  /*153a0*/  BRA `(.L_x_721) ;  /* 0xffffffc000e87947 */ /* 0x000fea000383ffff */
.L_x_625:
[----:B--2---:R2:W3:Y:S02]  /*153b0*/  SYNCS.PHASECHK.TRANS64.TRYWAIT P0, [R2+URZ+0x28c40], R7 ;  /* 0x028c4007020075a7 */ /* 0x0044e4000800017f */
[----:B---3--:R-:W-:Y:S05]  /*153c0*/  @!P0 NANOSLEEP.SYNCS 0x989680 ;  /* 0x009896800000895d */ /* 0x008fea0003900000 */
[----:B------:R-:W3:Y:S02]  /*153d0*/  @!P0 SYNCS.PHASECHK.TRANS64 P0, [R2+URZ+0x28c40], R7 ;  /* 0x028c4007020085a7 */ /* 0x000ee4000800007f */
[----:B---3--:R-:W-:Y:S05]  /*153e0*/  @!P0 BRA `(.L_x_625) ;  /* 0xfffffffc00f08947 */ /* 0x008fea000383ffff */
[----:B------:R-:W-:Y:S05]  /*153f0*/  BRA `(.L_x_722) ;  /* 0xffffffc800c07947 */ /* 0x000fea000383ffff */
.L_x_627:
[----:B0-----:R0:W3:Y:S02]  /*15400*/  SYNCS.PHASECHK.TRANS64.TRYWAIT P0, [R2+URZ+0x28c60], R7 ;  /* 0x028c6007020075a7 */ /* 0x0010e4000800017f */
[----:B---3--:R-:W-:Y:S05]  /*15410*/  @!P0 NANOSLEEP.SYNCS 0x989680 ;  /* 0x009896800000895d */ /* 0x008fea0003900000 */
[----:B------:R-:W3:Y:S02]  /*15420*/  @!P0 SYNCS.PHASECHK.TRANS64 P0, [R2+URZ+0x28c60], R7 ;  /* 0x028c6007020085a7 */ /* 0x000ee4000800007f */
[----:B---3--:R-:W-:Y:S05]  /*15430*/  @!P0 BRA `(.L_x_627) ;  /* 0xfffffffc00f08947 */ /* 0x008fea000383ffff */
[----:B------:R-:W-:Y:S05]  /*15440*/  BRA `(.L_x_723) ;  /* 0xffffffcc00307947 */ /* 0x000fea000383ffff */
.L_x_632:
[----:B---3--:R3:W4:Y:S02]  /*15450*/  SYNCS.PHASECHK.TRANS64.TRYWAIT P0, [R2+URZ+0x28c40], R3 ;  /* 0x028c4003020075a7 */ /* 0x008724000800017f */
[----:B----4-:R-:W-:Y:S05]  /*15460*/  @!P0 NANOSLEEP.SYNCS 0x989680 ;  /* 0x009896800000895d */ /* 0x010fea0003900000 */
[----:B------:R-:W4:Y:S02]  /*15470*/  @!P0 SYNCS.PHASECHK.TRANS64 P0, [R2+URZ+0x28c40], R3 ;  /* 0x028c4003020085a7 */ /* 0x000f24000800007f */
[----:B----4-:R-:W-:Y:S05]  /*15480*/  @!P0 BRA `(.L_x_632) ;  /* 0xfffffffc00f08947 */ /* 0x010fea000383ffff */
[----:B------:R-:W-:Y:S05]  /*15490*/  BRA `(.L_x_724) ;  /* 0xffffffd000cc7947 */ /* 0x000fea000383ffff */
.L_x_634:
[----:B0-----:R0:W2:Y:S02]  /*154a0*/  SYNCS.PHASECHK.TRANS64.TRYWAIT P1, [R2+URZ+0x28c60], R3 ;  /* 0x028c6003020075a7 */ /* 0x0010a4000802017f */
[----:B--2---:R-:W-:Y:S05]  /*154b0*/  @!P1 NANOSLEEP.SYNCS 0x989680 ;  /* 0x009896800000995d */ /* 0x004fea0003900000 */
[----:B------:R-:W2:Y:S02]  /*154c0*/  @!P1 SYNCS.PHASECHK.TRANS64 P1, [R2+URZ+0x28c60], R3 ;  /* 0x028c6003020095a7 */ /* 0x000ea4000802007f */
[----:B--2---:R-:W-:Y:S05]  /*154d0*/  @!P1 BRA `(.L_x_634) ;  /* 0xfffffffc00f09947 */ /* 0x004fea000383ffff */
[----:B------:R-:W-:Y:S05]  /*154e0*/  BRA `(.L_x_725) ;  /* 0xffffffd400387947 */ /* 0x000fea000383ffff */
.L_x_639:
[----:B----4-:R4:W0:Y:S02]  /*154f0*/  SYNCS.PHASECHK.TRANS64.TRYWAIT P0, [R2+URZ+0x28c40], R3 ;  /* 0x028c4003020075a7 */ /* 0x010824000800017f */
[----:B0-----:R-:W-:Y:S05]  /*15500*/  @!P0 NANOSLEEP.SYNCS 0x989680 ;  /* 0x009896800000895d */ /* 0x001fea0003900000 */
[----:B------:R-:W0:Y:S02]  /*15510*/  @!P0 SYNCS.PHASECHK.TRANS64 P0, [R2+URZ+0x28c40], R3 ;  /* 0x028c4003020085a7 */ /* 0x000e24000800007f */
[----:B0-----:R-:W-:Y:S05]  /*15520*/  @!P0 BRA `(.L_x_639) ;  /* 0xfffffffc00f08947 */ /* 0x001fea000383ffff */
[----:B------:R-:W-:Y:S05]  /*15530*/  BRA `(.L_x_726) ;  /* 0xffffffd800b47947 */ /* 0x000fea000383ffff */
.L_x_641:
[----:B0-----:R0:W2:Y:S02]  /*15540*/  SYNCS.PHASECHK.TRANS64.TRYWAIT P1, [R2+URZ+0x28c60], R3 ;  /* 0x028c6003020075a7 */ /* 0x0010a4000802017f */
[----:B--2---:R-:W-:Y:S05]  /*15550*/  @!P1 NANOSLEEP.SYNCS 0x989680 ;  /* 0x009896800000995d */ /* 0x004fea0003900000 */
[----:B------:R-:W2:Y:S02]  /*15560*/  @!P1 SYNCS.PHASECHK.TRANS64 P1, [R2+URZ+0x28c60], R3 ;  /* 0x028c6003020095a7 */ /* 0x000ea4000802007f */
[----:B--2---:R-:W-:Y:S05]  /*15570*/  @!P1 BRA `(.L_x_641) ;  /* 0xfffffffc00f09947 */ /* 0x004fea000383ffff */
[----:B------:R-:W-:Y:S05]  /*15580*/  BRA `(.L_x_727) ;  /* 0xffffffdc00247947 */ /* 0x000fea000383ffff */
.L_x_646:
[----:B------:R-:W-:Y:S01]  /*15590*/  BSSY B0, `(.L_x_728) ;  /* 0x0000008000007945 */ /* 0x000fe20003800000 */
[----:B0-----:R-:W-:Y:S02]  /*155a0*/  IMAD.MOV.U32 R13, RZ, RZ, R16 ;  /* 0x000000ffff0d7224 */ /* 0x001fe400078e0010 */
[----:B------:R-:W-:Y:S02]  /*155b0*/  IMAD.MOV.U32 R12, RZ, RZ, RZ ;  /* 0x000000ffff0c7224 */ /* 0x000fe400078e00ff */
[----:B--2---:R-:W-:Y:S02]  /*155c0*/  IMAD.MOV.U32 R11, RZ, RZ, 0x1f ;  /* 0x0000001fff0b7424 */ /* 0x004fe400078e00ff */
[----:B------:R-:W-:-:S07]  /*155d0*/  IMAD.MOV.U32 R15, RZ, RZ, -0x1 ;  /* 0xffffffffff0f7424 */ /* 0x000fce00078e00ff */
[----:B-1-3--:R-:W-:Y:S05]  /*155e0*/  WARPSYNC.COLLECTIVE R15, `(.L_x_729) ;  /* 0x000000000f087348 */ /* 0x00afea0003c00000 */
[----:B------:R0:W2:Y:S02]  /*155f0*/  SHFL.IDX P6, R14, R13, R12, R11 ;  /* 0x0000000c0d0e7389 */ /* 0x0000a400000c000b */
[----:B0123--:R-:W-:Y:S01]  /*15600*/  ENDCOLLECTIVE ;  /* 0x000000000000791b */ /* 0x00ffe20003800000 */
.L_x_729:
[----:B------:R-:W-:Y:S05]  /*15610*/  BSYNC B0 ;  /* 0x0000000000007941 */ /* 0x000fea0003800000 */
.L_x_728:
[----:B------:R-:W-:Y:S01]  /*15620*/  MOV R13, R16 ;  /* 0x00000010000d7202 */ /* 0x000fe20000000f00 */
[----:B------:R-:W-:Y:S02]  /*15630*/  IMAD.MOV.U32 R12, RZ, RZ, 0x1 ;  /* 0x00000001ff0c7424 */ /* 0x000fe400078e00ff */
[----:B------:R-:W-:Y:S02]  /*15640*/  IMAD.MOV.U32 R11, RZ, RZ, 0x1f ;  /* 0x0000001fff0b7424 */ /* 0x000fe400078e00ff */
[----:B------:R-:W-:Y:S02]  /*15650*/  IMAD.MOV.U32 R15, RZ, RZ, -0x1 ;  /* 0xffffffffff0f7424 */ /* 0x000fe400078e00ff */
[----:B------:R-:W-:-:S07]  /*15660*/  IMAD.MOV.U32 R4, RZ, RZ, R14 ;  /* 0x000000ffff047224 */ /* 0x000fce00078e000e */
[----:B------:R-:W-:Y:S05]  /*15670*/  WARPSYNC.COLLECTIVE R15, `(.L_x_730) ;  /* 0x000000000f087348 */ /* 0x000fea0003c00000 */
[----:B------:R0:W1:Y:S02]  /*15680*/  SHFL.IDX P6, R14, R13, R12, R11 ;  /* 0x0000000c0d0e7389 */ /* 0x00006400000c000b */
[----:B01----:R-:W-:Y:S01]  /*15690*/  ENDCOLLECTIVE ;  /* 0x000000000000791b */ /* 0x003fe20003800000 */
.L_x_730:
[----:B------:R-:W-:Y:S01]  /*156a0*/  IMAD.MOV.U32 R6, RZ, RZ, R14 ;  /* 0x000000ffff067224 */ /* 0x000fe200078e000e */
[----:B------:R-:W-:Y:S06]  /*156b0*/  BRA `(.L_x_731) ;  /* 0xffffffe000647947 */ /* 0x000fec000383ffff */
.L_x_649:
[----:B------:R-:W-:Y:S01]  /*156c0*/  BSSY B0, `(.L_x_732) ;  /* 0x0000008000007945 */ /* 0x000fe20003800000 */
[----:B-----5:R-:W-:Y:S02]  /*156d0*/  IMAD.MOV.U32 R13, RZ, RZ, R17 ;  /* 0x000000ffff0d7224 */ /* 0x020fe400078e0011 */
[----:B------:R-:W-:Y:S02]  /*156e0*/  IMAD.MOV.U32 R12, RZ, RZ, 0x1 ;  /* 0x00000001ff0c7424 */ /* 0x000fe400078e00ff */
[----:B--2---:R-:W-:Y:S02]  /*156f0*/  IMAD.MOV.U32 R11, RZ, RZ, RZ ;  /* 0x000000ffff0b7224 */ /* 0x004fe400078e00ff */
[----:B------:R-:W-:-:S07]  /*15700*/  IMAD.MOV.U32 R15, RZ, RZ, -0x1 ;  /* 0xffffffffff0f7424 */ /* 0x000fce00078e00ff */
[----:B0--34-:R-:W-:Y:S05]  /*15710*/  WARPSYNC.COLLECTIVE R15, `(.L_x_733) ;  /* 0x000000000f087348 */ /* 0x019fea0003c00000 */
[----:B------:R1:W2:Y:S02]  /*15720*/  SHFL.UP P6, R14, R13, R12, R11 ;  /* 0x0400000c0d0e7389 */ /* 0x0002a400000c000b */
[----:B01234-:R-:W-:Y:S01]  /*15730*/  ENDCOLLECTIVE ;  /* 0x000000000000791b */ /* 0x01ffe20003800000 */
.L_x_733:
[----:B------:R-:W-:Y:S05]  /*15740*/  BSYNC B0 ;  /* 0x0000000000007941 */ /* 0x000fea0003800000 */
.L_x_732:
[----:B------:R-:W-:Y:S01]  /*15750*/  ISETP.NE.AND P0, PT, R8, RZ, PT ;  /* 0x000000ff0800720c */ /* 0x000fe20003f05270 */
[----:B------:R-:W-:Y:S02]  /*15760*/  IMAD.MOV.U32 R12, RZ, RZ, 0x2 ;  /* 0x00000002ff0c7424 */ /* 0x000fe400078e00ff */
[----:B------:R-:W-:Y:S01]  /*15770*/  IMAD.MOV.U32 R11, RZ, RZ, RZ ;  /* 0x000000ffff0b7224 */ /* 0x000fe200078e00ff */
[----:B------:R-:W-:Y:S01]  /*15780*/  SEL R14, R14, RZ, P0 ;  /* 0x000000ff0e0e7207 */ /* 0x000fe20000000000 */
[----:B------:R-:W-:Y:S01]  /*15790*/  IMAD.MOV.U32 R15, RZ, RZ, -0x1 ;  /* 0xffffffffff0f7424 */ /* 0x000fe200078e00ff */
[----:B------:R-:W-:Y:S02]  /*157a0*/  ISETP.GE.U32.AND P0, PT, R8, 0x2, PT ;  /* 0x000000020800780c */ /* 0x000fe40003f06070 */
[----:B------:R-:W-:-:S11]  /*157b0*/  IADD3 R13, R17, R14, RZ ;  /* 0x0000000e110d7210 */ /* 0x000fd60007ffe0ff */
[----:B------:R-:W-:Y:S05]  /*157c0*/  WARPSYNC.COLLECTIVE R15, `(.L_x_734) ;  /* 0x000000000f087348 */ /* 0x000fea0003c00000 */
[----:B------:R0:W1:Y:S02]  /*157d0*/  SHFL.UP P6, R14, R13, R12, R11 ;  /* 0x0400000c0d0e7389 */ /* 0x00006400000c000b */
[----:B01----:R-:W-:Y:S01]  /*157e0*/  ENDCOLLECTIVE ;  /* 0x000000000000791b */ /* 0x003fe20003800000 */
.L_x_734:
        /* <DEDUP_REMOVED lines=8> */
.L_x_735:
        /* <DEDUP_REMOVED lines=8> */
.L_x_736:
        /* <DEDUP_REMOVED lines=8> */
.L_x_737:
[----:B------:R-:W-:Y:S02]  /*15970*/  IMAD.MOV.U32 R12, RZ, RZ, 0x1f ;  /* 0x0000001fff0c7424 */ /* 0x000fe400078e00ff */
[----:B------:R-:W-:Y:S01]  /*15980*/  IMAD.MOV.U32 R11, RZ, RZ, 0x1f ;  /* 0x0000001fff0b7424 */ /* 0x000fe200078e00ff */
[----:B------:R-:W-:-:S05]  /*15990*/  SEL R2, R14, RZ, P0 ;  /* 0x000000ff0e027207 */ /* 0x000fca0000000000 */
[----:B------:R-:W-:-:S04]  /*159a0*/  IMAD.IADD R2, R7, 0x1, R2 ;  /* 0x0000000107027824 */ /* 0x000fc800078e0202 */
[----:B------:R-:W-:-:S07]  /*159b0*/  IMAD.MOV.U32 R13, RZ, RZ, R2 ;  /* 0x000000ffff0d7224 */ /* 0x000fce00078e0002 */
[----:B------:R-:W-:Y:S05]  /*159c0*/  WARPSYNC.COLLECTIVE R15, `(.L_x_738) ;  /* 0x000000000f087348 */ /* 0x000fea0003c00000 */
[----:B------:R0:W1:Y:S02]  /*159d0*/  SHFL.IDX P6, R14, R13, R12, R11 ;  /* 0x0000000c0d0e7389 */ /* 0x00006400000c000b */
[----:B01----:R-:W-:Y:S01]  /*159e0*/  ENDCOLLECTIVE ;  /* 0x000000000000791b */ /* 0x003fe20003800000 */
.L_x_738:
[----:B------:R-:W-:Y:S05]  /*159f0*/  BRA `(.L_x_739) ;  /* 0xffffffe000287947 */ /* 0x000fea000383ffff */
.L_x_654:
[----:B------:R-:W-:Y:S01]  /*15a00*/  BSSY B0, `(.L_x_740) ;  /* 0x0000008000007945 */ /* 0x000fe20003800000 */
[----:B-----5:R-:W-:Y:S01]  /*15a10*/  IMAD.MOV.U32 R13, RZ, RZ, R17 ;  /* 0x000000ffff0d7224 */ /* 0x020fe200078e0011 */
[----:B------:R-:W-:Y:S01]  /*15a20*/  MOV R12, 0x1 ;  /* 0x00000001000c7802 */ /* 0x000fe20000000f00 */
[----:B--2---:R-:W-:Y:S02]  /*15a30*/  IMAD.MOV.U32 R11, RZ, RZ, RZ ;  /* 0x000000ffff0b7224 */ /* 0x004fe400078e00ff */
[----:B------:R-:W-:-:S07]  /*15a40*/  IMAD.MOV.U32 R15, RZ, RZ, -0x1 ;  /* 0xffffffffff0f7424 */ /* 0x000fce00078e00ff */
[----:B0-----:R-:W-:Y:S05]  /*15a50*/  WARPSYNC.COLLECTIVE R15, `(.L_x_741) ;  /* 0x000000000f087348 */ /* 0x001fea0003c00000 */
[----:B------:R1:W2:Y:S02]  /*15a60*/  SHFL.UP P6, R14, R13, R12, R11 ;  /* 0x0400000c0d0e7389 */ /* 0x0002a400000c000b */
[----:B012---:R-:W-:Y:S01]  /*15a70*/  ENDCOLLECTIVE ;  /* 0x000000000000791b */ /* 0x007fe20003800000 */
.L_x_741:
[----:B------:R-:W-:Y:S05]  /*15a80*/  BSYNC B0 ;  /* 0x0000000000007941 */ /* 0x000fea0003800000 */
.L_x_740:
        /* <DEDUP_REMOVED lines=10> */
.L_x_742:
        /* <DEDUP_REMOVED lines=8> */
.L_x_743:
        /* <DEDUP_REMOVED lines=8> */
.L_x_744:
        /* <DEDUP_REMOVED lines=8> */
.L_x_745:
[----:B------:R-:W-:Y:S01]  /*15cb0*/  MOV R12, 0x1f ;  /* 0x0000001f000c7802 */ /* 0x000fe20000000f00 */
[----:B------:R-:W-:Y:S01]  /*15cc0*/  IMAD.MOV.U32 R11, RZ, RZ, 0x1f ;  /* 0x0000001fff0b7424 */ /* 0x000fe200078e00ff */
[----:B------:R-:W-:-:S05]  /*15cd0*/  SEL R2, R14, RZ, P0 ;  /* 0x000000ff0e027207 */ /* 0x000fca0000000000 */
[----:B------:R-:W-:-:S04]  /*15ce0*/  IMAD.IADD R2, R7, 0x1, R2 ;  /* 0x0000000107027824 */ /* 0x000fc800078e0202 */
[----:B------:R-:W-:-:S07]  /*15cf0*/  IMAD.MOV.U32 R13, RZ, RZ, R2 ;  /* 0x000000ffff0d7224 */ /* 0x000fce00078e0002 */
[----:B------:R-:W-:Y:S05]  /*15d00*/  WARPSYNC.COLLECTIVE R15, `(.L_x_746) ;  /* 0x000000000f087348 */ /* 0x000fea0003c00000 */
[----:B------:R0:W1:Y:S02]  /*15d10*/  SHFL.IDX P6, R14, R13, R12, R11 ;  /* 0x0000000c0d0e7389 */ /* 0x00006400000c000b */
[----:B01----:R-:W-:Y:S01]  /*15d20*/  ENDCOLLECTIVE ;  /* 0x000000000000791b */ /* 0x003fe20003800000 */
.L_x_746:
[----:B------:R-:W-:Y:S05]  /*15d30*/  BRA `(.L_x_747) ;  /* 0xffffffe0000c7947 */ /* 0x000fea000383ffff */
.L_x_656:
[----:B------:R-:W-:Y:S01]  /*15d40*/  BSSY B0, `(.L_x_748) ;  /* 0x0000006000007945 */ /* 0x000fe20003800000 */
[----:B------:R-:W-:Y:S01]  /*15d50*/  PLOP3.LUT P6, PT, P6, PT, PT, 0x8, 0x0 ;  /* 0x000000000000781c */ /* 0x000fe200037ce170 */
[----:B------:R-:W-:-:S12]  /*15d60*/  IMAD.MOV.U32 R15, RZ, RZ, -0x1 ;  /* 0xffffffffff0f7424 */ /* 0x000fd800078e00ff */
[----:B0-2---:R-:W-:Y:S05]  /*15d70*/  WARPSYNC.COLLECTIVE R15, `(.L_x_749) ;  /* 0x000000000f087348 */ /* 0x005fea0003c00000 */
[----:B------:R-:W-:Y:S01]  /*15d80*/  VOTE.ANY R14, PT, P6 ;  /* 0x00000000000e7806 */ /* 0x000fe200030e0100 */
[----:B0-2---:R-:W-:Y:S06]  /*15d90*/  ENDCOLLECTIVE ;  /* 0x000000000000791b */ /* 0x005fec0003800000 */
.L_x_749:
[----:B------:R-:W-:Y:S05]  /*15da0*/  BSYNC B0 ;  /* 0x0000000000007941 */ /* 0x000fea0003800000 */
.L_x_748:
[----:B------:R-:W-:Y:S02]  /*15db0*/  IMAD.MOV.U32 R3, RZ, RZ, R14 ;  /* 0x000000ffff037224 */ /* 0x000fe400078e000e */
[----:B------:R-:W-:Y:S02]  /*15dc0*/  IMAD.MOV.U32 R13, RZ, RZ, R17 ;  /* 0x000000ffff0d7224 */ /* 0x000fe400078e0011 */
[----:B------:R-:W0:Y:S01]  /*15dd0*/  POPC R5, R3 ;  /* 0x0000000300057309 */ /* 0x000e220000000000 */
[----:B------:R-:W-:Y:S02]  /*15de0*/  IMAD.MOV.U32 R11, RZ, RZ, 0x1f ;  /* 0x0000001fff0b7424 */ /* 0x000fe400078e00ff */
[----:B------:R-:W-:Y:S02]  /*15df0*/  IMAD.MOV.U32 R15, RZ, RZ, -0x1 ;  /* 0xffffffffff0f7424 */ /* 0x000fe400078e00ff */
[----:B0-----:R-:W-:-:S07]  /*15e00*/  IMAD.MOV.U32 R12, RZ, RZ, R5 ;  /* 0x000000ffff0c7224 */ /* 0x001fce00078e0005 */
[----:B------:R-:W-:Y:S05]  /*15e10*/  WARPSYNC.COLLECTIVE R15, `(.L_x_750) ;  /* 0x000000000f087348 */ /* 0x000fea0003c00000 */
[----:B------:R0:W1:Y:S02]  /*15e20*/  SHFL.IDX P6, R14, R13, R12, R11 ;  /* 0x0000000c0d0e7389 */ /* 0x00006400000c000b */
[----:B01----:R-:W-:Y:S01]  /*15e30*/  ENDCOLLECTIVE ;  /* 0x000000000000791b */ /* 0x003fe20003800000 */
.L_x_750:
[----:B------:R-:W-:Y:S01]  /*15e40*/  IMAD.MOV.U32 R17, RZ, RZ, R14 ;  /* 0x000000ffff117224 */ /* 0x000fe200078e000e */
[----:B------:R-:W-:Y:S06]  /*15e50*/  BRA `(.L_x_751) ;  /* 0xffffffdc00fc7947 */ /* 0x000fec000383ffff */
.L_x_658:
[----:B------:R-:W-:Y:S01]  /*15e60*/  BSSY B0, `(.L_x_752) ;  /* 0x0000007000007945 */ /* 0x000fe20003800000 */
[----:B------:R-:W-:Y:S01]  /*15e70*/  MOV R13, R2 ;  /* 0x00000002000d7202 */ /* 0x000fe20000000f00 */
[----:B--2---:R-:W-:Y:S02]  /*15e80*/  IMAD.MOV.U32 R11, RZ, RZ, 0x1f ;  /* 0x0000001fff0b7424 */ /* 0x004fe400078e00ff */
[----:B------:R-:W-:-:S07]  /*15e90*/  IMAD.MOV.U32 R15, RZ, RZ, -0x1 ;  /* 0xffffffffff0f7424 */ /* 0x000fce00078e00ff */
[----:B01-3--:R-:W-:Y:S05]  /*15ea0*/  WARPSYNC.COLLECTIVE R15, `(.L_x_753) ;  /* 0x000000000f087348 */ /* 0x00bfea0003c00000 */
[----:B------:R2:W4:Y:S02]  /*15eb0*/  SHFL.IDX P6, R14, R13, R12, R11 ;  /* 0x0000000c0d0e7389 */ /* 0x00052400000c000b */
[----:B01234-:R-:W-:Y:S01]  /*15ec0*/  ENDCOLLECTIVE ;  /* 0x000000000000791b */ /* 0x01ffe20003800000 */
.L_x_753:
[----:B------:R-:W-:Y:S05]  /*15ed0*/  BSYNC B0 ;  /* 0x0000000000007941 */ /* 0x000fea0003800000 */
.L_x_752:
[----:B------:R-:W-:Y:S05]  /*15ee0*/  BRA `(.L_x_657) ;  /* 0xffffffdc00f47947 */ /* 0x000fea000383ffff */
.L_x_662:
[----:B0-----:R0:W1:Y:S02]  /*15ef0*/  SYNCS.PHASECHK.TRANS64.TRYWAIT P0, [R0+URZ+0x28c20], R3 ;  /* 0x028c2003000075a7 */ /* 0x001064000800017f */
[----:B-1----:R-:W-:Y:S05]  /*15f00*/  @!P0 NANOSLEEP.SYNCS 0x989680 ;  /* 0x009896800000895d */ /* 0x002fea0003900000 */
[----:B------:R-:W1:Y:S02]  /*15f10*/  @!P0 SYNCS.PHASECHK.TRANS64 P0, [R0+URZ+0x28c20], R3 ;  /* 0x028c2003000085a7 */ /* 0x000e64000800007f */
[----:B-1----:R-:W-:Y:S05]  /*15f20*/  @!P0 BRA `(.L_x_662) ;  /* 0xfffffffc00f08947 */ /* 0x002fea000383ffff */
[----:B------:R-:W-:Y:S05]  /*15f30*/  BRA `(.L_x_754) ;  /* 0xffffffe000d87947 */ /* 0x000fea000383ffff */
.L_x_663:
[----:B------:R-:W1:Y:S01]  /*15f40*/  S2R R2, SR_TID.X ;  /* 0x0000000000027919 */ /* 0x000e620000002100 */
[----:B------:R-:W-:Y:S01]  /*15f50*/  BSSY B0, `(.L_x_755) ;  /* 0x000000a000007945 */ /* 0x000fe20003800000 */
[----:B------:R-:W-:Y:S02]  /*15f60*/  IMAD.MOV.U32 R12, RZ, RZ, RZ ;  /* 0x000000ffff0c7224 */ /* 0x000fe400078e00ff */
[----:B--2---:R-:W-:Y:S02]  /*15f70*/  IMAD.MOV.U32 R11, RZ, RZ, 0x1f ;  /* 0x0000001fff0b7424 */ /* 0x004fe400078e00ff */
[----:B------:R-:W-:Y:S01]  /*15f80*/  IMAD.MOV.U32 R15, RZ, RZ, -0x1 ;  /* 0xffffffffff0f7424 */ /* 0x000fe200078e00ff */
[----:B-1----:R-:W-:-:S04]  /*15f90*/  SHF.R.U32.HI R2, RZ, 0x5, R2 ;  /* 0x00000005ff027819 */ /* 0x002fc80000011602 */
[----:B------:R-:W-:-:S05]  /*15fa0*/  LOP3.LUT R2, R2, 0x3, RZ, 0xc0, !PT ;  /* 0x0000000302027812 */ /* 0x000fca00078ec0ff */
[----:B------:R-:W-:-:S07]  /*15fb0*/  IMAD.MOV.U32 R13, RZ, RZ, R2 ;  /* 0x000000ffff0d7224 */ /* 0x000fce00078e0002 */
[----:B0-----:R-:W-:Y:S05]  /*15fc0*/  WARPSYNC.COLLECTIVE R15, `(.L_x_756) ;  /* 0x000000000f087348 */ /* 0x001fea0003c00000 */
[----:B------:R1:W2:Y:S02]  /*15fd0*/  SHFL.IDX P6, R14, R13, R12, R11 ;  /* 0x0000000c0d0e7389 */ /* 0x0002a400000c000b */
[----:B012---:R-:W-:Y:S01]  /*15fe0*/  ENDCOLLECTIVE ;  /* 0x000000000000791b */ /* 0x007fe20003800000 */
.L_x_756:
[----:B------:R-:W-:Y:S05]  /*15ff0*/  BSYNC B0 ;  /* 0x0000000000007941 */ /* 0x000fea0003800000 */
.L_x_755:
[----:B------:R-:W-:Y:S05]  /*16000*/  BRA `(.L_x_757) ;  /* 0xffffffe000c07947 */ /* 0x000fea000383ffff */
.L_x_664:
[----:B------:R-:W-:Y:S01]  /*16010*/  BSSY B0, `(.L_x_758) ;  /* 0x0000006000007945 */ /* 0x000fe20003800000 */
[----:B------:R-:W-:-:S07]  /*16020*/  IMAD.MOV.U32 R15, RZ, RZ, -0x1 ;  /* 0xffffffffff0f7424 */ /* 0x000fce00078e00ff */
[----:B012---:R-:W-:Y:S05]  /*16030*/  WARPSYNC.COLLECTIVE R15, `(.L_x_759) ;  /* 0x000000000f0c7348 */ /* 0x007fea0003c00000 */
[----:B------:R-:W-:Y:S02]  /*16040*/  ELECT P6, UR62, PT ;  /* 0x00000000003e782f */ /* 0x000fe400038c0000 */
[----:B------:R-:W-:Y:S01]  /*16050*/  MOV R14, UR62 ;  /* 0x0000003e000e7c02 */ /* 0x000fe20008000f00 */
[----:B012---:R-:W-:Y:S10]  /*16060*/  ENDCOLLECTIVE ;  /* 0x000000000000791b */ /* 0x007ff40003800000 */
.L_x_759:
[----:B------:R-:W-:Y:S05]  /*16070*/  BSYNC B0 ;  /* 0x0000000000007941 */ /* 0x000fea0003800000 */
.L_x_758:
[----:B------:R-:W-:Y:S05]  /*16080*/  BRA `(.L_x_760) ;  /* 0xffffffe000b47947 */ /* 0x000fea000383ffff */
.L_x_666:
[----:B0-----:R0:W1:Y:S02]  /*16090*/  SYNCS.PHASECHK.TRANS64.TRYWAIT P0, [R6+URZ], R5 ;  /* 0x00000005060075a7 */ /* 0x001064000800017f */
[----:B-1----:R-:W-:Y:S05]  /*160a0*/  @!P0 NANOSLEEP.SYNCS 0x989680 ;  /* 0x009896800000895d */ /* 0x002fea0003900000 */
[----:B------:R-:W1:Y:S02]  /*160b0*/  @!P0 SYNCS.PHASECHK.TRANS64 P0, [R6+URZ], R5 ;  /* 0x00000005060085a7 */ /* 0x000e64000800007f */
[----:B-1----:R-:W-:Y:S05]  /*160c0*/  @!P0 BRA `(.L_x_666) ;  /* 0xfffffffc00f08947 */ /* 0x002fea000383ffff */
[----:B------:R-:W-:Y:S05]  /*160d0*/  BRA `(.L_x_761) ;  /* 0xffffffe000f07947 */ /* 0x000fea000383ffff */
.L_x_667:
[----:B-1----:R1:W3:Y:S02]  /*160e0*/  SYNCS.PHASECHK.TRANS64.TRYWAIT P0, [R7+URZ], R2 ;  /* 0x00000002070075a7 */ /* 0x0022e4000800017f */
[----:B---3--:R-:W-:Y:S05]  /*160f0*/  @!P0 NANOSLEEP.SYNCS 0x989680 ;  /* 0x009896800000895d */ /* 0x008fea0003900000 */
[----:B------:R-:W3:Y:S02]  /*16100*/  @!P0 SYNCS.PHASECHK.TRANS64 P0, [R7+URZ], R2 ;  /* 0x00000002070085a7 */ /* 0x000ee4000800007f */
[----:B---3--:R-:W-:Y:S05]  /*16110*/  @!P0 BRA `(.L_x_667) ;  /* 0xfffffffc00f08947 */ /* 0x008fea000383ffff */
[----:B------:R-:W-:Y:S05]  /*16120*/  BRA `(.L_x_762) ;  /* 0xffffffe000e47947 */ /* 0x000fea000383ffff */
.L_x_669:
[----:B---3--:R3:W4:Y:S02]  /*16130*/  SYNCS.PHASECHK.TRANS64.TRYWAIT P0, [R4+URZ], R5 ;  /* 0x00000005040075a7 */ /* 0x008724000800017f */
[----:B----4-:R-:W-:Y:S05]  /*16140*/  @!P0 NANOSLEEP.SYNCS 0x989680 ;  /* 0x009896800000895d */ /* 0x010fea0003900000 */
[----:B------:R-:W4:Y:S02]  /*16150*/  @!P0 SYNCS.PHASECHK.TRANS64 P0, [R4+URZ], R5 ;  /* 0x00000005040085a7 */ /* 0x000f24000800007f */
[----:B----4-:R-:W-:Y:S05]  /*16160*/  @!P0 BRA `(.L_x_669) ;  /* 0xfffffffc00f08947 */ /* 0x010fea000383ffff */
[----:B------:R-:W-:Y:S05]  /*16170*/  BRA `(.L_x_763) ;  /* 0xffffffe000ec7947 */ /* 0x000fea000383ffff */
.L_x_764:
        /* <DEDUP_REMOVED lines=16> */
.L_x_4552:


//--------------------- .text._ZN7cutlass13device_kernelIN5flash11enable_sm90INS1_16FlashAttnFwdSm90INS1_25CollectiveMainloopFwdSm90ILi2EN4cute5tupleIJNS5_1CILi1EEES8_S8_EEENS6_IJNS7_ILi64EEESA_SA_EEELi512ENS_10bfloat16_tEfNS_4arch4Sm90ELb0ELb0ELb0ELb1ELb0ELb0ELb1ELb0ELb0ELb0ELb0ELb0EEENS1_21CollectiveEpilogueFwdINS6_IJSA_NS7_ILi512EEESA_EEES9_SC_SE_Li256ELb1ELb0ELb0ELb0EEENS1_36VarlenDynamicPersistentTileSchedulerILi64ELi64ELi256ELi32ELb0ELb0ELb1ELb0ELb1ELb1EEEEEEEEEvNT_6ParamsE --------------------------
	.section	.text._ZN7cutlass13device_kernelIN5flash11enable_sm90INS1_16FlashAttnFwdSm90INS1_25CollectiveMainloopFwdSm90ILi2EN4cute5tupleIJNS5_1CILi1EEES8_S8_EEENS6_IJNS7_ILi64EEESA_SA_EEELi512ENS_10bfloat16_tEfNS_4arch4Sm90ELb0ELb0ELb0ELb1ELb0ELb0ELb1ELb0ELb0ELb0ELb0ELb0EEENS1_21CollectiveEpilogueFwdINS6_IJSA_NS7_ILi512EEESA_EEES9_SC_SE_Li256ELb1ELb0ELb0ELb0EEENS1_36VarlenDynamicPersistentTileSchedulerILi64ELi64ELi256ELi32ELb0ELb0ELb1ELb0ELb1ELb1EEEEEEEEEvNT_6ParamsE,"ax",@progbits
	.align	128
.text._ZN7cutlass13device_kernelIN5flash11enable_sm90INS1_16FlashAttnFwdSm90INS1_25CollectiveMainloopFwdSm90ILi2EN4cute5tupleIJNS5_1CILi1EEES8_S8_EEENS6_IJNS7_ILi64EEESA_SA_EEELi512ENS_10bfloat16_tEfNS_4arch4Sm90ELb0ELb0ELb0ELb1ELb0ELb0ELb1ELb0ELb0ELb0ELb0ELb0EEENS1_21CollectiveEpilogueFwdINS6_IJSA_NS7_ILi512EEESA_EEES9_SC_SE_Li256ELb1ELb0ELb0ELb0EEENS1_36VarlenDynamicPersistentTileSchedulerILi64ELi64ELi256ELi32ELb0ELb0ELb1ELb0ELb1ELb1EEEEEEEEEvNT_6ParamsE:
        .type           _ZN7cutlass13device_kernelIN5flash11enable_sm90INS1_16FlashAttnFwdSm90INS1_25CollectiveMainloopFwdSm90ILi2EN4cute5tupleIJNS5_1CILi1EEES8_S8_EEENS6_IJNS7_ILi64EEESA_SA_EEELi512ENS_10bfloat16_tEfNS_4arch4Sm90ELb0ELb0ELb0ELb1ELb0ELb0ELb1ELb0ELb0ELb0ELb0ELb0EEENS1_21CollectiveEpilogueFwdINS6_IJSA_NS7_ILi512EEESA_EEES9_SC_SE_Li256ELb1ELb0ELb0ELb0EEENS1_36VarlenDynamicPersistentTileSchedulerILi64ELi64ELi256ELi32ELb0ELb0ELb1ELb0ELb1ELb1EEEEEEEEEvNT_6ParamsE,@function
        .size           _ZN7cutlass13device_kernelIN5flash11enable_sm90INS1_16FlashAttnFwdSm90INS1_25CollectiveMainloopFwdSm90ILi2EN4cute5tupleIJNS5_1CILi1EEES8_S8_EEENS6_IJNS7_ILi64EEESA_SA_EEELi512ENS_10bfloat16_tEfNS_4arch4Sm90ELb0ELb0ELb0ELb1ELb0ELb0ELb1ELb0ELb0ELb0ELb0ELb0EEENS1_21CollectiveEpilogueFwdINS6_IJSA_NS7_ILi512EEESA_EEES9_SC_SE_Li256ELb1ELb0ELb0ELb0EEENS1_36VarlenDynamicPersistentTileSchedulerILi64ELi64ELi256ELi32ELb0ELb0ELb1ELb0ELb1ELb1EEEEEEEEEvNT_6ParamsE,(.L_x_4553 - _ZN7cutlass13device_kernelIN5flash11enable_sm90INS1_16FlashAttnFwdSm90INS1_25CollectiveMainloopFwdSm90ILi2EN4cute5tupleIJNS5_1CILi1EEES8_S8_EEENS6_IJNS7_ILi64EEESA_SA_EEELi512ENS_10bfloat16_tEfNS_4arch4Sm90ELb0ELb0ELb0ELb1ELb0ELb0ELb1ELb0ELb0ELb0ELb0ELb0EEENS1_21CollectiveEpilogueFwdINS6_IJSA_NS7_ILi512EEESA_EEES9_SC_SE_Li256ELb1ELb0ELb0ELb0EEENS1_36VarlenDynamicPersistentTileSchedulerILi64ELi64ELi256ELi32ELb0ELb0ELb1ELb0ELb1ELb1EEEEEEEEEvNT_6ParamsE)
        .other          _ZN7cutlass13device_kernelIN5flash11enable_sm90INS1_16FlashAttnFwdSm90INS1_25CollectiveMainloopFwdSm90ILi2EN4cute5tupleIJNS5_1CILi1EEES8_S8_EEENS6_IJNS7_ILi64EEESA_SA_EEELi512ENS_10bfloat16_tEfNS_4arch4Sm90ELb0ELb0ELb0ELb1ELb0ELb0ELb1ELb0ELb0ELb0ELb0ELb0EEENS1_21CollectiveEpilogueFwdINS6_IJSA_NS7_ILi512EEESA_EEES9_SC_SE_Li256ELb1ELb0ELb0ELb0EEENS1_36VarlenDynamicPersistentTileSchedulerILi64ELi64ELi256ELi32ELb0ELb0ELb1ELb0ELb1ELb1EEEEEEEEEvNT_6ParamsE,@"STO_CUDA_ENTRY STV_DEFAULT"
_ZN7cutlass13device_kernelIN5flash11enable_sm90INS1_16FlashAttnFwdSm90INS1_25CollectiveMainloopFwdSm90ILi2EN4cute5tupleIJNS5_1CILi1EEES8_S8_EEENS6_IJNS7_ILi64EEESA_SA_EEELi512ENS_10bfloat16_tEfNS_4arch4Sm90ELb0ELb0ELb0ELb1ELb0ELb0ELb1ELb0ELb0ELb0ELb0ELb0EEENS1_21CollectiveEpilogueFwdINS6_IJSA_NS7_ILi512EEESA_EEES9_SC_SE_Li256ELb1ELb0ELb0ELb0EEENS1_36VarlenDynamicPersistentTileSchedulerILi64ELi64ELi256ELi32ELb0ELb0ELb1ELb0ELb1ELb1EEEEEEEEEvNT_6ParamsE:
        /* <DEDUP_REMOVED lines=22> */
[----:B0-----:R-:W-:Y:S01]  /*0160*/  NOP ;  /* 0x0000000000007918 */ /* 0x001fe20000000000 */
.L_x_766:
[----:B------:R-:W-:Y:S05]  /*0170*/  BSYNC B0 ;  /* 0x0000000000007941 */ /* 0x000fea0003800000 */
.L_x_765:
        /* <DEDUP_REMOVED lines=12> */
[----:B------:R-:W-:Y:S01]  /*0240*/  VOTEU.ANY UP2, P0 ;  /* 0x00000000003f7886 */ /* 0x000fe20000040100 */
        /* <DEDUP_REMOVED lines=8> */
[----:B-1----:R0:W1:Y:S01]  /*02d0*/  @UP0 SYNCS.EXCH.64 URZ, [UR8+0x38800], UR4 ;  /* 0x03880004083f05b2 */ /* 0x0020620008000100 */
[----:B------:R0:W2:Y:S05]  /*02e0*/  @UP1 SYNCS.EXCH.64 URZ, [UR8+0x38810], UR4 ;  /* 0x03881004083f15b2 */ /* 0x0000aa0008000100 */
[----:B------:R0:W3:Y:S02]  /*02f0*/  @UP2 SYNCS.EXCH.64 URZ, [UR8+0x38820], UR6 ;  /* 0x03882006083f25b2 */ /* 0x0000e40008000100 */
        /* <DEDUP_REMOVED lines=13> */
[----:B------:R0:W0:Y:S01]  /*03d0*/  SYNCS.EXCH.64 URZ, [UR6+0x38848], UR4 ;  /* 0x03884804063f75b2 */ /* 0x0000220008000100 */
[----:B------:R-:W-:Y:S01]  /*03e0*/  NOP ;  /* 0x0000000000007918 */ /* 0x000fe20000000000 */
.L_x_767:
        /* <DEDUP_REMOVED lines=22> */
.L_x_768:
        /* <DEDUP_REMOVED lines=18> */
.L_x_769:
        /* <DEDUP_REMOVED lines=22> */
.L_x_770:
        /* <DEDUP_REMOVED lines=22> */
.L_x_771:
[----:B------:R-:W-:Y:S01]  /*0930*/  ISETP.NE.AND P0, PT, R3, RZ, PT ;  /* 0x000000ff0300720c */ /* 0x000fe20003f05270 */
[----:B------:R-:W-:Y:S01]  /*0940*/  NOP ;  /* 0x0000000000007918 */ /* 0x000fe20000000000 */
[----:B01234-:R-:W-:Y:S11]  /*0950*/  BAR.SYNC.DEFER_BLOCKING 0x0 ;  /* 0x0000000000007b1d */ /* 0x01fff60000010000 */
[----:B------:R-:W-:Y:S05]  /*0960*/  @!P0 BRA `(.L_x_772) ;  /* 0x000000a800c48947 */ /* 0x000fea0003800000 */
.L_x_773:
        /* <DEDUP_REMOVED lines=22> */
[----:B------:R-:W-:Y:S01]  /*0ad0*/  UMOV UR36, URZ ;  /* 0x0000003f00247c82 */ /* 0x000fe20008000000 */
[----:B------:R-:W-:Y:S01]  /*0ae0*/  UMOV UR41, URZ ;  /* 0x0000003f00297c82 */ /* 0x000fe20008000000 */
[----:B------:R-:W-:-:S04]  /*0af0*/  SHF.R.S32.HI R0, RZ, 0x1f, R191 ;  /* 0x0000001fff007819 */ /* 0x000fc800000114bf */
[CC--:B------:R-:W-:Y:S02]  /*0b00*/  LEA.HI R2, R0.reuse, R191.reuse, RZ, 0x4 ;  /* 0x000000bf00027211 */ /* 0x0c0fe400078f20ff */
[----:B------:R-:W-:Y:S02]  /*0b10*/  LEA.HI R6, R0, R191, RZ, 0x5 ;  /* 0x000000bf00067211 */ /* 0x000fe400078f28ff */
[----:B------:R-:W-:Y:S02]  /*0b20*/  SHF.R.S32.HI R3, RZ, 0x4, R2 ;  /* 0x00000004ff037819 */ /* 0x000fe40000011402 */
[----:B------:R-:W-:Y:S02]  /*0b30*/  SHF.R.S32.HI R12, RZ, 0x5, R6 ;  /* 0x00000005ff0c7819 */ /* 0x000fe40000011406 */
[C---:B------:R-:W-:Y:S02]  /*0b40*/  LEA.HI R5, R2.reuse, R3, RZ, 0x1 ;  /* 0x0000000302057211 */ /* 0x040fe400078f08ff */
[----:B------:R-:W-:-:S02]  /*0b50*/  LOP3.LUT R2, R2, 0xfffffff0, RZ, 0xc0, !PT ;  /* 0xfffffff002027812 */ /* 0x000fc400078ec0ff */
[----:B------:R-:W-:Y:S02]  /*0b60*/  LOP3.LUT R8, R5, 0x1ffffffe, RZ, 0xc0, !PT ;  /* 0x1ffffffe05087812 */ /* 0x000fe400078ec0ff */
[----:B------:R-:W-:Y:S01]  /*0b70*/  SHF.R.S32.HI R5, RZ, 0x1f, R6 ;  /* 0x0000001fff057819 */ /* 0x000fe20000011406 */
[----:B------:R-:W-:Y:S01]  /*0b80*/  IMAD.IADD R6, R191, 0x1, -R2 ;  /* 0x00000001bf067824 */ /* 0x000fe200078e0a02 */
[----:B------:R-:W-:Y:S01]  /*0b90*/  LEA.HI R4, R0, R191, RZ, 0x7 ;  /* 0x000000bf00047211 */ /* 0x000fe200078f38ff */
[----:B------:R-:W-:Y:S01]  /*0ba0*/  IMAD.IADD R9, R3, 0x1, -R8 ;  /* 0x0000000103097824 */ /* 0x000fe200078e0a08 */
[----:B------:R-:W-:Y:S02]  /*0bb0*/  LEA.HI R5, R5, R12, RZ, 0x2 ;  /* 0x0000000c05057211 */ /* 0x000fe400078f10ff */
[----:B------:R-:W-:Y:S02]  /*0bc0*/  SHF.R.S32.HI R3, RZ, 0x1f, R6 ;  /* 0x0000001fff037819 */ /* 0x000fe40000011406 */
[----:B------:R-:W-:-:S02]  /*0bd0*/  SHF.R.S32.HI R189, RZ, 0x7, R4 ;  /* 0x00000007ffbd7819 */ /* 0x000fc40000011404 */
[----:B------:R-:W-:Y:S02]  /*0be0*/  LOP3.LUT R7, R5, 0x3ffffc, RZ, 0xc0, !PT ;  /* 0x003ffffc05077812 */ /* 0x000fe400078ec0ff */
[----:B------:R-:W-:Y:S01]  /*0bf0*/  LEA.HI R5, R3, R6, RZ, 0x3 ;  /* 0x0000000603057211 */ /* 0x000fe200078f18ff */
[----:B------:R-:W-:Y:S01]  /*0c00*/  IMAD R11, R189, 0x100, R6 ;  /* 0x00000100bd0b7824 */ /* 0x000fe200078e0206 */
[----:B------:R-:W-:Y:S02]  /*0c10*/  IADD3 R8, R12, -R7, RZ ;  /* 0x800000070c087210 */ /* 0x000fe40007ffe0ff */
[C---:B------:R-:W-:Y:S01]  /*0c20*/  LOP3.LUT R7, R5.reuse, 0xfffffff8, RZ, 0xc0, !PT ;  /* 0xfffffff805077812 */ /* 0x040fe200078ec0ff */
[----:B------:R-:W-:Y:S01]  /*0c30*/  IMAD.SHL.U32 R10, R5, 0x40, RZ ;  /* 0x00000040050a7824 */ /* 0x000fe200078e00ff */
[----:B------:R-:W-:Y:S01]  /*0c40*/  LOP3.LUT R2, R4, 0xffffff80, RZ, 0xc0, !PT ;  /* 0xffffff8004027812 */ /* 0x000fe200078ec0ff */
[----:B------:R-:W-:Y:S01]  /*0c50*/  IMAD R190, R8, 0x10, R11 ;  /* 0x0000001008be7824 */ /* 0x000fe200078e020b */
[----:B------:R-:W-:Y:S01]  /*0c60*/  SHF.L.U32 R9, R9, 0x3, RZ ;  /* 0x0000000309097819 */ /* 0x000fe200000006ff */
[----:B------:R-:W-:Y:S01]  /*0c70*/  IMAD.IADD R8, R6, 0x1, -R7 ;  /* 0x0000000106087824 */ /* 0x000fe200078e0a07 */
[----:B------:R-:W-:Y:S01]  /*0c80*/  LOP3.LUT R11, R10, 0x7ffffe00, RZ, 0xc0, !PT ;  /* 0x7ffffe000a0b7812 */ /* 0x000fe200078ec0ff */
[----:B------:R-:W-:Y:S01]  /*0c90*/  IMAD.IADD R2, R191, 0x1, -R2 ;  /* 0x00000001bf027824 */ /* 0x000fe200078e0a02 */
[----:B------:R-:W-:Y:S01]  /*0ca0*/  LEA.HI R0, R0, R191, RZ, 0x3 ;  /* 0x000000bf00007211 */ /* 0x000fe200078f18ff */
[C---:B------:R-:W-:Y:S01]  /*0cb0*/  IMAD.SHL.U32 R10, R8.reuse, 0x40, RZ ;  /* 0x00000040080a7824 */ /* 0x040fe200078e00ff */
[----:B------:R-:W-:Y:S01]  /*0cc0*/  R2P PR, R8, 0x6 ;  /* 0x0000000608007804 */ /* 0x000fe20000000000 */
[----:B------:R-:W-:Y:S01]  /*0cd0*/  IMAD.U32 R190, R190, 0x40, R9 ;  /* 0x00000040bebe7824 */ /* 0x000fe200078e0009 */
[----:B------:R-:W-:Y:S01]  /*0ce0*/  SHF.R.S32.HI R3, RZ, 0x1f, R2 ;  /* 0x0000001fff037819 */ /* 0x000fe20000011402 */
[----:B------:R-:W-:Y:S01]  /*0cf0*/  IMAD R11, R12, 0x400, R11 ;  /* 0x000004000c0b7824 */ /* 0x000fe200078e020b */
[----:B------:R-:W-:-:S02]  /*0d00*/  LOP3.LUT R10, R10, 0x1c0, RZ, 0xc0, !PT ;  /* 0x000001c00a0a7812 */ /* 0x000fc400078ec0ff */
[----:B------:R-:W-:Y:S02]  /*0d10*/  LEA.HI R5, R3, R2, RZ, 0x2 ;  /* 0x0000000203057211 */ /* 0x000fe400078f10ff */
[----:B------:R-:W-:Y:S02]  /*0d20*/  LOP3.LUT R9, R10, 0x8, R9, 0xf8, !PT ;  /* 0x000000080a097812 */ /* 0x000fe400078ef809 */
[--C-:B------:R-:W-:Y:S02]  /*0d30*/  SHF.R.S32.HI R6, RZ, 0x2, R5.reuse ;  /* 0x00000002ff067819 */ /* 0x100fe40000011405 */
[----:B------:R-:W-:Y:S02]  /*0d40*/  SHF.R.S32.HI R7, RZ, 0x1f, R5 ;  /* 0x0000001fff077819 */ /* 0x000fe40000011405 */
[----:B------:R-:W-:Y:S02]  /*0d50*/  SHF.R.U32.HI R10, RZ, 0x3, R10 ;  /* 0x00000003ff0a7819 */ /* 0x000fe4000001160a */
[----:B------:R-:W-:-:S02]  /*0d60*/  LEA.HI R7, R7, R6, RZ, 0x3 ;  /* 0x0000000607077211 */ /* 0x000fc400078f18ff */
[----:B------:R-:W-:Y:S02]  /*0d70*/  LOP3.LUT R10, R9, R10, RZ, 0x3c, !PT ;  /* 0x0000000a090a7212 */ /* 0x000fe400078e3cff */
[----:B------:R-:W-:Y:S02]  /*0d80*/  LEA.HI R3, R3, R2, RZ, 0x5 ;  /* 0x0000000203037211 */ /* 0x000fe400078f28ff */
[----:B------:R-:W-:Y:S01]  /*0d90*/  LOP3.LUT R7, R7, 0xfffffff8, RZ, 0xc0, !PT ;  /* 0xfffffff807077812 */ /* 0x000fe200078ec0ff */
[----:B------:R-:W-:Y:S01]  /*0da0*/  IMAD.IADD R10, R11, 0x1, R10 ;  /* 0x000000010b0a7824 */ /* 0x000fe200078e020a */
[----:B------:R-:W-:Y:S02]  /*0db0*/  SHF.R.S32.HI R3, RZ, 0x5, R3 ;  /* 0x00000005ff037819 */ /* 0x000fe40000011403 */
[----:B------:R-:W-:Y:S01]  /*0dc0*/  LEA.HI R4, R4, R189, RZ, 0x1 ;  /* 0x000000bd04047211 */ /* 0x000fe200078f08ff */
[----:B------:R-:W-:Y:S01]  /*0dd0*/  IMAD.IADD R6, R6, 0x1, -R7 ;  /* 0x0000000106067824 */ /* 0x000fe200078e0a07 */
[----:B------:R-:W-:Y:S01]  /*0de0*/  LEA R184, R10, UR37, 0x1 ;  /* 0x000000250ab87c11 */ /* 0x000fe2000f8e08ff */
[----:B------:R-:W-:Y:S01]  /*0df0*/  IMAD.MOV.U32 R7, RZ, RZ, R15 ;  /* 0x000000ffff077224 */ /* 0x000fe200078e000f */
[----:B------:R-:W-:Y:S01]  /*0e00*/  LOP3.LUT R5, R5, 0x7ffffffc, RZ, 0xc0, !PT ;  /* 0x7ffffffc05057812 */ /* 0x000fe200078ec0ff */
[----:B------:R-:W-:Y:S01]  /*0e10*/  IMAD R17, R3, 0x10, R6 ;  /* 0x0000001003117824 */ /* 0x000fe200078e0206 */
        /* <DEDUP_REMOVED lines=8> */
[----:B------:R-:W-:Y:S01]  /*0ea0*/  MOV R5, R13 ;  /* 0x0000000d00057202 */ /* 0x000fe20000000f00 */
[C---:B------:R-:W-:Y:S01]  /*0eb0*/  @P1 VIADD R185, R187.reuse, 0xffffffe0 ;  /* 0xffffffe0bbb91836 */ /* 0x040fe20000000000 */
[----:B------:R-:W-:Y:S01]  /*0ec0*/  IADD3 R187, R187, R186, RZ ;  /* 0x000000babbbb7210 */ /* 0x000fe20007ffe0ff */
[----:B------:R-:W-:Y:S01]  /*0ed0*/  IMAD.MOV.U32 R2, RZ, RZ, RZ ;  /* 0x000000ffff027224 */ /* 0x000fe200078e00ff */
[----:B------:R-:W-:Y:S01]  /*0ee0*/  SHF.R.S32.HI R18, RZ, 0x3, R0 ;  /* 0x00000003ff127819 */ /* 0x000fe20000011400 */
[----:B------:R-:W-:-:S02]  /*0ef0*/  IMAD.SHL.U32 R16, R6, 0x8, RZ ;  /* 0x0000000806107824 */ /* 0x000fc400078e00ff */
[----:B------:R-:W-:Y:S02]  /*0f00*/  IMAD.SHL.U32 R23, R4, 0x100, RZ ;  /* 0x0000010004177824 */ /* 0x000fe400078e00ff */
[----:B------:R-:W-:Y:S02]  /*0f10*/  IMAD.SHL.U32 R22, R22, 0x2, RZ ;  /* 0x0000000216167824 */ /* 0x000fe400078e00ff */
[----:B------:R-:W-:-:S07]  /*0f20*/  IMAD.IADD R186, R186, 0x1, R185 ;  /* 0x00000001baba7824 */ /* 0x000fce00078e02b9 */
.L_x_812:
[----:B0-2---:R-:W0:Y:S01]  /*0f30*/  LDC.64 R8, c[0x0][0xd60] ;  /* 0x00035800ff087b82 */ /* 0x005e220000000a00 */
[----:B------:R-:W-:Y:S01]  /*0f40*/  ULDC.64 UR10, c[0x0][0x208] ;  /* 0x00008200000a7ab9 */ /* 0x000fe20000000a00 */
        /* <DEDUP_REMOVED lines=8> */
[----:B------:R-:W-:Y:S01]  /*0fd0*/  PLOP3.LUT P0, PT, PT, PT, UP0, 0x80, 0x0 ;  /* 0x000000000000781c */ /* 0x000fe20003f0f008 */
[----:B------:R-:W-:Y:S01]  /*0fe0*/  UMOV UR39, UR5 ;  /* 0x0000000500277c82 */ /* 0x000fe20008000000 */
        /* <DEDUP_REMOVED lines=22> */
[----:B-1-3--:R-:W-:Y:S05]  /*1150*/  @P0 BRA `(.L_x_774) ;  /* 0x0000000000300947 */ /* 0x00afea0003800000 */
[----:B------:R-:W-:Y:S02]  /*1160*/  ULDC.64 UR4, c[0x0][0xb00] ;  /* 0x0002c00000047ab9 */ /* 0x000fe40000000a00 */
[----:B------:R-:W-:-:S04]  /*1170*/  ISETP.NE.U32.AND P0, PT, RZ, UR4, PT ;  /* 0x00000004ff007c0c */ /* 0x000fc8000bf05070 */
[----:B------:R-:W-:-:S13]  /*1180*/  ISETP.NE.AND.EX P0, PT, RZ, UR5, PT, P0 ;  /* 0x00000005ff007c0c */ /* 0x000fda000bf05300 */
[----:B------:R-:W-:Y:S05]  /*1190*/  @!P0 BRA `(.L_x_774) ;  /* 0x0000000000208947 */ /* 0x000fea0003800000 */
[----:B------:R-:W-:Y:S01]  /*11a0*/  ULDC.64 UR4, c[0x0][0xb00] ;  /* 0x0002c00000047ab9 */ /* 0x000fe20000000a00 */
[----:B------:R-:W-:Y:S01]  /*11b0*/  ULDC.64 UR6, c[0x0][0x208] ;  /* 0x0000820000067ab9 */ /* 0x000fe20000000a00 */
[----:B------:R-:W-:-:S06]  /*11c0*/  UIMAD.WIDE UR4, UR38, 0x4, UR4 ;  /* 0x00000004260478a5 */ /* 0x000fcc000f8e0204 */
[----:B0-----:R-:W-:Y:S02]  /*11d0*/  IMAD.U32 R6, RZ, RZ, UR4 ;  /* 0x00000004ff067e24 */ /* 0x001fe4000f8e00ff */
[----:B------:R-:W-:-:S05]  /*11e0*/  IMAD.U32 R7, RZ, RZ, UR5 ;  /* 0x00000005ff077e24 */ /* 0x000fca000f8e00ff */
[----:B-----5:R-:W2:Y:S04]  /*11f0*/  LDG.E R152, desc[UR6][R6.64] ;  /* 0x0000000606987981 */ /* 0x020ea8000c1e1900 */
[----:B------:R-:W2:Y:S02]  /*1200*/  LDG.E R9, desc[UR6][R6.64+0x4] ;  /* 0x0000040606097981 */ /* 0x000ea4000c1e1900 */
[----:B--2---:R-:W-:-:S07]  /*1210*/  IMAD.IADD R152, R9, 0x1, -R152 ;  /* 0x0000000109987824 */ /* 0x004fce00078e0a98 */
.L_x_774:
[----:B------:R-:W2:Y:S01]  /*1220*/  LDL R4, [R1] ;  /* 0x0000000001047983 */ /* 0x000ea20000100800 */
[----:B-----5:R-:W-:Y:S01]  /*1230*/  IMAD.IADD R152, R152, 0x1, -R3 ;  /* 0x0000000198987824 */ /* 0x020fe200078e0a03 */
[----:B------:R-:W-:Y:S01]  /*1240*/  CS2R R150, SRZ ;  /* 0x0000000000967805 */ /* 0x000fe2000001ff00 */
[----:B------:R-:W-:Y:S01]  /*1250*/  IMAD.MOV.U32 R188, RZ, RZ, R5 ;  /* 0x000000ffffbc7224 */ /* 0x000fe200078e0005 */
[----:B------:R-:W-:Y:S01]  /*1260*/  CS2R R148, SRZ ;  /* 0x0000000000947805 */ /* 0x000fe2000001ff00 */
[----:B------:R-:W-:Y:S01]  /*1270*/  IMAD.MOV.U32 R176, RZ, RZ, RZ ;  /* 0x000000ffffb07224 */ /* 0x000fe200078e00ff */
[----:B------:R-:W-:Y:S01]  /*1280*/  IADD3 R0, R152, 0x3f, RZ ;  /* 0x0000003f98007810 */ /* 0x000fe20007ffe0ff */
[----:B------:R-:W-:Y:S01]  /*1290*/  IMAD.MOV.U32 R175, RZ, RZ, RZ ;  /* 0x000000ffffaf7224 */ /* 0x000fe200078e00ff */
[----:B------:R-:W-:Y:S02]  /*12a0*/  CS2R R144, SRZ ;  /* 0x0000000000907805 */ /* 0x000fe4000001ff00 */
[----:B------:R-:W-:-:S02]  /*12b0*/  CS2R R142, SRZ ;  /* 0x00000000008e7805 */ /* 0x000fc4000001ff00 */
[----:B------:R-:W-:Y:S02]  /*12c0*/  SHF.R.S32.HI R3, RZ, 0x1f, R0 ;  /* 0x0000001fff037819 */ /* 0x000fe40000011400 */
[----:B------:R-:W-:Y:S02]  /*12d0*/  CS2R R140, SRZ ;  /* 0x00000000008c7805 */ /* 0x000fe4000001ff00 */
[----:B------:R-:W-:Y:S02]  /*12e0*/  CS2R R138, SRZ ;  /* 0x00000000008a7805 */ /* 0x000fe4000001ff00 */
[----:B------:R-:W-:Y:S02]  /*12f0*/  CS2R R136, SRZ ;  /* 0x0000000000887805 */ /* 0x000fe4000001ff00 */
[----:B------:R-:W-:Y:S01]  /*1300*/  LEA.HI R174, R3, R0, RZ, 0x6 ;  /* 0x0000000003ae7211 */ /* 0x000fe200078f30ff */
[----:B------:R-:W-:Y:S01]  /*1310*/  IMAD.MOV.U32 R3, RZ, RZ, RZ ;  /* 0x000000ffff037224 */ /* 0x000fe200078e00ff */
        /* <DEDUP_REMOVED lines=23> */
[----:B------:R-:W-:Y:S02]  /*1490*/  MOV R153, RZ ;  /* 0x000000ff00997202 */ /* 0x000fe40000000f00 */
        /* <DEDUP_REMOVED lines=33> */
[----:B0-----:R-:W-:-:S02]  /*16b0*/  CS2R R8, SRZ ;  /* 0x0000000000087805 */ /* 0x001fc4000001ff00 */
[----:B------:R-:W-:Y:S02]  /*16c0*/  SHF.R.S32.HI R174, RZ, 0x6, R174 ;  /* 0x00000006ffae7819 */ /* 0x000fe400000114ae */
[----:B--2---:R-:W-:-:S13]  /*16d0*/  ISETP.NE.AND P0, PT, R4, 0x1, PT ;  /* 0x000000010400780c */ /* 0x004fda0003f05270 */
[----:B------:R-:W-:Y:S05]  /*16e0*/  @!P0 BRA `(.L_x_775) ;  /* 0x0000001400d48947 */ /* 0x000fea0003800000 */
[----:B------:R-:W-:Y:S02]  /*16f0*/  ISETP.GE.AND P1, PT, R152, 0x1, PT ;  /* 0x000000019800780c */ /* 0x000fe40003f26270 */
[----:B------:R-:W-:-:S11]  /*1700*/  PLOP3.LUT P0, PT, PT, PT, PT, 0x80, 0x0 ;  /* 0x000000000000781c */ /* 0x000fd60003f0f070 */
[----:B------:R-:W-:Y:S05]  /*1710*/  @!P1 BRA `(.L_x_776) ;  /* 0x0000007000f09947 */ /* 0x000fea0003800000 */
[----:B------:R-:W0:Y:S01]  /*1720*/  SHFL.IDX PT, R4, R189, RZ, 0x1f ;  /* 0x00001fffbd047589 */ /* 0x000e2200000e0000 */
[----:B------:R-:W-:Y:S01]  /*1730*/  UMOV UR7, 0x40000040 ;  /* 0x4000004000077882 */ /* 0x000fe20000000000 */
[----:B------:R-:W-:Y:S01]  /*1740*/  UMOV UR9, 0x40000040 ;  /* 0x4000004000097882 */ /* 0x000fe20000000000 */
[----:B------:R-:W-:Y:S01]  /*1750*/  UMOV UR11, 0x40000040 ;  /* 0x40000040000b7882 */ /* 0x000fe20000000000 */
[----:B------:R-:W-:Y:S01]  /*1760*/  BAR.SYNC.DEFER_BLOCKING 0xe, 0x100 ;  /* 0x0384000000007b1d */ /* 0x000fe20000010000 */
[----:B------:R-:W-:-:S05]  /*1770*/  ISETP.GE.AND P0, PT, R152, 0x41, PT ;  /* 0x000000419800780c */ /* 0x000fca0003f06270 */
[----:B------:R-:W-:Y:S01]  /*1780*/  UMOV UR13, 0x40000040 ;  /* 0x40000040000d7882 */ /* 0x000fe20000000000 */
[----:B------:R-:W-:Y:S01]  /*1790*/  UMOV UR15, 0x40000040 ;  /* 0x40000040000f7882 */ /* 0x000fe20000000000 */
[----:B------:R-:W-:Y:S01]  /*17a0*/  UMOV UR17, 0x40000040 ;  /* 0x4000004000117882 */ /* 0x000fe20000000000 */
[----:B------:R-:W-:Y:S01]  /*17b0*/  UMOV UR19, 0x40000040 ;  /* 0x4000004000137882 */ /* 0x000fe20000000000 */
[----:B------:R-:W1:Y:S01]  /*17c0*/  S2R R6, SR_TID.X ;  /* 0x0000000000067919 */ /* 0x000e620000002100 */
[----:B0-----:R-:W-:Y:S01]  /*17d0*/  R2UR UR4, R4 ;  /* 0x00000000040472ca */ /* 0x001fe200000e0000 */
[----:B------:R-:W-:Y:S01]  /*17e0*/  IMAD.U32 R4, RZ, RZ, UR36 ;  /* 0x00000024ff047e24 */ /* 0x000fe2000f8e00ff */
[----:B------:R-:W-:-:S11]  /*17f0*/  WARPGROUP.ARRIVE ;  /* 0x00000000000079c5 */ /* 0x000fd60000000000 */
[----:B------:R-:W-:-:S04]  /*1800*/  ULEA.HI UR5, UR4, UR4, URZ, 0x1 ;  /* 0x0000000404057291 */ /* 0x000fc8000f8f083f */
[----:B------:R-:W-:-:S04]  /*1810*/  ULOP3.LUT UR5, UR5, 0x1fffe, URZ, 0xc0, !UPT ;  /* 0x0001fffe05057892 */ /* 0x000fc8000f8ec03f */
[----:B------:R-:W-:Y:S01]  /*1820*/  UIADD3 UR5, UR4, -UR5, URZ ;  /* 0x8000000504057290 */ /* 0x000fe2000fffe03f */
[----:B-1----:R-:W-:Y:S01]  /*1830*/  LOP3.LUT R5, R6, 0x7f, RZ, 0xc0, !PT ;  /* 0x0000007f06057812 */ /* 0x002fe200078ec0ff */
[----:B------:R-:W-:Y:S02]  /*1840*/  UIADD3 UR4, UR37, 0x36400, URZ ;  /* 0x0003640025047890 */ /* 0x000fe4000fffe03f */
[----:B------:R-:W-:Y:S01]  /*1850*/  ULEA UR5, UR5, UR37, 0xf ;  /* 0x0000002505057291 */ /* 0x000fe2000f8e783f */
[----:B------:R-:W-:Y:S01]  /*1860*/  ISETP.NE.AND P1, PT, R5, RZ, PT ;  /* 0x000000ff0500720c */ /* 0x000fe20003f25270 */
[----:B------:R-:W-:Y:S02]  /*1870*/  USHF.R.U32.HI UR4, URZ, 0x4, UR4 ;  /* 0x000000043f047899 */ /* 0x000fe40008011604 */
[----:B------:R-:W-:Y:S02]  /*1880*/  UIADD3 UR5, UR5, 0x400, URZ ;  /* 0x0000040005057890 */ /* 0x000fe4000fffe03f */
[----:B------:R-:W-:-:S02]  /*1890*/  ULOP3.LUT UR4, UR4, 0x3fff, URZ, 0xc0, !UPT ;  /* 0x00003fff04047892 */ /* 0x000fc4000f8ec03f */
[----:B------:R-:W-:Y:S02]  /*18a0*/  USHF.R.U32.HI UR5, URZ, 0x4, UR5 ;  /* 0x000000043f057899 */ /* 0x000fe40008011605 */
[----:B------:R-:W-:Y:S02]  /*18b0*/  ULOP3.LUT UR4, UR4, 0x10000, URZ, 0xfc, !UPT ;  /* 0x0001000004047892 */ /* 0x000fe4000f8efc3f */
[----:B------:R-:W-:Y:S02]  /*18c0*/  ULOP3.LUT UR5, UR5, 0x3fff, URZ, 0xc0, !UPT ;  /* 0x00003fff05057892 */ /* 0x000fe4000f8ec03f */
[----:B------:R-:W-:Y:S01]  /*18d0*/  UIADD3 UR8, UR4, 0x2, URZ ;  /* 0x0000000204087890 */ /* 0x000fe2000fffe03f */
[----:B------:R-:W-:Y:S01]  /*18e0*/  @!P1 LEA R4, R4, UR37, 0x3 ;  /* 0x0000002504049c11 */ /* 0x000fe2000f8e18ff */
[----:B------:R-:W-:Y:S02]  /*18f0*/  ULOP3.LUT UR20, UR5, 0x2000000, URZ, 0xfc, !UPT ;  /* 0x0200000005147892 */ /* 0x000fe4000f8efc3f */
[----:B------:R-:W-:-:S02]  /*1900*/  UIADD3 UR12, UR4, 0x4, URZ ;  /* 0x00000004040c7890 */ /* 0x000fc4000fffe03f */
[----:B------:R-:W-:Y:S01]  /*1910*/  ULEA UR6, UR36, UR20, 0xc ;  /* 0x0000001424067291 */ /* 0x000fe2000f8e603f */
[----:B------:R-:W-:Y:S01]  /*1920*/  @!P1 VIADD R4, R4, 0x38860 ;  /* 0x0003886004049836 */ /* 0x000fe20000000000 */
[----:B------:R-:W-:Y:S01]  /*1930*/  UMOV UR5, 0x40000040 ;  /* 0x4000004000057882 */ /* 0x000fe20000000000 */
[----:B------:R-:W-:Y:S02]  /*1940*/  UIADD3 UR16, UR4, 0x6, URZ ;  /* 0x0000000604107890 */ /* 0x000fe4000fffe03f */
[----:B------:R-:W-:Y:S01]  /*1950*/  UIADD3 UR10, UR6, 0x80, URZ ;  /* 0x00000080060a7890 */ /* 0x000fe2000fffe03f */
[----:B------:R-:W-:Y:S01]  /*1960*/  @!P1 PRMT R4, RZ, 0x654, R4 ;  /* 0x00000654ff049816 */ /* 0x000fe20000000004 */
[----:B------:R-:W-:Y:S02]  /*1970*/  UIADD3 UR14, UR6, 0x100, URZ ;  /* 0x00000100060e7890 */ /* 0x000fe4000fffe03f */
[----:B------:R-:W-:Y:S01]  /*1980*/  HGMMA.64x256x16.F32.BF16 R24, gdesc[UR4].tnspB, RZ, !UPT, gsb0 ;  /* 0x43e00000041879f0 */ /* 0x000fe2000c0018ff */
[----:B------:R-:W-:-:S02]  /*1990*/  UIADD3 UR18, UR6, 0x180, URZ ;  /* 0x0000018006127890 */ /* 0x000fc4000fffe03f */
        /* <DEDUP_REMOVED lines=16> */
[----:B------:R-:W-:-:S07]  /*1aa0*/  VIADD R174, R174, 0xfffffffe ;  /* 0xfffffffeaeae7836 */ /* 0x000fce0000000000 */
.L_x_778:
[----:B------:R-:W-:Y:S01]  /*1ab0*/  BAR.SYNC.DEFER_BLOCKING 0xe, 0x100 ;  /* 0x0384000000007b1d */ /* 0x000fe20000010000 */
[----:B01----:R-:W-:Y:S01]  /*1ac0*/  IMAD.U32 R4, RZ, RZ, UR36 ;  /* 0x00000024ff047e24 */ /* 0x003fe2000f8e00ff */
[----:B------:R-:W-:Y:S01]  /*1ad0*/  UIADD3 UR36, UR36, 0x1, URZ ;  /* 0x0000000124247890 */ /* 0x000fe2000fffe03f */
[C---:B------:R-:W-:Y:S01]  /*1ae0*/  ISETP.GT.AND P0, PT, R174.reuse, RZ, PT ;  /* 0x000000ffae00720c */ /* 0x040fe20003f04270 */
[----:B------:R-:W-:Y:S02]  /*1af0*/  VIADD R174, R174, 0xffffffff ;  /* 0xffffffffaeae7836 */ /* 0x000fe40000000000 */
[----:B------:R-:W-:Y:S01]  /*1b00*/  LEA R4, R4, R17, 0x6 ;  /* 0x0000001104047211 */ /* 0x000fe200078e30ff */
[----:B------:R-:W-:Y:S01]  /*1b10*/  UISETP.NE.AND UP0, UPT, UR36, 0x2, UPT ;  /* 0x000000022400788c */ /* 0x000fe2000bf05270 */
[----:B------:R-:W-:Y:S02]  /*1b20*/  UMOV UR7, 0x40000040 ;  /* 0x4000004000077882 */ /* 0x000fe40000000000 */
[----:B------:R-:W-:Y:S01]  /*1b30*/  LEA R4, R4, UR37, 0x2 ;  /* 0x0000002504047c11 */ /* 0x000fe2000f8e10ff */
[----:B------:R-:W-:Y:S01]  /*1b40*/  USEL UR36, UR36, URZ, UP0 ;  /* 0x0000003f24247287 */ /* 0x000fe20008000000 */
[----:B------:R-:W-:Y:S01]  /*1b50*/  UMOV UR11, 0x40000040 ;  /* 0x40000040000b7882 */ /* 0x000fe20000000000 */
[----:B------:R-:W-:-:S02]  /*1b60*/  UMOV UR15, 0x40000040 ;  /* 0x40000040000f7882 */ /* 0x000fc40000000000 */
[----:B------:R-:W-:Y:S01]  /*1b70*/  ULEA UR6, UR36, UR20, 0xc ;  /* 0x0000001424067291 */ /* 0x000fe2000f8e603f */
[----:B------:R-:W-:-:S03]  /*1b80*/  UMOV UR19, 0x40000040 ;  /* 0x4000004000137882 */ /* 0x000fc60000000000 */
[----:B------:R-:W-:Y:S02]  /*1b90*/  UIADD3 UR10, UR6, 0x80, URZ ;  /* 0x00000080060a7890 */ /* 0x000fe4000fffe03f */
[----:B------:R-:W-:Y:S02]  /*1ba0*/  UIADD3 UR14, UR6, 0x100, URZ ;  /* 0x00000100060e7890 */ /* 0x000fe4000fffe03f */
[----:B------:R-:W-:Y:S01]  /*1bb0*/  UIADD3 UR18, UR6, 0x180, URZ ;  /* 0x0000018006127890 */ /* 0x000fe2000fffe03f */
[----:B------:R-:W0:Y:S04]  /*1bc0*/  LDS R5, [R4+0x38400] ;  /* 0x0384000004057984 */ /* 0x000e280000000800 */
[----:B------:R1:W2:Y:S02]  /*1bd0*/  LDS R6, [R4+0x38420] ;  /* 0x0384200004067984 */ /* 0x0002a40000000800 */
[----:B-1----:R-:W-:-:S05]  /*1be0*/  IMAD.U32 R4, RZ, RZ, UR36 ;  /* 0x00000024ff047e24 */ /* 0x002fca000f8e00ff */
[----:B------:R-:W-:-:S05]  /*1bf0*/  @!P1 LEA R4, R4, UR37, 0x3 ;  /* 0x0000002504049c11 */ /* 0x000fca000f8e18ff */
[----:B------:R-:W-:-:S05]  /*1c00*/  @!P1 VIADD R4, R4, 0x38860 ;  /* 0x0003886004049836 */ /* 0x000fca0000000000 */
[----:B------:R-:W-:Y:S01]  /*1c10*/  @!P1 PRMT R4, RZ, 0x654, R4 ;  /* 0x00000654ff049816 */ /* 0x000fe20000000004 */
        /* <DEDUP_REMOVED lines=127> */
[----:B------:R-:W-:-:S06]  /*2410*/  FMUL.FTZ R151, R151, R6 ;  /* 0x0000000697977220 */ /* 0x000fcc0000410000 */
[----:B------:R-:W-:-:S06]  /*2420*/  WARPGROUP.ARRIVE ;  /* 0x00000000000079c5 */ /* 0x000fcc0000000000 */
[----:B------:R-:W-:Y:S01]  /*2430*/  HGMMA.64x256x16.F32.BF16 R24, gdesc[UR4].tnspB, R24, gsb0 ;  /* 0x43e00000041879f0 */ /* 0x000fe20008001818 */
[----:B------:R-:W-:-:S06]  /*2440*/  USEL UR6, URZ, 0x1, UP0 ;  /* 0x000000013f067887 */ /* 0x000fcc0008000000 */
[----:B------:R-:W-:Y:S01]  /*2450*/  LOP3.LUT R2, R2, UR6, RZ, 0x3c, !PT ;  /* 0x0000000602027c12 */ /* 0x000fe2000f8e3cff */
[----:B------:R-:W-:Y:S02]  /*2460*/  WARPGROUP.DEPBAR.LE gsb0, 0x0 ;  /* 0x00008000000079c5 */ /* 0x000fe40000010000 */
[----:B------:R-:W-:-:S15]  /*2470*/  WARPGROUP.ARRIVE ;  /* 0x00000000000079c5 */ /* 0x000fde0000000000 */
[----:B------:R-:W-:-:S03]  /*2480*/  NOP ;  /* 0x0000000000007918 */ /* 0x000fc60000000000 */
        /* <DEDUP_REMOVED lines=13> */
.L_x_777:
[----:B------:R-:W-:Y:S01]  /*2560*/  BAR.SYNC.DEFER_BLOCKING 0xe, 0x100 ;  /* 0x0384000000007b1d */ /* 0x000fe20000010000 */
[----:B01----:R-:W-:Y:S01]  /*2570*/  IMAD.U32 R4, RZ, RZ, UR36 ;  /* 0x00000024ff047e24 */ /* 0x003fe2000f8e00ff */
[----:B------:R-:W-:Y:S01]  /*2580*/  UIADD3 UR36, UR36, 0x1, URZ ;  /* 0x0000000124247890 */ /* 0x000fe2000fffe03f */
[----:B------:R-:W-:Y:S02]  /*2590*/  PLOP3.LUT P0, PT, PT, PT, PT, 0x8, 0x0 ;  /* 0x000000000000781c */ /* 0x000fe40003f0e170 */
[----:B------:R-:W-:Y:S01]  /*25a0*/  IMAD R4, R4, 0x40, R17 ;  /* 0x0000004004047824 */ /* 0x000fe200078e0211 */
[----:B------:R-:W-:-:S04]  /*25b0*/  UISETP.NE.AND UP0, UPT, UR36, 0x2, UPT ;  /* 0x000000022400788c */ /* 0x000fc8000bf05270 */
[----:B------:R-:W-:Y:S01]  /*25c0*/  LEA R6, R4, UR37, 0x2 ;  /* 0x0000002504067c11 */ /* 0x000fe2000f8e10ff */
[----:B------:R-:W-:Y:S02]  /*25d0*/  USEL UR4, URZ, 0x1, UP0 ;  /* 0x000000013f047887 */ /* 0x000fe40008000000 */
[----:B------:R-:W-:-:S04]  /*25e0*/  USEL UR36, UR36, URZ, UP0 ;  /* 0x0000003f24247287 */ /* 0x000fc80008000000 */
[----:B------:R-:W-:Y:S01]  /*25f0*/  LOP3.LUT R2, R2, UR4, RZ, 0x3c, !PT ;  /* 0x0000000402027c12 */ /* 0x000fe2000f8e3cff */
[----:B------:R-:W0:Y:S04]  /*2600*/  LDS R5, [R6+0x38400] ;  /* 0x0384000006057984 */ /* 0x000e280000000800 */
[----:B------:R-:W1:Y:S01]  /*2610*/  LDS R4, [R6+0x38420] ;  /* 0x0384200006047984 */ /* 0x000e620000000800 */
[-C--:B0-----:R-:W-:Y:S01]  /*2620*/  FMUL.FTZ R14, R40, R5.reuse ;  /* 0x00000005280e7220 */ /* 0x081fe20000410000 */
[-C--:B------:R-:W-:Y:S01]  /*2630*/  FMUL.FTZ R169, R24, R5.reuse ;  /* 0x0000000518a97220 */ /* 0x080fe20000410000 */
[-C--:B------:R-:W-:Y:S01]  /*2640*/  FMUL.FTZ R8, R25, R5.reuse ;  /* 0x0000000519087220 */ /* 0x080fe20000410000 */
[-C--:B------:R-:W-:Y:S01]  /*2650*/  FMUL.FTZ R20, R28, R5.reuse ;  /* 0x000000051c147220 */ /* 0x080fe20000410000 */
        /* <DEDUP_REMOVED lines=126> */
.L_x_775:
        /* <DEDUP_REMOVED lines=19> */
[----:B------:R-:W-:Y:S01]  /*2f70*/  MOV R4, UR4 ;  /* 0x0000000400047c02 */ /* 0x000fe20008000f00 */
        /* <DEDUP_REMOVED lines=11> */
[----:B-1----:R-:W-:Y:S05]  /*3030*/  CALL.ABS.NOINC R14 ;  /* 0x000000000e007343 */ /* 0x002fea0003c00000 */
.L_x_779:
[----:B------:R-:W2:Y:S01]  /*3040*/  LDL R20, [R1] ;  /* 0x0000000001147983 */ /* 0x000ea20000100800 */
[----:B------:R-:W-:-:S04]  /*3050*/  ULEA.HI UR4, UR41, UR41, URZ, 0x1 ;  /* 0x0000002929047291 */ /* 0x000fc8000f8f083f */
[----:B------:R-:W-:-:S04]  /*3060*/  ULOP3.LUT UR4, UR4, 0xfffffffe, URZ, 0xc0, !UPT ;  /* 0xfffffffe04047892 */ /* 0x000fc8000f8ec03f */
[----:B------:R-:W-:-:S06]  /*3070*/  UIADD3 UR4, UR41, -UR4, URZ ;  /* 0x8000000429047290 */ /* 0x000fcc000fffe03f */
[----:B------:R-:W-:-:S05]  /*3080*/  IMAD.U32 R4, RZ, RZ, UR4 ;  /* 0x00000004ff047e24 */ /* 0x000fca000f8e00ff */
[----:B------:R-:W-:-:S04]  /*3090*/  SHF.L.U32 R4, R4, 0x1f, RZ ;  /* 0x0000001f04047819 */ /* 0x000fc800000006ff */
[----:B------:R-:W0:Y:S01]  /*30a0*/  SYNCS.PHASECHK.TRANS64.TRYWAIT P1, [UR37+0x38800], R4 ;  /* 0x03880004ff0075a7 */ /* 0x000e220008020165 */
[----:B--2---:R-:W-:Y:S01]  /*30b0*/  ISETP.NE.AND P0, PT, R20, RZ, PT ;  /* 0x000000ff1400720c */ /* 0x004fe20003f05270 */
[----:B0-----:R-:W-:-:S12]  /*30c0*/  @!P1 BRA `(.L_x_780) ;  /* 0x000000d4001c9947 */ /* 0x001fd80003800000 */
.L_x_894:
[----:B------:R-:W-:Y:S05]  /*30d0*/  @P0 BRA `(.L_x_781) ;  /* 0x0000000000040947 */ /* 0x000fea0003800000 */
[----:B------:R-:W-:Y:S01]  /*30e0*/  BPT.TRAP 0x1 ;  /* 0x000000040000795c */ /* 0x000fe20000300000 */
.L_x_781:
[----:B0-----:R-:W-:Y:S01]  /*30f0*/  IMAD.U32 R3, RZ, RZ, UR36 ;  /* 0x00000024ff037e24 */ /* 0x001fe2000f8e00ff */
[----:B------:R-:W-:-:S04]  /*3100*/  SHF.L.U32 R6, R2, 0x1f, RZ ;  /* 0x0000001f02067819 */ /* 0x000fc800000006ff */
[----:B------:R-:W-:-:S04]  /*3110*/  LEA R3, R3, UR37, 0x3 ;  /* 0x0000002503037c11 */ /* 0x000fc8000f8e18ff */
[----:B------:R0:W1:Y:S01]  /*3120*/  SYNCS.PHASECHK.TRANS64.TRYWAIT P1, [R3+URZ+0x38830], R6 ;  /* 0x03883006030075a7 */ /* 0x000062000802017f */
[----:B------:R-:W-:Y:S05]  /*3130*/  @P0 BRA `(.L_x_782) ;  /* 0x0000000000040947 */ /* 0x000fea0003800000 */
[----:B------:R-:W-:Y:S01]  /*3140*/  BPT.TRAP 0x1 ;  /* 0x000000040000795c */ /* 0x000fe20000300000 */
.L_x_782:
[----:B-1----:R-:W-:Y:S05]  /*3150*/  @P1 BRA `(.L_x_783) ;  /* 0x0000000000081947 */ /* 0x002fea0003800000 */
[----:B------:R-:W1:Y:S02]  /*3160*/  SYNCS.PHASECHK.TRANS64.TRYWAIT P1, [R3+URZ+0x38830], R6 ;  /* 0x03883006030075a7 */ /* 0x000e64000802017f */
[----:B-1----:R-:W-:Y:S05]  /*3170*/  @!P1 BRA `(.L_x_784) ;  /* 0x000000d400089947 */ /* 0x002fea0003800000 */
.L_x_783:
[----:B------:R-:W-:-:S04]  /*3180*/  UIADD3 UR4, UR37, 0x22400, URZ ;  /* 0x0002240025047890 */ /* 0x000fc8000fffe03f */
[----:B------:R-:W-:-:S04]  /*3190*/  USHF.R.U32.HI UR4, URZ, 0x4, UR4 ;  /* 0x000000043f047899 */ /* 0x000fc80008011604 */
[----:B------:R-:W-:-:S06]  /*31a0*/  ULOP3.LUT UR4, UR4, 0x3fff, URZ, 0xc0, !UPT ;  /* 0x00003fff04047892 */ /* 0x000fcc000f8ec03f */
[----:B------:R-:W-:Y:S01]  /*31b0*/  IMAD.U32 R0, RZ, RZ, UR4 ;  /* 0x00000004ff007e24 */ /* 0x000fe2000f8e00ff */
[----:B------:R-:W-:Y:S05]  /*31c0*/  WARPSYNC.ALL ;  /* 0x0000000000007948 */ /* 0x000fea0003800000 */
[----:B------:R-:W-:-:S04]  /*31d0*/  LOP3.LUT R0, R0, 0x10000, RZ, 0xfc, !PT ;  /* 0x0001000000007812 */ /* 0x000fc800078efcff */
        /* <DEDUP_REMOVED lines=10> */
[----:B------:R-:W-:-:S02]  /*3280*/  UMOV UR17, 0x40000040 ;  /* 0x4000004000117882 */ /* 0x000fc40000000000 */
[----:B------:R-:W-:Y:S02]  /*3290*/  ULEA UR6, UR36, UR6, 0x9 ;  /* 0x0000000624067291 */ /* 0x000fe4000f8e483f */
[----:B------:R-:W-:Y:S02]  /*32a0*/  ULOP3.LUT UR4, UR4, 0x10000, URZ, 0xfc, !UPT ;  /* 0x0001000004047892 */ /* 0x000fe4000f8efc3f */
[----:B------:R-:W-:Y:S02]  /*32b0*/  UIADD3 UR14, UR6, 0x2, URZ ;  /* 0x00000002060e7890 */ /* 0x000fe4000fffe03f */
[----:B------:R-:W-:Y:S02]  /*32c0*/  UIADD3 UR12, UR4, 0x2, URZ ;  /* 0x00000002040c7890 */ /* 0x000fe4000fffe03f */
[----:B------:R-:W-:Y:S02]  /*32d0*/  UIADD3 UR18, UR6, 0x4, URZ ;  /* 0x0000000406127890 */ /* 0x000fe4000fffe03f */
[----:B------:R-:W-:-:S02]  /*32e0*/  UIADD3 UR16, UR4, 0x4, URZ ;  /* 0x0000000404107890 */ /* 0x000fc4000fffe03f */
[----:B------:R-:W-:Y:S01]  /*32f0*/  HGMMA.64x64x16.F32.BF16 R24, gdesc[UR4], RZ, !UPT, gsb0 ;  /* 0x00e00000041879f0 */ /* 0x000fe2000c0018ff */
[----:B------:R-:W-:Y:S02]  /*3300*/  UIADD3 UR22, UR6, 0x6, URZ ;  /* 0x0000000606167890 */ /* 0x000fe4000fffe03f */
[----:B------:R-:W-:Y:S01]  /*3310*/  UIADD3 UR20, UR4, 0x6, URZ ;  /* 0x0000000604147890 */ /* 0x000fe2000fffe03f */
[----:B------:R-:W-:Y:S01]  /*3320*/  UMOV UR23, 0x40000040 ;  /* 0x4000004000177882 */ /* 0x000fe20000000000 */
        /* <DEDUP_REMOVED lines=11> */
[----:B------:R-:W2:Y:S02]  /*33e0*/  SYNCS.PHASECHK.TRANS64.TRYWAIT P1, [UR37+0x38810], R4 ;  /* 0x03881004ff0075a7 */ /* 0x000ea40008020165 */
[----:B--2---:R-:W-:Y:S05]  /*33f0*/  @!P1 BRA `(.L_x_785) ;  /* 0x000000d0007c9947 */ /* 0x004fea0003800000 */
.L_x_895:
[----:B------:R-:W-:Y:S05]  /*3400*/  @P0 BRA `(.L_x_786) ;  /* 0x0000000000040947 */ /* 0x000fea0003800000 */
[----:B------:R-:W-:Y:S01]  /*3410*/  BPT.TRAP 0x1 ;  /* 0x000000040000795c */ /* 0x000fe20000300000 */
.L_x_786:
[----:B------:R3:W4:Y:S01]  /*3420*/  SYNCS.PHASECHK.TRANS64.TRYWAIT P1, [R3+URZ+0x38850], R6 ;  /* 0x03885006030075a7 */ /* 0x000722000802017f */
[----:B------:R-:W-:Y:S05]  /*3430*/  @P0 BRA `(.L_x_787) ;  /* 0x0000000000040947 */ /* 0x000fea0003800000 */
[----:B------:R-:W-:Y:S01]  /*3440*/  BPT.TRAP 0x1 ;  /* 0x000000040000795c */ /* 0x000fe20000300000 */
.L_x_787:
[----:B----4-:R-:W-:Y:S05]  /*3450*/  @P1 BRA `(.L_x_788) ;  /* 0x0000000000081947 */ /* 0x010fea0003800000 */
[----:B------:R-:W4:Y:S02]  /*3460*/  SYNCS.PHASECHK.TRANS64.TRYWAIT P1, [R3+URZ+0x38850], R6 ;  /* 0x03885006030075a7 */ /* 0x000f24000802017f */
[----:B----4-:R-:W-:Y:S05]  /*3470*/  @!P1 BRA `(.L_x_789) ;  /* 0x000000d000749947 */ /* 0x010fea0003800000 */
.L_x_788:
[----:B------:R-:W-:Y:S01]  /*3480*/  UIADD3 UR4, UR37, 0x400, URZ ;  /* 0x0000040025047890 */ /* 0x000fe2000fffe03f */
[----:B------:R-:W-:Y:S01]  /*3490*/  WARPGROUP.ARRIVE ;  /* 0x00000000000079c5 */ /* 0x000fe20000000000 */
[----:B------:R-:W-:-:S05]  /*34a0*/  UIADD3 UR5, UR37, 0x26400, URZ ;  /* 0x0002640025057890 */ /* 0x000fca000fffe03f */
[----:B--2---:R-:W2:Y:S01]  /*34b0*/  S2R R4, SR_TID.X ;  /* 0x0000000000047919 */ /* 0x004ea20000002100 */
[----:B------:R-:W-:Y:S01]  /*34c0*/  USHF.R.U32.HI UR4, URZ, 0x4, UR4 ;  /* 0x000000043f047899 */ /* 0x000fe20008011604 */
[----:B------:R-:W-:Y:S01]  /*34d0*/  IMAD R5, R174, -0x40, R152 ;  /* 0xffffffc0ae057824 */ /* 0x000fe200078e0298 */
[----:B------:R-:W-:Y:S01]  /*34e0*/  USHF.R.U32.HI UR5, URZ, 0x4, UR5 ;  /* 0x000000043f057899 */ /* 0x000fe20008011605 */
[----:B------:R-:W5:Y:S01]  /*34f0*/  S2R R57, SR_TID.X ;  /* 0x0000000000397919 */ /* 0x000f620000002100 */
[----:B------:R-:W-:Y:S02]  /*3500*/  ULOP3.LUT UR4, UR4, 0x3fff, URZ, 0xc0, !UPT ;  /* 0x00003fff04047892 */ /* 0x000fe4000f8ec03f */
[----:B------:R-:W-:Y:S01]  /*3510*/  ULOP3.LUT UR5, UR5, 0x3fff, URZ, 0xc0, !UPT ;  /* 0x00003fff05057892 */ /* 0x000fe2000f8ec03f */
[----:B------:R-:W-:Y:S01]  /*3520*/  IADD3 R5, -R22, 0x40, R5 ;  /* 0x0000004016057810 */ /* 0x000fe20007ffe105 */
[----:B------:R-:W-:Y:S02]  /*3530*/  ULOP3.LUT UR4, UR4, 0x10000, URZ, 0xfc, !UPT ;  /* 0x0001000004047892 */ /* 0x000fe4000f8efc3f */
[----:B------:R-:W-:Y:S01]  /*3540*/  ULOP3.LUT UR5, UR5, 0x10000, URZ, 0xfc, !UPT ;  /* 0x0001000005057892 */ /* 0x000fe2000f8efc3f */
[C---:B------:R-:W-:Y:S01]  /*3550*/  ISETP.GT.AND P5, PT, R5.reuse, RZ, PT ;  /* 0x000000ff0500720c */ /* 0x040fe20003fa4270 */
[----:B------:R-:W-:Y:S01]  /*3560*/  ULEA UR6, UR36, UR4, 0xc ;  /* 0x0000000424067291 */ /* 0x000fe2000f8e603f */
[C---:B------:R-:W-:Y:S01]  /*3570*/  ISETP.GT.AND P4, PT, R5.reuse, 0x1, PT ;  /* 0x000000010500780c */ /* 0x040fe20003f84270 */
[----:B------:R-:W-:Y:S01]  /*3580*/  UMOV UR9, 0x40000040 ;  /* 0x4000004000097882 */ /* 0x000fe20000000000 */
[----:B------:R-:W-:Y:S01]  /*3590*/  UMOV UR11, 0x40000040 ;  /* 0x40000040000b7882 */ /* 0x000fe20000000000 */
[----:B------:R-:W-:Y:S01]  /*35a0*/  UIADD3 UR14, UR5, 0x800, URZ ;  /* 0x00000800050e7890 */ /* 0x000fe2000fffe03f */
[C---:B------:R-:W-:Y:S01]  /*35b0*/  ISETP.GT.AND P3, PT, R5.reuse, 0x8, PT ;  /* 0x000000080500780c */ /* 0x040fe20003f64270 */
[----:B------:R-:W-:Y:S01]  /*35c0*/  UMOV UR8, UR5 ;  /* 0x0000000500087c82 */ /* 0x000fe20008000000 */
[----:B------:R-:W-:Y:S01]  /*35d0*/  UMOV UR10, UR6 ;  /* 0x00000006000a7c82 */ /* 0x000fe20008000000 */
[----:B------:R-:W-:Y:S01]  /*35e0*/  UIADD3 UR15, UR6, 0x800, URZ ;  /* 0x00000800060f7890 */ /* 0x000fe2000fffe03f */
[----:B------:R-:W-:Y:S01]  /*35f0*/  HGMMA.64x64x16.F32.BF16 R24, gdesc[UR8], R24, gsb0 ;  /* 0x00e00000081879f0 */ /* 0x000fe20008001818 */
[----:B------:R-:W-:Y:S01]  /*3600*/  UIADD3 UR8, UR5, 0x2, URZ ;  /* 0x0000000205087890 */ /* 0x000fe2000fffe03f */
[C---:B------:R-:W-:Y:S01]  /*3610*/  ISETP.GT.AND P2, PT, R5.reuse, 0x9, PT ;  /* 0x000000090500780c */ /* 0x040fe20003f44270 */
[----:B------:R-:W-:Y:S01]  /*3620*/  UIADD3 UR10, UR6, 0x2, URZ ;  /* 0x00000002060a7890 */ /* 0x000fe2000fffe03f */
[C---:B------:R-:W-:Y:S01]  /*3630*/  ISETP.GT.AND P1, PT, R5.reuse, 0x10, PT ;  /* 0x000000100500780c */ /* 0x040fe20003f24270 */
[----:B------:R-:W-:Y:S01]  /*3640*/  UMOV UR9, 0x40000040 ;  /* 0x4000004000097882 */ /* 0x000fe20000000000 */
[----:B------:R-:W-:Y:S01]  /*3650*/  UMOV UR11, 0x40000040 ;  /* 0x40000040000b7882 */ /* 0x000fe20000000000 */
[----:B------:R-:W-:Y:S01]  /*3660*/  UMOV UR25, 0x40000040 ;  /* 0x4000004000197882 */ /* 0x000fe20000000000 */
[----:B------:R-:W-:Y:S01]  /*3670*/  UMOV UR27, 0x40000040 ;  /* 0x40000040001b7882 */ /* 0x000fe20000000000 */
[----:B------:R-:W-:-:S02]  /*3680*/  ISETP.GT.AND P6, PT, R5, 0x11, PT ;  /* 0x000000110500780c */ /* 0x000fc40003fc4270 */
[----:B--2---:R-:W-:Y:S02]  /*3690*/  SHF.R.U32.HI R4, RZ, 0x7, R4 ;  /* 0x00000007ff047819 */ /* 0x004fe40000011604 */
[----:B-----5:R-:W-:-:S04]  /*36a0*/  LOP3.LUT R57, R57, 0x7f, RZ, 0xc0, !PT ;  /* 0x0000007f39397812 */ /* 0x020fc800078ec0ff */
[----:B------:R-:W2:Y:S02]  /*36b0*/  SHFL.IDX PT, R4, R4, RZ, 0x1f ;  /* 0x00001fff04047589 */ /* 0x000ea400000e0000 */
[----:B--2---:R-:W-:-:S13]  /*36c0*/  R2UR UR7, R4 ;  /* 0x00000000040772ca */ /* 0x004fda00000e0000 */
[----:B------:R-:W-:-:S04]  /*36d0*/  UISETP.GT.AND UP0, UPT, UR7, 0x7f, UPT ;  /* 0x0000007f0700788c */ /* 0x000fc8000bf04270 */
[----:B------:R-:W-:Y:S01]  /*36e0*/  USEL UR7, URZ, 0x2, !UP0 ;  /* 0x000000023f077887 */ /* 0x000fe2000c000000 */
[----:B------:R-:W-:Y:S02]  /*36f0*/  WARPGROUP.DEPBAR.LE gsb0, 0x0 ;  /* 0x00008000000079c5 */ /* 0x000fe40000010000 */
[----:B------:R-:W-:-:S06]  /*3700*/  WARPGROUP.ARRIVE ;  /* 0x00000000000079c5 */ /* 0x000fcc0000000000 */
[----:B------:R-:W-:Y:S01]  /*3710*/  HGMMA.64x64x16.F32.BF16 R24, gdesc[UR8], R24, gsb0 ;  /* 0x00e00000081879f0 */ /* 0x000fe20008001818 */
[----:B------:R-:W-:Y:S02]  /*3720*/  UIADD3 UR8, UR5, 0x4, URZ ;  /* 0x0000000405087890 */ /* 0x000fe4000fffe03f */
[----:B------:R-:W-:Y:S01]  /*3730*/  UIADD3 UR10, UR6, 0x4, URZ ;  /* 0x00000004060a7890 */ /* 0x000fe2000fffe03f */
[----:B------:R-:W-:Y:S01]  /*3740*/  UMOV UR9, 0x40000040 ;  /* 0x4000004000097882 */ /* 0x000fe20000000000 */
[----:B------:R-:W-:Y:S01]  /*3750*/  UMOV UR11, 0x40000040 ;  /* 0x40000040000b7882 */ /* 0x000fe20000000000 */
        /* <DEDUP_REMOVED lines=94> */
[----:B------:R-:W-:Y:S02]  /*3d40*/  UIADD3 UR8, UR7, UR14, URZ ;  /* 0x0000000e07087290 */ /* 0x000fe4000fffe03f */
[----:B------:R-:W-:Y:S01]  /*3d50*/  UIADD3 UR10, UR7, UR15, URZ ;  /* 0x0000000f070a7290 */ /* 0x000fe2000fffe03f */
[----:B------:R-:W-:Y:S01]  /*3d60*/  UMOV UR9, 0x40000040 ;  /* 0x4000004000097882 */ /* 0x000fe20000000000 */
[----:B------:R-:W-:Y:S01]  /*3d70*/  UMOV UR11, 0x40000040 ;  /* 0x40000040000b7882 */ /* 0x000fe20000000000 */
[----:B------:R-:W-:Y:S02]  /*3d80*/  WARPGROUP.DEPBAR.LE gsb0, 0x0 ;  /* 0x00008000000079c5 */ /* 0x000fe40000010000 */
[----:B------:R-:W-:-:S06]  /*3d90*/  WARPGROUP.ARRIVE ;  /* 0x00000000000079c5 */ /* 0x000fcc0000000000 */
[----:B------:R-:W-:Y:S01]  /*3da0*/  HGMMA.64x64x16.F32.BF16 R24, gdesc[UR8], R24, gsb0 ;  /* 0x00e00000081879f0 */ /* 0x000fe20008001818 */
[----:B------:R-:W-:Y:S01]  /*3db0*/  UMOV UR9, 0x4 ;  /* 0x0000000400097882 */ /* 0x000fe20000000000 */
[----:B------:R-:W-:Y:S01]  /*3dc0*/  UMOV UR10, 0x28 ;  /* 0x00000028000a7882 */ /* 0x000fe20000000000 */
[----:B------:R-:W-:Y:S02]  /*3dd0*/  USEL UR8, UR9, 0x2, UP0 ;  /* 0x0000000209087887 */ /* 0x000fe40008000000 */
[----:B------:R-:W-:Y:S02]  /*3de0*/  USEL UR9, UR9, 0x6, !UP0 ;  /* 0x0000000609097887 */ /* 0x000fe4000c000000 */
[----:B------:R-:W-:Y:S02]  /*3df0*/  UIADD3 UR24, UR14, UR8, URZ ;  /* 0x000000080e187290 */ /* 0x000fe4000fffe03f */
[----:B------:R-:W-:Y:S01]  /*3e00*/  UIADD3 UR26, UR15, UR8, URZ ;  /* 0x000000080f1a7290 */ /* 0x000fe2000fffe03f */
[----:B------:R-:W-:Y:S01]  /*3e10*/  UMOV UR11, 0xa00 ;  /* 0x00000a00000b7882 */ /* 0x000fe20000000000 */
[----:B------:R-:W-:-:S02]  /*3e20*/  USEL UR10, UR10, 0x26, UP0 ;  /* 0x000000260a0a7887 */ /* 0x000fc40008000000 */
[----:B------:R-:W-:Y:S02]  /*3e30*/  USEL UR11, UR11, 0x980, UP0 ;  /* 0x000009800b0b7887 */ /* 0x000fe40008000000 */
[----:B------:R-:W-:Y:S02]  /*3e40*/  ULOP3.LUT UR10, UR10, 0x6, URZ, 0xc0, !UPT ;  /* 0x000000060a0a7892 */ /* 0x000fe4000f8ec03f */
[----:B------:R-:W-:Y:S01]  /*3e50*/  ULOP3.LUT UR11, UR11, 0xa00, URZ, 0xc0, !UPT ;  /* 0x00000a000b0b7892 */ /* 0x000fe2000f8ec03f */
[----:B------:R-:W-:Y:S02]  /*3e60*/  WARPGROUP.DEPBAR.LE gsb0, 0x0 ;  /* 0x00008000000079c5 */ /* 0x000fe40000010000 */
[----:B------:R-:W-:-:S06]  /*3e70*/  WARPGROUP.ARRIVE ;  /* 0x00000000000079c5 */ /* 0x000fcc0000000000 */
[----:B------:R-:W-:Y:S01]  /*3e80*/  HGMMA.64x64x16.F32.BF16 R24, gdesc[UR24], R24, gsb0 ;  /* 0x00e00000181879f0 */ /* 0x000fe20008001818 */
[----:B------:R-:W-:Y:S02]  /*3e90*/  UIADD3 UR24, UR14, UR9, URZ ;  /* 0x000000090e187290 */ /* 0x000fe4000fffe03f */
[----:B------:R-:W-:Y:S01]  /*3ea0*/  UIADD3 UR26, UR15, UR9, URZ ;  /* 0x000000090f1a7290 */ /* 0x000fe2000fffe03f */
[----:B------:R-:W-:Y:S01]  /*3eb0*/  UMOV UR25, 0x40000040 ;  /* 0x4000004000197882 */ /* 0x000fe20000000000 */
[----:B------:R-:W-:Y:S01]  /*3ec0*/  UMOV UR27, 0x40000040 ;  /* 0x40000040001b7882 */ /* 0x000fe20000000000 */
[----:B------:R-:W-:Y:S01]  /*3ed0*/  ULOP3.LUT UR15, UR42, 0x2000000, URZ, 0xfc, !UPT ;  /* 0x020000002a0f7892 */ /* 0x000fe2000f8efc3f */
[----:B------:R-:W-:Y:S02]  /*3ee0*/  WARPGROUP.DEPBAR.LE gsb0, 0x0 ;  /* 0x00008000000079c5 */ /* 0x000fe40000010000 */
[----:B------:R-:W-:-:S06]  /*3ef0*/  WARPGROUP.ARRIVE ;  /* 0x00000000000079c5 */ /* 0x000fcc0000000000 */
[----:B------:R-:W-:Y:S01]  /*3f00*/  HGMMA.64x64x16.F32.BF16 R24, gdesc[UR24], R24, gsb0 ;  /* 0x00e00000181879f0 */ /* 0x000fe20008001818 */
[----:B------:R-:W-:Y:S02]  /*3f10*/  UIADD3 UR24, UR10, UR11, UR5 ;  /* 0x0000000b0a187290 */ /* 0x000fe4000fffe005 */
[----:B------:R-:W-:Y:S01]  /*3f20*/  UIADD3 UR26, UR10, UR11, UR6 ;  /* 0x0000000b0a1a7290 */ /* 0x000fe2000fffe006 */
[----:B------:R-:W-:Y:S01]  /*3f30*/  UMOV UR25, 0x40000040 ;  /* 0x4000004000197882 */ /* 0x000fe20000000000 */
[----:B------:R-:W-:Y:S01]  /*3f40*/  UMOV UR27, 0x40000040 ;  /* 0x40000040001b7882 */ /* 0x000fe20000000000 */
[----:B------:R-:W-:Y:S02]  /*3f50*/  UIADD3 UR10, UR5, 0xa00, URZ ;  /* 0x00000a00050a7890 */ /* 0x000fe4000fffe03f */
[----:B------:R-:W-:Y:S01]  /*3f60*/  UIADD3 UR11, UR6, 0xa00, URZ ;  /* 0x00000a00060b7890 */ /* 0x000fe2000fffe03f */
        /* <DEDUP_REMOVED lines=21> */
[----:B------:R-:W-:Y:S01]  /*40c0*/  UMOV UR10, 0x30 ;  /* 0x00000030000a7882 */ /* 0x000fe20000000000 */
[----:B------:R-:W-:Y:S01]  /*40d0*/  UMOV UR11, 0xc00 ;  /* 0x00000c00000b7882 */ /* 0x000fe20000000000 */
[----:B------:R-:W-:Y:S02]  /*40e0*/  USEL UR10, UR10, 0x2e, UP0 ;  /* 0x0000002e0a0a7887 */ /* 0x000fe40008000000 */
[----:B------:R-:W-:-:S02]  /*40f0*/  USEL UR11, UR11, 0xb80, UP0 ;  /* 0x00000b800b0b7887 */ /* 0x000fc40008000000 */
[----:B------:R-:W-:Y:S02]  /*4100*/  ULOP3.LUT UR10, UR10, 0x6, URZ, 0xc0, !UPT ;  /* 0x000000060a0a7892 */ /* 0x000fe4000f8ec03f */
        /* <DEDUP_REMOVED lines=53> */
[----:B------:R-:W-:Y:S02]  /*4460*/  UMOV UR7, 0x40 ;  /* 0x0000004000077882 */ /* 0x000fe40000000000 */
[----:B------:R-:W-:-:S04]  /*4470*/  USEL UR7, UR7, 0x3e, UP0 ;  /* 0x0000003e07077887 */ /* 0x000fc80008000000 */
        /* <DEDUP_REMOVED lines=8> */
[----:B------:R-:W-:Y:S02]  /*4500*/  UIADD3 UR8, UR9, UR10, URZ ;  /* 0x0000000a09087290 */ /* 0x000fe4000fffe03f */
[----:B------:R-:W-:-:S03]  /*4510*/  UIADD3 UR10, UR9, UR11, URZ ;  /* 0x0000000b090a7290 */ /* 0x000fc6000fffe03f */
[----:B------:R-:W-:Y:S01]  /*4520*/  UMOV UR9, 0x40000040 ;  /* 0x4000004000097882 */ /* 0x000fe20000000000 */
[----:B------:R-:W-:Y:S01]  /*4530*/  UMOV UR11, 0x40000040 ;  /* 0x40000040000b7882 */ /* 0x000fe20000000000 */
[----:B------:R-:W-:Y:S02]  /*4540*/  WARPGROUP.DEPBAR.LE gsb0, 0x0 ;  /* 0x00008000000079c5 */ /* 0x000fe40000010000 */
[----:B------:R-:W-:-:S06]  /*4550*/  WARPGROUP.ARRIVE ;  /* 0x00000000000079c5 */ /* 0x000fcc0000000000 */
[----:B------:R-:W-:Y:S03]  /*4560*/  HGMMA.64x64x16.F32.BF16 R24, gdesc[UR24], R24, gsb0 ;  /* 0x00e00000181879f0 */ /* 0x000fe60008001818 */
[----:B------:R-:W-:Y:S02]  /*4570*/  WARPGROUP.DEPBAR.LE gsb0, 0x0 ;  /* 0x00008000000079c5 */ /* 0x000fe40000010000 */
[----:B------:R-:W-:-:S06]  /*4580*/  WARPGROUP.ARRIVE ;  /* 0x00000000000079c5 */ /* 0x000fcc0000000000 */
[----:B------:R-:W-:Y:S01]  /*4590*/  HGMMA.64x64x16.F32.BF16 R24, gdesc[UR8], R24, gsb0 ;  /* 0x00e00000081879f0 */ /* 0x000fe20008001818 */
[----:B------:R-:W-:Y:S01]  /*45a0*/  UMOV UR8, 0x1000 ;  /* 0x0000100000087882 */ /* 0x000fe20000000000 */
[----:B------:R-:W-:Y:S01]  /*45b0*/  UMOV UR9, 0x40000040 ;  /* 0x4000004000097882 */ /* 0x000fe20000000000 */
[----:B------:R-:W-:Y:S01]  /*45c0*/  USEL UR8, UR8, 0xf80, UP0 ;  /* 0x00000f8008087887 */ /* 0x000fe20008000000 */
[----:B------:R-:W-:-:S03]  /*45d0*/  UMOV UR11, 0x40000040 ;  /* 0x40000040000b7882 */ /* 0x000fc60000000000 */
[----:B------:R-:W-:-:S04]  /*45e0*/  ULOP3.LUT UR8, UR8, 0x1e00, URZ, 0xc0, !UPT ;  /* 0x00001e0008087892 */ /* 0x000fc8000f8ec03f */
[----:B------:R-:W-:Y:S02]  /*45f0*/  UIADD3 UR10, UR7, UR8, UR5 ;  /* 0x00000008070a7290 */ /* 0x000fe4000fffe005 */
[----:B------:R-:W-:-:S03]  /*4600*/  UIADD3 UR6, UR7, UR8, UR6 ;  /* 0x0000000807067290 */ /* 0x000fc6000fffe006 */
[----:B------:R-:W-:Y:S02]  /*4610*/  UMOV UR7, 0x40000040 ;  /* 0x4000004000077882 */ /* 0x000fe40000000000 */
[----:B------:R-:W-:Y:S02]  /*4620*/  UMOV UR8, UR10 ;  /* 0x0000000a00087c82 */ /* 0x000fe40008000000 */
[----:B------:R-:W-:Y:S01]  /*4630*/  UMOV UR10, UR6 ;  /* 0x00000006000a7c82 */ /* 0x000fe20008000000 */
[----:B------:R-:W-:Y:S01]  /*4640*/  ULEA UR6, UR36, UR15, 0xc ;  /* 0x0000000f24067291 */ /* 0x000fe2000f8e603f */
[----:B------:R-:W-:Y:S02]  /*4650*/  WARPGROUP.DEPBAR.LE gsb0, 0x0 ;  /* 0x00008000000079c5 */ /* 0x000fe40000010000 */
[----:B------:R-:W-:-:S06]  /*4660*/  WARPGROUP.ARRIVE ;  /* 0x00000000000079c5 */ /* 0x000fcc0000000000 */
[----:B------:R-:W-:Y:S01]  /*4670*/  HGMMA.64x64x16.F32.BF16 R24, gdesc[UR8], R24, gsb0 ;  /* 0x00e00000081879f0 */ /* 0x000fe20008001818 */
[----:B------:R-:W-:Y:S01]  /*4680*/  ULDC UR9, c[0x0][0xa80] ;  /* 0x0002a00000097ab9 */ /* 0x000fe20000000800 */
[----:B------:R-:W-:Y:S01]  /*4690*/  UIADD3 UR8, UR6, 0x80, URZ ;  /* 0x0000008006087890 */ /* 0x000fe2000fffe03f */
[----:B------:R-:W-:-:S06]  /*46a0*/  UMOV UR11, 0x40000040 ;  /* 0x40000040000b7882 */ /* 0x000fcc0000000000 */
[----:B------:R-:W-:Y:S01]  /*46b0*/  UMOV UR10, UR8 ;  /* 0x00000008000a7c82 */ /* 0x000fe20008000000 */
[----:B------:R-:W-:Y:S01]  /*46c0*/  UIADD3 UR8, UR6, 0x100, URZ ;  /* 0x0000010006087890 */ /* 0x000fe2000fffe03f */
        /* <DEDUP_REMOVED lines=51> */
[----:B------:R-:W-:Y:S02]  /*4a00*/  FMNMX.FTZ R5, R26, R27, !PT ;  /* 0x0000001b1a057209 */ /* 0x000fe40007810000 */
[----:B------:R-:W-:-:S02]  /*4a10*/  FMNMX.FTZ R7, R53, R4, !PT ;  /* 0x0000000435077209 */ /* 0x000fc40007810000 */
[----:B------:R-:W-:Y:S02]  /*4a20*/  FSEL R46, R46, -INF , P1 ;  /* 0xff8000002e2e7808 */ /* 0x000fe40000800000 */
[----:B------:R-:W-:Y:S01]  /*4a30*/  FSEL R47, R47, -INF , P6 ;  /* 0xff8000002f2f7808 */ /* 0x000fe20003000000 */
[----:B------:R-:W2:Y:S01]  /*4a40*/  SHFL.BFLY PT, R4, R7, 0x2, 0x1f ;  /* 0x0c401f0007047f89 */ /* 0x000ea200000e0000 */
[----:B------:R-:W-:Y:S02]  /*4a50*/  FSEL R50, R50, -INF , P5 ;  /* 0xff80000032327808 */ /* 0x000fe40002800000 */
[----:B------:R-:W-:Y:S02]  /*4a60*/  FSEL R51, R51, -INF , P4 ;  /* 0xff80000033337808 */ /* 0x000fe40002000000 */
[----:B------:R-:W-:Y:S02]  /*4a70*/  FSEL R54, R54, -INF , P3 ;  /* 0xff80000036367808 */ /* 0x000fe40001800000 */
[----:B------:R-:W-:-:S02]  /*4a80*/  FSEL R55, R55, -INF , P2 ;  /* 0xff80000037377808 */ /* 0x000fc40001000000 */
[----:B------:R-:W-:Y:S02]  /*4a90*/  ISETP.GE.AND P2, PT, R152, 0x41, PT ;  /* 0x000000419800780c */ /* 0x000fe40003f46270 */
[----:B--2---:R-:W-:Y:S02]  /*4aa0*/  FMNMX.FTZ R8, R7, R4, !PT ;  /* 0x0000000407087209 */ /* 0x004fe40007810000 */
[----:B------:R-:W-:-:S03]  /*4ab0*/  FMNMX.FTZ R4, R30, R5, !PT ;  /* 0x000000051e047209 */ /* 0x000fc60007810000 */
[----:B------:R-:W2:Y:S01]  /*4ac0*/  SHFL.BFLY PT, R9, R8, 0x1, 0x1f ;  /* 0x0c201f0008097f89 */ /* 0x000ea200000e0000 */
[----:B------:R-:W-:-:S04]  /*4ad0*/  FMNMX.FTZ R5, R31, R4, !PT ;  /* 0x000000041f057209 */ /* 0x000fc80007810000 */
[----:B------:R-:W-:-:S04]  /*4ae0*/  FMNMX.FTZ R4, R34, R5, !PT ;  /* 0x0000000522047209 */ /* 0x000fc80007810000 */
[----:B------:R-:W-:-:S04]  /*4af0*/  FMNMX.FTZ R5, R35, R4, !PT ;  /* 0x0000000423057209 */ /* 0x000fc80007810000 */
[----:B01-34-:R-:W-:-:S04]  /*4b00*/  FMNMX.FTZ R6, R38, R5, !PT ;  /* 0x0000000526067209 */ /* 0x01bfc80007810000 */
[----:B------:R-:W-:-:S04]  /*4b10*/  FMNMX.FTZ R5, R39, R6, !PT ;  /* 0x0000000627057209 */ /* 0x000fc80007810000 */
[----:B------:R-:W-:Y:S02]  /*4b20*/  FMNMX.FTZ R6, R42, R5, !PT ;  /* 0x000000052a067209 */ /* 0x000fe40007810000 */
[----:B--2---:R-:W-:Y:S02]  /*4b30*/  FMNMX.FTZ R4, R8, R9, !PT ;  /* 0x0000000908047209 */ /* 0x004fe40007810000 */
        /* <DEDUP_REMOVED lines=11> */
[----:B------:R-:W-:Y:S01]  /*4bf0*/  MUFU.EX2 R6, R24 ;  /* 0x0000001800067308 */ /* 0x000fe20000000800 */
        /* <DEDUP_REMOVED lines=10> */
[--C-:B------:R-:W-:Y:S01]  /*4ca0*/  FFMA.FTZ R21, R45, UR9, -R56.reuse ;  /* 0x000000092d157c23 */ /* 0x100fe20008010838 */
[--C-:B------:R-:W-:Y:S01]  /*4cb0*/  FFMA.FTZ R153, R48, UR9, -R56.reuse ;  /* 0x0000000930997c23 */ /* 0x100fe20008010838 */
[--C-:B------:R-:W-:Y:S01]  /*4cc0*/  FFMA.FTZ R154, R49, UR9, -R56.reuse ;  /* 0x00000009319a7c23 */ /* 0x100fe20008010838 */
[--C-:B------:R-:W-:Y:S01]  /*4cd0*/  FFMA.FTZ R155, R52, UR9, -R56.reuse ;  /* 0x00000009349b7c23 */ /* 0x100fe20008010838 */
[--C-:B------:R-:W-:Y:S01]  /*4ce0*/  FFMA.FTZ R172, R53, UR9, -R56.reuse ;  /* 0x0000000935ac7c23 */ /* 0x100fe20008010838 */
[----:B------:R-:W1:Y:S08]  /*4cf0*/  MUFU.EX2 R7, R7 ;  /* 0x0000000700077308 */ /* 0x000e700000000800 */
[----:B------:R-:W-:Y:S08]  /*4d00*/  MUFU.EX2 R8, R28 ;  /* 0x0000001c00087308 */ /* 0x000ff00000000800 */
[----:B------:R-:W2:Y:S01]  /*4d10*/  MUFU.EX2 R9, R9 ;  /* 0x0000000900097308 */ /* 0x000ea20000000800 */
[----:B-1----:R-:W-:Y:S01]  /*4d20*/  F2FP.BF16.F32.PACK_AB R156, R7, R6 ;  /* 0x00000006079c723e */ /* 0x002fe200000010ff */
[----:B------:R-:W-:Y:S01]  /*4d30*/  FADD.FTZ R7, R6, R7 ;  /* 0x0000000706077221 */ /* 0x000fe20000010000 */
[----:B0-----:R-:W-:Y:S01]  /*4d40*/  FMNMX.FTZ R24, R5, R14, !PT ;  /* 0x0000000e05187209 */ /* 0x001fe20007810000 */
[----:B------:R-:W-:-:S04]  /*4d50*/  FFMA.FTZ R14, R40, UR9, -R56 ;  /* 0x00000009280e7c23 */ /* 0x000fc80008010838 */
[----:B------:R-:W0:Y:S01]  /*4d60*/  SHFL.BFLY PT, R5, R24, 0x1, 0x1f ;  /* 0x0c201f0018057f89 */ /* 0x000e2200000e0000 */
[----:B------:R-:W-:Y:S08]  /*4d70*/  MUFU.EX2 R10, R10 ;  /* 0x0000000a000a7308 */ /* 0x000ff00000000800 */
[----:B------:R-:W1:Y:S01]  /*4d80*/  MUFU.EX2 R11, R11 ;  /* 0x0000000b000b7308 */ /* 0x000e620000000800 */
[----:B--2---:R-:W-:Y:S01]  /*4d90*/  F2FP.BF16.F32.PACK_AB R158, R9, R8 ;  /* 0x00000008099e723e */ /* 0x004fe200000010ff */
[----:B------:R-:W-:-:S04]  /*4da0*/  FADD.FTZ R8, R8, R7 ;  /* 0x0000000708087221 */ /* 0x000fc80000010000 */
[----:B------:R-:W-:Y:S02]  /*4db0*/  FADD.FTZ R9, R9, R8 ;  /* 0x0000000809097221 */ /* 0x000fe40000010000 */
[----:B------:R-:W-:Y:S01]  /*4dc0*/  MUFU.EX2 R12, R12 ;  /* 0x0000000c000c7308 */ /* 0x000fe20000000800 */
[----:B0-----:R-:W-:-:S07]  /*4dd0*/  FMNMX.FTZ R5, R24, R5, !PT ;  /* 0x0000000518057209 */ /* 0x001fce0007810000 */
[----:B------:R-:W0:Y:S01]  /*4de0*/  MUFU.EX2 R13, R13 ;  /* 0x0000000d000d7308 */ /* 0x000e220000000800 */
[----:B-1----:R-:W-:Y:S01]  /*4df0*/  F2FP.BF16.F32.PACK_AB R160, R11, R10 ;  /* 0x0000000a0ba0723e */ /* 0x002fe200000010ff */
[----:B------:R-:W-:Y:S01]  /*4e00*/  FADD.FTZ R10, R10, R9 ;  /* 0x000000090a0a7221 */ /* 0x000fe20000010000 */
[C---:B------:R-:W-:Y:S01]  /*4e10*/  FSETP.NEU.FTZ.AND P1, PT, R5.reuse, -INF , PT ;  /* 0xff8000000500780b */ /* 0x040fe20003f3d000 */
[----:B------:R-:W-:Y:S02]  /*4e20*/  FMUL.FTZ R24, R5, UR9 ;  /* 0x0000000905187c20 */ /* 0x000fe40008410000 */
[----:B------:R-:W-:Y:S02]  /*4e30*/  FADD.FTZ R11, R11, R10 ;  /* 0x0000000a0b0b7221 */ /* 0x000fe40000010000 */
[----:B------:R-:W-:Y:S01]  /*4e40*/  MUFU.EX2 R14, R14 ;  /* 0x0000000e000e7308 */ /* 0x000fe20000000800 */
[----:B------:R-:W-:Y:S02]  /*4e50*/  FSEL R25, R24, RZ, P1 ;  /* 0x000000ff18197208 */ /* 0x000fe40000800000 */
        /* <DEDUP_REMOVED lines=11> */
[----:B------:R-:W-:Y:S01]  /*4f10*/  @!P1 IADD3 R24, R3, 0x38840, RZ ;  /* 0x0003884003189810 */ /* 0x000fe20007ffe0ff */
[--C-:B------:R-:W-:Y:S01]  /*4f20*/  FFMA.FTZ R46, R46, UR9, -R25.reuse ;  /* 0x000000092e2e7c23 */ /* 0x100fe20008010819 */
[--C-:B------:R-:W-:Y:S01]  /*4f30*/  FFMA.FTZ R47, R47, UR9, -R25.reuse ;  /* 0x000000092f2f7c23 */ /* 0x100fe20008010819 */
[--C-:B------:R-:W-:Y:S01]  /*4f40*/  FFMA.FTZ R50, R50, UR9, -R25.reuse ;  /* 0x0000000932327c23 */ /* 0x100fe20008010819 */
[----:B------:R-:W-:Y:S01]  /*4f50*/  @!P1 PRMT R24, RZ, 0x654, R24 ;  /* 0x00000654ff189816 */ /* 0x000fe20000000018 */
[--C-:B------:R-:W-:Y:S01]  /*4f60*/  FFMA.FTZ R51, R51, UR9, -R25.reuse ;  /* 0x0000000933337c23 */ /* 0x100fe20008010819 */
[--C-:B------:R-:W-:Y:S01]  /*4f70*/  FFMA.FTZ R54, R54, UR9, -R25.reuse ;  /* 0x0000000936367c23 */ /* 0x100fe20008010819 */
[----:B------:R-:W-:Y:S01]  /*4f80*/  FFMA.FTZ R25, R55, UR9, -R25 ;  /* 0x0000000937197c23 */ /* 0x000fe20008010819 */
[----:B------:R1:W-:Y:S01]  /*4f90*/  @!P1 SYNCS.ARRIVE.TRANS64.RED.A1T0 RZ, [R24+URZ], RZ ;  /* 0x000000ff18ff99a7 */ /* 0x0003e2000810043f */
[----:B------:R-:W-:Y:S01]  /*4fa0*/  MUFU.EX2 R173, R26 ;  /* 0x0000001a00ad7308 */ /* 0x000fe20000000800 */
[----:B0-----:R-:W-:Y:S01]  /*4fb0*/  F2FP.BF16.F32.PACK_AB R162, R13, R12 ;  /* 0x0000000c0da2723e */ /* 0x001fe200000010ff */
[----:B------:R-:W-:Y:S01]  /*4fc0*/  FADD.FTZ R12, R12, R11 ;  /* 0x0000000b0c0c7221 */ /* 0x000fe20000010000 */
[----:B------:R-:W-:-:S03]  /*4fd0*/  @!P1 VIADD R3, R3, 0x38860 ;  /* 0x0003886003039836 */ /* 0x000fc60000000000 */
[----:B------:R-:W-:Y:S02]  /*4fe0*/  FADD.FTZ R13, R13, R12 ;  /* 0x0000000c0d0d7221 */ /* 0x000fe40000010000 */
[----:B------:R-:W0:Y:S01]  /*4ff0*/  MUFU.EX2 R176, R27 ;  /* 0x0000001b00b07308 */ /* 0x000e220000000800 */
[----:B------:R-:W-:-:S07]  /*5000*/  @!P1 PRMT R3, RZ, 0x654, R3 ;  /* 0x00000654ff039816 */ /* 0x000fce0000000003 */
[----:B------:R-:W-:Y:S08]  /*5010*/  MUFU.EX2 R175, R30 ;  /* 0x0000001e00af7308 */ /* 0x000ff00000000800 */
[----:B------:R-:W2:Y:S01]  /*5020*/  MUFU.EX2 R178, R31 ;  /* 0x0000001f00b27308 */ /* 0x000ea20000000800 */
[----:B0-----:R-:W-:Y:S01]  /*5030*/  F2FP.BF16.F32.PACK_AB R157, R176, R173 ;  /* 0x000000adb09d723e */ /* 0x001fe200000010ff */
[----:B------:R-:W-:-:S06]  /*5040*/  FADD.FTZ R176, R173, R176 ;  /* 0x000000b0adb07221 */ /* 0x000fcc0000010000 */
[----:B------:R-:W-:Y:S08]  /*5050*/  MUFU.EX2 R177, R34 ;  /* 0x0000002200b17308 */ /* 0x000ff00000000800 */
[----:B------:R-:W0:Y:S01]  /*5060*/  MUFU.EX2 R180, R35 ;  /* 0x0000002300b47308 */ /* 0x000e220000000800 */
[----:B--2---:R-:W-:Y:S01]  /*5070*/  F2FP.BF16.F32.PACK_AB R159, R178, R175 ;  /* 0x000000afb29f723e */ /* 0x004fe200000010ff */
[----:B------:R-:W-:Y:S01]  /*5080*/  BAR.SYNC.DEFER_BLOCKING 0xf, 0x100 ;  /* 0x03c4000000007b1d */ /* 0x000fe20000010000 */
[----:B------:R-:W-:-:S04]  /*5090*/  FADD.FTZ R175, R175, R176 ;  /* 0x000000b0afaf7221 */ /* 0x000fc80000010000 */
[----:B------:R-:W-:Y:S01]  /*50a0*/  FADD.FTZ R178, R178, R175 ;  /* 0x000000afb2b27221 */ /* 0x000fe20000010000 */
[----:B------:R-:W-:Y:S08]  /*50b0*/  MUFU.EX2 R179, R38 ;  /* 0x0000002600b37308 */ /* 0x000ff00000000800 */
[----:B------:R-:W2:Y:S01]  /*50c0*/  MUFU.EX2 R182, R39 ;  /* 0x0000002700b67308 */ /* 0x000ea20000000800 */
[----:B0-----:R-:W-:Y:S01]  /*50d0*/  F2FP.BF16.F32.PACK_AB R161, R180, R177 ;  /* 0x000000b1b4a1723e */ /* 0x001fe200000010ff */
[----:B------:R-:W-:-:S04]  /*50e0*/  FADD.FTZ R177, R177, R178 ;  /* 0x000000b2b1b17221 */ /* 0x000fc80000010000 */
[----:B------:R-:W-:Y:S02]  /*50f0*/  FADD.FTZ R180, R180, R177 ;  /* 0x000000b1b4b47221 */ /* 0x000fe40000010000 */
[----:B------:R-:W0:Y:S01]  /*5100*/  MUFU.EX2 R15, R15 ;  /* 0x0000000f000f7308 */ /* 0x000e220000000800 */
[----:B------:R3:W-:Y:S07]  /*5110*/  STSM.16.M88.4 [R184+0x36400], R156 ;  /* 0x0364009cb8007844 */ /* 0x0007ee0000000200 */
[----:B------:R-:W-:Y:S01]  /*5120*/  MUFU.EX2 R20, R20 ;  /* 0x0000001400147308 */ /* 0x000fe20000000800 */
[----:B--2---:R-:W-:Y:S01]  /*5130*/  F2FP.BF16.F32.PACK_AB R163, R182, R179 ;  /* 0x000000b3b6a3723e */ /* 0x004fe200000010ff */
[----:B------:R-:W-:-:S04]  /*5140*/  FADD.FTZ R179, R179, R180 ;  /* 0x000000b4b3b37221 */ /* 0x000fc80000010000 */
[----:B------:R3:W-:Y:S01]  /*5150*/  STSM.16.M88.4 [R185], R160 ;  /* 0x000000a0b9007844 */ /* 0x0007e20000000200 */
[----:B------:R-:W-:Y:S01]  /*5160*/  FADD.FTZ R182, R182, R179 ;  /* 0x000000b3b6b67221 */ /* 0x000fe20000010000 */
[----:B------:R-:W2:Y:S01]  /*5170*/  MUFU.EX2 R21, R21 ;  /* 0x0000001500157308 */ /* 0x000ea20000000800 */
[----:B0-----:R-:W-:Y:S01]  /*5180*/  F2FP.BF16.F32.PACK_AB R164, R15, R14 ;  /* 0x0000000e0fa4723e */ /* 0x001fe200000010ff */
[----:B------:R-:W-:-:S04]  /*5190*/  FADD.FTZ R14, R14, R13 ;  /* 0x0000000d0e0e7221 */ /* 0x000fc80000010000 */
[----:B------:R-:W-:Y:S02]  /*51a0*/  FADD.FTZ R15, R15, R14 ;  /* 0x0000000e0f0f7221 */ /* 0x000fe40000010000 */
[----:B------:R-:W-:Y:S08]  /*51b0*/  MUFU.EX2 R181, R42 ;  /* 0x0000002a00b57308 */ /* 0x000ff00000000800 */
[----:B------:R-:W0:Y:S01]  /*51c0*/  MUFU.EX2 R192, R43 ;  /* 0x0000002b00c07308 */ /* 0x000e220000000800 */
[----:B--2---:R-:W-:Y:S01]  /*51d0*/  F2FP.BF16.F32.PACK_AB R166, R21, R20 ;  /* 0x0000001415a6723e */ /* 0x004fe200000010ff */
[----:B------:R-:W-:-:S04]  /*51e0*/  FADD.FTZ R20, R20, R15 ;  /* 0x0000000f14147221 */ /* 0x000fc80000010000 */
[----:B------:R-:W-:Y:S02]  /*51f0*/  FADD.FTZ R20, R21, R20 ;  /* 0x0000001415147221 */ /* 0x000fe40000010000 */
[----:B------:R-:W-:Y:S08]  /*5200*/  MUFU.EX2 R183, R46 ;  /* 0x0000002e00b77308 */ /* 0x000ff00000000800 */
        /* <DEDUP_REMOVED lines=8> */
[----:B------:R3:W-:Y:S01]  /*5290*/  STSM.16.M88.4 [R187], R164 ;  /* 0x000000a4bb007844 */ /* 0x0007e20000000200 */
[----:B------:R-:W-:Y:S01]  /*52a0*/  FADD.FTZ R194, R194, R183 ;  /* 0x000000b7c2c27221 */ /* 0x000fe20000010000 */
[----:B------:R-:W-:Y:S08]  /*52b0*/  MUFU.EX2 R155, R155 ;  /* 0x0000009b009b7308 */ /* 0x000ff00000000800 */
[----:B------:R-:W2:Y:S01]  /*52c0*/  MUFU.EX2 R172, R172 ;  /* 0x000000ac00ac7308 */ /* 0x000ea20000000800 */
[----:B0-----:R-:W-:Y:S01]  /*52d0*/  F2FP.BF16.F32.PACK_AB R168, R154, R153 ;  /* 0x000000999aa8723e */ /* 0x001fe200000010ff */
[----:B------:R-:W-:-:S04]  /*52e0*/  FADD.FTZ R153, R153, R20 ;  /* 0x0000001499997221 */ /* 0x000fc80000010000 */
[----:B------:R-:W-:Y:S02]  /*52f0*/  FADD.FTZ R154, R154, R153 ;  /* 0x000000999a9a7221 */ /* 0x000fe40000010000 */
[----:B------:R-:W-:Y:S08]  /*5300*/  MUFU.EX2 R193, R50 ;  /* 0x0000003200c17308 */ /* 0x000ff00000000800 */
[----:B------:R-:W0:Y:S01]  /*5310*/  MUFU.EX2 R196, R51 ;  /* 0x0000003300c47308 */ /* 0x000e220000000800 */
[----:B--2---:R-:W-:-:S07]  /*5320*/  F2FP.BF16.F32.PACK_AB R170, R172, R155 ;  /* 0x0000009bacaa723e */ /* 0x004fce00000010ff */
[----:B------:R-:W-:Y:S08]  /*5330*/  MUFU.EX2 R195, R54 ;  /* 0x0000003600c37308 */ /* 0x000ff00000000800 */
[----:B------:R-:W2:Y:S01]  /*5340*/  MUFU.EX2 R198, R25 ;  /* 0x0000001900c67308 */ /* 0x000ea20000000800 */
[----:B0-----:R-:W-:Y:S01]  /*5350*/  F2FP.BF16.F32.PACK_AB R169, R196, R193 ;  /* 0x000000c1c4a9723e */ /* 0x001fe200000010ff */
[----:B------:R-:W-:-:S04]  /*5360*/  FADD.FTZ R193, R193, R194 ;  /* 0x000000c2c1c17221 */ /* 0x000fc80000010000 */
[----:B------:R-:W-:Y:S01]  /*5370*/  FADD.FTZ R196, R196, R193 ;  /* 0x000000c1c4c47221 */ /* 0x000fe20000010000 */
[----:B--2---:R-:W-:-:S03]  /*5380*/  F2FP.BF16.F32.PACK_AB R171, R198, R195 ;  /* 0x000000c3c6ab723e */ /* 0x004fc600000010ff */
[----:B------:R-:W-:Y:S02]  /*5390*/  FADD.FTZ R195, R195, R196 ;  /* 0x000000c4c3c37221 */ /* 0x000fe40000010000 */
[----:B------:R3:W-:Y:S01]  /*53a0*/  STSM.16.M88.4 [R186], R168 ;  /* 0x000000a8ba007844 */ /* 0x0007e20000000200 */
[----:B-1----:R-:W-:Y:S01]  /*53b0*/  WARPGROUP.ARRIVE ;  /* 0x00000000000079c5 */ /* 0x002fe20000000000 */
[----:B------:R-:W-:-:S05]  /*53c0*/  FADD.FTZ R6, R198, R195 ;  /* 0x000000c3c6067221 */ /* 0x000fca0000010000 */
[----:B------:R-:W-:Y:S01]  /*53d0*/  HGMMA.64x256x16.F32.BF16 R24, R156, gdesc[UR4].tnspB, RZ, !UPT, gsb0 ;  /* 0x43e000049c187df0 */ /* 0x000fe2000c0018ff */
[----:B------:R-:W-:Y:S01]  /*53e0*/  UIADD3 UR6, UR6, 0x180, URZ ;  /* 0x0000018006067890 */ /* 0x000fe2000fffe03f */
[----:B------:R-:W-:Y:S01]  /*53f0*/  UMOV UR7, 0x40000040 ;  /* 0x4000004000077882 */ /* 0x000fe20000000000 */
[----:B------:R-:W-:Y:S02]  /*5400*/  WARPGROUP.DEPBAR.LE gsb0, 0x0 ;  /* 0x00008000000079c5 */ /* 0x000fe40000010000 */
[----:B------:R-:W-:-:S15]  /*5410*/  WARPGROUP.ARRIVE ;  /* 0x00000000000079c5 */ /* 0x000fde0000000000 */
[----:B------:R-:W-:-:S08]  /*5420*/  NOP ;  /* 0x0000000000007918 */ /* 0x000fd00000000000 */
        /* <DEDUP_REMOVED lines=20> */
[----:B------:R0:W-:Y:S02]  /*5570*/  @!P1 SYNCS.ARRIVE.TRANS64.RED.A1T0 RZ, [R3+URZ], RZ ;  /* 0x000000ff03ff99a7 */ /* 0x0001e4000810043f */
[----:B0-----:R-:W-:-:S04]  /*5580*/  FADD.FTZ R3, R155, R154 ;  /* 0x0000009a9b037221 */ /* 0x001fc80000010000 */
[----:B------:R-:W-:Y:S01]  /*5590*/  FADD.FTZ R3, R172, R3 ;  /* 0x00000003ac037221 */ /* 0x000fe20000010000 */
[----:B---3--:R-:W-:Y:S06]  /*55a0*/  @!P2 BRA `(.L_x_790) ;  /* 0x0000002800a4a947 */ /* 0x008fec0003800000 */
[----:B------:R-:W-:Y:S01]  /*55b0*/  VIADD R7, R174, 0xfffffffe ;  /* 0xfffffffeae077836 */ /* 0x000fe20000000000 */
[----:B------:R-:W-:Y:S01]  /*55c0*/  UMOV UR7, UR36 ;  /* 0x0000002400077c82 */ /* 0x000fe20008000000 */
[----:B------:R-:W-:Y:S02]  /*55d0*/  IMAD.MOV.U32 R11, RZ, RZ, R5 ;  /* 0x000000ffff0b7224 */ /* 0x000fe400078e0005 */
[----:B------:R-:W-:-:S07]  /*55e0*/  IMAD.MOV.U32 R9, RZ, RZ, R4 ;  /* 0x000000ffff097224 */ /* 0x000fce00078e0004 */
.L_x_799:
[----:B------:R-:W-:Y:S01]  /*55f0*/  UIADD3 UR14, UR7, 0x1, URZ ;  /* 0x00000001070e7890 */ /* 0x000fe2000fffe03f */
[C---:B------:R-:W-:Y:S01]  /*5600*/  ISETP.GT.AND P2, PT, R7.reuse, RZ, PT ;  /* 0x000000ff0700720c */ /* 0x040fe20003f44270 */
[----:B------:R-:W-:Y:S02]  /*5610*/  VIADD R7, R7, 0xffffffff ;  /* 0xffffffff07077836 */ /* 0x000fe40000000000 */
[----:B------:R-:W-:-:S04]  /*5620*/  UISETP.NE.AND UP0, UPT, UR14, 0x2, UPT ;  /* 0x000000020e00788c */ /* 0x000fc8000bf05270 */
[----:B------:R-:W-:Y:S02]  /*5630*/  USEL UR14, UR14, URZ, UP0 ;  /* 0x0000003f0e0e7287 */ /* 0x000fe40008000000 */
[----:B------:R-:W-:-:S05]  /*5640*/  USEL UR6, URZ, 0x1, UP0 ;  /* 0x000000013f067887 */ /* 0x000fca0008000000 */
[----:B------:R-:W-:Y:S01]  /*5650*/  UMOV UR36, UR14 ;  /* 0x0000000e00247c82 */ /* 0x000fe20008000000 */
[----:B------:R-:W-:Y:S01]  /*5660*/  LOP3.LUT R2, R2, UR6, RZ, 0x3c, !PT ;  /* 0x0000000602027c12 */ /* 0x000fe2000f8e3cff */
[----:B------:R-:W-:Y:S06]  /*5670*/  @P0 BRA `(.L_x_791) ;  /* 0x0000000000040947 */ /* 0x000fec0003800000 */
[----:B------:R-:W-:Y:S01]  /*5680*/  BPT.TRAP 0x1 ;  /* 0x000000040000795c */ /* 0x000fe20000300000 */
.L_x_791:
[----:B------:R-:W-:Y:S01]  /*5690*/  ULEA UR6, UR36, UR37, 0x3 ;  /* 0x0000002524067291 */ /* 0x000fe2000f8e183f */
[----:B------:R-:W-:-:S08]  /*56a0*/  SHF.L.U32 R4, R2, 0x1f, RZ ;  /* 0x0000001f02047819 */ /* 0x000fd000000006ff */
[----:B------:R0:W1:Y:S01]  /*56b0*/  SYNCS.PHASECHK.TRANS64.TRYWAIT P3, [UR6+0x38830], R4 ;  /* 0x03883004ff0075a7 */ /* 0x0000620008060146 */
[----:B------:R-:W-:Y:S05]  /*56c0*/  @P0 BRA `(.L_x_792) ;  /* 0x0000000000040947 */ /* 0x000fea0003800000 */
[----:B------:R-:W-:Y:S01]  /*56d0*/  BPT.TRAP 0x1 ;  /* 0x000000040000795c */ /* 0x000fe20000300000 */
.L_x_792:
[----:B-1----:R-:W-:Y:S05]  /*56e0*/  @P3 BRA `(.L_x_793) ;  /* 0x0000000000083947 */ /* 0x002fea0003800000 */
[----:B------:R-:W1:Y:S02]  /*56f0*/  SYNCS.PHASECHK.TRANS64.TRYWAIT P3, [UR6+0x38830], R4 ;  /* 0x03883004ff0075a7 */ /* 0x000e640008060146 */
[----:B-1----:R-:W-:Y:S05]  /*5700*/  @!P3 BRA `(.L_x_794) ;  /* 0x000000ac00e4b947 */ /* 0x002fea0003800000 */
.L_x_793:
[----:B------:R-:W-:Y:S01]  /*5710*/  R2UR UR18, R0 ;  /* 0x00000000001272ca */ /* 0x000fe200000e0000 */
[----:B------:R-:W-:Y:S01]  /*5720*/  UIADD3 UR8, UR37, 0x20400, URZ ;  /* 0x0002040025087890 */ /* 0x000fe2000fffe03f */
[----:B------:R-:W-:Y:S01]  /*5730*/  WARPGROUP.ARRIVE ;  /* 0x00000000000079c5 */ /* 0x000fe20000000000 */
[----:B------:R-:W-:Y:S01]  /*5740*/  UMOV UR11, 0x40000040 ;  /* 0x40000040000b7882 */ /* 0x000fe20000000000 */
[----:B------:R-:W-:Y:S01]  /*5750*/  UMOV UR9, 0x40000040 ;  /* 0x4000004000097882 */ /* 0x000fe20000000000 */
[----:B------:R-:W-:-:S04]  /*5760*/  USHF.R.U32.HI UR8, URZ, 0x4, UR8 ;  /* 0x000000043f087899 */ /* 0x000fc80008011608 */
[----:B------:R-:W-:-:S04]  /*5770*/  ULOP3.LUT UR8, UR8, 0x3fff, URZ, 0xc0, !UPT ;  /* 0x00003fff08087892 */ /* 0x000fc8000f8ec03f */
[----:B------:R-:W-:Y:S02]  /*5780*/  ULEA UR18, UR36, UR18, 0x9 ;  /* 0x0000001224127291 */ /* 0x000fe4000f8e483f */
[----:B------:R-:W-:-:S05]  /*5790*/  ULOP3.LUT UR8, UR8, 0x10000, URZ, 0xfc, !UPT ;  /* 0x0001000008087892 */ /* 0x000fca000f8efc3f */
[----:B------:R-:W-:-:S04]  /*57a0*/  UMOV UR10, UR18 ;  /* 0x00000012000a7c82 */ /* 0x000fc80008000000 */
[----:B------:R-:W-:Y:S01]  /*57b0*/  HGMMA.64x64x16.F32.BF16 R152, gdesc[UR8], RZ, !UPT, gsb0 ;  /* 0x00e00000089879f0 */ /* 0x000fe2000c0018ff */
[----:B------:R-:W-:Y:S01]  /*57c0*/  UIADD3 UR10, UR18, 0x2, URZ ;  /* 0x00000002120a7890 */ /* 0x000fe2000fffe03f */
[----:B------:R-:W-:Y:S01]  /*57d0*/  UMOV UR8, UR12 ;  /* 0x0000000c00087c82 */ /* 0x000fe20008000000 */
[----:B------:R-:W-:Y:S01]  /*57e0*/  UMOV UR9, UR13 ;  /* 0x0000000d00097c82 */ /* 0x000fe20008000000 */
[----:B------:R-:W-:Y:S01]  /*57f0*/  UMOV UR11, 0x40000040 ;  /* 0x40000040000b7882 */ /* 0x000fe20000000000 */
[----:B------:R-:W-:Y:S02]  /*5800*/  WARPGROUP.DEPBAR.LE gsb0, 0x0 ;  /* 0x00008000000079c5 */ /* 0x000fe40000010000 */
[----:B------:R-:W-:-:S06]  /*5810*/  WARPGROUP.ARRIVE ;  /* 0x00000000000079c5 */ /* 0x000fcc0000000000 */
[----:B------:R-:W-:Y:S01]  /*5820*/  HGMMA.64x64x16.F32.BF16 R152, gdesc[UR8], R152, gsb0 ;  /* 0x00e00000089879f0 */ /* 0x000fe20008001898 */
        /* <DEDUP_REMOVED lines=15> */
[----:B------:R-:W-:Y:S05]  /*5920*/  @P0 BRA `(.L_x_795) ;  /* 0x0000000000040947 */ /* 0x000fea0003800000 */
[----:B------:R-:W-:Y:S01]  /*5930*/  BPT.TRAP 0x1 ;  /* 0x000000040000795c */ /* 0x000fe20000300000 */
.L_x_795:
[----:B------:R2:W3:Y:S01]  /*5940*/  SYNCS.PHASECHK.TRANS64.TRYWAIT P3, [UR6+0x38850], R4 ;  /* 0x03885004ff0075a7 */ /* 0x0004e20008060146 */
[----:B------:R-:W-:Y:S05]  /*5950*/  @P0 BRA `(.L_x_796) ;  /* 0x0000000000040947 */ /* 0x000fea0003800000 */
[----:B------:R-:W-:Y:S01]  /*5960*/  BPT.TRAP 0x1 ;  /* 0x000000040000795c */ /* 0x000fe20000300000 */
.L_x_796:
[----:B---3--:R-:W-:Y:S05]  /*5970*/  @P3 BRA `(.L_x_797) ;  /* 0x0000000000083947 */ /* 0x008fea0003800000 */
[----:B------:R-:W3:Y:S02]  /*5980*/  SYNCS.PHASECHK.TRANS64.TRYWAIT P3, [UR6+0x38850], R4 ;  /* 0x03885004ff0075a7 */ /* 0x000ee40008060146 */
[----:B---3--:R-:W-:Y:S05]  /*5990*/  @!P3 BRA `(.L_x_798) ;  /* 0x000000ac0058b947 */ /* 0x008fea0003800000 */
.L_x_797:
[----:B------:R-:W-:Y:S01]  /*59a0*/  UIADD3 UR8, UR37, 0x26400, URZ ;  /* 0x0002640025087890 */ /* 0x000fe2000fffe03f */
[----:B------:R-:W-:Y:S01]  /*59b0*/  WARPGROUP.ARRIVE ;  /* 0x00000000000079c5 */ /* 0x000fe20000000000 */
[----:B------:R-:W-:-:S05]  /*59c0*/  UIADD3 UR11, UR5, 0x4, URZ ;  /* 0x00000004050b7890 */ /* 0x000fca000fffe03f */
[----:B-1----:R-:W1:Y:S01]  /*59d0*/  S2R R5, SR_TID.X ;  /* 0x0000000000057919 */ /* 0x002e620000002100 */
[----:B------:R-:W-:Y:S01]  /*59e0*/  USHF.R.U32.HI UR8, URZ, 0x4, UR8 ;  /* 0x000000043f087899 */ /* 0x000fe20008011608 */
[----:B------:R-:W-:Y:S01]  /*59f0*/  IMAD.U32 R200, RZ, RZ, UR6 ;  /* 0x00000006ffc87e24 */ /* 0x000fe2000f8e00ff */
[----:B------:R-:W-:Y:S02]  /*5a00*/  UIADD3 UR9, UR5, 0x200, URZ ;  /* 0x0000020005097890 */ /* 0x000fe4000fffe03f */
[----:B------:R-:W-:Y:S02]  /*5a10*/  ULOP3.LUT UR18, UR8, 0x3fff, URZ, 0xc0, !UPT ;  /* 0x00003fff08127892 */ /* 0x000fe4000f8ec03f */
[----:B------:R-:W-:Y:S02]  /*5a20*/  UIADD3 UR10, UR5, 0x6, URZ ;  /* 0x00000006050a7890 */ /* 0x000fe4000fffe03f */
[----:B------:R-:W-:Y:S02]  /*5a30*/  ULEA UR8, UR14, UR4, 0xc ;  /* 0x000000040e087291 */ /* 0x000fe4000f8e603f */
[----:B------:R-:W-:Y:S01]  /*5a40*/  ULOP3.LUT UR5, UR18, 0x10000, URZ, 0xfc, !UPT ;  /* 0x0001000012057892 */ /* 0x000fe2000f8efc3f */
[----:B------:R-:W-:Y:S01]  /*5a50*/  UMOV UR27, 0x40000040 ;  /* 0x40000040001b7882 */ /* 0x000fe20000000000 */
[----:B------:R-:W-:Y:S01]  /*5a60*/  UMOV UR25, 0x40000040 ;  /* 0x4000004000197882 */ /* 0x000fe20000000000 */
[----:B------:R-:W-:-:S02]  /*5a70*/  UIADD3 UR18, UR8, 0x800, URZ ;  /* 0x0000080008127890 */ /* 0x000fc4000fffe03f */
[----:B------:R-:W-:Y:S02]  /*5a80*/  UMOV UR26, UR8 ;  /* 0x00000008001a7c82 */ /* 0x000fe40008000000 */
[----:B------:R-:W-:Y:S01]  /*5a90*/  UMOV UR24, UR5 ;  /* 0x0000000500187c82 */ /* 0x000fe20008000000 */
[----:B------:R-:W-:Y:S01]  /*5aa0*/  UIADD3 UR19, UR5, 0x800, URZ ;  /* 0x0000080005137890 */ /* 0x000fe2000fffe03f */
[----:B------:R-:W-:Y:S01]  /*5ab0*/  HGMMA.64x64x16.F32.BF16 R152, gdesc[UR24], R152, gsb0 ;  /* 0x00e00000189879f0 */ /* 0x000fe20008001898 */
[----:B------:R-:W-:Y:S02]  /*5ac0*/  UIADD3 UR26, UR8, 0x2, URZ ;  /* 0x00000002081a7890 */ /* 0x000fe4000fffe03f */
[----:B------:R-:W-:Y:S01]  /*5ad0*/  UIADD3 UR24, UR5, 0x2, URZ ;  /* 0x0000000205187890 */ /* 0x000fe2000fffe03f */
[----:B------:R-:W-:Y:S01]  /*5ae0*/  UMOV UR27, 0x40000040 ;  /* 0x40000040001b7882 */ /* 0x000fe20000000000 */
[----:B------:R-:W-:Y:S01]  /*5af0*/  UMOV UR25, 0x40000040 ;  /* 0x4000004000197882 */ /* 0x000fe20000000000 */
[----:B------:R-:W-:Y:S01]  /*5b00*/  ULEA UR6, UR14, UR15, 0xc ;  /* 0x0000000f0e067291 */ /* 0x000fe2000f8e603f */
[----:B-1----:R-:W-:-:S05]  /*5b10*/  SHF.R.U32.HI R5, RZ, 0x7, R5 ;  /* 0x00000007ff057819 */ /* 0x002fca0000011605 */
[----:B0-2---:R-:W0:Y:S01]  /*5b20*/  SHFL.IDX PT, R4, R5, RZ, 0x1f ;  /* 0x00001fff05047589 */ /* 0x005e2200000e0000 */
[----:B------:R-:W-:Y:S02]  /*5b30*/  WARPGROUP.DEPBAR.LE gsb0, 0x0 ;  /* 0x00008000000079c5 */ /* 0x000fe40000010000 */
[----:B------:R-:W-:-:S06]  /*5b40*/  WARPGROUP.ARRIVE ;  /* 0x00000000000079c5 */ /* 0x000fcc0000000000 */
[----:B------:R-:W-:Y:S01]  /*5b50*/  HGMMA.64x64x16.F32.BF16 R152, gdesc[UR24], R152, gsb0 ;  /* 0x00e00000189879f0 */ /* 0x000fe20008001898 */
[----:B------:R-:W-:Y:S01]  /*5b60*/  UIADD3 UR26, UR8, 0x4, URZ ;  /* 0x00000004081a7890 */ /* 0x000fe2000fffe03f */
[----:B------:R-:W-:Y:S01]  /*5b70*/  UMOV UR24, UR11 ;  /* 0x0000000b00187c82 */ /* 0x000fe20008000000 */
[----:B------:R-:W-:Y:S01]  /*5b80*/  UMOV UR25, 0x40000040 ;  /* 0x4000004000197882 */ /* 0x000fe20000000000 */
[----:B------:R-:W-:Y:S01]  /*5b90*/  UMOV UR27, 0x40000040 ;  /* 0x40000040001b7882 */ /* 0x000fe20000000000 */
[----:B------:R-:W-:Y:S01]  /*5ba0*/  UMOV UR11, 0x4 ;  /* 0x00000004000b7882 */ /* 0x000fe20000000000 */
[----:B------:R-:W-:Y:S02]  /*5bb0*/  WARPGROUP.DEPBAR.LE gsb0, 0x0 ;  /* 0x00008000000079c5 */ /* 0x000fe40000010000 */
[----:B------:R-:W-:-:S06]  /*5bc0*/  WARPGROUP.ARRIVE ;  /* 0x00000000000079c5 */ /* 0x000fcc0000000000 */
[----:B------:R-:W-:Y:S01]  /*5bd0*/  HGMMA.64x64x16.F32.BF16 R152, gdesc[UR24], R152, gsb0 ;  /* 0x00e00000189879f0 */ /* 0x000fe20008001898 */
[----:B------:R-:W-:Y:S01]  /*5be0*/  UIADD3 UR26, UR8, 0x6, URZ ;  /* 0x00000006081a7890 */ /* 0x000fe2000fffe03f */
[----:B------:R-:W-:Y:S01]  /*5bf0*/  UMOV UR24, UR10 ;  /* 0x0000000a00187c82 */ /* 0x000fe20008000000 */
        /* <DEDUP_REMOVED lines=9> */
[----:B0-----:R-:W-:-:S13]  /*5c90*/  R2UR UR9, R4 ;  /* 0x00000000040972ca */ /* 0x001fda00000e0000 */
[----:B------:R-:W-:-:S04]  /*5ca0*/  UISETP.GT.AND UP0, UPT, UR9, 0x7f, UPT ;  /* 0x0000007f0900788c */ /* 0x000fc8000bf04270 */
[----:B------:R-:W-:Y:S02]  /*5cb0*/  USEL UR9, URZ, 0x2, !UP0 ;  /* 0x000000023f097887 */ /* 0x000fe4000c000000 */
[----:B------:R-:W-:Y:S02]  /*5cc0*/  USEL UR10, UR11, 0x2, UP0 ;  /* 0x000000020b0a7887 */ /* 0x000fe40008000000 */
[----:B------:R-:W-:Y:S01]  /*5cd0*/  USEL UR11, UR11, 0x6, !UP0 ;  /* 0x000000060b0b7887 */ /* 0x000fe2000c000000 */
        /* <DEDUP_REMOVED lines=212> */
[----:B------:R-:W-:Y:S02]  /*6a20*/  UIADD3 UR11, UR9, UR10, UR5 ;  /* 0x0000000a090b7290 */ /* 0x000fe4000fffe005 */
[----:B------:R-:W-:-:S03]  /*6a30*/  UIADD3 UR10, UR9, UR10, UR8 ;  /* 0x0000000a090a7290 */ /* 0x000fc6000fffe008 */
[----:B------:R-:W-:Y:S02]  /*6a40*/  UMOV UR9, 0x40000040 ;  /* 0x4000004000097882 */ /* 0x000fe40000000000 */
[----:B------:R-:W-:Y:S01]  /*6a50*/  UMOV UR8, UR11 ;  /* 0x0000000b00087c82 */ /* 0x000fe20008000000 */
[----:B------:R-:W-:Y:S01]  /*6a60*/  UMOV UR11, 0x40000040 ;  /* 0x40000040000b7882 */ /* 0x000fe20000000000 */
[----:B------:R-:W-:Y:S02]  /*6a70*/  WARPGROUP.DEPBAR.LE gsb0, 0x0 ;  /* 0x00008000000079c5 */ /* 0x000fe40000010000 */
[----:B------:R-:W-:-:S06]  /*6a80*/  WARPGROUP.ARRIVE ;  /* 0x00000000000079c5 */ /* 0x000fcc0000000000 */
[----:B------:R-:W-:Y:S03]  /*6a90*/  HGMMA.64x64x16.F32.BF16 R152, gdesc[UR24], R152, gsb0 ;  /* 0x00e00000189879f0 */ /* 0x000fe60008001898 */
        /* <DEDUP_REMOVED lines=38> */
[C---:B------:R-:W-:Y:S01]  /*6d00*/  FADD.FTZ R9, -R4.reuse, R9 ;  /* 0x0000000904097221 */ /* 0x040fe20000010100 */
[----:B------:R-:W-:Y:S01]  /*6d10*/  FMNMX.FTZ R5, R171, R10, !PT ;  /* 0x0000000aab057209 */ /* 0x000fe20007810000 */
[----:B------:R-:W-:Y:S02]  /*6d20*/  FMUL.FTZ R192, R4, UR9 ;  /* 0x0000000904c07c20 */ /* 0x000fe40008410000 */
[----:B------:R-:W-:Y:S01]  /*6d30*/  FMUL.FTZ R13, R9, UR9 ;  /* 0x00000009090d7c20 */ /* 0x000fe20008410000 */
[----:B------:R-:W-:Y:S01]  /*6d40*/  FMNMX.FTZ R10, R174, R5, !PT ;  /* 0x00000005ae0a7209 */ /* 0x000fe20007810000 */
[--C-:B------:R-:W-:Y:S01]  /*6d50*/  FFMA.FTZ R9, R152, UR9, -R192.reuse ;  /* 0x0000000998097c23 */ /* 0x100fe200080108c0 */
[--C-:B------:R-:W-:Y:S01]  /*6d60*/  FFMA.FTZ R153, R153, UR9, -R192.reuse ;  /* 0x0000000999997c23 */ /* 0x100fe200080108c0 */
[--C-:B------:R-:W-:Y:S01]  /*6d70*/  FFMA.FTZ R156, R156, UR9, -R192.reuse ;  /* 0x000000099c9c7c23 */ /* 0x100fe200080108c0 */
[----:B------:R-:W-:Y:S01]  /*6d80*/  FMNMX.FTZ R5, R175, R10, !PT ;  /* 0x0000000aaf057209 */ /* 0x000fe20007810000 */
[----:B------:R0:W1:Y:S01]  /*6d90*/  MUFU.EX2 R8, R13 ;  /* 0x0000000d00087308 */ /* 0x0000620000000800 */
        /* <DEDUP_REMOVED lines=8> */
[--C-:B0-----:R-:W-:Y:S01]  /*6e20*/  FFMA.FTZ R13, R157, UR9, -R192.reuse ;  /* 0x000000099d0d7c23 */ /* 0x101fe200080108c0 */
[--C-:B------:R-:W-:Y:S01]  /*6e30*/  FFMA.FTZ R172, R172, UR9, -R192.reuse ;  /* 0x00000009acac7c23 */ /* 0x100fe200080108c0 */
[----:B------:R-:W-:Y:S01]  /*6e40*/  FMNMX.FTZ R14, R182, R5, !PT ;  /* 0x00000005b60e7209 */ /* 0x000fe20007810000 */
[--C-:B------:R-:W-:Y:S01]  /*6e50*/  FFMA.FTZ R173, R173, UR9, -R192.reuse ;  /* 0x00000009adad7c23 */ /* 0x100fe200080108c0 */
[--C-:B------:R-:W-:Y:S01]  /*6e60*/  FFMA.FTZ R176, R176, UR9, -R192.reuse ;  /* 0x00000009b0b07c23 */ /* 0x100fe200080108c0 */
[--C-:B------:R-:W-:Y:S01]  /*6e70*/  FFMA.FTZ R177, R177, UR9, -R192.reuse ;  /* 0x00000009b1b17c23 */ /* 0x100fe200080108c0 */
[----:B------:R-:W-:Y:S01]  /*6e80*/  FMNMX.FTZ R5, R183, R14, !PT ;  /* 0x0000000eb7057209 */ /* 0x000fe20007810000 */
[----:B------:R0:W-:Y:S01]  /*6e90*/  MUFU.EX2 R12, R156 ;  /* 0x0000009c000c7308 */ /* 0x0001e20000000800 */
[--C-:B--2---:R-:W-:Y:S01]  /*6ea0*/  FFMA.FTZ R153, R181, UR9, -R192.reuse ;  /* 0x00000009b5997c23 */ /* 0x104fe200080108c0 */
[--C-:B------:R-:W-:Y:S01]  /*6eb0*/  FFMA.FTZ R14, R160, UR9, -R192.reuse ;  /* 0x00000009a00e7c23 */ /* 0x100fe200080108c0 */
[----:B------:R-:W-:Y:S01]  /*6ec0*/  FFMA.FTZ R180, R180, UR9, -R192 ;  /* 0x00000009b4b47c23 */ /* 0x000fe200080108c0 */
[----:B------:R-:W2:Y:S01]  /*6ed0*/  SHFL.BFLY PT, R152, R5, 0x2, 0x1f ;  /* 0x0c401f0005987f89 */ /* 0x000ea200000e0000 */
[-C--:B-1----:R-:W-:Y:S01]  /*6ee0*/  FMUL.FTZ R24, R24, R8.reuse ;  /* 0x0000000818187220 */ /* 0x082fe20000410000 */
        /* <DEDUP_REMOVED lines=21> */
[----:B------:R-:W-:Y:S01]  /*7040*/  FMUL.FTZ R61, R61, R8 ;  /* 0x000000083d3d7220 */ /* 0x000fe20000410000 */
[----:B--2---:R-:W-:Y:S01]  /*7050*/  FMNMX.FTZ R152, R5, R152, !PT ;  /* 0x0000009805987209 */ /* 0x004fe20007810000 */
[-C--:B------:R-:W-:Y:S01]  /*7060*/  FMUL.FTZ R64, R64, R8.reuse ;  /* 0x0000000840407220 */ /* 0x080fe20000410000 */
[-C--:B------:R-:W-:Y:S01]  /*7070*/  FMUL.FTZ R65, R65, R8.reuse ;  /* 0x0000000841417220 */ /* 0x080fe20000410000 */
[-C--:B------:R-:W-:Y:S01]  /*7080*/  FMUL.FTZ R68, R68, R8.reuse ;  /* 0x0000000844447220 */ /* 0x080fe20000410000 */
[----:B------:R-:W-:Y:S01]  /*7090*/  MUFU.EX2 R15, R15 ;  /* 0x0000000f000f7308 */ /* 0x000fe20000000800 */
[----:B------:R-:W2:Y:S01]  /*70a0*/  SHFL.BFLY PT, R5, R152, 0x1, 0x1f ;  /* 0x0c201f0098057f89 */ /* 0x000ea200000e0000 */
        /* <DEDUP_REMOVED lines=23> */
[----:B--2---:R-:W-:Y:S01]  /*7220*/  FMNMX.FTZ R5, R152, R5, !PT ;  /* 0x0000000598057209 */ /* 0x004fe20007810000 */
[-C--:B------:R-:W-:Y:S01]  /*7230*/  FMUL.FTZ R109, R109, R8.reuse ;  /* 0x000000086d6d7220 */ /* 0x080fe20000410000 */
[-C--:B------:R-:W-:Y:S01]  /*7240*/  FMUL.FTZ R112, R112, R8.reuse ;  /* 0x0000000870707220 */ /* 0x080fe20000410000 */
[-C--:B------:R-:W-:Y:S01]  /*7250*/  FMUL.FTZ R113, R113, R8.reuse ;  /* 0x0000000871717220 */ /* 0x080fe20000410000 */
[-C--:B------:R-:W-:Y:S01]  /*7260*/  FMUL.FTZ R116, R116, R8.reuse ;  /* 0x0000000874747220 */ /* 0x080fe20000410000 */
[C---:B------:R-:W-:Y:S01]  /*7270*/  FADD.FTZ R152, -R5.reuse, R11 ;  /* 0x0000000b05987221 */ /* 0x040fe20000010100 */
[----:B0-----:R-:W-:Y:S01]  /*7280*/  FMUL.FTZ R156, R5, UR9 ;  /* 0x00000009059c7c20 */ /* 0x001fe20008410000 */
[----:B------:R0:W-:Y:S01]  /*7290*/  MUFU.EX2 R11, R153 ;  /* 0x00000099000b7308 */ /* 0x0001e20000000800 */
[----:B------:R-:W-:Y:S01]  /*72a0*/  FMUL.FTZ R117, R117, R8 ;  /* 0x0000000875757220 */ /* 0x000fe20000410000 */
[----:B------:R-:W-:Y:S01]  /*72b0*/  FMUL.FTZ R152, R152, UR9 ;  /* 0x0000000998987c20 */ /* 0x000fe20008410000 */
[----:B------:R-:W-:Y:S01]  /*72c0*/  FFMA.FTZ R192, R154, UR9, -R156 ;  /* 0x000000099ac07c23 */ /* 0x000fe2000801089c */
[----:B------:R-:W-:-:S02]  /*72d0*/  IMAD.U32 R154, RZ, RZ, UR7 ;  /* 0x00000007ff9a7e24 */ /* 0x000fc4000f8e00ff */
[--C-:B------:R-:W-:Y:S01]  /*72e0*/  FFMA.FTZ R193, R155, UR9, -R156.reuse ;  /* 0x000000099bc17c23 */ /* 0x100fe2000801089c */
[--C-:B------:R-:W-:Y:S01]  /*72f0*/  FFMA.FTZ R194, R158, UR9, -R156.reuse ;  /* 0x000000099ec27c23 */ /* 0x100fe2000801089c */
[--C-:B------:R-:W-:Y:S01]  /*7300*/  FFMA.FTZ R195, R159, UR9, -R156.reuse ;  /* 0x000000099fc37c23 */ /* 0x100fe2000801089c */
[----:B------:R2:W3:Y:S01]  /*7310*/  MUFU.EX2 R181, R152 ;  /* 0x0000009800b57308 */ /* 0x0004e20000000800 */
[----:B0-----:R-:W-:Y:S01]  /*7320*/  IADD3 R153, -R23, RZ, RZ ;  /* 0x000000ff17997210 */ /* 0x001fe20007ffe1ff */
[--C-:B------:R-:W-:Y:S01]  /*7330*/  FFMA.FTZ R196, R162, UR9, -R156.reuse ;  /* 0x00000009a2c47c23 */ /* 0x100fe2000801089c */
[--C-:B------:R-:W-:Y:S01]  /*7340*/  FFMA.FTZ R197, R163, UR9, -R156.reuse ;  /* 0x00000009a3c57c23 */ /* 0x100fe2000801089c */
[--C-:B------:R-:W-:Y:S01]  /*7350*/  FFMA.FTZ R198, R166, UR9, -R156.reuse ;  /* 0x00000009a6c67c23 */ /* 0x100fe2000801089c */
[----:B------:R-:W-:Y:S01]  /*7360*/  ISETP.NE.AND P3, PT, R22, R153, PT ;  /* 0x000000991600720c */ /* 0x000fe20003f65270 */
[--C-:B------:R-:W-:Y:S01]  /*7370*/  FFMA.FTZ R199, R167, UR9, -R156.reuse ;  /* 0x00000009a7c77c23 */ /* 0x100fe2000801089c */
[--C-:B------:R-:W-:Y:S01]  /*7380*/  FFMA.FTZ R170, R170, UR9, -R156.reuse ;  /* 0x00000009aaaa7c23 */ /* 0x100fe2000801089c */
[----:B------:R-:W-:Y:S01]  /*7390*/  FFMA.FTZ R171, R171, UR9, -R156 ;  /* 0x00000009abab7c23 */ /* 0x000fe2000801089c */
[----:B--2---:R-:W-:-:S02]  /*73a0*/  @!P1 VIADD R152, R200, 0x38840 ;  /* 0x00038840c8989836 */ /* 0x004fc40000000000 */
[--C-:B------:R-:W-:Y:S01]  /*73b0*/  FFMA.FTZ R174, R174, UR9, -R156.reuse ;  /* 0x00000009aeae7c23 */ /* 0x100fe2000801089c */
[--C-:B------:R-:W-:Y:S01]  /*73c0*/  FFMA.FTZ R175, R175, UR9, -R156.reuse ;  /* 0x00000009afaf7c23 */ /* 0x100fe2000801089c */
[--C-:B------:R-:W-:Y:S01]  /*73d0*/  FFMA.FTZ R178, R178, UR9, -R156.reuse ;  /* 0x00000009b2b27c23 */ /* 0x100fe2000801089c */
[----:B------:R-:W-:Y:S01]  /*73e0*/  FFMA.FTZ R179, R179, UR9, -R156 ;  /* 0x00000009b3b37c23 */ /* 0x000fe2000801089c */
[----:B------:R-:W-:Y:S01]  /*73f0*/  @!P1 PRMT R152, RZ, 0x654, R152 ;  /* 0x00000654ff989816 */ /* 0x000fe20000000098 */
[--C-:B------:R-:W-:Y:S01]  /*7400*/  FFMA.FTZ R182, R182, UR9, -R156.reuse ;  /* 0x00000009b6b67c23 */ /* 0x100fe2000801089c */
[----:B------:R-:W-:Y:S01]  /*7410*/  FFMA.FTZ R156, R183, UR9, -R156 ;  /* 0x00000009b79c7c23 */ /* 0x000fe2000801089c */
[----:B------:R-:W-:Y:S01]  /*7420*/  MUFU.EX2 R192, R192 ;  /* 0x000000c000c07308 */ /* 0x000fe20000000800 */
[----:B------:R-:W-:Y:S01]  /*7430*/  @!P3 IMAD R153, R154, 0x40, R17 ;  /* 0x000000409a99b824 */ /* 0x000fe200078e0211 */
[----:B------:R0:W-:Y:S01]  /*7440*/  @!P1 SYNCS.ARRIVE.TRANS64.RED.A1T0 RZ, [R152+URZ], RZ ;  /* 0x000000ff98ff99a7 */ /* 0x0001e2000810043f */
[----:B-1----:R-:W-:Y:S01]  /*7450*/  F2FP.BF16.F32.PACK_AB R154, R13, R12 ;  /* 0x0000000c0d9a723e */ /* 0x002fe200000010ff */
[-C--:B---3--:R-:W-:Y:S01]  /*7460*/  FMUL.FTZ R26, R26, R181.reuse ;  /* 0x000000b51a1a7220 */ /* 0x088fe20000410000 */
[----:B------:R-:W-:Y:S01]  /*7470*/  F2FP.BF16.F32.PACK_AB R158, R21, R20 ;  /* 0x00000014159e723e */ /* 0x000fe200000010ff */
[-C--:B------:R-:W-:Y:S01]  /*7480*/  FMUL.FTZ R27, R27, R181.reuse ;  /* 0x000000b51b1b7220 */ /* 0x080fe20000410000 */
[----:B------:R-:W-:Y:S01]  /*7490*/  @!P3 LEA R153, R153, UR37, 0x2 ;  /* 0x000000259999bc11 */ /* 0x000fe2000f8e10ff */
[----:B------:R-:W1:Y:S01]  /*74a0*/  MUFU.EX2 R193, R193 ;  /* 0x000000c100c17308 */ /* 0x000e620000000800 */
[----:B------:R-:W-:Y:S01]  /*74b0*/  FMUL.FTZ R30, R30, R181 ;  /* 0x000000b51e1e7220 */ /* 0x000fe20000410000 */
[----:B0-----:R-:W-:Y:S01]  /*74c0*/  F2FP.BF16.F32.PACK_AB R152, R10, R9 ;  /* 0x000000090a98723e */ /* 0x001fe200000010ff */
[-C--:B------:R-:W-:Y:S01]  /*74d0*/  FMUL.FTZ R31, R31, R181.reuse ;  /* 0x000000b51f1f7220 */ /* 0x080fe20000410000 */
[----:B------:R-:W-:Y:S01]  /*74e0*/  @!P3 STS [R153+0x38400], R8 ;  /* 0x038400089900b388 */ /* 0x000fe20000000800 */
[-C--:B------:R-:W-:Y:S01]  /*74f0*/  FMUL.FTZ R34, R34, R181.reuse ;  /* 0x000000b522227220 */ /* 0x080fe20000410000 */
[-C--:B------:R-:W-:Y:S01]  /*7500*/  FMUL.FTZ R35, R35, R181.reuse ;  /* 0x000000b523237220 */ /* 0x080fe20000410000 */
[-C--:B------:R-:W-:Y:S01]  /*7510*/  FMUL.FTZ R38, R38, R181.reuse ;  /* 0x000000b526267220 */ /* 0x080fe20000410000 */
[----:B------:R1:W-:Y:S01]  /*7520*/  @!P3 STS [R153+0x38420], R181 ;  /* 0x038420b59900b388 */ /* 0x0003e20000000800 */
        /* <DEDUP_REMOVED lines=8> */
[----:B------:R-:W0:Y:S01]  /*75b0*/  MUFU.EX2 R195, R195 ;  /* 0x000000c300c37308 */ /* 0x000e220000000800 */
[----:B-1----:R-:W-:Y:S01]  /*75c0*/  F2FP.BF16.F32.PACK_AB R153, R193, R192 ;  /* 0x000000c0c199723e */ /* 0x002fe200000010ff */
        /* <DEDUP_REMOVED lines=15> */
[----:B0-----:R-:W-:Y:S01]  /*76c0*/  F2FP.BF16.F32.PACK_AB R155, R195, R194 ;  /* 0x000000c2c39b723e */ /* 0x001fe200000010ff */
        /* <DEDUP_REMOVED lines=27> */
[----:B------:R-:W-:Y:S01]  /*7880*/  FMUL.FTZ R121, R121, R8 ;  /* 0x0000000879797220 */ /* 0x000fe20000410000 */
[-C--:B------:R-:W-:Y:S01]  /*7890*/  FMUL.FTZ R122, R122, R181.reuse ;  /* 0x000000b57a7a7220 */ /* 0x080fe20000410000 */
[-C--:B------:R-:W-:Y:S01]  /*78a0*/  FMUL.FTZ R123, R123, R181.reuse ;  /* 0x000000b57b7b7220 */ /* 0x080fe20000410000 */
[----:B------:R-:W-:Y:S01]  /*78b0*/  MUFU.EX2 R172, R172 ;  /* 0x000000ac00ac7308 */ /* 0x000fe20000000800 */
[----:B0-----:R-:W-:Y:S01]  /*78c0*/  F2FP.BF16.F32.PACK_AB R159, R199, R198 ;  /* 0x000000c6c79f723e */ /* 0x001fe200000010ff */
[-C--:B------:R-:W-:Y:S01]  /*78d0*/  FMUL.FTZ R124, R124, R8.reuse ;  /* 0x000000087c7c7220 */ /* 0x080fe20000410000 */
[-C--:B------:R-:W-:Y:S01]  /*78e0*/  FMUL.FTZ R125, R125, R8.reuse ;  /* 0x000000087d7d7220 */ /* 0x080fe20000410000 */
[-C--:B------:R-:W-:Y:S01]  /*78f0*/  FMUL.FTZ R126, R126, R181.reuse ;  /* 0x000000b57e7e7220 */ /* 0x080fe20000410000 */
[-C--:B------:R-:W-:Y:S01]  /*7900*/  FMUL.FTZ R127, R127, R181.reuse ;  /* 0x000000b57f7f7220 */ /* 0x080fe20000410000 */
[-C--:B------:R-:W-:Y:S01]  /*7910*/  FMUL.FTZ R128, R128, R8.reuse ;  /* 0x0000000880807220 */ /* 0x080fe20000410000 */
[----:B------:R-:W-:Y:S01]  /*7920*/  FMUL.FTZ R129, R129, R8 ;  /* 0x0000000881817220 */ /* 0x000fe20000410000 */
        /* <DEDUP_REMOVED lines=15> */
[-C--:B------:R-:W-:Y:S01]  /*7a20*/  FMUL.FTZ R142, R142, R181.reuse ;  /* 0x000000b58e8e7220 */ /* 0x080fe20000410000 */
[----:B------:R-:W1:Y:S01]  /*7a30*/  MUFU.EX2 R171, R171 ;  /* 0x000000ab00ab7308 */ /* 0x000e620000000800 */
[----:B0-----:R-:W-:Y:S01]  /*7a40*/  F2FP.BF16.F32.PACK_AB R162, R173, R172 ;  /* 0x000000acada2723e */ /* 0x001fe200000010ff */
[-C--:B------:R-:W-:Y:S01]  /*7a50*/  FMUL.FTZ R143, R143, R181.reuse ;  /* 0x000000b58f8f7220 */ /* 0x080fe20000410000 */
[-C--:B------:R-:W-:Y:S01]  /*7a60*/  FMUL.FTZ R144, R144, R8.reuse ;  /* 0x0000000890907220 */ /* 0x080fe20000410000 */
[-C--:B------:R-:W-:Y:S01]  /*7a70*/  FMUL.FTZ R145, R145, R8.reuse ;  /* 0x0000000891917220 */ /* 0x080fe20000410000 */
[-C--:B------:R-:W-:Y:S01]  /*7a80*/  FMUL.FTZ R146, R146, R181.reuse ;  /* 0x000000b592927220 */ /* 0x080fe20000410000 */
[-C--:B------:R-:W-:Y:S01]  /*7a90*/  FMUL.FTZ R147, R147, R181.reuse ;  /* 0x000000b593937220 */ /* 0x080fe20000410000 */
[-C--:B------:R-:W-:Y:S01]  /*7aa0*/  FMUL.FTZ R148, R148, R8.reuse ;  /* 0x0000000894947220 */ /* 0x080fe20000410000 */
[----:B------:R-:W-:Y:S01]  /*7ab0*/  MUFU.EX2 R174, R174 ;  /* 0x000000ae00ae7308 */ /* 0x000fe20000000800 */
[----:B------:R-:W-:Y:S01]  /*7ac0*/  FMUL.FTZ R149, R149, R8 ;  /* 0x0000000895957220 */ /* 0x000fe20000410000 */
[-C--:B------:R-:W-:Y:S01]  /*7ad0*/  FMUL.FTZ R150, R150, R181.reuse ;  /* 0x000000b596967220 */ /* 0x080fe20000410000 */
[----:B------:R-:W-:Y:S01]  /*7ae0*/  FMUL.FTZ R151, R151, R181 ;  /* 0x000000b597977220 */ /* 0x000fe20000410000 */
[----:B------:R0:W-:Y:S01]  /*7af0*/  STSM.16.M88.4 [R184+0x36400], R152 ;  /* 0x03640098b8007844 */ /* 0x0001e20000000200 */
[----:B------:R-:W-:Y:S01]  /*7b00*/  UMOV UR7, 0x40000040 ;  /* 0x4000004000077882 */ /* 0x000fe20000000000 */
[----:B------:R-:W-:Y:S01]  /*7b10*/  FFMA.FTZ R3, R8, R3, R9 ;  /* 0x0000000308037223 */ /* 0x000fe20000010009 */
[----:B------:R-:W-:Y:S01]  /*7b20*/  FFMA.FTZ R6, R181, R6, R192 ;  /* 0x00000006b5067223 */ /* 0x000fe200000100c0 */
[----:B------:R-:W2:Y:S01]  /*7b30*/  MUFU.EX2 R175, R175 ;  /* 0x000000af00af7308 */ /* 0x000ea20000000800 */
[----:B-1----:R-:W-:Y:S01]  /*7b40*/  F2FP.BF16.F32.PACK_AB R161, R171, R170 ;  /* 0x000000aaaba1723e */ /* 0x002fe200000010ff */
[----:B------:R-:W-:Y:S01]  /*7b50*/  FADD.FTZ R3, R10, R3 ;  /* 0x000000030a037221 */ /* 0x000fe20000010000 */
[----:B------:R-:W-:Y:S01]  /*7b60*/  FADD.FTZ R193, R193, R6 ;  /* 0x00000006c1c17221 */ /* 0x000fe20000010000 */
[----:B------:R-:W-:-:S02]  /*7b70*/  IMAD.MOV.U32 R9, RZ, RZ, R4 ;  /* 0x000000ffff097224 */ /* 0x000fc400078e0004 */
[----:B------:R-:W-:Y:S01]  /*7b80*/  FADD.FTZ R12, R12, R3 ;  /* 0x000000030c0c7221 */ /* 0x000fe20000010000 */
[----:B------:R-:W-:Y:S01]  /*7b90*/  FADD.FTZ R194, R194, R193 ;  /* 0x000000c1c2c27221 */ /* 0x000fe20000010000 */
[----:B------:R-:W-:Y:S01]  /*7ba0*/  MUFU.EX2 R176, R176 ;  /* 0x000000b000b07308 */ /* 0x000fe20000000800 */
[----:B------:R-:W-:Y:S02]  /*7bb0*/  @!P1 VIADD R3, R200, 0x38860 ;  /* 0x00038860c8039836 */ /* 0x000fe40000000000 */
[----:B------:R-:W-:Y:S01]  /*7bc0*/  FADD.FTZ R13, R13, R12 ;  /* 0x0000000c0d0d7221 */ /* 0x000fe20000010000 */
[----:B------:R-:W-:Y:S02]  /*7bd0*/  FADD.FTZ R195, R195, R194 ;  /* 0x000000c2c3c37221 */ /* 0x000fe40000010000 */
[----:B------:R-:W-:Y:S02]  /*7be0*/  @!P1 PRMT R3, RZ, 0x654, R3 ;  /* 0x00000654ff039816 */ /* 0x000fe40000000003 */
[----:B------:R-:W-:Y:S01]  /*7bf0*/  FADD.FTZ R196, R196, R195 ;  /* 0x000000c3c4c47221 */ /* 0x000fe20000010000 */
[----:B------:R-:W1:Y:S01]  /*7c00*/  MUFU.EX2 R177, R177 ;  /* 0x000000b100b17308 */ /* 0x000e620000000800 */
[----:B--2---:R-:W-:-:S02]  /*7c10*/  F2FP.BF16.F32.PACK_AB R163, R175, R174 ;  /* 0x000000aeafa3723e */ /* 0x004fc400000010ff */
[----:B------:R-:W-:-:S04]  /*7c20*/  FADD.FTZ R197, R197, R196 ;  /* 0x000000c4c5c57221 */ /* 0x000fc80000010000 */
[----:B------:R-:W-:Y:S01]  /*7c30*/  FADD.FTZ R198, R198, R197 ;  /* 0x000000c5c6c67221 */ /* 0x000fe20000010000 */
[----:B------:R-:W2:Y:S03]  /*7c40*/  MUFU.EX2 R180, R180 ;  /* 0x000000b400b47308 */ /* 0x000ea60000000800 */
[----:B------:R-:W-:-:S04]  /*7c50*/  FADD.FTZ R199, R199, R198 ;  /* 0x000000c6c7c77221 */ /* 0x000fc80000010000 */
[----:B------:R-:W-:Y:S01]  /*7c60*/  FADD.FTZ R170, R170, R199 ;  /* 0x000000c7aaaa7221 */ /* 0x000fe20000010000 */
[----:B------:R-:W-:Y:S01]  /*7c70*/  MUFU.EX2 R178, R178 ;  /* 0x000000b200b27308 */ /* 0x000fe20000000800 */
[----:B-1----:R-:W-:Y:S02]  /*7c80*/  F2FP.BF16.F32.PACK_AB R164, R177, R176 ;  /* 0x000000b0b1a4723e */ /* 0x002fe400000010ff */
[----:B------:R-:W-:-:S04]  /*7c90*/  FADD.FTZ R171, R171, R170 ;  /* 0x000000aaabab7221 */ /* 0x000fc80000010000 */
[----:B------:R-:W-:Y:S01]  /*7ca0*/  FADD.FTZ R174, R174, R171 ;  /* 0x000000abaeae7221 */ /* 0x000fe20000010000 */
[----:B------:R-:W1:Y:S01]  /*7cb0*/  MUFU.EX2 R179, R179 ;  /* 0x000000b300b37308 */ /* 0x000e620000000800 */
[----:B--2---:R-:W-:Y:S02]  /*7cc0*/  F2FP.BF16.F32.PACK_AB R166, R11, R180 ;  /* 0x000000b40ba6723e */ /* 0x004fe400000010ff */
[----:B------:R-:W-:-:S05]  /*7cd0*/  FADD.FTZ R175, R175, R174 ;  /* 0x000000aeafaf7221 */ /* 0x000fca0000010000 */
[----:B------:R-:W2:Y:S08]  /*7ce0*/  MUFU.EX2 R182, R182 ;  /* 0x000000b600b67308 */ /* 0x000eb00000000800 */
[----:B------:R3:W4:Y:S01]  /*7cf0*/  MUFU.EX2 R183, R156 ;  /* 0x0000009c00b77308 */ /* 0x0007220000000800 */
[----:B-1----:R-:W-:Y:S01]  /*7d00*/  F2FP.BF16.F32.PACK_AB R165, R179, R178 ;  /* 0x000000b2b3a5723e */ /* 0x002fe200000010ff */
[----:B------:R-:W-:-:S04]  /*7d10*/  FADD.FTZ R178, R178, R175 ;  /* 0x000000afb2b27221 */ /* 0x000fc80000010000 */
[----:B------:R-:W-:Y:S01]  /*7d20*/  FADD.FTZ R179, R179, R178 ;  /* 0x000000b2b3b37221 */ /* 0x000fe20000010000 */
[C---:B---3--:R-:W-:Y:S01]  /*7d30*/  F2FP.BF16.F32.PACK_AB R156, R15.reuse, R14 ;  /* 0x0000000e0f9c723e */ /* 0x048fe200000010ff */
[----:B------:R-:W-:Y:S02]  /*7d40*/  FADD.FTZ R14, R14, R13 ;  /* 0x0000000d0e0e7221 */ /* 0x000fe40000010000 */
[----:B--2---:R-:W-:Y:S02]  /*7d50*/  FADD.FTZ R6, R182, R179 ;  /* 0x000000b3b6067221 */ /* 0x004fe40000010000 */
[----:B------:R0:W-:Y:S01]  /*7d60*/  STSM.16.M88.4 [R185], R156 ;  /* 0x0000009cb9007844 */ /* 0x0001e20000000200 */
[----:B------:R-:W-:Y:S01]  /*7d70*/  FADD.FTZ R15, R15, R14 ;  /* 0x0000000e0f0f7221 */ /* 0x000fe20000010000 */
[C---:B----4-:R-:W-:Y:S02]  /*7d80*/  F2FP.BF16.F32.PACK_AB R167, R183.reuse, R182 ;  /* 0x000000b6b7a7723e */ /* 0x050fe400000010ff */
[----:B------:R0:W-:Y:S01]  /*7d90*/  STSM.16.M88.4 [R187], R160 ;  /* 0x000000a0bb007844 */ /* 0x0001e20000000200 */
[----:B------:R-:W-:Y:S01]  /*7da0*/  FADD.FTZ R20, R20, R15 ;  /* 0x0000000f14147221 */ /* 0x000fe20000010000 */
[----:B------:R-:W-:-:S02]  /*7db0*/  FADD.FTZ R6, R183, R6 ;  /* 0x00000006b7067221 */ /* 0x000fc40000010000 */
[----:B------:R0:W-:Y:S01]  /*7dc0*/  STSM.16.M88.4 [R186], R164 ;  /* 0x000000a4ba007844 */ /* 0x0001e20000000200 */
[----:B------:R-:W-:Y:S01]  /*7dd0*/  WARPGROUP.ARRIVE ;  /* 0x00000000000079c5 */ /* 0x000fe20000000000 */
[----:B------:R-:W-:-:S04]  /*7de0*/  FADD.FTZ R21, R21, R20 ;  /* 0x0000001415157221 */ /* 0x000fc80000010000 */
[----:B------:R-:W-:Y:S01]  /*7df0*/  FADD.FTZ R168, R168, R21 ;  /* 0x00000015a8a87221 */ /* 0x000fe20000010000 */
[----:B------:R-:W-:Y:S01]  /*7e00*/  HGMMA.64x256x16.F32.BF16 R24, R152, gdesc[UR4].tnspB, R24, gsb0 ;  /* 0x43e0000498187df0 */ /* 0x000fe20008001818 */
[----:B------:R-:W-:Y:S01]  /*7e10*/  UIADD3 UR6, UR6, 0x180, URZ ;  /* 0x0000018006067890 */ /* 0x000fe2000fffe03f */
[----:B------:R-:W-:Y:S01]  /*7e20*/  UMOV UR7, 0x40000040 ;  /* 0x4000004000077882 */ /* 0x000fe20000000000 */
[----:B------:R-:W-:-:S04]  /*7e30*/  FADD.FTZ R169, R169, R168 ;  /* 0x000000a8a9a97221 */ /* 0x000fc80000010000 */
[----:B------:R-:W-:-:S04]  /*7e40*/  FADD.FTZ R172, R172, R169 ;  /* 0x000000a9acac7221 */ /* 0x000fc80000010000 */
[----:B------:R-:W-:-:S04]  /*7e50*/  FADD.FTZ R173, R173, R172 ;  /* 0x000000acadad7221 */ /* 0x000fc80000010000 */
[----:B------:R-:W-:-:S04]  /*7e60*/  FADD.FTZ R176, R176, R173 ;  /* 0x000000adb0b07221 */ /* 0x000fc80000010000 */
[----:B------:R-:W-:-:S04]  /*7e70*/  FADD.FTZ R177, R177, R176 ;  /* 0x000000b0b1b17221 */ /* 0x000fc80000010000 */
[----:B------:R-:W-:Y:S01]  /*7e80*/  FADD.FTZ R180, R180, R177 ;  /* 0x000000b1b4b47221 */ /* 0x000fe20000010000 */
[----:B------:R-:W-:Y:S02]  /*7e90*/  WARPGROUP.DEPBAR.LE gsb0, 0x0 ;  /* 0x00008000000079c5 */ /* 0x000fe40000010000 */
[----:B------:R-:W-:-:S06]  /*7ea0*/  WARPGROUP.ARRIVE ;  /* 0x00000000000079c5 */ /* 0x000fcc0000000000 */
        /* <DEDUP_REMOVED lines=10> */
[----:B------:R-:W-:Y:S01]  /*7f50*/  HGMMA.64x256x16.F32.BF16 R24, R164, gdesc[UR4].tnspB, R24, gsb0 ;  /* 0x43e00004a4187df0 */ /* 0x000fe20008001818 */
[----:B------:R-:W-:Y:S02]  /*7f60*/  UMOV UR7, UR36 ;  /* 0x0000002400077c82 */ /* 0x000fe40008000000 */
        /* <DEDUP_REMOVED lines=10> */
[----:B-1----:R-:W-:Y:S01]  /*8010*/  FADD.FTZ R3, R11, R180 ;  /* 0x000000b40b037221 */ /* 0x002fe20000010000 */
[----:B------:R-:W-:Y:S01]  /*8020*/  MOV R11, R5 ;  /* 0x00000005000b7202 */ /* 0x000fe20000000f00 */
[----:B0-----:R-:W-:Y:S06]  /*8030*/  @P2 BRA `(.L_x_799) ;  /* 0xffffffd4006c2947 */ /* 0x001fec000383ffff */
.L_x_790:
[----:B------:R-:W0:Y:S01]  /*8040*/  SHFL.BFLY PT, R0, R3, 0x2, 0x1f ;  /* 0x0c401f0003007f89 */ /* 0x000e2200000e0000 */
[----:B------:R-:W-:Y:S01]  /*8050*/  IMAD.U32 R11, RZ, RZ, UR9 ;  /* 0x00000009ff0b7e24 */ /* 0x000fe2000f8e00ff */
[----:B------:R-:W-:Y:S02]  /*8060*/  UIADD3 UR41, UR41, 0x1, URZ ;  /* 0x0000000129297890 */ /* 0x000fe4000fffe03f */
[----:B------:R-:W1:Y:S01]  /*8070*/  SHFL.BFLY PT, R9, R6, 0x2, 0x1f ;  /* 0x0c401f0006097f89 */ /* 0x000e6200000e0000 */
[----:B------:R-:W-:Y:S08]  /*8080*/  BAR.ARV 0x8, 0xa0 ;  /* 0x0202800000007b1d */ /* 0x000ff00000002000 */
[----:B------:R-:W-:Y:S01]  /*8090*/  BAR.SYNC.DEFER_BLOCKING 0xf, 0x100 ;  /* 0x03c4000000007b1d */ /* 0x000fe20000010000 */
[----:B0-----:R-:W-:Y:S01]  /*80a0*/  FADD.FTZ R0, R0, R3 ;  /* 0x0000000300007221 */ /* 0x001fe20000010000 */
[----:B------:R-:W-:-:S02]  /*80b0*/  IMAD.MOV.U32 R3, RZ, RZ, -0x800000 ;  /* 0xff800000ff037424 */ /* 0x000fc400078e00ff */
[----:B-1----:R-:W-:Y:S02]  /*80c0*/  FADD.FTZ R9, R9, R6 ;  /* 0x0000000609097221 */ /* 0x002fe40000010000 */
[----:B------:R-:W0:Y:S04]  /*80d0*/  SHFL.BFLY PT, R7, R0, 0x1, 0x1f ;  /* 0x0c201f0000077f89 */ /* 0x000e2800000e0000 */
[----:B------:R-:W1:Y:S01]  /*80e0*/  SHFL.BFLY PT, R8, R9, 0x1, 0x1f ;  /* 0x0c201f0009087f89 */ /* 0x000e6200000e0000 */
[----:B0-----:R-:W-:Y:S01]  /*80f0*/  FADD.FTZ R21, R0, R7 ;  /* 0x0000000700157221 */ /* 0x001fe20000010000 */
[----:B------:R-:W-:Y:S02]  /*8100*/  IMAD.MOV R7, RZ, RZ, -R23 ;  /* 0x000000ffff077224 */ /* 0x000fe400078e0a17 */
[----:B-1----:R-:W-:-:S02]  /*8110*/  FADD.FTZ R15, R9, R8 ;  /* 0x00000008090f7221 */ /* 0x002fc40000010000 */
[----:B------:R-:W-:Y:S01]  /*8120*/  FSETP.NE.FTZ.AND P1, PT, R21, RZ, PT ;  /* 0x000000ff1500720b */ /* 0x000fe20003f35000 */
[----:B------:R-:W-:Y:S01]  /*8130*/  IMAD.U32 R8, RZ, RZ, UR36 ;  /* 0x00000024ff087e24 */ /* 0x000fe2000f8e00ff */
[----:B------:R-:W-:Y:S02]  /*8140*/  ISETP.NE.AND P0, PT, R22, R7, PT ;  /* 0x000000071600720c */ /* 0x000fe40003f05270 */
[----:B------:R-:W-:Y:S02]  /*8150*/  CS2R R6, SRZ ;  /* 0x0000000000067805 */ /* 0x000fe4000001ff00 */
[----:B------:R-:W-:Y:S01]  /*8160*/  FSETP.NE.FTZ.AND P2, PT, R15, RZ, PT ;  /* 0x000000ff0f00720b */ /* 0x000fe20003f55000 */
[----:B------:R-:W-:-:S04]  /*8170*/  UIADD3 UR36, UR36, 0x1, URZ ;  /* 0x0000000124247890 */ /* 0x000fc8000fffe03f */
[----:B------:R-:W-:Y:S02]  /*8180*/  UISETP.NE.AND UP0, UPT, UR36, 0x2, UPT ;  /* 0x000000022400788c */ /* 0x000fe4000bf05270 */
[----:B------:R-:W0:Y:S02]  /*8190*/  @P1 MUFU.RCP R7, R21 ;  /* 0x0000001500071308 */ /* 0x000e240000001000 */
[----:B------:R-:W-:Y:S01]  /*81a0*/  USEL UR4, URZ, 0x1, UP0 ;  /* 0x000000013f047887 */ /* 0x000fe20008000000 */
[----:B------:R-:W-:Y:S01]  /*81b0*/  @!P0 IMAD R0, R8, 0x40, R17 ;  /* 0x0000004008008824 */ /* 0x000fe200078e0211 */
[----:B------:R-:W-:-:S04]  /*81c0*/  USEL UR36, UR36, URZ, UP0 ;  /* 0x0000003f24247287 */ /* 0x000fc80008000000 */
[----:B------:R-:W-:Y:S01]  /*81d0*/  @!P0 LEA R9, R0, UR37, 0x2 ;  /* 0x0000002500098c11 */ /* 0x000fe2000f8e10ff */
[----:B------:R-:W1:Y:S01]  /*81e0*/  @P2 MUFU.RCP R6, R15 ;  /* 0x0000000f00062308 */ /* 0x000e620000001000 */
[----:B------:R-:W-:Y:S02]  /*81f0*/  MOV R0, 0xff800000 ;  /* 0xff80000000007802 */ /* 0x000fe40000000f00 */
[----:B------:R-:W-:-:S05]  /*8200*/  LOP3.LUT R2, R2, UR4, RZ, 0x3c, !PT ;  /* 0x0000000402027c12 */ /* 0x000fca000f8e3cff */
[----:B------:R-:W2:Y:S01]  /*8210*/  @P1 MUFU.LG2 R21, R21 ;  /* 0x0000001500151308 */ /* 0x000ea20000000c00 */
[-C--:B0-----:R-:W-:Y:S01]  /*8220*/  FMUL.FTZ R8, R25, R7.reuse ;  /* 0x0000000719087220 */ /* 0x081fe20000410000 */
[----:B------:R0:W-:Y:S01]  /*8230*/  @!P0 STS [R9+0x38400], R7 ;  /* 0x0384000709008388 */ /* 0x0001e20000000800 */
[-C--:B------:R-:W-:Y:S01]  /*8240*/  FMUL.FTZ R10, R29, R7.reuse ;  /* 0x000000071d0a7220 */ /* 0x080fe20000410000 */
[----:B------:R-:W-:Y:S02]  /*8250*/  IMAD.U32 R29, RZ, RZ, UR9 ;  /* 0x00000009ff1d7e24 */ /* 0x000fe4000f8e00ff */
[-C--:B------:R-:W-:Y:S01]  /*8260*/  FMUL.FTZ R169, R24, R7.reuse ;  /* 0x0000000718a97220 */ /* 0x080fe20000410000 */
[-C--:B------:R-:W-:Y:S01]  /*8270*/  FMUL.FTZ R20, R28, R7.reuse ;  /* 0x000000071c147220 */ /* 0x080fe20000410000 */
[-C--:B------:R-:W-:Y:S01]  /*8280*/  FMUL.FTZ R165, R32, R7.reuse ;  /* 0x0000000720a57220 */ /* 0x080fe20000410000 */
        /* <DEDUP_REMOVED lines=61> */
[----:B0-----:R-:W-:Y:S01]  /*8660*/  @P1 FMUL.FTZ R7, R11, 0.69314718246459960938 ;  /* 0x3f3172180b071820 */ /* 0x001fe20000410000 */
[----:B------:R-:W-:Y:S01]  /*8670*/  @P2 FMUL.FTZ R29, R29, 0.69314718246459960938 ;  /* 0x3f3172181d1d2820 */ /* 0x000fe20000410000 */
[----:B--2---:R-:W-:Y:S01]  /*8680*/  @P1 FMUL.FTZ R24, R21, 0.69314718246459960938 ;  /* 0x3f31721815181820 */ /* 0x004fe20000410000 */
[----:B---3--:R-:W-:Y:S01]  /*8690*/  @P2 FMUL.FTZ R28, R25, 0.69314718246459960938 ;  /* 0x3f317218191c2820 */ /* 0x008fe20000410000 */
[-C--:B-1----:R-:W-:Y:S01]  /*86a0*/  FMUL.FTZ R9, R26, R6.reuse ;  /* 0x000000061a097220 */ /* 0x082fe20000410000 */
[-C--:B------:R-:W-:Y:S01]  /*86b0*/  FMUL.FTZ R11, R30, R6.reuse ;  /* 0x000000061e0b7220 */ /* 0x080fe20000410000 */
[-C--:B------:R-:W-:Y:S01]  /*86c0*/  FMUL.FTZ R13, R42, R6.reuse ;  /* 0x000000062a0d7220 */ /* 0x080fe20000410000 */
[-C--:B------:R-:W-:Y:S01]  /*86d0*/  FMUL.FTZ R15, R46, R6.reuse ;  /* 0x000000062e0f7220 */ /* 0x080fe20000410000 */
[----:B------:R-:W-:Y:S01]  /*86e0*/  PLOP3.LUT P0, PT, PT, PT, PT, 0x8, 0x0 ;  /* 0x000000000000781c */ /* 0x000fe20003f0e170 */
        /* <DEDUP_REMOVED lines=63> */
.L_x_776:
        /* <DEDUP_REMOVED lines=15> */
[----:B------:R-:W-:Y:S01]  /*8bd0*/  F2FP.BF16.F32.PACK_AB R10, R10, R20 ;  /* 0x000000140a0a723e */ /* 0x000fe200000010ff */
[----:B------:R-:W-:Y:S01]  /*8be0*/  ULDC.64 UR10, c[0x0][0x208] ;  /* 0x00008200000a7ab9 */ /* 0x000fe20000000a00 */
        /* <DEDUP_REMOVED lines=19> */
[----:B------:R-:W-:Y:S01]  /*8d20*/  UISETP.NE.U32.AND UP0, UPT, UR6, URZ, UPT ;  /* 0x0000003f0600728c */ /* 0x000fe2000bf05070 */
[----:B------:R-:W-:Y:S01]  /*8d30*/  F2FP.BF16.F32.PACK_AB R72, R73, R72 ;  /* 0x000000484948723e */ /* 0x000fe200000010ff */
[----:B------:R-:W-:Y:S01]  /*8d40*/  UIADD3 UR4, UP1, UR8, UR6, URZ ;  /* 0x0000000608047290 */ /* 0x000fe2000ff3e03f */
[C---:B------:R-:W-:Y:S01]  /*8d50*/  IADD3 R177, P1, R126.reuse, 0x20, RZ ;  /* 0x000000207eb17810 */ /* 0x040fe20007f3e0ff */
[----:B------:R-:W-:Y:S01]  /*8d60*/  UISETP.NE.AND.EX UP0, UPT, UR7, URZ, UPT, UP0 ;  /* 0x0000003f0700728c */ /* 0x000fe2000bf05300 */
[C---:B------:R-:W-:Y:S01]  /*8d70*/  LOP3.LUT R21, R126.reuse, 0x380, RZ, 0xc0, !PT ;  /* 0x000003807e157812 */ /* 0x040fe200078ec0ff */
[----:B------:R-:W-:Y:S01]  /*8d80*/  UIADD3.X UR6, UR9, UR7, URZ, UP1, !UPT ;  /* 0x0000000709067290 */ /* 0x000fe20008ffe43f */
[C---:B------:R-:W-:Y:S01]  /*8d90*/  IADD3 R181, P4, R126.reuse, 0x60, RZ ;  /* 0x000000607eb57810 */ /* 0x040fe20007f9e0ff */
[----:B------:R-:W-:Y:S01]  /*8da0*/  IMAD.X R25, RZ, RZ, R127, P1 ;  /* 0x000000ffff197224 */ /* 0x000fe200008e067f */
[----:B------:R-:W-:-:S02]  /*8db0*/  IADD3 R183, P3, R126, 0x2000, RZ ;  /* 0x000020007eb77810 */ /* 0x000fc40007f7e0ff */
        /* <DEDUP_REMOVED lines=9> */
[----:B------:R-:W-:Y:S01]  /*8e50*/  IMAD.X R95, RZ, RZ, R127, P2 ;  /* 0x000000ffff5f7224 */ /* 0x000fe200010e067f */
[----:B------:R-:W-:-:S02]  /*8e60*/  SHF.R.U64 R21, R21, 0x3, RZ ;  /* 0x0000000315157819 */ /* 0x000fc400000012ff */
[-C--:B------:R-:W-:Y:S02]  /*8e70*/  IADD3.X R29, RZ, R127.reuse, RZ, P0, !PT ;  /* 0x0000007fff1d7210 */ /* 0x080fe400007fe4ff */
[----:B------:R-:W-:Y:S02]  /*8e80*/  IADD3.X R99, RZ, R127, RZ, P1, !PT ;  /* 0x0000007fff637210 */ /* 0x000fe40000ffe4ff */
        /* <DEDUP_REMOVED lines=12> */
[----:B------:R-:W-:-:S02]  /*8f50*/  LOP3.LUT R24, R177, 0x380, RZ, 0xc0, !PT ;  /* 0x00000380b1187812 */ /* 0x000fc400078ec0ff */
[----:B------:R-:W-:Y:S01]  /*8f60*/  LOP3.LUT R126, R21, R126, RZ, 0x3c, !PT ;  /* 0x0000007e157e7212 */ /* 0x000fe200078e3cff */
[----:B------:R-:W-:Y:S01]  /*8f70*/  IMAD.X R21, RZ, RZ, R127, P1 ;  /* 0x000000ffff157224 */ /* 0x000fe200008e067f */
[----:B------:R-:W-:Y:S02]  /*8f80*/  LOP3.LUT R28, R179, 0x380, RZ, 0xc0, !PT ;  /* 0x00000380b31c7812 */ /* 0x000fe400078ec0ff */
[----:B------:R-:W-:Y:S02]  /*8f90*/  LOP3.LUT R32, R181, 0x380, RZ, 0xc0, !PT ;  /* 0x00000380b5207812 */ /* 0x000fe400078ec0ff */
[----:B------:R-:W-:Y:S02]  /*8fa0*/  LOP3.LUT R36, R183, 0x380, RZ, 0xc0, !PT ;  /* 0x00000380b7247812 */ /* 0x000fe400078ec0ff */
[----:B------:R-:W-:Y:S02]  /*8fb0*/  SHF.R.U64 R24, R24, 0x3, RZ ;  /* 0x0000000318187819 */ /* 0x000fe400000012ff */
[----:B------:R-:W-:-:S02]  /*8fc0*/  LOP3.LUT R86, R193, 0x380, RZ, 0xc0, !PT ;  /* 0x00000380c1567812 */ /* 0x000fc400078ec0ff */
[----:B------:R-:W-:Y:S02]  /*8fd0*/  SHF.R.U64 R28, R28, 0x3, RZ ;  /* 0x000000031c1c7819 */ /* 0x000fe400000012ff */
[----:B------:R-:W-:Y:S02]  /*8fe0*/  LOP3.LUT R90, R195, 0x380, RZ, 0xc0, !PT ;  /* 0x00000380c35a7812 */ /* 0x000fe400078ec0ff */
[----:B------:R-:W-:Y:S02]  /*8ff0*/  MOV R126, R126 ;  /* 0x0000007e007e7202 */ /* 0x000fe40000000f00 */
[----:B------:R-:W-:Y:S02]  /*9000*/  SHF.R.U64 R32, R32, 0x3, RZ ;  /* 0x0000000320207819 */ /* 0x000fe400000012ff */
[----:B------:R-:W-:Y:S01]  /*9010*/  LOP3.LUT R94, R197, 0x380, RZ, 0xc0, !PT ;  /* 0x00000380c55e7812 */ /* 0x000fe200078ec0ff */
[----:B------:R0:W-:Y:S01]  /*9020*/  STSM.16.M88.4 [R126], R8 ;  /* 0x000000087e007844 */ /* 0x0001e20000000200 */
[----:B------:R-:W-:-:S02]  /*9030*/  SHF.R.U64 R36, R36, 0x3, RZ ;  /* 0x0000000324247819 */ /* 0x000fc400000012ff */
[----:B------:R-:W-:Y:S02]  /*9040*/  LOP3.LUT R98, R199, 0x380, RZ, 0xc0, !PT ;  /* 0x00000380c7627812 */ /* 0x000fe400078ec0ff */
[----:B------:R-:W-:Y:S02]  /*9050*/  LOP3.LUT R24, R24, R177, RZ, 0x3c, !PT ;  /* 0x000000b118187212 */ /* 0x000fe400078e3cff */
[----:B------:R-:W-:Y:S02]  /*9060*/  SHF.R.U64 R86, R86, 0x3, RZ ;  /* 0x0000000356567819 */ /* 0x000fe400000012ff */
[----:B------:R-:W-:Y:S02]  /*9070*/  LOP3.LUT R102, R201, 0x380, RZ, 0xc0, !PT ;  /* 0x00000380c9667812 */ /* 0x000fe400078ec0ff */
[----:B------:R-:W-:Y:S02]  /*9080*/  LOP3.LUT R106, R203, 0x380, RZ, 0xc0, !PT ;  /* 0x00000380cb6a7812 */ /* 0x000fe400078ec0ff */
[----:B------:R-:W-:-:S02]  /*9090*/  LOP3.LUT R27, R4, 0x380, RZ, 0xc0, !PT ;  /* 0x00000380041b7812 */ /* 0x000fc400078ec0ff */
[----:B------:R-:W-:Y:S02]  /*90a0*/  IADD3.X R123, RZ, R127, RZ, P2, !PT ;  /* 0x0000007fff7b7210 */ /* 0x000fe400017fe4ff */
[----:B------:R-:W-:Y:S02]  /*90b0*/  LOP3.LUT R28, R28, R179, RZ, 0x3c, !PT ;  /* 0x000000b31c1c7212 */ /* 0x000fe400078e3cff */
[----:B------:R-:W-:Y:S02]  /*90c0*/  SHF.R.U64 R90, R90, 0x3, RZ ;  /* 0x000000035a5a7819 */ /* 0x000fe400000012ff */
[----:B------:R-:W-:Y:S02]  /*90d0*/  LOP3.LUT R114, R207, 0x380, RZ, 0xc0, !PT ;  /* 0x00000380cf727812 */ /* 0x000fe400078ec0ff */
[----:B------:R-:W-:Y:S02]  /*90e0*/  LOP3.LUT R32, R32, R181, RZ, 0x3c, !PT ;  /* 0x000000b520207212 */ /* 0x000fe400078e3cff */
[----:B------:R-:W-:-:S02]  /*90f0*/  SHF.R.U64 R94, R94, 0x3, RZ ;  /* 0x000000035e5e7819 */ /* 0x000fc400000012ff */
[----:B------:R-:W-:Y:S02]  /*9100*/  LOP3.LUT R110, R205, 0x380, RZ, 0xc0, !PT ;  /* 0x00000380cd6e7812 */ /* 0x000fe400078ec0ff */
[----:B------:R-:W-:Y:S02]  /*9110*/  LOP3.LUT R127, R122, 0x380, RZ, 0xc0, !PT ;  /* 0x000003807a7f7812 */ /* 0x000fe400078ec0ff */
[----:B------:R-:W-:Y:S02]  /*9120*/  LOP3.LUT R36, R36, R183, RZ, 0x3c, !PT ;  /* 0x000000b724247212 */ /* 0x000fe400078e3cff */
[----:B------:R-:W-:Y:S02]  /*9130*/  SHF.R.U64 R98, R98, 0x3, RZ ;  /* 0x0000000362627819 */ /* 0x000fe400000012ff */
[----:B0-----:R-:W-:Y:S02]  /*9140*/  F2FP.BF16.F32.PACK_AB R10, R12, R162 ;  /* 0x000000a20c0a723e */ /* 0x001fe400000010ff */
[----:B------:R-:W-:-:S02]  /*9150*/  LOP3.LUT R86, R86, R193, RZ, 0x3c, !PT ;  /* 0x000000c156567212 */ /* 0x000fc400078e3cff */
[----:B------:R-:W-:Y:S02]  /*9160*/  SHF.R.U64 R102, R102, 0x3, RZ ;  /* 0x0000000366667819 */ /* 0x000fe400000012ff */
[----:B------:R-:W-:Y:S02]  /*9170*/  SHF.R.U64 R106, R106, 0x3, RZ ;  /* 0x000000036a6a7819 */ /* 0x000fe400000012ff */
[----:B------:R-:W-:Y:S02]  /*9180*/  SHF.R.U64 R27, R27, 0x3, RZ ;  /* 0x000000031b1b7819 */ /* 0x000fe400000012ff */
[----:B------:R-:W-:Y:S02]  /*9190*/  MOV R31, R24 ;  /* 0x00000018001f7202 */ /* 0x000fe40000000f00 */
[----:B------:R-:W-:Y:S02]  /*91a0*/  F2FP.BF16.F32.PACK_AB R8, R160, R165 ;  /* 0x000000a5a008723e */ /* 0x000fe400000010ff */
[----:B------:R-:W-:-:S02]  /*91b0*/  F2FP.BF16.F32.PACK_AB R9, R35, R34 ;  /* 0x000000222309723e */ /* 0x000fc400000010ff */
[----:B------:R-:W-:Y:S02]  /*91c0*/  F2FP.BF16.F32.PACK_AB R11, R39, R38 ;  /* 0x00000026270b723e */ /* 0x000fe400000010ff */
[----:B------:R-:W-:Y:S02]  /*91d0*/  F2FP.BF16.F32.PACK_AB R12, R41, R14 ;  /* 0x0000000e290c723e */ /* 0x000fe400000010ff */
[----:B------:R-:W-:Y:S01]  /*91e0*/  LOP3.LUT R90, R90, R195, RZ, 0x3c, !PT ;  /* 0x000000c35a5a7212 */ /* 0x000fe200078e3cff */
[----:B------:R0:W-:Y:S01]  /*91f0*/  STSM.16.M88.4 [R31], R8 ;  /* 0x000000081f007844 */ /* 0x0001e20000000200 */
[----:B------:R-:W-:Y:S02]  /*9200*/  SHF.R.U64 R114, R114, 0x3, RZ ;  /* 0x0000000372727819 */ /* 0x000fe400000012ff */
[----:B------:R-:W-:Y:S02]  /*9210*/  LOP3.LUT R169, R6, 0x380, RZ, 0xc0, !PT ;  /* 0x0000038006a97812 */ /* 0x000fe400078ec0ff */
[----:B------:R-:W-:-:S02]  /*9220*/  MOV R28, R28 ;  /* 0x0000001c001c7202 */ /* 0x000fc40000000f00 */
[----:B------:R-:W-:Y:S02]  /*9230*/  F2FP.BF16.F32.PACK_AB R14, R45, R44 ;  /* 0x0000002c2d0e723e */ /* 0x000fe400000010ff */
[----:B------:R-:W-:Y:S02]  /*9240*/  LOP3.LUT R94, R94, R197, RZ, 0x3c, !PT ;  /* 0x000000c55e5e7212 */ /* 0x000fe400078e3cff */
[----:B------:R-:W-:Y:S01]  /*9250*/  SHF.R.U64 R110, R110, 0x3, RZ ;  /* 0x000000036e6e7819 */ /* 0x000fe200000012ff */
[----:B------:R1:W-:Y:S01]  /*9260*/  STSM.16.M88.4 [R28], R12 ;  /* 0x0000000c1c007844 */ /* 0x0003e20000000200 */
[----:B------:R-:W-:Y:S02]  /*9270*/  SHF.R.U64 R127, R127, 0x3, RZ ;  /* 0x000000037f7f7819 */ /* 0x000fe400000012ff */
[----:B------:R-:W-:Y:S01]  /*9280*/  MOV R32, R32 ;  /* 0x0000002000207202 */ /* 0x000fe20000000f00 */
[----:B0-----:R-:W-:Y:S01]  /*9290*/  IMAD.U32 R10, RZ, RZ, UR4 ;  /* 0x00000004ff0a7e24 */ /* 0x001fe2000f8e00ff */
[----:B------:R-:W-:Y:S01]  /*92a0*/  LOP3.LUT R98, R98, R199, RZ, 0x3c, !PT ;  /* 0x000000c762627212 */ /* 0x000fe200078e3cff */
[----:B------:R-:W-:Y:S01]  /*92b0*/  IMAD.U32 R11, RZ, RZ, UR6 ;  /* 0x00000006ff0b7e24 */ /* 0x000fe2000f8e00ff */
[----:B------:R-:W-:Y:S01]  /*92c0*/  MOV R36, R36 ;  /* 0x0000002400247202 */ /* 0x000fe20000000f00 */
[----:B------:R-:W-:Y:S01]  /*92d0*/  STSM.16.M88.4 [R32], R48 ;  /* 0x0000003020007844 */ /* 0x000fe20000000200 */
[----:B------:R-:W-:Y:S01]  /*92e0*/  LOP3.LUT R102, R102, R201, RZ, 0x3c, !PT ;  /* 0x000000c966667212 */ /* 0x000fe200078e3cff */
[----:B------:R-:W-:Y:S01]  /*92f0*/  ULDC.64 UR6, c[0x0][0xce0] ;  /* 0x0003380000067ab9 */ /* 0x000fe20000000a00 */
[----:B------:R-:W-:Y:S01]  /*9300*/  LOP3.LUT R106, R106, R203, RZ, 0x3c, !PT ;  /* 0x000000cb6a6a7212 */ /* 0x000fe200078e3cff */
[----:B------:R-:W-:Y:S01]  /*9310*/  STSM.16.M88.4 [R36], R56 ;  /* 0x0000003824007844 */ /* 0x000fe20000000200 */
[----:B------:R-:W-:-:S02]  /*9320*/  LOP3.LUT R118, R27, R4, RZ, 0x3c, !PT ;  /* 0x000000041b767212 */ /* 0x000fc400078e3cff */
[----:B------:R-:W-:Y:S02]  /*9330*/  MOV R86, R86 ;  /* 0x0000005600567202 */ /* 0x000fe40000000f00 */
[----:B------:R-:W-:Y:S02]  /*9340*/  F2FP.BF16.F32.PACK_AB R66, R69, R68 ;  /* 0x000000444542723e */ /* 0x000fe400000010ff */
[----:B------:R-:W-:Y:S02]  /*9350*/  F2FP.BF16.F32.PACK_AB R67, R71, R70 ;  /* 0x000000464743723e */ /* 0x000fe400000010ff */
[----:B------:R-:W-:Y:S02]  /*9360*/  F2FP.BF16.F32.PACK_AB R73, R75, R74 ;  /* 0x0000004a4b49723e */ /* 0x000fe400000010ff */
[----:B------:R-:W-:Y:S01]  /*9370*/  F2FP.BF16.F32.PACK_AB R80, R81, R80 ;  /* 0x000000505150723e */ /* 0x000fe200000010ff */
[----:B------:R-:W-:Y:S01]  /*9380*/  STSM.16.M88.4 [R86], R64 ;  /* 0x0000004056007844 */ /* 0x000fe20000000200 */
[----:B------:R-:W-:-:S02]  /*9390*/  LOP3.LUT R114, R114, R207, RZ, 0x3c, !PT ;  /* 0x000000cf72727212 */ /* 0x000fc400078e3cff */
[----:B------:R-:W-:Y:S02]  /*93a0*/  SHF.R.U64 R169, R169, 0x3, RZ ;  /* 0x00000003a9a97819 */ /* 0x000fe400000012ff */
[----:B------:R-:W-:Y:S02]  /*93b0*/  MOV R27, R90 ;  /* 0x0000005a001b7202 */ /* 0x000fe40000000f00 */
[----:B------:R-:W-:Y:S02]  /*93c0*/  F2FP.BF16.F32.PACK_AB R74, R77, R76 ;  /* 0x0000004c4d4a723e */ /* 0x000fe400000010ff */
[----:B------:R-:W-:Y:S02]  /*93d0*/  F2FP.BF16.F32.PACK_AB R75, R79, R78 ;  /* 0x0000004e4f4b723e */ /* 0x000fe400000010ff */
[----:B------:R-:W-:Y:S02]  /*93e0*/  F2FP.BF16.F32.PACK_AB R81, R83, R82 ;  /* 0x000000525351723e */ /* 0x000fe400000010ff */
[----:B------:R-:W-:Y:S01]  /*93f0*/  LOP3.LUT R110, R110, R205, RZ, 0x3c, !PT ;  /* 0x000000cd6e6e7212 */ /* 0x000fe200078e3cff */
[----:B------:R-:W-:Y:S01]  /*9400*/  STSM.16.M88.4 [R27], R72 ;  /* 0x000000481b007844 */ /* 0x000fe20000000200 */
[----:B------:R-:W-:-:S02]  /*9410*/  LOP3.LUT R122, R127, R122, RZ, 0x3c, !PT ;  /* 0x0000007a7f7a7212 */ /* 0x000fc400078e3cff */
[----:B------:R-:W-:Y:S02]  /*9420*/  MOV R94, R94 ;  /* 0x0000005e005e7202 */ /* 0x000fe40000000f00 */
        /* <DEDUP_REMOVED lines=9> */
[----:B------:R-:W-:Y:S01]  /*94c0*/  MOV R102, R102 ;  /* 0x0000006600667202 */ /* 0x000fe20000000f00 */
[----:B------:R-:W-:Y:S01]  /*94d0*/  STSM.16.M88.4 [R25], R88 ;  /* 0x0000005819007844 */ /* 0x000fe20000000200 */
[----:B------:R-:W-:Y:S02]  /*94e0*/  MOV R4, R106 ;  /* 0x0000006a00047202 */ /* 0x000fe40000000f00 */
[----:B------:R-:W-:-:S02]  /*94f0*/  F2FP.BF16.F32.PACK_AB R97, R155, R154 ;  /* 0x0000009a9b61723e */ /* 0x000fc400000010ff */
[----:B------:R-:W-:Y:S02]  /*9500*/  F2FP.BF16.F32.PACK_AB R98, R101, R100 ;  /* 0x000000646562723e */ /* 0x000fe400000010ff */
[----:B------:R-:W-:Y:S02]  /*9510*/  F2FP.BF16.F32.PACK_AB R99, R157, R156 ;  /* 0x0000009c9d63723e */ /* 0x000fe400000010ff */
[----:B------:R-:W-:Y:S02]  /*9520*/  F2FP.BF16.F32.PACK_AB R104, R105, R104 ;  /* 0x000000686968723e */ /* 0x000fe400000010ff */
[----:B------:R-:W-:Y:S01]  /*9530*/  LOP3.LUT R20, R169, R6, RZ, 0x3c, !PT ;  /* 0x00000006a9147212 */ /* 0x000fe200078e3cff */
[----:B------:R-:W-:Y:S01]  /*9540*/  STSM.16.M88.4 [R102], R96 ;  /* 0x0000006066007844 */ /* 0x000fe20000000200 */
        /* <DEDUP_REMOVED lines=19> */
[----:B------:R-:W-:Y:S01]  /*9680*/  STSM.16.M88.4 [R24], R120 ;  /* 0x0000007818007844 */ /* 0x000fe20000000200 */
[----:B------:R-:W-:Y:S02]  /*9690*/  MOV R118, R118 ;  /* 0x0000007600767202 */ /* 0x000fe40000000f00 */
[----:B------:R-:W-:Y:S02]  /*96a0*/  F2FP.BF16.F32.PACK_AB R130, R133, R132 ;  /* 0x000000848582723e */ /* 0x000fe400000010ff */
[----:B------:R-:W-:-:S02]  /*96b0*/  F2FP.BF16.F32.PACK_AB R131, R135, R134 ;  /* 0x000000868783723e */ /* 0x000fc400000010ff */
[----:B------:R-:W-:Y:S02]  /*96c0*/  F2FP.BF16.F32.PACK_AB R137, R139, R138 ;  /* 0x0000008a8b89723e */ /* 0x000fe400000010ff */
[----:B------:R-:W-:Y:S01]  /*96d0*/  F2FP.BF16.F32.PACK_AB R138, R141, R140 ;  /* 0x0000008c8d8a723e */ /* 0x000fe200000010ff */
[----:B------:R-:W-:Y:S01]  /*96e0*/  STSM.16.M88.4 [R118], R128 ;  /* 0x0000008076007844 */ /* 0x000fe20000000200 */
[----:B------:R-:W-:Y:S02]  /*96f0*/  F2FP.BF16.F32.PACK_AB R139, R143, R142 ;  /* 0x0000008e8f8b723e */ /* 0x000fe400000010ff */
[----:B------:R-:W-:Y:S02]  /*9700*/  MOV R20, R20 ;  /* 0x0000001400147202 */ /* 0x000fe40000000f00 */
[----:B-1----:R-:W-:Y:S01]  /*9710*/  F2FP.BF16.F32.PACK_AB R12, R145, R144 ;  /* 0x00000090910c723e */ /* 0x002fe200000010ff */
[----:B------:R1:W-:Y:S01]  /*9720*/  STSM.16.M88.4 [R6], R136 ;  /* 0x0000008806007844 */ /* 0x0003e20000000200 */
[----:B------:R-:W-:-:S02]  /*9730*/  F2FP.BF16.F32.PACK_AB R13, R176, R175 ;  /* 0x000000afb00d723e */ /* 0x000fc400000010ff */
[----:B------:R-:W-:Y:S02]  /*9740*/  F2FP.BF16.F32.PACK_AB R14, R149, R148 ;  /* 0x00000094950e723e */ /* 0x000fe400000010ff */
[----:B------:R-:W-:Y:S02]  /*9750*/  F2FP.BF16.F32.PACK_AB R15, R151, R150 ;  /* 0x00000096970f723e */ /* 0x000fe400000010ff */
[----:B------:R-:W-:-:S03]  /*9760*/  PLOP3.LUT P0, PT, PT, PT, UP0, 0x80, 0x0 ;  /* 0x000000000000781c */ /* 0x000fc60003f0f008 */
[----:B------:R2:W-:Y:S01]  /*9770*/  STSM.16.M88.4 [R20], R12 ;  /* 0x0000000c14007844 */ /* 0x0005e20000000200 */
[----:B------:R-:W-:Y:S09]  /*9780*/  BAR.SYNC.DEFER_BLOCKING 0x1, 0x100 ;  /* 0x0044000000007b1d */ /* 0x000ff20000010000 */
[----:B0-----:R-:W3:Y:S01]  /*9790*/  @P0 LDG.E R4, desc[UR10][R10.64] ;  /* 0x0000000a0a040981 */ /* 0x001ee2000c1e1900 */
[----:B------:R-:W-:Y:S01]  /*97a0*/  UISETP.NE.U32.AND UP1, UPT, UR6, URZ, UPT ;  /* 0x0000003f0600728c */ /* 0x000fe2000bf25070 */
[----:B------:R-:W0:Y:S01]  /*97b0*/  LDC R81, c[0x0][0xb88] ;  /* 0x0002e200ff517b82 */ /* 0x000e220000000800 */
[----:B------:R-:W-:-:S02]  /*97c0*/  IMAD R9, R18, 0x40, R16 ;  /* 0x0000004012097824 */ /* 0x000fc400078e0210 */
[----:B------:R-:W-:Y:S02]  /*97d0*/  UISETP.NE.AND.EX UP1, UPT, UR7, URZ, UPT, UP1 ;  /* 0x0000003f0700728c */ /* 0x000fe4000bf25310 */
[----:B------:R-:W-:-:S04]  /*97e0*/  IMAD.WIDE R146, R9, 0x2, R146 ;  /* 0x0000000209927825 */ /* 0x000fc800078e0292 */
[----:B------:R-:W-:Y:S02]  /*97f0*/  PLOP3.LUT P6, PT, PT, PT, UP1, 0x80, 0x0 ;  /* 0x000000000000781c */ /* 0x000fe40003fcf018 */
[C---:B------:R-:W-:Y:S02]  /*9800*/  IADD3 R9, P2, R146.reuse, 0x1000, RZ ;  /* 0x0000100092097810 */ /* 0x040fe40007f5e0ff */
[C---:B------:R-:W-:Y:S01]  /*9810*/  IADD3 R29, P1, R146.reuse, 0x2000, RZ ;  /* 0x00002000921d7810 */ /* 0x040fe20007f3e0ff */
[----:B------:R-:W-:Y:S01]  /*9820*/  @UP1 UIADD3 UR6, UP2, UR8, UR6, URZ ;  /* 0x0000000608061290 */ /* 0x000fe2000ff5e03f */
[----:B-1----:R-:W-:Y:S02]  /*9830*/  P2R R6, PR, RZ, 0x4 ;  /* 0x00000004ff067803 */ /* 0x002fe40000000000 */
[C---:B------:R-:W-:Y:S01]  /*9840*/  IADD3 R25, P2, R146.reuse, 0x3000, RZ ;  /* 0x0000300092197810 */ /* 0x040fe20007f5e0ff */
[----:B------:R-:W-:Y:S01]  /*9850*/  @UP1 UIADD3.X UR7, UR9, UR7, URZ, UP2, !UPT ;  /* 0x0000000709071290 */ /* 0x000fe200097fe43f */
[C---:B------:R-:W-:Y:S01]  /*9860*/  IADD3 R41, P3, R146.reuse, 0x4000, RZ ;  /* 0x0000400092297810 */ /* 0x040fe20007f7e0ff */
[----:B--2---:R-:W-:Y:S01]  /*9870*/  IMAD.U32 R12, RZ, RZ, UR6 ;  /* 0x00000006ff0c7e24 */ /* 0x004fe2000f8e00ff */
[----:B------:R-:W-:-:S02]  /*9880*/  IADD3 R33, P4, R146, 0x5000, RZ ;  /* 0x0000500092217810 */ /* 0x000fc40007f9e0ff */
[----:B------:R-:W-:Y:S02]  /*9890*/  IADD3 R45, P5, R146, 0x6000, RZ ;  /* 0x00006000922d7810 */ /* 0x000fe40007fbe0ff */
[----:B------:R-:W-:Y:S02]  /*98a0*/  LOP3.LUT R8, R9, 0x380, RZ, 0xc0, !PT ;  /* 0x0000038009087812 */ /* 0x000fe400078ec0ff */
[----:B------:R-:W-:Y:S02]  /*98b0*/  LOP3.LUT R28, R29, 0x380, RZ, 0xc0, !PT ;  /* 0x000003801d1c7812 */ /* 0x000fe400078ec0ff */
[----:B------:R-:W-:Y:S02]  /*98c0*/  LOP3.LUT R24, R25, 0x380, RZ, 0xc0, !PT ;  /* 0x0000038019187812 */ /* 0x000fe400078ec0ff */
[----:B------:R-:W-:Y:S02]  /*98d0*/  LOP3.LUT R40, R41, 0x380, RZ, 0xc0, !PT ;  /* 0x0000038029287812 */ /* 0x000fe400078ec0ff */
[----:B------:R-:W-:-:S02]  /*98e0*/  LOP3.LUT R32, R33, 0x380, RZ, 0xc0, !PT ;  /* 0x0000038021207812 */ /* 0x000fc400078ec0ff */
[----:B------:R-:W-:Y:S02]  /*98f0*/  LOP3.LUT R44, R45, 0x380, RZ, 0xc0, !PT ;  /* 0x000003802d2c7812 */ /* 0x000fe400078ec0ff */
[----:B------:R-:W-:Y:S01]  /*9900*/  MOV R13, UR7 ;  /* 0x00000007000d7c02 */ /* 0x000fe20008000f00 */
[----:B------:R-:W-:Y:S01]  /*9910*/  UMOV UR4, URZ ;  /* 0x0000003f00047c82 */ /* 0x000fe20008000000 */
[----:B------:R-:W-:Y:S02]  /*9920*/  SHF.R.U64 R8, R8, 0x3, RZ ;  /* 0x0000000308087819 */ /* 0x000fe400000012ff */
[----:B------:R-:W-:Y:S01]  /*9930*/  SHF.R.U64 R28, R28, 0x3, RZ ;  /* 0x000000031c1c7819 */ /* 0x000fe200000012ff */
[----:B0-----:R0:W5:Y:S01]  /*9940*/  @P6 LDG.E R81, desc[UR10][R12.64] ;  /* 0x0000000a0c516981 */ /* 0x001162000c1e1900 */
        /* <DEDUP_REMOVED lines=10> */
[----:B---3--:R-:W-:Y:S01]  /*99f0*/  @P0 R2UR UR4, R4 ;  /* 0x00000000040402ca */ /* 0x008fe200000e0000 */
[----:B0-----:R-:W-:-:S14]  /*9a00*/  @P6 BRA `(.L_x_802) ;  /* 0x0000000000146947 */ /* 0x001fdc0003800000 */
[----:B------:R-:W-:Y:S05]  /*9a10*/  @!P0 BRA `(.L_x_802) ;  /* 0x0000000000108947 */ /* 0x000fea0003800000 */
[----:B------:R-:W-:Y:S02]  /*9a20*/  ULDC.64 UR6, c[0x0][0x208] ;  /* 0x0000820000067ab9 */ /* 0x000fe40000000a00 */
[----:B------:R-:W2:Y:S04]  /*9a30*/  LDG.E R4, desc[UR6][R10.64] ;  /* 0x000000060a047981 */ /* 0x000ea8000c1e1900 */
[----:B-----5:R-:W2:Y:S02]  /*9a40*/  LDG.E R81, desc[UR6][R10.64+0x4] ;  /* 0x000004060a517981 */ /* 0x020ea4000c1e1900 */
[----:B--2---:R-:W-:-:S07]  /*9a50*/  IMAD.IADD R81, R81, 0x1, -R4 ;  /* 0x0000000151517824 */ /* 0x004fce00078e0a04 */
.L_x_802:
        /* <DEDUP_REMOVED lines=65> */
[----:B------:R-:W-:Y:S01]  /*9e70*/  IMAD.MOV R11, RZ, RZ, -R23 ;  /* 0x000000ffff0b7224 */ /* 0x000fe200078e0a17 */
[----:B------:R-:W-:Y:S01]  /*9e80*/  UMOV UR7, UR9 ;  /* 0x0000000900077c82 */ /* 0x000fe20008000000 */
[----:B------:R-:W-:Y:S01]  /*9e90*/  LEA R10, R188, R17, 0x6 ;  /* 0x00000011bc0a7211 */ /* 0x000fe200078e30ff */
[----:B------:R-:W-:Y:S02]  /*9ea0*/  UIMAD.WIDE.U32 UR6, UR39, UR10, UR6 ;  /* 0x0000000a270672a5 */ /* 0x000fe4000f8e0006 */
[----:B------:R-:W-:Y:S01]  /*9eb0*/  UIMAD UR8, UR39, UR11, UR8 ;  /* 0x0000000b270872a4 */ /* 0x000fe2000f8e0208 */
[----:B------:R-:W-:Y:S01]  /*9ec0*/  ISETP.NE.AND P0, PT, R22, R11, PT ;  /* 0x0000000b1600720c */ /* 0x000fe20003f05270 */
[C---:B------:R-:W-:Y:S01]  /*9ed0*/  VIADD R4, R10.reuse, 0x8 ;  /* 0x000000080a047836 */ /* 0x040fe20000000000 */
[----:B------:R-:W-:Y:S01]  /*9ee0*/  ULDC.64 UR10, c[0x0][0xc78] ;  /* 0x00031e00000a7ab9 */ /* 0x000fe20000000a00 */
[----:B------:R-:W-:Y:S01]  /*9ef0*/  UIADD3 UR7, UR7, UR8, URZ ;  /* 0x0000000807077290 */ /* 0x000fe2000fffe03f */
[----:B------:R-:W-:Y:S01]  /*9f00*/  SHF.R.S32.HI R6, RZ, 0x1f, R10 ;  /* 0x0000001fff067819 */ /* 0x000fe2000001140a */
[----:B------:R-:W-:Y:S01]  /*9f10*/  UIMAD UR8, UR40, UR10, URZ ;  /* 0x0000000a280872a4 */ /* 0x000fe2000f8e023f */
[-C--:B-----5:R-:W-:Y:S01]  /*9f20*/  ISETP.GE.OR P1, PT, R10, R81.reuse, P0 ;  /* 0x000000510a00720c */ /* 0x0a0fe20000726670 */
[----:B------:R-:W-:Y:S01]  /*9f30*/  UIMAD.WIDE.U32 UR6, UR38, UR10, UR6 ;  /* 0x0000000a260672a5 */ /* 0x000fe2000f8e0006 */
[----:B------:R-:W-:Y:S01]  /*9f40*/  ISETP.GE.OR P0, PT, R4, R81, P0 ;  /* 0x000000510400720c */ /* 0x000fe20000706670 */
[----:B------:R-:W-:Y:S01]  /*9f50*/  UIMAD UR8, UR38, UR11, UR8 ;  /* 0x0000000b260872a4 */ /* 0x000fe2000f8e0208 */
[----:B------:R-:W-:-:S02]  /*9f60*/  ULDC.64 UR14, c[0x0][0x208] ;  /* 0x00008200000e7ab9 */ /* 0x000fc40000000a00 */
        /* <DEDUP_REMOVED lines=8> */
.L_x_803:
[C---:B0-----:R-:W-:Y:S01]  /*9ff0*/  VIADD R3, R16.reuse, 0x40 ;  /* 0x0000004010037836 */ /* 0x041fe20000000000 */
[----:B------:R-:W-:Y:S01]  /*a000*/  ULDC UR8, c[0x0][0xb8c] ;  /* 0x0002e30000087ab9 */ /* 0x000fe20000000800 */
[C---:B------:R-:W-:Y:S01]  /*a010*/  VIADD R6, R16.reuse, 0x80 ;  /* 0x0000008010067836 */ /* 0x040fe20000000000 */
[----:B------:R-:W-:Y:S01]  /*a020*/  ULDC.64 UR6, c[0x0][0x208] ;  /* 0x0000820000067ab9 */ /* 0x000fe20000000a00 */
[C---:B------:R-:W-:Y:S01]  /*a030*/  VIADD R86, R16.reuse, 0xc0 ;  /* 0x000000c010567836 */ /* 0x040fe20000000000 */
[----:B------:R-:W-:Y:S01]  /*a040*/  ISETP.GE.AND P1, PT, R3, UR8, PT ;  /* 0x0000000803007c0c */ /* 0x000fe2000bf26270 */
[C---:B------:R-:W-:Y:S01]  /*a050*/  VIADD R20, R16.reuse, 0x180 ;  /* 0x0000018010147836 */ /* 0x040fe20000000000 */
[----:B------:R-:W-:Y:S01]  /*a060*/  ISETP.GE.AND P0, PT, R16, UR8, PT ;  /* 0x0000000810007c0c */ /* 0x000fe2000bf06270 */
[----:B------:R-:W-:Y:S01]  /*a070*/  ULDC.64 UR10, c[0x0][0xba0] ;  /* 0x0002e800000a7ab9 */ /* 0x000fe20000000a00 */
[----:B------:R-:W-:Y:S01]  /*a080*/  SEL R4, RZ, 0xffffffff, P1 ;  /* 0xffffffffff047807 */ /* 0x000fe20000800000 */
[----:B------:R0:W5:Y:S01]  /*a090*/  LD.E.128 R12, desc[UR6][R146.64] ;  /* 0x00000006920c7980 */ /* 0x000162000c101d00 */
[----:B------:R-:W-:-:S02]  /*a0a0*/  SEL R0, RZ, 0x1, P0 ;  /* 0x00000001ff007807 */ /* 0x000fc40000000000 */
[----:B------:R-:W-:Y:S01]  /*a0b0*/  SHF.L.U32 R19, R4, 0x1, RZ ;  /* 0x0000000104137819 */ /* 0x000fe200000006ff */
[----:B------:R-:W5:Y:S01]  /*a0c0*/  LD.E.128 R8, desc[UR6][R8.64] ;  /* 0x0000000608087980 */ /* 0x000f62000c101d00 */
[----:B------:R-:W-:Y:S02]  /*a0d0*/  ISETP.GE.AND P0, PT, R6, UR8, PT ;  /* 0x0000000806007c0c */ /* 0x000fe4000bf06270 */
[----:B------:R-:W-:Y:S01]  /*a0e0*/  ISETP.GE.AND P1, PT, R86, UR8, PT ;  /* 0x0000000856007c0c */ /* 0x000fe2000bf26270 */
[----:B------:R-:W5:Y:S01]  /*a0f0*/  LD.E.128 R28, desc[UR6][R28.64] ;  /* 0x000000061c1c7980 */ /* 0x000f62000c101d00 */
[----:B------:R-:W-:Y:S02]  /*a100*/  LOP3.LUT R0, R19, 0x2, R0, 0xe2, !PT ;  /* 0x0000000213007812 */ /* 0x000fe400078ee200 */
[----:B------:R-:W-:Y:S01]  /*a110*/  SEL R19, RZ, 0x4, P0 ;  /* 0x00000004ff137807 */ /* 0x000fe20000000000 */
[----:B------:R-:W5:Y:S01]  /*a120*/  LD.E.128 R24, desc[UR6][R24.64] ;  /* 0x0000000618187980 */ /* 0x000f62000c101d00 */
[----:B------:R-:W-:-:S03]  /*a130*/  SEL R4, RZ, 0x8, P1 ;  /* 0x00000008ff047807 */ /* 0x000fc60000800000 */
[----:B------:R-:W5:Y:S01]  /*a140*/  LD.E.128 R40, desc[UR6][R40.64] ;  /* 0x0000000628287980 */ /* 0x000f62000c101d00 */
[----:B------:R-:W-:-:S03]  /*a150*/  ISETP.GE.AND P2, PT, R20, UR8, PT ;  /* 0x0000000814007c0c */ /* 0x000fc6000bf46270 */
[----:B------:R-:W5:Y:S01]  /*a160*/  LD.E.128 R32, desc[UR6][R32.64] ;  /* 0x0000000620207980 */ /* 0x000f62000c101d00 */
[----:B------:R-:W-:-:S03]  /*a170*/  LOP3.LUT R0, R4, R0, R19, 0xfe, !PT ;  /* 0x0000000004007212 */ /* 0x000fc600078efe13 */
[----:B------:R-:W5:Y:S01]  /*a180*/  LD.E.128 R44, desc[UR6][R44.64] ;  /* 0x000000062c2c7980 */ /* 0x000f62000c101d00 */
[----:B------:R-:W-:-:S03]  /*a190*/  SHF.R.S32.HI R21, RZ, 0x1f, R16 ;  /* 0x0000001fff157819 */ /* 0x000fc60000011410 */
[----:B------:R-:W5:Y:S01]  /*a1a0*/  LD.E.128 R36, desc[UR6][R36.64] ;  /* 0x0000000624247980 */ /* 0x000f62000c101d00 */
[----:B------:R-:W-:-:S03]  /*a1b0*/  IMAD.U32 R19, RZ, RZ, UR10 ;  /* 0x0000000aff137e24 */ /* 0x000fc6000f8e00ff */
[----:B------:R-:W5:Y:S01]  /*a1c0*/  LD.E.128 R52, desc[UR6][R52.64] ;  /* 0x0000000634347980 */ /* 0x000f62000c101d00 */
[----:B------:R-:W-:-:S03]  /*a1d0*/  IMAD.MOV.U32 R20, RZ, RZ, R16 ;  /* 0x000000ffff147224 */ /* 0x000fc600078e0010 */
[----:B------:R-:W5:Y:S04]  /*a1e0*/  LD.E.128 R48, desc[UR6][R48.64] ;  /* 0x0000000630307980 */ /* 0x000f68000c101d00 */
[----:B------:R-:W5:Y:S04]  /*a1f0*/  LD.E.128 R60, desc[UR6][R60.64] ;  /* 0x000000063c3c7980 */ /* 0x000f68000c101d00 */
[----:B------:R-:W5:Y:S04]  /*a200*/  LD.E.128 R56, desc[UR6][R56.64] ;  /* 0x0000000638387980 */ /* 0x000f68000c101d00 */
[----:B------:R-:W5:Y:S04]  /*a210*/  LD.E.128 R68, desc[UR6][R68.64] ;  /* 0x0000000644447980 */ /* 0x000f68000c101d00 */
[----:B------:R-:W5:Y:S04]  /*a220*/  LD.E.128 R64, desc[UR6][R64.64] ;  /* 0x0000000640407980 */ /* 0x000f68000c101d00 */
[----:B------:R-:W5:Y:S04]  /*a230*/  LD.E.128 R76, desc[UR6][R76.64] ;  /* 0x000000064c4c7980 */ /* 0x000f68000c101d00 */
[----:B------:R-:W5:Y:S01]  /*a240*/  LD.E.128 R72, desc[UR6][R72.64] ;  /* 0x0000000648487980 */ /* 0x000f62000c101d00 */
[----:B------:R-:W-:Y:S01]  /*a250*/  UIMAD UR6, UR9, UR10, URZ ;  /* 0x0000000a090672a4 */ /* 0x000fe2000f8e023f */
[C---:B------:R-:W-:Y:S01]  /*a260*/  VIADD R88, R16.reuse, 0x100 ;  /* 0x0000010010587836 */ /* 0x040fe20000000000 */
[C---:B------:R-:W-:Y:S01]  /*a270*/  IADD3 R80, R16.reuse, 0x1c0, RZ ;  /* 0x000001c010507810 */ /* 0x040fe20007ffe0ff */
[----:B------:R-:W-:Y:S01]  /*a280*/  VIADD R89, R16, 0x140 ;  /* 0x0000014010597836 */ /* 0x000fe20000000000 */
[----:B------:R-:W-:-:S02]  /*a290*/  UIMAD UR6, UR4, UR11, UR6 ;  /* 0x0000000b040672a4 */ /* 0x000fc4000f8e0206 */
[----:B------:R-:W-:Y:S01]  /*a2a0*/  IMAD.WIDE.U32 R20, R19, UR4, R20 ;  /* 0x0000000413147c25 */ /* 0x000fe2000f8e0014 */
[----:B------:R-:W-:Y:S01]  /*a2b0*/  @!PT LDS RZ, [RZ] ;  /* 0x00000000fffff984 */ /* 0x000fe20000000800 */
[----:B------:R-:W-:Y:S01]  /*a2c0*/  @!PT LDS RZ, [RZ] ;  /* 0x00000000fffff984 */ /* 0x000fe20000000800 */
[----:B------:R-:W-:Y:S01]  /*a2d0*/  @!PT LDS RZ, [RZ] ;  /* 0x00000000fffff984 */ /* 0x000fe20000000800 */
[----:B------:R-:W-:Y:S01]  /*a2e0*/  @!PT LDS RZ, [RZ] ;  /* 0x00000000fffff984 */ /* 0x000fe20000000800 */
[----:B------:R1:W-:Y:S06]  /*a2f0*/  MEMBAR.ALL.CTA ;  /* 0x0000000000007992 */ /* 0x0003ec0000008000 */
[----:B-1----:R-:W1:Y:S01]  /*a300*/  FENCE.VIEW.ASYNC.S ;  /* 0x00000000000073c6 */ /* 0x002e620000000000 */
[----:B------:R-:W-:Y:S01]  /*a310*/  ULDC.64 UR10, c[0x0][0xbe0] ;  /* 0x0002f800000a7ab9 */ /* 0x000fe20000000a00 */
[----:B------:R-:W-:Y:S01]  /*a320*/  ISETP.GE.AND P0, PT, R88, UR8, PT ;  /* 0x0000000858007c0c */ /* 0x000fe2000bf06270 */
[----:B------:R-:W-:Y:S01]  /*a330*/  UIMAD UR4, UR12, UR10, URZ ;  /* 0x0000000a0c0472a4 */ /* 0x000fe2000f8e023f */
[----:B------:R-:W-:Y:S01]  /*a340*/  ISETP.GE.AND P1, PT, R89, UR8, PT ;  /* 0x0000000859007c0c */ /* 0x000fe2000bf26270 */
[----:B------:R-:W-:Y:S01]  /*a350*/  VIADD R21, R21, UR6 ;  /* 0x0000000615157c36 */ /* 0x000fe20008000000 */
[----:B------:R-:W-:Y:S01]  /*a360*/  SEL R19, RZ, 0x10, P0 ;  /* 0x00000010ff137807 */ /* 0x000fe20000000000 */
[----:B------:R-:W-:Y:S01]  /*a370*/  IMAD.U32 R83, RZ, RZ, UR10 ;  /* 0x0000000aff537e24 */ /* 0x000fe2000f8e00ff */
[----:B------:R-:W-:Y:S01]  /*a380*/  UIMAD UR6, UR39, UR11, UR4 ;  /* 0x0000000b270672a4 */ /* 0x000fe2000f8e0204 */
[----:B------:R-:W-:Y:S01]  /*a390*/  SEL R4, RZ, 0x20, P1 ;  /* 0x00000020ff047807 */ /* 0x000fe20000800000 */
[----:B-----5:R-:W-:Y:S01]  /*a3a0*/  IMAD R81, R188, -0x40, R81 ;  /* 0xffffffc0bc517824 */ /* 0x020fe200078e0251 */
[----:B------:R-:W-:Y:S01]  /*a3b0*/  UIADD3 UR4, UR37, 0x38820, URZ ;  /* 0x0003882025047890 */ /* 0x000fe2000fffe03f */
[----:B------:R-:W-:Y:S01]  /*a3c0*/  IMAD.WIDE.U32 R20, R83, UR39, R20 ;  /* 0x0000002753147c25 */ /* 0x000fe2000f8e0014 */
[----:B------:R-:W-:Y:S01]  /*a3d0*/  LOP3.LUT R19, R4, R0, R19, 0xfe, !PT ;  /* 0x0000000004137212 */ /* 0x000fe200078efe13 */
[----:B------:R-:W-:Y:S01]  /*a3e0*/  BSSY B1, `(.L_x_804) ;  /* 0x0000030000017945 */ /* 0x000fe20003800000 */
[----:B------:R-:W-:Y:S01]  /*a3f0*/  SEL R0, RZ, 0x40, P2 ;  /* 0x00000040ff007807 */ /* 0x000fe20001000000 */
[----:B------:R-:W-:Y:S01]  /*a400*/  VIADD R21, R21, UR6 ;  /* 0x0000000615157c36 */ /* 0x000fe20008000000 */
[----:B------:R-:W-:Y:S01]  /*a410*/  ULDC.64 UR6, c[0x0][0xbe8] ;  /* 0x0002fa0000067ab9 */ /* 0x000fe20000000a00 */
[----:B------:R-:W-:Y:S01]  /*a420*/  ISETP.GE.AND P2, PT, R18, R81, PT ;  /* 0x000000511200720c */ /* 0x000fe20003f46270 */
[----:B------:R-:W-:Y:S01]  /*a430*/  IMAD.U32 R83, RZ, RZ, UR6 ;  /* 0x00000006ff537e24 */ /* 0x000fe2000f8e00ff */
[----:B------:R-:W-:Y:S01]  /*a440*/  UIMAD UR6, UR40, UR6, URZ ;  /* 0x00000006280672a4 */ /* 0x000fe2000f8e023f */
[----:B------:R-:W-:Y:S01]  /*a450*/  ISETP.GE.AND P1, PT, R80, UR8, PT ;  /* 0x0000000850007c0c */ /* 0x000fe2000bf26270 */
[----:B------:R-:W-:Y:S01]  /*a460*/  UPRMT UR4, URZ, 0x654, UR4 ;  /* 0x000006543f047896 */ /* 0x000fe20008000004 */
[----:B------:R-:W-:Y:S01]  /*a470*/  IMAD.WIDE.U32 R82, R83, UR38, R20 ;  /* 0x0000002653527c25 */ /* 0x000fe2000f8e0014 */
[----:B------:R-:W-:Y:S01]  /*a480*/  UIMAD UR6, UR38, UR7, UR6 ;  /* 0x00000007260672a4 */ /* 0x000fe2000f8e0206 */
[----:B------:R-:W-:-:S02]  /*a490*/  LOP3.LUT R0, R19, R0, RZ, 0xfc, !PT ;  /* 0x0000000013007212 */ /* 0x000fc400078efcff */
[----:B------:R-:W-:Y:S01]  /*a4a0*/  VIADD R4, R18, 0x20 ;  /* 0x0000002012047836 */ /* 0x000fe20000000000 */
[--C-:B------:R-:W-:Y:S02]  /*a4b0*/  SHF.R.S32.HI R19, RZ, 0x1f, R18.reuse ;  /* 0x0000001fff137819 */ /* 0x100fe40000011412 */
[----:B------:R-:W-:Y:S01]  /*a4c0*/  SEL R21, RZ, 0x80, P1 ;  /* 0x00000080ff157807 */ /* 0x000fe20000800000 */
[----:B-1----:R-:W-:Y:S01]  /*a4d0*/  SYNCS.ARRIVE.TRANS64.RED.A1T0 RZ, [UR4], RZ ;  /* 0x000000ffffff79a7 */ /* 0x002fe20008100404 */
[----:B------:R-:W-:Y:S02]  /*a4e0*/  IADD3 R87, R83, UR6, RZ ;  /* 0x0000000653577c10 */ /* 0x000fe4000fffe0ff */
[----:B------:R-:W-:Y:S01]  /*a4f0*/  ISETP.GE.AND P0, PT, R4, R81, PT ;  /* 0x000000510400720c */ /* 0x000fe20003f06270 */
[----:B------:R-:W-:Y:S01]  /*a500*/  IMAD.WIDE R80, R188, 0x40, R18 ;  /* 0x00000040bc507825 */ /* 0x000fe200078e0212 */
[----:B------:R-:W-:Y:S01]  /*a510*/  LOP3.LUT R4, R0, R21, RZ, 0xfc, !PT ;  /* 0x0000001500047212 */ /* 0x000fe200078efcff */
[----:B0-----:R-:W-:Y:S10]  /*a520*/  @P2 BRA `(.L_x_805) ;  /* 0x00000000006c2947 */ /* 0x001ff40003800000 */
[----:B------:R-:W-:Y:S01]  /*a530*/  ULDC.64 UR6, c[0x0][0xbd8] ;  /* 0x0002f60000067ab9 */ /* 0x000fe20000000a00 */
[----:B------:R-:W-:Y:S01]  /*a540*/  IMAD.MOV.U32 R20, RZ, RZ, R82 ;  /* 0x000000ffff147224 */ /* 0x000fe200078e0052 */
[----:B------:R-:W-:Y:S01]  /*a550*/  ISETP.GE.AND P2, PT, R16, UR8, PT ;  /* 0x0000000810007c0c */ /* 0x000fe2000bf46270 */
[----:B------:R-:W-:Y:S01]  /*a560*/  IMAD R85, R81, UR6, RZ ;  /* 0x0000000651557c24 */ /* 0x000fe2000f8e02ff */
[----:B------:R-:W-:Y:S01]  /*a570*/  ISETP.GE.AND P3, PT, R3, UR8, PT ;  /* 0x0000000803007c0c */ /* 0x000fe2000bf66270 */
[----:B------:R-:W-:Y:S01]  /*a580*/  IMAD.MOV.U32 R21, RZ, RZ, R87 ;  /* 0x000000ffff157224 */ /* 0x000fe200078e0057 */
[----:B------:R-:W-:Y:S01]  /*a590*/  ULDC.64 UR10, c[0x0][0x208] ;  /* 0x00008200000a7ab9 */ /* 0x000fe20000000a00 */
[C---:B------:R-:W-:Y:S01]  /*a5a0*/  IMAD R85, R80.reuse, UR7, R85 ;  /* 0x0000000750557c24 */ /* 0x040fe2000f8e0255 */
[----:B------:R-:W-:Y:S01]  /*a5b0*/  ISETP.GE.AND P4, PT, R89, UR8, PT ;  /* 0x0000000859007c0c */ /* 0x000fe2000bf86270 */
[----:B------:R-:W-:Y:S01]  /*a5c0*/  IMAD.WIDE.U32 R20, R80, UR6, R20 ;  /* 0x0000000650147c25 */ /* 0x000fe2000f8e0014 */
[----:B------:R-:W-:Y:S01]  /*a5d0*/  ULDC.64 UR6, c[0x0][0xb80] ;  /* 0x0002e00000067ab9 */ /* 0x000fe20000000a00 */
[----:B------:R-:W-:-:S02]  /*a5e0*/  LOP3.LUT P5, RZ, R0, 0x40, RZ, 0xc0, !PT ;  /* 0x0000004000ff7812 */ /* 0x000fc400078ac0ff */
[----:B------:R-:W-:Y:S01]  /*a5f0*/  IMAD.IADD R21, R21, 0x1, R85 ;  /* 0x0000000115157824 */ /* 0x000fe200078e0255 */
[----:B------:R-:W-:Y:S02]  /*a600*/  LEA R84, P1, R20, UR6, 0x1 ;  /* 0x0000000614547c11 */ /* 0x000fe4000f8208ff */
[----:B------:R-:W-:Y:S02]  /*a610*/  LOP3.LUT P6, RZ, R4, 0x80, RZ, 0xc0, !PT ;  /* 0x0000008004ff7812 */ /* 0x000fe400078cc0ff */
        /* <DEDUP_REMOVED lines=12> */
.L_x_805:
[----:B------:R-:W-:Y:S05]  /*a6e0*/  BSYNC B1 ;  /* 0x0000000000017941 */ /* 0x000fea0003800000 */
.L_x_804:
        /* <DEDUP_REMOVED lines=9> */
[----:B------:R-:W-:Y:S01]  /*a780*/  ULDC.64 UR10, c[0x0][0x208] ;  /* 0x00008200000a7ab9 */ /* 0x000fe20000000a00 */
[----:B------:R-:W-:Y:S02]  /*a790*/  ISETP.GE.AND P3, PT, R6, UR8, PT ;  /* 0x0000000806007c0c */ /* 0x000fe4000bf66270 */
[----:B------:R-:W-:Y:S01]  /*a7a0*/  IMAD R80, R80, UR6, RZ ;  /* 0x0000000650507c24 */ /* 0x000fe2000f8e02ff */
[----:B------:R-:W-:-:S02]  /*a7b0*/  ISETP.GE.AND P5, PT, R16, UR8, PT ;  /* 0x0000000810007c0c */ /* 0x000fc4000bfa6270 */
[----:B------:R-:W-:Y:S01]  /*a7c0*/  ISETP.GE.AND P2, PT, R86, UR8, PT ;  /* 0x0000000856007c0c */ /* 0x000fe2000bf46270 */
[----:B------:R-:W-:Y:S01]  /*a7d0*/  IMAD R3, R15, UR7, R80 ;  /* 0x000000070f037c24 */ /* 0x000fe2000f8e0250 */
[----:B------:R-:W-:Y:S01]  /*a7e0*/  ULDC.64 UR6, c[0x0][0xb80] ;  /* 0x0002e00000067ab9 */ /* 0x000fe20000000a00 */
[----:B------:R-:W-:Y:S02]  /*a7f0*/  ISETP.GE.AND P1, PT, R88, UR8, PT ;  /* 0x0000000858007c0c */ /* 0x000fe4000bf26270 */
[----:B------:R-:W-:Y:S01]  /*a800*/  IMAD.IADD R3, R13, 0x1, R3 ;  /* 0x000000010d037824 */ /* 0x000fe200078e0203 */
[----:B------:R-:W-:-:S04]  /*a810*/  LEA R14, P6, R12, UR6, 0x1 ;  /* 0x000000060c0e7c11 */ /* 0x000fc8000f8c08ff */
[----:B------:R-:W-:Y:S02]  /*a820*/  LEA.HI.X R15, R12, UR7, R3, 0x1, P6 ;  /* 0x000000070c0f7c11 */ /* 0x000fe4000b0f0c03 */
[----:B------:R-:W-:-:S03]  /*a830*/  LOP3.LUT P6, RZ, R0, 0x40, RZ, 0xc0, !PT ;  /* 0x0000004000ff7812 */ /* 0x000fc600078cc0ff */
[----:B------:R2:W-:Y:S01]  /*a840*/  @!P0 STG.E.128 desc[UR10][R14.64+0x280], R56 ;  /* 0x000280380e008986 */ /* 0x0005e2000c101d0a */
[----:B------:R-:W-:-:S03]  /*a850*/  LOP3.LUT P0, RZ, R4, 0x80, RZ, 0xc0, !PT ;  /* 0x0000008004ff7812 */ /* 0x000fc6000780c0ff */
[----:B------:R2:W-:Y:S04]  /*a860*/  @!P5 STG.E.128 desc[UR10][R14.64], R8 ;  /* 0x000000080e00d986 */ /* 0x0005e8000c101d0a */
[----:B------:R2:W-:Y:S04]  /*a870*/  @!P4 STG.E.128 desc[UR10][R14.64+0x80], R24 ;  /* 0x000080180e00c986 */ /* 0x0005e8000c101d0a */
[----:B------:R2:W-:Y:S04]  /*a880*/  @!P3 STG.E.128 desc[UR10][R14.64+0x100], R32 ;  /* 0x000100200e00b986 */ /* 0x0005e8000c101d0a */
[----:B------:R2:W-:Y:S04]  /*a890*/  @!P2 STG.E.128 desc[UR10][R14.64+0x180], R36 ;  /* 0x000180240e00a986 */ /* 0x0005e8000c101d0a */
[----:B------:R2:W-:Y:S04]  /*a8a0*/  @!P1 STG.E.128 desc[UR10][R14.64+0x200], R48 ;  /* 0x000200300e009986 */ /* 0x0005e8000c101d0a */
[----:B------:R2:W-:Y:S01]  /*a8b0*/  @P6 STG.E.128 desc[UR10][R14.64+0x300], R64 ;  /* 0x000300400e006986 */ /* 0x0005e2000c101d0a */
[----:B------:R-:W-:Y:S05]  /*a8c0*/  @!P0 BRA `(.L_x_806) ;  /* 0x0000000800d88947 */ /* 0x000fea0003800000 */
[----:B------:R-:W-:Y:S02]  /*a8d0*/  ULDC.64 UR6, c[0x0][0x208] ;  /* 0x0000820000067ab9 */ /* 0x000fe40000000a00 */
[----:B------:R3:W-:Y:S01]  /*a8e0*/  STG.E.128 desc[UR6][R14.64+0x380], R72 ;  /* 0x000380480e007986 */ /* 0x0007e2000c101d06 */
[----:B------:R-:W-:Y:S05]  /*a8f0*/  BRA `(.L_x_806) ;  /* 0x0000000800cc7947 */ /* 0x000fea0003800000 */
.L_x_801:
[----:B------:R-:W-:Y:S01]  /*a900*/  USHF.L.U32 UR8, UR38, 0x2, URZ ;  /* 0x0000000226087899 */ /* 0x000fe2000800063f */
[----:B------:R-:W-:Y:S01]  /*a910*/  ULDC.64 UR6, c[0x0][0xcd8] ;  /* 0x0003360000067ab9 */ /* 0x000fe20000000a00 */
[----:B------:R-:W-:Y:S01]  /*a920*/  USHF.L.U64.HI UR9, UR38, 0x2, UR40 ;  /* 0x0000000226097899 */ /* 0x000fe20008010228 */
[----:B------:R-:W-:Y:S01]  /*a930*/  IMAD.MOV.U32 R13, RZ, RZ, RZ ;  /* 0x000000ffff0d7224 */ /* 0x000fe200078e00ff */
[----:B------:R-:W-:Y:S02]  /*a940*/  UIADD3 UR4, UP1, UR8, UR6, URZ ;  /* 0x0000000608047290 */ /* 0x000fe4000ff3e03f */
[----:B------:R-:W-:Y:S02]  /*a950*/  UISETP.NE.U32.AND UP0, UPT, UR6, URZ, UPT ;  /* 0x0000003f0600728c */ /* 0x000fe4000bf05070 */
[----:B------:R-:W-:Y:S02]  /*a960*/  UIADD3.X UR6, UR9, UR7, URZ, UP1, !UPT ;  /* 0x0000000709067290 */ /* 0x000fe40008ffe43f */
[----:B------:R-:W-:Y:S01]  /*a970*/  UISETP.NE.AND.EX UP0, UPT, UR7, URZ, UPT, UP0 ;  /* 0x0000003f0700728c */ /* 0x000fe2000bf05300 */
[----:B------:R-:W0:Y:S01]  /*a980*/  LDC R3, c[0x0][0xb88] ;  /* 0x0002e200ff037b82 */ /* 0x000e220000000800 */
[----:B------:R-:W-:Y:S01]  /*a990*/  IMAD.U32 R8, RZ, RZ, UR4 ;  /* 0x00000004ff087e24 */ /* 0x000fe2000f8e00ff */
[----:B------:R-:W-:Y:S01]  /*a9a0*/  ULDC.64 UR10, c[0x0][0x208] ;  /* 0x00008200000a7ab9 */ /* 0x000fe20000000a00 */
[----:B------:R-:W-:Y:S01]  /*a9b0*/  IMAD.U32 R9, RZ, RZ, UR6 ;  /* 0x00000006ff097e24 */ /* 0x000fe2000f8e00ff */
[----:B------:R-:W-:Y:S01]  /*a9c0*/  ULDC.64 UR6, c[0x0][0xce0] ;  /* 0x0003380000067ab9 */ /* 0x000fe20000000a00 */
[----:B------:R-:W-:Y:S01]  /*a9d0*/  PLOP3.LUT P1, PT, PT, PT, UP0, 0x80, 0x0 ;  /* 0x000000000000781c */ /* 0x000fe20003f2f008 */
[----:B------:R-:W-:-:S04]  /*a9e0*/  UISETP.NE.U32.AND UP1, UPT, UR6, URZ, UPT ;  /* 0x0000003f0600728c */ /* 0x000fc8000bf25070 */
[----:B------:R-:W-:-:S06]  /*a9f0*/  UISETP.NE.AND.EX UP1, UPT, UR7, URZ, UPT, UP1 ;  /* 0x0000003f0700728c */ /* 0x000fcc000bf25310 */
[----:B------:R-:W-:Y:S01]  /*aa00*/  PLOP3.LUT P2, PT, PT, PT, UP1, 0x80, 0x0 ;  /* 0x000000000000781c */ /* 0x000fe20003f4f018 */
[----:B------:R-:W-:Y:S01]  /*aa10*/  VIADD R6, R16, 0x40 ;  /* 0x0000004010067836 */ /* 0x000fe20000000000 */
[----:B------:R-:W5:Y:S03]  /*aa20*/  @P1 LDG.E R13, desc[UR10][R8.64] ;  /* 0x0000000a080d1981 */ /* 0x000f66000c1e1900 */
[----:B------:R-:W-:-:S04]  /*aa30*/  @UP1 UIADD3 UR6, UP2, UR8, UR6, URZ ;  /* 0x0000000608061290 */ /* 0x000fc8000ff5e03f */
[----:B------:R-:W-:Y:S02]  /*aa40*/  @UP1 UIADD3.X UR7, UR9, UR7, URZ, UP2, !UPT ;  /* 0x0000000709071290 */ /* 0x000fe400097fe43f */
[----:B------:R-:W-:-:S04]  /*aa50*/  IMAD.U32 R10, RZ, RZ, UR6 ;  /* 0x00000006ff0a7e24 */ /* 0x000fc8000f8e00ff */
[----:B------:R-:W-:-:S05]  /*aa60*/  MOV R11, UR7 ;  /* 0x00000007000b7c02 */ /* 0x000fca0008000f00 */
[----:B0-----:R0:W5:Y:S01]  /*aa70*/  @P2 LDG.E R3, desc[UR10][R10.64] ;  /* 0x0000000a0a032981 */ /* 0x001162000c1e1900 */
[----:B------:R-:W-:Y:S01]  /*aa80*/  ULDC UR10, c[0x0][0xb8c] ;  /* 0x0002e300000a7ab9 */ /* 0x000fe20000000800 */
[----:B------:R-:W-:Y:S01]  /*aa90*/  VIADD R14, R16, 0x80 ;  /* 0x00000080100e7836 */ /* 0x000fe20000000000 */
[----:B------:R-:W-:Y:S01]  /*aaa0*/  ISETP.GE.AND P3, PT, R6, UR10, PT ;  /* 0x0000000a06007c0c */ /* 0x000fe2000bf66270 */
[C---:B------:R-:W-:Y:S01]  /*aab0*/  VIADD R20, R16.reuse, 0xc0 ;  /* 0x000000c010147836 */ /* 0x040fe20000000000 */
[C---:B------:R-:W-:Y:S01]  /*aac0*/  ISETP.GE.AND P0, PT, R16.reuse, UR10, PT ;  /* 0x0000000a10007c0c */ /* 0x040fe2000bf06270 */
[----:B------:R-:W-:Y:S01]  /*aad0*/  VIADD R12, R16, 0x180 ;  /* 0x00000180100c7836 */ /* 0x000fe20000000000 */
[----:B------:R-:W-:Y:S02]  /*aae0*/  SEL R4, RZ, 0xffffffff, P3 ;  /* 0xffffffffff047807 */ /* 0x000fe40001800000 */
[----:B------:R-:W-:Y:S02]  /*aaf0*/  SEL R0, RZ, 0x1, P0 ;  /* 0x00000001ff007807 */ /* 0x000fe40000000000 */
[----:B------:R-:W-:Y:S01]  /*ab00*/  ISETP.GE.AND P4, PT, R14, UR10, PT ;  /* 0x0000000a0e007c0c */ /* 0x000fe2000bf86270 */
[----:B------:R-:W-:Y:S01]  /*ab10*/  IMAD.SHL.U32 R15, R4, 0x2, RZ ;  /* 0x00000002040f7824 */ /* 0x000fe200078e00ff */
[----:B------:R-:W-:-:S02]  /*ab20*/  ISETP.GE.AND P5, PT, R20, UR10, PT ;  /* 0x0000000a14007c0c */ /* 0x000fc4000bfa6270 */
[----:B0-----:R-:W-:Y:S02]  /*ab30*/  SEL R11, RZ, 0x4, P4 ;  /* 0x00000004ff0b7807 */ /* 0x001fe40002000000 */
[----:B------:R-:W-:Y:S02]  /*ab40*/  LOP3.LUT R0, R15, 0x2, R0, 0xe2, !PT ;  /* 0x000000020f007812 */ /* 0x000fe400078ee200 */
[----:B------:R-:W-:Y:S02]  /*ab50*/  SEL R4, RZ, 0x8, P5 ;  /* 0x00000008ff047807 */ /* 0x000fe40002800000 */
[----:B------:R-:W-:Y:S02]  /*ab60*/  ISETP.GE.AND P0, PT, R12, UR10, PT ;  /* 0x0000000a0c007c0c */ /* 0x000fe4000bf06270 */
[----:B------:R-:W-:Y:S02]  /*ab70*/  ISETP.GE.AND P3, PT, R191, 0x40, PT ;  /* 0x00000040bf00780c */ /* 0x000fe40003f66270 */
[----:B------:R-:W-:Y:S01]  /*ab80*/  LOP3.LUT R12, R4, R0, R11, 0xfe, !PT ;  /* 0x00000000040c7212 */ /* 0x000fe200078efe0b */
[----:B------:R-:W-:Y:S10]  /*ab90*/  @P2 BRA `(.L_x_807) ;  /* 0x0000000000142947 */ /* 0x000ff40003800000 */
[----:B------:R-:W-:Y:S05]  /*aba0*/  @!P1 BRA `(.L_x_807) ;  /* 0x0000000000109947 */ /* 0x000fea0003800000 */
[----:B------:R-:W-:Y:S02]  /*abb0*/  ULDC.64 UR6, c[0x0][0x208] ;  /* 0x0000820000067ab9 */ /* 0x000fe40000000a00 */
[----:B------:R-:W2:Y:S04]  /*abc0*/  LDG.E R0, desc[UR6][R8.64] ;  /* 0x0000000608007981 */ /* 0x000ea8000c1e1900 */
[----:B-----5:R-:W2:Y:S02]  /*abd0*/  LDG.E R3, desc[UR6][R8.64+0x4] ;  /* 0x0000040608037981 */ /* 0x020ea4000c1e1900 */
[----:B--2---:R-:W-:-:S07]  /*abe0*/  IADD3 R3, -R0, R3, RZ ;  /* 0x0000000300037210 */ /* 0x004fce0007ffe1ff */
.L_x_807:
        /* <DEDUP_REMOVED lines=15> */
[----:B------:R-:W-:Y:S01]  /*ace0*/  ULDC.64 UR8, c[0x0][0xc70] ;  /* 0x00031c0000087ab9 */ /* 0x000fe20000000a00 */
[----:B------:R-:W-:Y:S01]  /*acf0*/  ULDC.64 UR12, c[0x0][0x208] ;  /* 0x00008200000c7ab9 */ /* 0x000fe20000000a00 */
        /* <DEDUP_REMOVED lines=17> */
.L_x_809:
[----:B------:R-:W-:Y:S05]  /*ae10*/  BSYNC B1 ;  /* 0x0000000000017941 */ /* 0x000fea0003800000 */
.L_x_808:
[----:B------:R-:W-:Y:S01]  /*ae20*/  ULDC.64 UR8, c[0x0][0xba0] ;  /* 0x0002e80000087ab9 */ /* 0x000fe20000000a00 */
[----:B------:R-:W-:Y:S01]  /*ae30*/  IMAD.MOV.U32 R8, RZ, RZ, R16 ;  /* 0x000000ffff087224 */ /* 0x000fe200078e0010 */
[----:B------:R-:W-:Y:S01]  /*ae40*/  ISETP.GE.AND P1, PT, R26, UR10, PT ;  /* 0x0000000a1a007c0c */ /* 0x000fe2000bf26270 */
[----:B0-----:R-:W-:Y:S01]  /*ae50*/  IMAD.MOV.U32 R9, RZ, RZ, R15 ;  /* 0x000000ffff097224 */ /* 0x001fe200078e000f */
[----:B------:R-:W-:Y:S01]  /*ae60*/  ISETP.GE.AND P2, PT, R27, UR10, PT ;  /* 0x0000000a1b007c0c */ /* 0x000fe2000bf46270 */
[----:B------:R-:W-:Y:S01]  /*ae70*/  IMAD R0, R4, UR8, RZ ;  /* 0x0000000804007c24 */ /* 0x000fe2000f8e02ff */
[----:B------:R-:W-:Y:S01]  /*ae80*/  SEL R11, RZ, 0x10, P1 ;  /* 0x00000010ff0b7807 */ /* 0x000fe20000800000 */
[C---:B------:R-:W-:Y:S01]  /*ae90*/  IMAD.WIDE.U32 R8, R13.reuse, UR8, R8 ;  /* 0x000000080d087c25 */ /* 0x040fe2000f8e0008 */
[----:B------:R-:W-:Y:S01]  /*aea0*/  IADD3 R4, R16, 0x1c0, RZ ;  /* 0x000001c010047810 */ /* 0x000fe20007ffe0ff */
[----:B------:R-:W-:Y:S02]  /*aeb0*/  BSSY B1, `(.L_x_810) ;  /* 0x0000039000017945 */ /* 0x000fe40003800000 */
[----:B------:R-:W-:Y:S01]  /*aec0*/  IMAD R13, R13, UR9, R0 ;  /* 0x000000090d0d7c24 */ /* 0x000fe2000f8e0200 */
[----:B------:R-:W-:Y:S01]  /*aed0*/  ULDC.64 UR8, c[0x0][0xbe0] ;  /* 0x0002f80000087ab9 */ /* 0x000fe20000000a00 */
[----:B------:R-:W-:Y:S01]  /*aee0*/  SEL R0, RZ, 0x20, P2 ;  /* 0x00000020ff007807 */ /* 0x000fe20001000000 */
[----:B------:R-:W-:Y:S01]  /*aef0*/  UIMAD UR4, UR7, UR8, URZ ;  /* 0x00000008070472a4 */ /* 0x000fe2000f8e023f */
[----:B------:R-:W-:Y:S01]  /*af00*/  IMAD.IADD R9, R9, 0x1, R13 ;  /* 0x0000000109097824 */ /* 0x000fe200078e020d */
[----:B------:R-:W-:Y:S01]  /*af10*/  ISETP.GE.AND P2, PT, R4, UR10, PT ;  /* 0x0000000a04007c0c */ /* 0x000fe2000bf46270 */
[----:B------:R-:W-:Y:S01]  /*af20*/  IMAD.U32 R13, RZ, RZ, UR8 ;  /* 0x00000008ff0d7e24 */ /* 0x000fe2000f8e00ff */
[----:B------:R-:W-:Y:S01]  /*af30*/  UIMAD UR4, UR39, UR9, UR4 ;  /* 0x00000009270472a4 */ /* 0x000fe2000f8e0204 */
[----:B------:R-:W-:Y:S01]  /*af40*/  IMAD R3, R188, -0x40, R3 ;  /* 0xffffffc0bc037824 */ /* 0x000fe200078e0203 */
[----:B------:R-:W-:Y:S01]  /*af50*/  LOP3.LUT R11, R0, R12, R11, 0xfe, !PT ;  /* 0x0000000c000b7212 */ /* 0x000fe200078efe0b */
[----:B------:R-:W-:Y:S01]  /*af60*/  IMAD.WIDE.U32 R8, R13, UR39, R8 ;  /* 0x000000270d087c25 */ /* 0x000fe2000f8e0008 */
[----:B------:R-:W-:Y:S01]  /*af70*/  SEL R0, RZ, 0x40, P0 ;  /* 0x00000040ff007807 */ /* 0x000fe20000000000 */
[----:B------:R-:W-:Y:S01]  /*af80*/  ULDC.64 UR6, c[0x0][0xbe8] ;  /* 0x0002fa0000067ab9 */ /* 0x000fe20000000a00 */
[C---:B------:R-:W-:Y:S01]  /*af90*/  ISETP.GE.AND P1, PT, R18.reuse, R3, PT ;  /* 0x000000031200720c */ /* 0x040fe20003f26270 */
[----:B------:R-:W-:Y:S01]  /*afa0*/  VIADD R9, R9, UR4 ;  /* 0x0000000409097c36 */ /* 0x000fe20008000000 */
[----:B------:R-:W-:Y:S01]  /*afb0*/  UIMAD UR4, UR40, UR6, URZ ;  /* 0x00000006280472a4 */ /* 0x000fe2000f8e023f */
[----:B------:R-:W-:Y:S01]  /*afc0*/  LOP3.LUT R21, R11, R0, RZ, 0xfc, !PT ;  /* 0x000000000b157212 */ /* 0x000fe200078efcff */
[----:B------:R-:W-:Y:S01]  /*afd0*/  IMAD.U32 R11, RZ, RZ, UR6 ;  /* 0x00000006ff0b7e24 */ /* 0x000fe2000f8e00ff */
[----:B------:R-:W-:Y:S01]  /*afe0*/  SHF.R.S32.HI R13, RZ, 0x1f, R18 ;  /* 0x0000001fff0d7819 */ /* 0x000fe20000011412 */
[----:B------:R-:W-:Y:S01]  /*aff0*/  UIMAD UR4, UR38, UR7, UR4 ;  /* 0x00000007260472a4 */ /* 0x000fe2000f8e0204 */
[----:B------:R-:W-:Y:S01]  /*b000*/  VIADD R4, R18, 0x20 ;  /* 0x0000002012047836 */ /* 0x000fe20000000000 */
[----:B------:R-:W-:Y:S01]  /*b010*/  MOV R12, R18 ;  /* 0x00000012000c7202 */ /* 0x000fe20000000f00 */
[----:B------:R-:W-:Y:S01]  /*b020*/  IMAD.WIDE.U32 R10, R11, UR38, R8 ;  /* 0x000000260b0a7c25 */ /* 0x000fe2000f8e0008 */
[----:B------:R-:W-:-:S02]  /*b030*/  SEL R0, RZ, 0x80, P2 ;  /* 0x00000080ff007807 */ /* 0x000fc40001000000 */
[----:B------:R-:W-:Y:S01]  /*b040*/  ISETP.GE.AND P0, PT, R4, R3, PT ;  /* 0x000000030400720c */ /* 0x000fe20003f06270 */
[----:B------:R-:W-:Y:S01]  /*b050*/  VIADD R15, R11, UR4 ;  /* 0x000000040b0f7c36 */ /* 0x000fe20008000000 */
[----:B------:R-:W-:Y:S01]  /*b060*/  LOP3.LUT R0, R21, R0, RZ, 0xfc, !PT ;  /* 0x0000000015007212 */ /* 0x000fe200078efcff */
[----:B------:R-:W-:Y:S01]  /*b070*/  IMAD.WIDE R12, R188, 0x40, R12 ;  /* 0x00000040bc0c7825 */ /* 0x000fe200078e020c */
[----:B------:R-:W-:Y:S09]  /*b080*/  @P1 BRA `(.L_x_811) ;  /* 0x00000000006c1947 */ /* 0x000ff20003800000 */
[----:B------:R-:W-:Y:S01]  /*b090*/  ULDC.64 UR6, c[0x0][0xbd8] ;  /* 0x0002f60000067ab9 */ /* 0x000fe20000000a00 */
[----:B------:R-:W-:Y:S01]  /*b0a0*/  IMAD.MOV.U32 R8, RZ, RZ, R10 ;  /* 0x000000ffff087224 */ /* 0x000fe200078e000a */
[----:B------:R-:W-:Y:S01]  /*b0b0*/  ISETP.GE.AND P6, PT, R16, UR10, PT ;  /* 0x0000000a10007c0c */ /* 0x000fe2000bfc6270 */
[----:B------:R-:W-:Y:S01]  /*b0c0*/  IMAD R3, R13, UR6, RZ ;  /* 0x000000060d037c24 */ /* 0x000fe2000f8e02ff */
[----:B------:R-:W-:Y:S01]  /*b0d0*/  ISETP.GE.AND P5, PT, R6, UR10, PT ;  /* 0x0000000a06007c0c */ /* 0x000fe2000bfa6270 */
[----:B------:R-:W-:Y:S01]  /*b0e0*/  IMAD.MOV.U32 R9, RZ, RZ, R15 ;  /* 0x000000ffff097224 */ /* 0x000fe200078e000f */
[----:B------:R-:W-:Y:S01]  /*b0f0*/  ULDC.64 UR8, c[0x0][0x208] ;  /* 0x0000820000087ab9 */ /* 0x000fe20000000a00 */
[----:B------:R-:W-:Y:S01]  /*b100*/  IMAD R3, R12, UR7, R3 ;  /* 0x000000070c037c24 */ /* 0x000fe2000f8e0203 */
[----:B------:R-:W-:Y:S01]  /*b110*/  ISETP.GE.AND P4, PT, R20, UR10, PT ;  /* 0x0000000a14007c0c */ /* 0x000fe2000bf86270 */
[----:B------:R-:W-:Y:S01]  /*b120*/  IMAD.WIDE.U32 R8, R12, UR6, R8 ;  /* 0x000000060c087c25 */ /* 0x000fe2000f8e0008 */
[----:B------:R-:W-:Y:S01]  /*b130*/  ULDC.64 UR6, c[0x0][0xb80] ;  /* 0x0002e00000067ab9 */ /* 0x000fe20000000a00 */
[----:B------:R-:W-:-:S02]  /*b140*/  ISETP.GE.AND P3, PT, R26, UR10, PT ;  /* 0x0000000a1a007c0c */ /* 0x000fc4000bf66270 */
[----:B------:R-:W-:Y:S01]  /*b150*/  IMAD.IADD R3, R9, 0x1, R3 ;  /* 0x0000000109037824 */ /* 0x000fe200078e0203 */
[C---:B------:R-:W-:Y:S02]  /*b160*/  LEA R24, P1, R8.reuse, UR6, 0x1 ;  /* 0x0000000608187c11 */ /* 0x040fe4000f8208ff */
[----:B------:R-:W-:Y:S02]  /*b170*/  ISETP.GE.AND P2, PT, R27, UR10, PT ;  /* 0x0000000a1b007c0c */ /* 0x000fe4000bf46270 */
        /* <DEDUP_REMOVED lines=12> */
.L_x_811:
[----:B------:R-:W-:Y:S05]  /*b240*/  BSYNC B1 ;  /* 0x0000000000017941 */ /* 0x000fea0003800000 */
.L_x_810:
[----:B------:R-:W-:Y:S05]  /*b250*/  @P0 BRA `(.L_x_806) ;  /* 0x0000000000740947 */ /* 0x000fea0003800000 */
[----:B------:R-:W-:Y:S01]  /*b260*/  IADD3 R3, P0, R12, 0x20, RZ ;  /* 0x000000200c037810 */ /* 0x000fe20007f1e0ff */
[----:B------:R-:W-:Y:S01]  /*b270*/  ULDC.64 UR6, c[0x0][0xbd8] ;  /* 0x0002f60000067ab9 */ /* 0x000fe20000000a00 */
[----:B------:R-:W-:Y:S01]  /*b280*/  MOV R8, R10 ;  /* 0x0000000a00087202 */ /* 0x000fe20000000f00 */
[----:B------:R-:W-:Y:S01]  /*b290*/  IMAD.MOV.U32 R9, RZ, RZ, R15 ;  /* 0x000000ffff097224 */ /* 0x000fe200078e000f */
[----:B------:R-:W-:Y:S01]  /*b2a0*/  ULDC.64 UR8, c[0x0][0x208] ;  /* 0x0000820000087ab9 */ /* 0x000fe20000000a00 */
        /* <DEDUP_REMOVED lines=9> */
[----:B------:R-:W-:Y:S01]  /*b340*/  ULDC.64 UR6, c[0x0][0xb80] ;  /* 0x0002e00000067ab9 */ /* 0x000fe20000000a00 */
[----:B------:R-:W-:Y:S02]  /*b350*/  LOP3.LUT P4, RZ, R21, 0x40, RZ, 0xc0, !PT ;  /* 0x0000004015ff7812 */ /* 0x000fe4000788c0ff */
[----:B------:R-:W-:Y:S01]  /*b360*/  IMAD.IADD R3, R9, 0x1, R3 ;  /* 0x0000000109037824 */ /* 0x000fe200078e0203 */
[----:B------:R-:W-:-:S04]  /*b370*/  LEA R10, P3, R8, UR6, 0x1 ;  /* 0x00000006080a7c11 */ /* 0x000fc8000f8608ff */
        /* <DEDUP_REMOVED lines=11> */
.L_x_806:
[----:B------:R-:W-:Y:S05]  /*b430*/  BSYNC B0 ;  /* 0x0000000000007941 */ /* 0x000fea0003800000 */
.L_x_800:
[----:B------:R-:W-:Y:S02]  /*b440*/  ULDC UR4, c[0x0][0xd14] ;  /* 0x0003450000047ab9 */ /* 0x000fe40000000800 */
[----:B------:R-:W-:-:S13]  /*b450*/  ISETP.GE.AND P0, PT, R7, UR4, PT ;  /* 0x0000000407007c0c */ /* 0x000fda000bf06270 */
[----:B------:R-:W-:Y:S05]  /*b460*/  @!P0 BRA `(.L_x_812) ;  /* 0xffffff5800b08947 */ /* 0x000fea000383ffff */
[----:B------:R-:W-:Y:S05]  /*b470*/  EXIT ;  /* 0x000000000000794d */ /* 0x000fea0003800000 */
.L_x_772:
        /* <DEDUP_REMOVED lines=10> */
[----:B------:R-:W-:Y:S01]  /*b520*/  ULDC.64 UR6, c[0x0][0x208] ;  /* 0x0000820000067ab9 */ /* 0x000fe20000000a00 */
        /* <DEDUP_REMOVED lines=9> */
[----:B------:R-:W0:Y:S01]  /*b5c0*/  S2UR UR6, SR_CTAID.X ;  /* 0x00000000000679c3 */ /* 0x000e220000002500 */
[----:B------:R-:W-:Y:S01]  /*b5d0*/  ISETP.GE.U32.AND P0, PT, R8, 0x2, PT ;  /* 0x000000020800780c */ /* 0x000fe20003f06070 */
[----:B------:R-:W-:Y:S01]  /*b5e0*/  IMAD.MOV.U32 R16, RZ, RZ, RZ ;  /* 0x000000ffff107224 */ /* 0x000fe200078e00ff */
[----:B------:R-:W-:Y:S01]  /*b5f0*/  LOP3.LUT R4, R4, 0xfffffffe, RZ, 0xc0, !PT ;  /* 0xfffffffe04047812 */ /* 0x000fe200078ec0ff */
[----:B------:R-:W-:-:S08]  /*b600*/  IMAD.MOV.U32 R19, RZ, RZ, RZ ;  /* 0x000000ffff137224 */ /* 0x000fd000078e00ff */
[----:B------:R-:W-:-:S04]  /*b610*/  @P1 LOP3.LUT R4, R4, 0x1, RZ, 0xfc, !PT ;  /* 0x0000000104041812 */ /* 0x000fc800078efcff */
[----:B------:R-:W-:-:S04]  /*b620*/  LOP3.LUT R4, R4, 0xffffffef, RZ, 0xc0, !PT ;  /* 0xffffffef04047812 */ /* 0x000fc800078ec0ff */
[----:B------:R-:W-:-:S04]  /*b630*/  @P0 LOP3.LUT R4, R4, 0x10, RZ, 0xfc, !PT ;  /* 0x0000001004040812 */ /* 0x000fc800078efcff */
[----:B------:R-:W-:Y:S01]  /*b640*/  LOP3.LUT R4, R4, 0xfffffff7, RZ, 0xc0, !PT ;  /* 0xfffffff704047812 */ /* 0x000fe200078ec0ff */
[----:B--2---:R-:W1:Y:S02]  /*b650*/  SHFL.UP PT, R5, R0, 0x1, RZ ;  /* 0x0420000000057989 */ /* 0x004e6400000e00ff */
[----:B-1----:R-:W-:-:S05]  /*b660*/  SEL R5, R5, RZ, P1 ;  /* 0x000000ff05057207 */ /* 0x002fca0000800000 */
[----:B------:R-:W-:-:S05]  /*b670*/  IMAD.IADD R5, R0, 0x1, R5 ;  /* 0x0000000100057824 */ /* 0x000fca00078e0205 */
[----:B------:R-:W1:Y:S02]  /*b680*/  SHFL.UP PT, R6, R5, 0x2, RZ ;  /* 0x0440000005067989 */ /* 0x000e6400000e00ff */
[----:B-1----:R-:W-:Y:S02]  /*b690*/  SEL R6, R6, RZ, P0 ;  /* 0x000000ff06067207 */ /* 0x002fe40000000000 */
[----:B------:R-:W-:-:S03]  /*b6a0*/  ISETP.GE.U32.AND P0, PT, R8, 0x4, PT ;  /* 0x000000040800780c */ /* 0x000fc60003f06070 */
[----:B------:R-:W-:-:S05]  /*b6b0*/  IMAD.IADD R6, R5, 0x1, R6 ;  /* 0x0000000105067824 */ /* 0x000fca00078e0206 */
[----:B------:R-:W1:Y:S05]  /*b6c0*/  SHFL.UP PT, R7, R6, 0x4, RZ ;  /* 0x0480000006077989 */ /* 0x000e6a00000e00ff */
[----:B------:R-:W-:-:S04]  /*b6d0*/  @P0 LOP3.LUT R4, R4, 0x8, RZ, 0xfc, !PT ;  /* 0x0000000804040812 */ /* 0x000fc800078efcff */
[----:B------:R-:W-:Y:S02]  /*b6e0*/  LOP3.LUT R4, R4, 0xfffffffb, RZ, 0xc0, !PT ;  /* 0xfffffffb04047812 */ /* 0x000fe400078ec0ff */
[----:B-1----:R-:W-:Y:S02]  /*b6f0*/  SEL R7, R7, RZ, P0 ;  /* 0x000000ff07077207 */ /* 0x002fe40000000000 */
[----:B------:R-:W-:Y:S02]  /*b700*/  ISETP.GE.U32.AND P0, PT, R8, 0x8, PT ;  /* 0x000000080800780c */ /* 0x000fe40003f06070 */
[----:B------:R-:W-:-:S05]  /*b710*/  IADD3 R7, R6, R7, RZ ;  /* 0x0000000706077210 */ /* 0x000fca0007ffe0ff */
[----:B------:R-:W1:Y:S06]  /*b720*/  SHFL.UP PT, R2, R7, 0x8, RZ ;  /* 0x0500000007027989 */ /* 0x000e6c00000e00ff */
[----:B------:R-:W-:-:S04]  /*b730*/  @P0 LOP3.LUT R4, R4, 0x4, RZ, 0xfc, !PT ;  /* 0x0000000404040812 */ /* 0x000fc800078efcff */
[----:B------:R-:W-:Y:S02]  /*b740*/  LOP3.LUT R4, R4, 0xfffffffd, RZ, 0xc0, !PT ;  /* 0xfffffffd04047812 */ /* 0x000fe400078ec0ff */
[----:B-1----:R-:W-:Y:S02]  /*b750*/  SEL R2, R2, RZ, P0 ;  /* 0x000000ff02027207 */ /* 0x002fe40000000000 */
[----:B------:R-:W-:-:S03]  /*b760*/  ISETP.GE.U32.AND P0, PT, R8, 0x10, PT ;  /* 0x000000100800780c */ /* 0x000fc60003f06070 */
[----:B------:R-:W-:-:S05]  /*b770*/  IMAD.IADD R3, R7, 0x1, R2 ;  /* 0x0000000107037824 */ /* 0x000fca00078e0202 */
[----:B------:R-:W1:Y:S05]  /*b780*/  SHFL.UP PT, R2, R3, 0x10, RZ ;  /* 0x0600000003027989 */ /* 0x000e6a00000e00ff */
[----:B------:R-:W-:Y:S02]  /*b790*/  @P0 LOP3.LUT R4, R4, 0x2, RZ, 0xfc, !PT ;  /* 0x0000000204040812 */ /* 0x000fe400078efcff */
[----:B-1----:R-:W-:-:S05]  /*b7a0*/  SEL R2, R2, RZ, P0 ;  /* 0x000000ff02027207 */ /* 0x002fca0000000000 */
[----:B------:R-:W-:-:S05]  /*b7b0*/  IMAD.IADD R2, R3, 0x1, R2 ;  /* 0x0000000103027824 */ /* 0x000fca00078e0202 */
[----:B------:R-:W1:Y:S02]  /*b7c0*/  SHFL.IDX PT, R5, R2, 0x1f, 0x1f ;  /* 0x03e01f0002057f89 */ /* 0x000e6400000e0000 */
[----:B-1----:R-:W-:-:S04]  /*b7d0*/  IMAD R5, R5, UR4, RZ ;  /* 0x0000000405057c24 */ /* 0x002fc8000f8e02ff */
[----:B------:R-:W-:Y:S01]  /*b7e0*/  IMAD.MOV.U32 R6, RZ, RZ, R5 ;  /* 0x000000ffff067224 */ /* 0x000fe200078e0005 */
[----:B0-----:R-:W-:-:S13]  /*b7f0*/  ISETP.GT.AND P0, PT, R5, UR6, PT ;  /* 0x0000000605007c0c */ /* 0x001fda000bf04270 */
[----:B------:R-:W-:Y:S05]  /*b800*/  @P0 BRA `(.L_x_813) ;  /* 0x0000000000c40947 */ /* 0x000fea0003800000 */
[----:B------:R-:W-:Y:S01]  /*b810*/  MOV R5, R6 ;  /* 0x0000000600057202 */ /* 0x000fe20000000f00 */
[----:B------:R-:W-:Y:S01]  /*b820*/  IMAD.MOV.U32 R19, RZ, RZ, RZ ;  /* 0x000000ffff137224 */ /* 0x000fe200078e00ff */
[----:B------:R-:W-:Y:S01]  /*b830*/  ULDC UR5, c[0x0][0xd14] ;  /* 0x0003450000057ab9 */ /* 0x000fe20000000800 */
[----:B------:R-:W-:Y:S01]  /*b840*/  ULDC UR7, c[0x0][0xd14] ;  /* 0x0003450000077ab9 */ /* 0x000fe20000000800 */
[----:B------:R-:W-:-:S05]  /*b850*/  ULDC UR4, c[0x0][0xd10] ;  /* 0x0003440000047ab9 */ /* 0x000fca0000000800 */
.L_x_817:
[----:B------:R-:W-:Y:S02]  /*b860*/  VIADD R0, R19, 0x1f ;  /* 0x0000001f13007836 */ /* 0x000fe40000000000 */
[----:B------:R-:W-:-:S03]  /*b870*/  IMAD.U32 R19, RZ, RZ, UR7 ;  /* 0x00000007ff137e24 */ /* 0x000fc6000f8e00ff */
[----:B------:R-:W-:-:S13]  /*b880*/  ISETP.GE.AND P0, PT, R0, UR5, PT ;  /* 0x0000000500007c0c */ /* 0x000fda000bf06270 */
[----:B------:R-:W-:Y:S05]  /*b890*/  @P0 BRA `(.L_x_814) ;  /* 0x0000000400440947 */ /* 0x000fea0003800000 */
[----:B------:R-:W0:Y:S01]  /*b8a0*/  S2R R2, SR_TID.X ;  /* 0x0000000000027919 */ /* 0x000e220000002100 */
[----:B------:R-:W-:Y:S01]  /*b8b0*/  IMAD.MOV.U32 R19, RZ, RZ, R0 ;  /* 0x000000ffff137224 */ /* 0x000fe200078e0000 */
[----:B------:R-:W-:Y:S01]  /*b8c0*/  BSSY B0, `(.L_x_815) ;  /* 0x000000b000007945 */ /* 0x000fe20003800000 */
[----:B------:R-:W-:Y:S02]  /*b8d0*/  MOV R0, RZ ;  /* 0x000000ff00007202 */ /* 0x000fe40000000f00 */
[----:B0-----:R-:W-:-:S04]  /*b8e0*/  LOP3.LUT R8, R2, 0x1f, RZ, 0xc0, !PT ;  /* 0x0000001f02087812 */ /* 0x001fc800078ec0ff */
[C---:B------:R-:W-:Y:S01]  /*b8f0*/  ISETP.NE.AND P1, PT, R8.reuse, 0x1f, PT ;  /* 0x0000001f0800780c */ /* 0x040fe20003f25270 */
[----:B------:R-:W-:-:S05]  /*b900*/  IMAD.IADD R7, R8, 0x1, R19 ;  /* 0x0000000108077824 */ /* 0x000fca00078e0213 */
[----:B------:R-:W-:-:S13]  /*b910*/  ISETP.GE.OR P0, PT, R7, UR5, !P1 ;  /* 0x0000000507007c0c */ /* 0x000fda000cf06670 */
[----:B------:R-:W-:Y:S05]  /*b920*/  @P0 BRA `(.L_x_816) ;  /* 0x0000000000100947 */ /* 0x000fea0003800000 */
[----:B------:R-:W0:Y:S01]  /*b930*/  LDC.64 R2, c[0x0][0xd58] ;  /* 0x00035600ff027b82 */ /* 0x000e220000000a00 */
[----:B------:R-:W-:Y:S01]  /*b940*/  ULDC.64 UR8, c[0x0][0x208] ;  /* 0x0000820000087ab9 */ /* 0x000fe20000000a00 */
[----:B0-----:R-:W-:-:S05]  /*b950*/  IMAD.WIDE R2, R7, 0x4, R2 ;  /* 0x0000000407027825 */ /* 0x001fca00078e0202 */
[----:B------:R0:W5:Y:S02]  /*b960*/  LDG.E R0, desc[UR8][R2.64] ;  /* 0x0000000802007981 */ /* 0x000164000c1e1900 */
.L_x_816:
[----:B------:R-:W-:Y:S05]  /*b970*/  BSYNC B0 ;  /* 0x0000000000007941 */ /* 0x000fea0003800000 */
.L_x_815:
        /* <DEDUP_REMOVED lines=21> */
[----:B0-----:R-:W-:-:S05]  /*bad0*/  IMAD R6, R3, UR4, RZ ;  /* 0x0000000403067c24 */ /* 0x001fca000f8e02ff */
[----:B------:R-:W-:-:S04]  /*bae0*/  IADD3 R5, R6, R5, RZ ;  /* 0x0000000506057210 */ /* 0x000fc80007ffe0ff */
[----:B------:R-:W-:-:S13]  /*baf0*/  ISETP.GT.AND P0, PT, R5, UR6, PT ;  /* 0x0000000605007c0c */ /* 0x000fda000bf04270 */
[----:B------:R-:W-:Y:S05]  /*bb00*/  @!P0 BRA `(.L_x_817) ;  /* 0xfffffffc00548947 */ /* 0x000fea000383ffff */
[----:B------:R-:W-:-:S07]  /*bb10*/  IMAD.MOV.U32 R2, RZ, RZ, R9 ;  /* 0x000000ffff027224 */ /* 0x000fce00078e0009 */
.L_x_813:
        /* <DEDUP_REMOVED lines=16> */
.L_x_818:
[----:B-1----:R-:W-:Y:S01]  /*bc20*/  IMAD R16, R16, UR4, R7 ;  /* 0x0000000410107c24 */ /* 0x002fe2000f8e0207 */
[----:B0-----:R-:W-:Y:S01]  /*bc30*/  MOV R2, RZ ;  /* 0x000000ff00027202 */ /* 0x001fe20000000f00 */
[----:B------:R-:W-:Y:S02]  /*bc40*/  IMAD R7, R11, R6, RZ ;  /* 0x000000060b077224 */ /* 0x000fe400078e02ff */
[----:B------:R-:W-:Y:S01]  /*bc50*/  IMAD.IADD R19, R5, 0x1, R19 ;  /* 0x0000000105137824 */ /* 0x000fe200078e0213 */
[----:B------:R-:W-:Y:S01]  /*bc60*/  IADD3 R9, -R16, UR6, RZ ;  /* 0x0000000610097c10 */ /* 0x000fe2000fffe1ff */
[----:B------:R-:W-:Y:S01]  /*bc70*/  IMAD.HI.U32 R2, R3, R7, R2 ;  /* 0x0000000703027227 */ /* 0x000fe200078e0002 */
[----:B------:R-:W-:Y:S02]  /*bc80*/  IABS R7, R0 ;  /* 0x0000000000077213 */ /* 0x000fe40000000000 */
[----:B------:R-:W-:-:S03]  /*bc90*/  IABS R3, R9 ;  /* 0x0000000900037213 */ /* 0x000fc60000000000 */
[----:B------:R-:W-:Y:S02]  /*bca0*/  IMAD.MOV R7, RZ, RZ, -R7 ;  /* 0x000000ffff077224 */ /* 0x000fe400078e0a07 */
        /* <DEDUP_REMOVED lines=16> */
.L_x_814:
[----:B------:R-:W-:Y:S02]  /*bdb0*/  IMAD.MOV.U32 R17, RZ, RZ, RZ ;  /* 0x000000ffff117224 */ /* 0x000fe400078e00ff */
[----:B------:R-:W-:Y:S02]  /*bdc0*/  IMAD.U32 R16, RZ, RZ, UR6 ;  /* 0x00000006ff107e24 */ /* 0x000fe4000f8e00ff */
[----:B------:R-:W-:-:S07]  /*bdd0*/  IMAD.MOV.U32 R18, RZ, RZ, RZ ;  /* 0x000000ffff127224 */ /* 0x000fce00078e00ff */
.L_x_819:
[----:B------:R-:W0:Y:S01]  /*bde0*/  S2R R0, SR_TID.X ;  /* 0x0000000000007919 */ /* 0x000e220000002100 */
[----:B------:R-:W-:Y:S01]  /*bdf0*/  UMOV UR4, URZ ;  /* 0x0000003f00047c82 */ /* 0x000fe20008000000 */
[----:B------:R-:W-:Y:S01]  /*be00*/  STL [R1], RZ ;  /* 0x000000ff01007387 */ /* 0x000fe20000100800 */
[----:B0-----:R-:W-:-:S04]  /*be10*/  LOP3.LUT R0, R0, 0x1f, RZ, 0xc0, !PT ;  /* 0x0000001f00007812 */ /* 0x001fc800078ec0ff */
[----:B------:R-:W-:-:S13]  /*be20*/  ISETP.NE.AND P0, PT, R0, RZ, PT ;  /* 0x000000ff0000720c */ /* 0x000fda0003f05270 */
[----:B------:R-:W0:Y:S01]  /*be30*/  @!P0 S2R R3, SR_CgaCtaId ;  /* 0x0000000000038919 */ /* 0x000e220000008800 */
[----:B------:R-:W-:-:S04]  /*be40*/  @!P0 MOV R0, 0x400 ;  /* 0x0000040000008802 */ /* 0x000fc80000000f00 */
[----:B0-----:R-:W-:-:S05]  /*be50*/  @!P0 LEA R0, R3, R0, 0x18 ;  /* 0x0000000003008211 */ /* 0x001fca00078ec0ff */
[----:B------:R0:W-:Y:S01]  /*be60*/  @!P0 STS.128 [R0+0x388d0], R16 ;  /* 0x0388d01000008388 */ /* 0x0001e20000000c00 */
[----:B------:R-:W-:Y:S06]  /*be70*/  BAR.ARV 0x5, 0x120 ;  /* 0x0144800000007b1d */ /* 0x000fec0000002000 */
[----:B------:R-:W-:Y:S02]  /*be80*/  ISETP.GE.AND P0, PT, R19, UR5, PT ;  /* 0x0000000513007c0c */ /* 0x000fe4000bf06270 */
[----:B0-----:R-:W-:-:S05]  /*be90*/  MOV R0, 0x1 ;  /* 0x0000000100007802 */ /* 0x001fca0000000f00 */
[----:B------:R0:W-:Y:S02]  /*bea0*/  STL [R1+0x4], R0 ;  /* 0x0000040001007387 */ /* 0x0001e40000100800 */
[----:B0-----:R-:W-:-:S05]  /*beb0*/  IMAD.U32 R0, RZ, RZ, UR4 ;  /* 0x00000004ff007e24 */ /* 0x001fca000f8e00ff */
[----:B------:R0:W-:Y:S01]  /*bec0*/  STL [R1+0x2c], R0 ;  /* 0x00002c0001007387 */ /* 0x0001e20000100800 */
[----:B------:R-:W-:Y:S05]  /*bed0*/  @P0 BRA `(.L_x_820) ;  /* 0x0000004000c00947 */ /* 0x000fea0003800000 */
[----:B------:R-:W-:Y:S01]  /*bee0*/  ULDC UR4, c[0x0][0xc] ;  /* 0x0000030000047ab9 */ /* 0x000fe20000000800 */
[----:B------:R-:W-:Y:S01]  /*bef0*/  IMAD.MOV.U32 R2, RZ, RZ, 0x1 ;  /* 0x00000001ff027424 */ /* 0x000fe200078e00ff */
[----:B------:R-:W-:Y:S01]  /*bf00*/  ULDC.64 UR54, c[0x0][0x198] ;  /* 0x0000660000367ab9 */ /* 0x000fe20000000a00 */
[----:B0-----:R-:W-:Y:S01]  /*bf10*/  IMAD.U32 R0, RZ, RZ, UR4 ;  /* 0x00000004ff007e24 */ /* 0x001fe2000f8e00ff */
[----:B------:R-:W-:Y:S02]  /*bf20*/  UMOV UR4, URZ ;  /* 0x0000003f00047c82 */ /* 0x000fe40008000000 */
[----:B------:R-:W-:Y:S04]  /*bf30*/  STL [R1+0x4], R2 ;  /* 0x0000040201007387 */ /* 0x000fe80000100800 */
[----:B------:R-:W-:Y:S04]  /*bf40*/  STL [R1], RZ ;  /* 0x000000ff01007387 */ /* 0x000fe80000100800 */
[----:B------:R0:W-:Y:S02]  /*bf50*/  STL [R1+0x30], R0 ;  /* 0x0000300001007387 */ /* 0x0001e40000100800 */
[----:B0-----:R-:W-:-:S05]  /*bf60*/  IMAD.U32 R0, RZ, RZ, UR4 ;  /* 0x00000004ff007e24 */ /* 0x001fca000f8e00ff */
[----:B------:R0:W-:Y:S02]  /*bf70*/  STL [R1+0x2c], R0 ;  /* 0x00002c0001007387 */ /* 0x0001e40000100800 */
.L_x_884:
[----:B-1-3--:R-:W1:Y:S01]  /*bf80*/  LDC.64 R2, c[0x0][0xd60] ;  /* 0x00035800ff027b82 */ /* 0x00ae620000000a00 */
[----:B------:R-:W-:Y:S01]  /*bf90*/  ULDC.64 UR4, c[0x0][0x208] ;  /* 0x0000820000047ab9 */ /* 0x000fe20000000a00 */
[----:B-1----:R-:W-:-:S05]  /*bfa0*/  IMAD.WIDE R2, R19, 0x4, R2 ;  /* 0x0000000413027825 */ /* 0x002fca00078e0202 */
[----:B--2---:R-:W2:Y:S01]  /*bfb0*/  LDG.E R5, desc[UR4][R2.64] ;  /* 0x0000000402057981 */ /* 0x004ea2000c1e1900 */
[----:B------:R-:W-:Y:S05]  /*bfc0*/  YIELD ;  /* 0x0000000000007946 */ /* 0x000fea0003800000 */
[----:B------:R-:W-:Y:S01]  /*bfd0*/  ULDC.64 UR4, c[0x0][0xb20] ;  /* 0x0002c80000047ab9 */ /* 0x000fe20000000a00 */
[----:B0-----:R-:W-:Y:S01]  /*bfe0*/  IMAD.MOV.U32 R0, RZ, RZ, RZ ;  /* 0x000000ffff007224 */ /* 0x001fe200078e00ff */
[----:B------:R-:W-:Y:S01]  /*bff0*/  ISETP.NE.U32.AND P0, PT, RZ, UR4, PT ;  /* 0x00000004ff007c0c */ /* 0x000fe2000bf05070 */
[----:B------:R-:W-:-:S03]  /*c000*/  ULDC.64 UR6, c[0x0][0x208] ;  /* 0x0000820000067ab9 */ /* 0x000fc60000000a00 */
[----:B------:R-:W-:Y:S02]  /*c010*/  ISETP.NE.AND.EX P0, PT, RZ, UR5, PT, P0 ;  /* 0x00000005ff007c0c */ /* 0x000fe4000bf05300 */
[----:B------:R-:W-:Y:S02]  /*c020*/  MOV R6, RZ ;  /* 0x000000ff00067202 */ /* 0x000fe40000000f00 */
[----:B--2---:R-:W-:Y:S01]  /*c030*/  SHF.R.S32.HI R4, RZ, 0x1f, R5 ;  /* 0x0000001fff047819 */ /* 0x004fe20000011405 */
[----:B------:R-:W-:-:S08]  /*c040*/  IMAD.SHL.U32 R7, R5, 0x4, RZ ;  /* 0x0000000405077824 */ /* 0x000fd000078e00ff */
        /* <DEDUP_REMOVED lines=37> */
[----:B------:R-:W-:Y:S02]  /*c2a0*/  ULDC.64 UR4, c[0x0][0x208] ;  /* 0x0000820000047ab9 */ /* 0x000fe40000000a00 */
[----:B-----5:R-:W2:Y:S04]  /*c2b0*/  LDG.E R6, desc[UR4][R2.64] ;  /* 0x0000000402067981 */ /* 0x020ea8000c1e1900 */
[----:B-1----:R-:W2:Y:S02]  /*c2c0*/  LDG.E R5, desc[UR4][R2.64+0x4] ;  /* 0x0000040402057981 */ /* 0x002ea4000c1e1900 */
[----:B--2---:R-:W-:-:S07]  /*c2d0*/  IMAD.IADD R6, R5, 0x1, -R6 ;  /* 0x0000000105067824 */ /* 0x004fce00078e0a06 */
.L_x_821:
[----:B-1---5:R-:W-:Y:S01]  /*c2e0*/  IADD3 R2, -R0, R6, RZ ;  /* 0x0000000600027210 */ /* 0x022fe20007ffe1ff */
[----:B------:R-:W-:Y:S01]  /*c2f0*/  IMAD.IADD R3, R7, 0x1, R0 ;  /* 0x0000000107037824 */ /* 0x000fe200078e0200 */
[----:B------:R-:W-:Y:S02]  /*c300*/  BSSY B6, `(.L_x_822) ;  /* 0x000034e000067945 */ /* 0x000fe40003800000 */
[C---:B------:R-:W-:Y:S01]  /*c310*/  ISETP.GT.AND P0, PT, R2.reuse, RZ, PT ;  /* 0x000000ff0200720c */ /* 0x040fe20003f04270 */
[----:B------:R-:W-:Y:S01]  /*c320*/  VIADD R0, R2, 0x3f ;  /* 0x0000003f02007836 */ /* 0x000fe20000000000 */
[----:B------:R-:W-:Y:S04]  /*c330*/  STL [R1+0x20], R2 ;  /* 0x0000200201007387 */ /* 0x000fe80000100800 */
        /* <DEDUP_REMOVED lines=10> */
[----:B------:R-:W2:Y:S01]  /*c3e0*/  LDL R2, [R1+0x30] ;  /* 0x0000300001027983 */ /* 0x000ea20000100800 */
[----:B------:R-:W-:Y:S01]  /*c3f0*/  VOTEU.ANY UR4, UPT, PT ;  /* 0x0000000000047886 */ /* 0x000fe200038e0100 */
[----:B------:R-:W-:Y:S01]  /*c400*/  ULDC.64 UR6, c[0x0][0x208] ;  /* 0x0000820000067ab9 */ /* 0x000fe20000000a00 */
[----:B0-----:R-:W0:Y:S01]  /*c410*/  FLO.U32 R0, UR4 ;  /* 0x0000000400007d00 */ /* 0x001e2200080e0000 */
[----:B------:R-:W0:Y:S07]  /*c420*/  S2R R7, SR_LANEID ;  /* 0x0000000000077919 */ /* 0x000e2e0000000000 */
[----:B------:R-:W1:Y:S01]  /*c430*/  POPC R5, UR4 ;  /* 0x0000000400057d09 */ /* 0x000e620008000000 */
[----:B0-----:R-:W-:-:S02]  /*c440*/  ISETP.EQ.U32.AND P0, PT, R0, R7, PT ;  /* 0x000000070000720c */ /* 0x001fc40003f02070 */
[----:B--2---:R-:W-:Y:S02]  /*c450*/  R2UR UR5, R2 ;  /* 0x00000000020572ca */ /* 0x004fe400000e0000 */
[----:B------:R-:W1:Y:S09]  /*c460*/  LDC.64 R2, c[0x0][0xd38] ;  /* 0x00034e00ff027b82 */ /* 0x000e720000000a00 */
[----:B-1----:R-:W2:Y:S01]  /*c470*/  @P0 ATOMG.E.ADD.STRONG.GPU PT, R3, desc[UR6][R2.64], R5 ;  /* 0x00000005020309a8 */ /* 0x002ea200081ee1c6 */
[----:B------:R-:W0:Y:S02]  /*c480*/  S2R R4, SR_LTMASK ;  /* 0x0000000000047919 */ /* 0x000e240000003900 */
[----:B0-----:R-:W-:-:S04]  /*c490*/  LOP3.LUT R4, R4, UR4, RZ, 0xc0, !PT ;  /* 0x0000000404047c12 */ /* 0x001fc8000f8ec0ff */
[----:B------:R-:W0:Y:S01]  /*c4a0*/  POPC R7, R4 ;  /* 0x0000000400077309 */ /* 0x000e220000000000 */
[----:B--2---:R-:W0:Y:S02]  /*c4b0*/  SHFL.IDX PT, R0, R3, R0, 0x1f ;  /* 0x00001f0003007589 */ /* 0x004e2400000e0000 */
[----:B0-----:R-:W-:Y:S01]  /*c4c0*/  IADD3 R16, R0, UR5, R7 ;  /* 0x0000000500107c10 */ /* 0x001fe2000fffe007 */
[----:B------:R-:W-:Y:S06]  /*c4d0*/  BRA `(.L_x_824) ;  /* 0x0000003000c07947 */ /* 0x000fec0003800000 */
.L_x_823:
        /* <DEDUP_REMOVED lines=23> */
.L_x_825:
[----:B------:R-:W2:Y:S02]  /*c650*/  LDL R2, [R1+0xc] ;  /* 0x00000c0001027983 */ /* 0x000ea40000100800 */
[----:B--2---:R-:W-:-:S04]  /*c660*/  IADD3 R0, R2, 0x400, RZ ;  /* 0x0000040002007810 */ /* 0x004fc80007ffe0ff */
        /* <DEDUP_REMOVED lines=18> */
.L_x_827:
        /* <DEDUP_REMOVED lines=8> */
[----:B------:R-:W-:Y:S01]  /*c810*/  MOV R13, RZ ;  /* 0x000000ff000d7202 */ /* 0x000fe20000000f00 */
[----:B------:R-:W-:Y:S02]  /*c820*/  IMAD.U32 R7, RZ, RZ, UR9 ;  /* 0x00000009ff077e24 */ /* 0x000fe4000f8e00ff */
[----:B------:R-:W-:-:S02]  /*c830*/  IMAD.U32 R10, RZ, RZ, UR4 ;  /* 0x00000004ff0a7e24 */ /* 0x000fc4000f8e00ff */
[----:B------:R-:W-:Y:S02]  /*c840*/  IMAD.U32 R11, RZ, RZ, UR5 ;  /* 0x00000005ff0b7e24 */ /* 0x000fe4000f8e00ff */
[----:B------:R-:W-:Y:S02]  /*c850*/  IMAD.MOV.U32 R8, RZ, RZ, 0x70 ;  /* 0x00000070ff087424 */ /* 0x000fe400078e00ff */
[----:B------:R-:W-:-:S07]  /*c860*/  IMAD.MOV.U32 R12, RZ, RZ, 0x1 ;  /* 0x00000001ff0c7424 */ /* 0x000fce00078e00ff */
[----:B------:R-:W-:-:S07]  /*c870*/  LEPC R20, `(.L_x_826) ;  /* 0x000000001014794e */ /* 0x000fce0000000000 */
[----:B0-----:R-:W-:Y:S05]  /*c880*/  CALL.ABS.NOINC R2 ;  /* 0x0000000002007343 */ /* 0x001fea0003c00000 */
.L_x_826:
[----:B------:R-:W2:Y:S01]  /*c890*/  LDL.LU R2, [R1+0x18] ;  /* 0x0000180001027983 */ /* 0x000ea20000300800 */
[----:B------:R-:W-:Y:S01]  /*c8a0*/  ULDC.64 UR4, c[0x0][0xaf0] ;  /* 0x0002bc0000047ab9 */ /* 0x000fe20000000a00 */
[----:B------:R-:W0:Y:S02]  /*c8b0*/  LDC R4, c[0x0][0x428] ;  /* 0x00010a00ff047b82 */ /* 0x000e240000000800 */
[----:B------:R-:W3:Y:S04]  /*c8c0*/  LDL.LU R0, [R1+0x1c] ;  /* 0x00001c0001007983 */ /* 0x000ee80000300800 */
[----:B------:R-:W4:Y:S04]  /*c8d0*/  LDL.LU R6, [R1+0x10] ;  /* 0x0000100001067983 */ /* 0x000f280000300800 */
[----:B------:R-:W4:Y:S01]  /*c8e0*/  LDL.LU R7, [R1+0x28] ;  /* 0x0000280001077983 */ /* 0x000f220000300800 */
[----:B------:R-:W-:Y:S01]  /*c8f0*/  ISETP.NE.U32.AND P0, PT, RZ, UR4, PT ;  /* 0x00000004ff007c0c */ /* 0x000fe2000bf05070 */
[----:B------:R-:W-:-:S03]  /*c900*/  ULDC.64 UR6, c[0x0][0x208] ;  /* 0x0000820000067ab9 */ /* 0x000fc60000000a00 */
[----:B------:R-:W-:Y:S01]  /*c910*/  ISETP.NE.AND.EX P0, PT, RZ, UR5, PT, P0 ;  /* 0x00000005ff007c0c */ /* 0x000fe2000bf05300 */
[----:B------:R-:W1:Y:S02]  /*c920*/  S2R R8, SR_TID.X ;  /* 0x0000000000087919 */ /* 0x000e640000002100 */
[----:B-1----:R-:W-:-:S04]  /*c930*/  LOP3.LUT R8, R8, 0x1f, RZ, 0xc0, !PT ;  /* 0x0000001f08087812 */ /* 0x002fc800078ec0ff */
        /* <DEDUP_REMOVED lines=8> */
[----:B----4-:R-:W-:-:S06]  /*c9c0*/  IMAD.MOV.U32 R0, RZ, RZ, R6 ;  /* 0x000000ffff007224 */ /* 0x010fcc00078e0006 */
[----:B------:R1:W5:Y:S01]  /*c9d0*/  @P0 LDG.E R0, desc[UR6][R2.64] ;  /* 0x0000000602000981 */ /* 0x000362000c1e1900 */
[----:B0-----:R-:W-:Y:S01]  /*c9e0*/  ISETP.NE.AND P0, PT, R4, 0x1, PT ;  /* 0x000000010400780c */ /* 0x001fe20003f05270 */
[----:B------:R-:W-:Y:S01]  /*c9f0*/  IMAD.MOV.U32 R4, RZ, RZ, R18 ;  /* 0x000000ffff047224 */ /* 0x000fe200078e0012 */
[----:B------:R-:W-:Y:S01]  /*ca00*/  PLOP3.LUT P1, PT, P6, PT, PT, 0x8, 0x0 ;  /* 0x000000000000781c */ /* 0x000fe2000372e170 */
[----:B------:R-:W-:-:S10]  /*ca10*/  IMAD R17, R17, 0x40, R7 ;  /* 0x0000004011117824 */ /* 0x000fd400078e0207 */
[----:B------:R-:W0:Y:S08]  /*ca20*/  @P0 LDC R5, c[0x0][0x42c] ;  /* 0x00010b00ff050b82 */ /* 0x000e300000000800 */
[----:B-1----:R-:W1:Y:S01]  /*ca30*/  @P0 LDC R2, c[0x0][0x430] ;  /* 0x00010c00ff020b82 */ /* 0x002e620000000800 */
[----:B0-----:R-:W-:-:S05]  /*ca40*/  @P0 IMAD.HI.U32 R3, R18, R5, RZ ;  /* 0x0000000512030227 */ /* 0x001fca00078e00ff */
[----:B-1----:R-:W-:Y:S02]  /*ca50*/  @P0 SHF.R.U32.HI R4, RZ, R2, R3 ;  /* 0x00000002ff040219 */ /* 0x002fe40000011603 */
[----:B------:R-:W-:-:S04]  /*ca60*/  ISETP.NE.U32.AND P0, PT, RZ, UR4, PT ;  /* 0x00000004ff007c0c */ /* 0x000fc8000bf05070 */
[----:B------:R-:W-:-:S04]  /*ca70*/  ISETP.NE.AND.EX P0, PT, RZ, UR5, PT, P0 ;  /* 0x00000005ff007c0c */ /* 0x000fc8000bf05300 */
[----:B------:R-:W-:-:S09]  /*ca80*/  SEL R6, R6, RZ, !P0 ;  /* 0x000000ff06067207 */ /* 0x000fd20004000000 */
.L_x_828:
        /* <DEDUP_REMOVED lines=17> */
.L_x_898:
[----:B------:R-:W2:Y:S01]  /*cba0*/  LDL R8, [R1+0x14] ;  /* 0x0000140001087983 */ /* 0x000ea20000100800 */
[----:B------:R-:W-:Y:S01]  /*cbb0*/  UMOV UR4, 0xffffffff ;  /* 0xffffffff00047882 */ /* 0x000fe20000000000 */
[----:B------:R-:W-:Y:S01]  /*cbc0*/  SHF.R.S32.HI R5, RZ, 0x1f, R0 ;  /* 0x0000001fff057819 */ /* 0x000fe20000011400 */
[----:B--2---:R-:W-:Y:S01]  /*cbd0*/  VIADD R9, R8, 0xffffffff ;  /* 0xffffffff08097836 */ /* 0x004fe20000000000 */
[----:B------:R-:W-:Y:S06]  /*cbe0*/  BRA.DIV UR4, `(.L_x_830) ;  /* 0x0000003e04107947 */ /* 0x000fec000b800000 */
[----:B------:R-:W-:-:S13]  /*cbf0*/  ELECT P6, URZ, PT ;  /* 0x00000000003f782f */ /* 0x000fda00038c0000 */
.L_x_901:
        /* <DEDUP_REMOVED lines=8> */
[----:B------:R-:W-:Y:S01]  /*cc80*/  ULDC.64 UR6, c[0x0][0x208] ;  /* 0x0000820000067ab9 */ /* 0x000fe20000000a00 */
[----:B0-----:R-:W-:-:S13]  /*cc90*/  ISETP.NE.AND P0, PT, R12, 0x1, PT ;  /* 0x000000010c00780c */ /* 0x001fda0003f05270 */
[----:B------:R-:W0:Y:S02]  /*cca0*/  @P0 LDC.64 R10, c[0x0][0x420] ;  /* 0x00010800ff0a0b82 */ /* 0x000e240000000a00 */
[----:B0-----:R-:W-:-:S05]  /*ccb0*/  @P0 IMAD.HI.U32 R10, R9, R10, RZ ;  /* 0x0000000a090a0227 */ /* 0x001fca00078e00ff */
[----:B------:R-:W-:-:S04]  /*ccc0*/  @P0 SHF.R.U32.HI R7, RZ, R11, R10 ;  /* 0x0000000bff070219 */ /* 0x000fc8000001160a */
[----:B------:R-:W-:Y:S01]  /*ccd0*/  IADD3 R8, -R7, RZ, RZ ;  /* 0x000000ff07087210 */ /* 0x000fe20007ffe1ff */
[----:B------:R-:W-:-:S04]  /*cce0*/  IMAD.MOV.U32 R10, RZ, RZ, R7 ;  /* 0x000000ffff0a7224 */ /* 0x000fc800078e0007 */
        /* <DEDUP_REMOVED lines=10> */
.L_x_832:
        /* <DEDUP_REMOVED lines=9> */
.L_x_902:
        /* <DEDUP_REMOVED lines=11> */
.L_x_834:
        /* <DEDUP_REMOVED lines=23> */
.L_x_831:
[----:B------:R-:W0:Y:S01]  /*d040*/  S2R R12, SR_CgaCtaId ;  /* 0x00000000000c7919 */ /* 0x000e220000008800 */
[----:B------:R-:W-:Y:S05]  /*d050*/  WARPSYNC.ALL ;  /* 0x0000000000007948 */ /* 0x000fea0003800000 */
[----:B------:R-:W-:Y:S01]  /*d060*/  BAR.SYNC.DEFER_BLOCKING 0x8, 0xa0 ;  /* 0x0202800000007b1d */ /* 0x000fe20000010000 */
[----:B------:R-:W-:Y:S02]  /*d070*/  ELECT P0, URZ, PT ;  /* 0x00000000003f782f */ /* 0x000fe40003800000 */
[----:B------:R-:W-:-:S03]  /*d080*/  MOV R11, 0x400 ;  /* 0x00000400000b7802 */ /* 0x000fc60000000f00 */
[----:B------:R-:W-:Y:S01]  /*d090*/  BSSY B0, `(.L_x_835) ;  /* 0x000004c000007945 */ /* 0x000fe20003800000 */
[----:B0-----:R-:W-:-:S07]  /*d0a0*/  LEA R11, R12, R11, 0x18 ;  /* 0x0000000b0c0b7211 */ /* 0x001fce00078ec0ff */
[----:B------:R-:W-:Y:S05]  /*d0b0*/  @!P0 BRA `(.L_x_836) ;  /* 0x0000000400248947 */ /* 0x000fea0003800000 */
[----:B------:R-:W-:Y:S01]  /*d0c0*/  R2UR UR16, R11 ;  /* 0x000000000b1072ca */ /* 0x000fe200000e0000 */
[----:B------:R-:W-:Y:S01]  /*d0d0*/  UIADD3 UR14, UP0, UR54, 0x270, URZ ;  /* 0x00000270360e7890 */ /* 0x000fe2000ff1e03f */
[----:B------:R-:W-:Y:S01]  /*d0e0*/  R2UR UR11, R17 ;  /* 0x00000000110b72ca */ /* 0x000fe200000e0000 */
[----:B------:R-:W-:Y:S01]  /*d0f0*/  UMOV UR6, 0x0 ;  /* 0x0000000000067882 */ /* 0x000fe20000000000 */
[----:B------:R-:W-:Y:S01]  /*d100*/  R2UR UR12, R18 ;  /* 0x00000000120c72ca */ /* 0x000fe200000e0000 */
[----:B------:R-:W-:Y:S01]  /*d110*/  UIADD3.X UR15, URZ, UR55, URZ, UP0, !UPT ;  /* 0x000000373f0f7290 */ /* 0x000fe200087fe43f */
[----:B------:R-:W-:Y:S01]  /*d120*/  R2UR UR13, R6 ;  /* 0x00000000060d72ca */ /* 0x000fe200000e0000 */
[----:B------:R-:W-:Y:S01]  /*d130*/  UIADD3 UR4, UP0, UR54, 0x770, URZ ;  /* 0x0000077036047890 */ /* 0x000fe2000ff1e03f */
[----:B------:R-:W-:Y:S01]  /*d140*/  MOV R6, 0x2000 ;  /* 0x0000200000067802 */ /* 0x000fe20000000f00 */
[----:B------:R-:W-:Y:S01]  /*d150*/  UMOV UR7, 0x12f00000 ;  /* 0x12f0000000077882 */ /* 0x000fe20000000000 */
[----:B------:R-:W-:Y:S01]  /*d160*/  UMOV UR10, URZ ;  /* 0x0000003f000a7c82 */ /* 0x000fe20008000000 */
[----:B------:R-:W-:Y:S01]  /*d170*/  UIADD3.X UR5, URZ, UR55, URZ, UP0, !UPT ;  /* 0x000000373f057290 */ /* 0x000fe200087fe43f */
[----:B------:R0:W-:Y:S01]  /*d180*/  SYNCS.ARRIVE.TRANS64 RZ, [R11+URZ+0x38800], R6 ;  /* 0x038800060bff79a7 */ /* 0x0001e2000800003f */
[----:B------:R-:W-:Y:S01]  /*d190*/  UIADD3 UR8, UR16, 0x20400, URZ ;  /* 0x0002040010087890 */ /* 0x000fe2000fffe03f */
[----:B------:R-:W-:Y:S01]  /*d1a0*/  MOV R8, UR46 ;  /* 0x0000002e00087c02 */ /* 0x000fe20008000f00 */
[----:B------:R-:W-:-:S02]  /*d1b0*/  UIADD3 UR9, UR16, 0x38800, URZ ;  /* 0x0003880010097890 */ /* 0x000fc4000fffe03f */
[----:B------:R-:W-:Y:S01]  /*d1c0*/  UIADD3 UR40, UR16, 0x28400, URZ ;  /* 0x0002840010287890 */ /* 0x000fe2000fffe03f */
[----:B------:R-:W-:Y:S01]  /*d1d0*/  R2UR UR46, R8 ;  /* 0x00000000082e72ca */ /* 0x000fe200000e0000 */
[----:B------:R-:W-:Y:S01]  /*d1e0*/  UMOV UR42, 0x100 ;  /* 0x00000100002a7882 */ /* 0x000fe20000000000 */
[----:B------:R-:W-:Y:S01]  /*d1f0*/  UMOV UR43, UR11 ;  /* 0x0000000b002b7c82 */ /* 0x000fe20008000000 */
[----:B------:R-:W-:Y:S01]  /*d200*/  MOV R10, UR42 ;  /* 0x0000002a000a7c02 */ /* 0x000fe20008000f00 */
[----:B0-----:R-:W-:Y:S01]  /*d210*/  IMAD.MOV.U32 R6, RZ, RZ, 0x10000 ;  /* 0x00010000ff067424 */ /* 0x001fe200078e00ff */
[----:B------:R-:W-:Y:S01]  /*d220*/  UMOV UR42, 0x40 ;  /* 0x00000040002a7882 */ /* 0x000fe20000000000 */
[----:B------:R0:W-:Y:S01]  /*d230*/  UTMALDG.4D [UR8], [UR14], desc[UR6] ;  /* 0x000006080e0075b4 */ /* 0x0001e20008019000 */
[----:B------:R-:W-:Y:S01]  /*d240*/  UMOV UR44, UR12 ;  /* 0x0000000c002c7c82 */ /* 0x000fe20008000000 */
[----:B------:R-:W-:Y:S01]  /*d250*/  UMOV UR45, UR13 ;  /* 0x0000000d002d7c82 */ /* 0x000fe20008000000 */
[----:B------:R-:W-:Y:S01]  /*d260*/  UIADD3 UR56, UR16, 0x2a400, URZ ;  /* 0x0002a40010387890 */ /* 0x000fe2000fffe03f */
[----:B------:R1:W-:Y:S01]  /*d270*/  SYNCS.ARRIVE.TRANS64 RZ, [R11+URZ+0x38810], R6 ;  /* 0x038810060bff79a7 */ /* 0x0003e2000800003f */
[----:B------:R-:W-:-:S02]  /*d280*/  UIADD3 UR48, UR16, 0x2c400, URZ ;  /* 0x0002c40010307890 */ /* 0x000fc4000fffe03f */
        /* <DEDUP_REMOVED lines=17> */
[----:B0-----:R-:W-:Y:S01]  /*d3a0*/  UIADD3 UR8, UR16, 0x26400, URZ ;  /* 0x0002640010087890 */ /* 0x001fe2000fffe03f */
[----:B-1----:R-:W-:Y:S01]  /*d3b0*/  MOV R6, UR47 ;  /* 0x0000002f00067c02 */ /* 0x002fe20008000f00 */
        /* <DEDUP_REMOVED lines=16> */
[----:B------:R1:W-:Y:S01]  /*d4c0*/  UTMALDG.4D [UR48], [UR4], desc[UR6] ;  /* 0x00000630040075b4 */ /* 0x0003e20008019000 */
[----:B0-----:R-:W-:Y:S01]  /*d4d0*/  R2UR UR42, R10 ;  /* 0x000000000a2a72ca */ /* 0x001fe200000e0000 */
[----:B------:R-:W-:-:S02]  /*d4e0*/  UIADD3 UR40, UR16, 0x2e400, URZ ;  /* 0x0002e40010287890 */ /* 0x000fc4000fffe03f */
[----:B------:R-:W-:-:S10]  /*d4f0*/  UIADD3 UR16, UR16, 0x34400, URZ ;  /* 0x0003440010107890 */ /* 0x000fd4000fffe03f */
[----:B------:R1:W-:Y:S01]  /*d500*/  UTMALDG.4D [UR40], [UR4], desc[UR6] ;  /* 0x00000628040075b4 */ /* 0x0003e20008019000 */
[----:B------:R1:W-:Y:S01]  /*d510*/  UTMALDG.4D [UR32], [UR4], desc[UR6] ;  /* 0x00000620040075b4 */ /* 0x0003e20008019000 */
[----:B------:R1:W-:Y:S01]  /*d520*/  UTMALDG.4D [UR24], [UR4], desc[UR6] ;  /* 0x00000618040075b4 */ /* 0x0003e20008019000 */
[----:B------:R1:W-:Y:S02]  /*d530*/  UTMALDG.4D [UR16], [UR4], desc[UR6] ;  /* 0x00000610040075b4 */ /* 0x0003e40008019000 */
[----:B-1----:R-:W-:Y:S01]  /*d540*/  NOP ;  /* 0x0000000000007918 */ /* 0x002fe20000000000 */
.L_x_836:
[----:B------:R-:W-:Y:S05]  /*d550*/  BSYNC B0 ;  /* 0x0000000000007941 */ /* 0x000fea0003800000 */
.L_x_835:
[----:B------:R-:W2:Y:S02]  /*d560*/  LDL.LU R6, [R1+0x2c] ;  /* 0x00002c0001067983 */ /* 0x000ea40000300800 */
[----:B--2---:R-:W-:-:S13]  /*d570*/  R2UR UR5, R6 ;  /* 0x00000000060572ca */ /* 0x004fda00000e0000 */
[----:B------:R-:W-:-:S04]  /*d580*/  UIADD3 UR5, UR5, 0x1, URZ ;  /* 0x0000000105057890 */ /* 0x000fc8000fffe03f */
[----:B------:R-:W-:Y:S02]  /*d590*/  ULEA.HI UR4, UR5, UR5, URZ, 0x1 ;  /* 0x0000000505047291 */ /* 0x000fe4000f8f083f */
[----:B------:R-:W-:Y:S02]  /*d5a0*/  IMAD.U32 R6, RZ, RZ, UR5 ;  /* 0x00000005ff067e24 */ /* 0x000fe4000f8e00ff */
[----:B------:R-:W-:-:S03]  /*d5b0*/  ULOP3.LUT UR4, UR4, 0xfffffffe, URZ, 0xc0, !UPT ;  /* 0xfffffffe04047892 */ /* 0x000fc6000f8ec03f */
[----:B------:R0:W-:Y:S01]  /*d5c0*/  STL [R1+0x2c], R6 ;  /* 0x00002c0601007387 */ /* 0x0001e20000100800 */
[----:B------:R-:W-:-:S06]  /*d5d0*/  UIADD3 UR4, UR5, -UR4, URZ ;  /* 0x8000000405047290 */ /* 0x000fcc000fffe03f */
[----:B0-----:R-:W-:-:S05]  /*d5e0*/  IMAD.U32 R6, RZ, RZ, UR4 ;  /* 0x00000004ff067e24 */ /* 0x001fca000f8e00ff */
[----:B------:R-:W-:-:S04]  /*d5f0*/  SHF.L.U32 R6, R6, 0x1f, RZ ;  /* 0x0000001f06067819 */ /* 0x000fc800000006ff */
[----:B------:R-:W0:Y:S02]  /*d600*/  SYNCS.PHASECHK.TRANS64.TRYWAIT P0, [R11+URZ+0x38820], R6 ;  /* 0x038820060b0075a7 */ /* 0x000e24000800017f */
[----:B0-----:R-:W-:Y:S05]  /*d610*/  @!P0 BRA `(.L_x_837) ;  /* 0x0000003000b88947 */ /* 0x001fea0003800000 */
.L_x_903:
[----:B------:R-:W-:Y:S01]  /*d620*/  ULDC.64 UR38, c[0x0][0x3f8] ;  /* 0x0000fe0000267ab9 */ /* 0x000fe20000000a00 */
[----:B------:R-:W-:Y:S01]  /*d630*/  ULDC.64 UR46, c[0x0][0x408] ;  /* 0x00010200002e7ab9 */ /* 0x000fe20000000a00 */
        /* <DEDUP_REMOVED lines=11> */
.L_x_904:
        /* <DEDUP_REMOVED lines=11> */
.L_x_841:
        /* <DEDUP_REMOVED lines=19> */
[----:B--2---:R-:W-:Y:S02]  /*d8d0*/  LEA R6, R10, R11, 0x10 ;  /* 0x0000000b0a067211 */ /* 0x004fe400078e80ff */
[----:B---3--:R-:W-:-:S02]  /*d8e0*/  R2UR UR11, R13 ;  /* 0x000000000d0b72ca */ /* 0x008fc400000e0000 */
        /* <DEDUP_REMOVED lines=37> */
.L_x_839:
[----:B------:R-:W-:Y:S05]  /*db40*/  BSYNC B0 ;  /* 0x0000000000007941 */ /* 0x000fea0003800000 */
.L_x_838:
        /* <DEDUP_REMOVED lines=29> */
[----:B------:R-:W-:Y:S01]  /*dd20*/  MOV R10, R8 ;  /* 0x00000008000a7202 */ /* 0x000fe20000000f00 */
[----:B------:R-:W-:Y:S01]  /*dd30*/  ULDC.64 UR4, c[0x0][0x408] ;  /* 0x0001020000047ab9 */ /* 0x000fe20000000a00 */
[----:B------:R-:W-:Y:S01]  /*dd40*/  ULDC.64 UR6, c[0x0][0x208] ;  /* 0x0000820000067ab9 */ /* 0x000fe20000000a00 */
[----:B------:R-:W-:-:S04]  /*dd50*/  IMAD R12, R5, UR4, RZ ;  /* 0x00000004050c7c24 */ /* 0x000fc8000f8e02ff */
[----:B------:R-:W-:Y:S01]  /*dd60*/  IMAD R12, R0, UR5, R12 ;  /* 0x00000005000c7c24 */ /* 0x000fe2000f8e020c */
[----:B-1----:R-:W-:-:S13]  /*dd70*/  ISETP.NE.AND P0, PT, R13, 0x1, PT ;  /* 0x000000010d00780c */ /* 0x002fda0003f05270 */
[----:B------:R-:W1:Y:S02]  /*dd80*/  @P0 LDC.64 R6, c[0x0][0x420] ;  /* 0x00010800ff060b82 */ /* 0x000e640000000a00 */
[----:B-1----:R-:W-:-:S05]  /*dd90*/  @P0 IMAD.HI.U32 R6, R8, R6, RZ ;  /* 0x0000000608060227 */ /* 0x002fca00078e00ff */
[----:B------:R-:W-:-:S04]  /*dda0*/  @P0 SHF.R.U32.HI R10, RZ, R7, R6 ;  /* 0x00000007ff0a0219 */ /* 0x000fc80000011606 */
[--C-:B------:R-:W-:Y:S01]  /*ddb0*/  SHF.R.S32.HI R7, RZ, 0x1f, R10.reuse ;  /* 0x0000001fff077819 */ /* 0x100fe2000001140a */
        /* <DEDUP_REMOVED lines=8> */
.L_x_848:
[----:B-1----:R-:W1:Y:S01]  /*de40*/  S2R R3, SR_CgaCtaId ;  /* 0x0000000000037919 */ /* 0x002e620000008800 */
[----:B------:R-:W-:-:S04]  /*de50*/  MOV R2, 0x400 ;  /* 0x0000040000027802 */ /* 0x000fc80000000f00 */
[----:B-1----:R-:W-:Y:S02]  /*de60*/  LEA R2, R3, R2, 0x18 ;  /* 0x0000000203027211 */ /* 0x002fe400078ec0ff */
[----:B------:R-:W-:-:S03]  /*de70*/  SHF.L.U32 R3, R14, 0x1f, RZ ;  /* 0x0000001f0e037819 */ /* 0x000fc600000006ff */
[----:B------:R-:W-:-:S04]  /*de80*/  IMAD R2, R15, 0x8, R2 ;  /* 0x000000080f027824 */ /* 0x000fc800078e0202 */
[----:B------:R-:W1:Y:S02]  /*de90*/  SYNCS.PHASECHK.TRANS64.TRYWAIT P0, [R2+URZ+0x38840], R3 ;  /* 0x03884003020075a7 */ /* 0x000e64000800017f */
[----:B-1----:R-:W-:Y:S05]  /*dea0*/  @!P0 BRA `(.L_x_849) ;  /* 0x0000002800c88947 */ /* 0x002fea0003800000 */
.L_x_905:
[----:B------:R-:W2:Y:S02]  /*deb0*/  S2R R6, SR_TID.X ;  /* 0x0000000000067919 */ /* 0x000ea40000002100 */
        /* <DEDUP_REMOVED lines=10> */
.L_x_850:
        /* <DEDUP_REMOVED lines=14> */
[----:B--2---:R-:W-:-:S04]  /*e040*/  LEA R6, R6, R12, 0xd ;  /* 0x0000000c06067211 */ /* 0x004fc800078e68ff */
[----:B------:R-:W-:Y:S01]  /*e050*/  R2UR UR8, R6 ;  /* 0x00000000060872ca */ /* 0x000fe200000e0000 */
[----:B---3--:R-:W-:-:S05]  /*e060*/  IMAD R8, R8, 0x40, R10 ;  /* 0x0000004008087824 */ /* 0x008fca00078e020a */
[----:B------:R-:W-:-:S07]  /*e070*/  R2UR UR11, R8 ;  /* 0x00000000080b72ca */ /* 0x000fce00000e0000 */
[----:B------:R-:W-:-:S09]  /*e080*/  UIADD3 UR8, UR8, 0x22400, URZ ;  /* 0x0002240008087890 */ /* 0x000fd2000fffe03f */
[----:B------:R2:W-:Y:S01]  /*e090*/  UTMALDG.4D [UR8], [UR4], desc[UR6] ;  /* 0x00000608040075b4 */ /* 0x0005e20008019000 */
[----:B------:R-:W3:Y:S02]  /*e0a0*/  SYNCS.PHASECHK.TRANS64.TRYWAIT P0, [R2+URZ+0x38860], R3 ;  /* 0x03886003020075a7 */ /* 0x000ee4000800017f */
[----:B--23--:R-:W-:Y:S05]  /*e0b0*/  @!P0 BRA `(.L_x_851) ;  /* 0x0000002800588947 */ /* 0x00cfea0003800000 */
.L_x_906:
        /* <DEDUP_REMOVED lines=8> */
.L_x_852:
[----:B-12---:R-:W2:Y:S01]  /*e140*/  LDL R3, [R1] ;  /* 0x0000000001037983 */ /* 0x006ea20000100800 */
        /* <DEDUP_REMOVED lines=53> */
.L_x_847:
[----:B------:R-:W-:Y:S05]  /*e4a0*/  BSYNC B2 ;  /* 0x0000000000027941 */ /* 0x000fea0003800000 */
.L_x_846:
[----:B------:R-:W2:Y:S02]  /*e4b0*/  LDL.LU R2, [R1+0x14] ;  /* 0x0000140001027983 */ /* 0x000ea40000300800 */
[----:B--2---:R-:W-:-:S07]  /*e4c0*/  VIADD R8, R2, 0xfffffffd ;  /* 0xfffffffd02087836 */ /* 0x004fce0000000000 */
.L_x_845:
[----:B------:R-:W-:Y:S05]  /*e4d0*/  BSYNC B1 ;  /* 0x0000000000017941 */ /* 0x000fea0003800000 */
.L_x_844:
[----:B------:R-:W-:-:S05]  /*e4e0*/  IMAD.MOV R2, RZ, RZ, -R11 ;  /* 0x000000ffff027224 */ /* 0x000fca00078e0a0b */
[----:B------:R-:W-:-:S13]  /*e4f0*/  ISETP.NE.AND P0, PT, R9, R2, PT ;  /* 0x000000020900720c */ /* 0x000fda0003f05270 */
[----:B------:R-:W-:Y:S05]  /*e500*/  @!P0 BRA `(.L_x_843) ;  /* 0x0000001000388947 */ /* 0x000fea0003800000 */
.L_x_867:
[----:B------:R-:W2:Y:S04]  /*e510*/  LDL.LU R3, [R1] ;  /* 0x0000000001037983 */ /* 0x000ea80000300800 */
[----:B------:R-:W3:Y:S01]  /*e520*/  LDL.LU R2, [R1+0x4] ;  /* 0x0000040001027983 */ /* 0x000ee20000300800 */
[----:B------:R-:W-:Y:S05]  /*e530*/  YIELD ;  /* 0x0000000000007946 */ /* 0x000fea0003800000 */
[----:B------:R-:W-:Y:S01]  /*e540*/  BSSY B1, `(.L_x_853) ;  /* 0x0000081000017945 */ /* 0x000fe20003800000 */
[----:B--2---:R-:W-:-:S04]  /*e550*/  IADD3 R9, R3, 0x1, RZ ;  /* 0x0000000103097810 */ /* 0x004fc80007ffe0ff */
[----:B------:R-:W-:-:S04]  /*e560*/  ISETP.NE.AND P0, PT, R9, 0x2, PT ;  /* 0x000000020900780c */ /* 0x000fc80003f05270 */
[----:B------:R-:W-:Y:S02]  /*e570*/  SEL R10, RZ, 0x1, P0 ;  /* 0x00000001ff0a7807 */ /* 0x000fe40000000000 */
[----:B------:R-:W-:Y:S02]  /*e580*/  SEL R9, R9, RZ, P0 ;  /* 0x000000ff09097207 */ /* 0x000fe40000000000 */
[----:B---3--:R-:W-:Y:S01]  /*e590*/  LOP3.LUT R10, R2, R10, RZ, 0x3c, !PT ;  /* 0x0000000a020a7212 */ /* 0x008fe200078e3cff */
[----:B-1----:R-:W-:Y:S06]  /*e5a0*/  @!P6 BRA `(.L_x_854) ;  /* 0x0000000400e8e947 */ /* 0x002fec0003800000 */
[----:B------:R-:W-:Y:S01]  /*e5b0*/  ISETP.NE.U32.AND P0, PT, RZ, UR38, PT ;  /* 0x00000026ff007c0c */ /* 0x000fe2000bf05070 */
[----:B------:R-:W-:-:S03]  /*e5c0*/  IMAD.MOV.U32 R12, RZ, RZ, R8 ;  /* 0x000000ffff0c7224 */ /* 0x000fc600078e0008 */
[----:B------:R-:W-:-:S13]  /*e5d0*/  ISETP.NE.AND.EX P0, PT, RZ, UR39, PT, P0 ;  /* 0x00000027ff007c0c */ /* 0x000fda000bf05300 */
[----:B------:R-:W-:Y:S05]  /*e5e0*/  @!P0 BRA `(.L_x_855) ;  /* 0x0000000000488947 */ /* 0x000fea0003800000 */
[----:B------:R-:W1:Y:S01]  /*e5f0*/  LDC R12, c[0x0][0x41c] ;  /* 0x00010700ff0c7b82 */ /* 0x000e620000000800 */
[----:B------:R-:W-:Y:S01]  /*e600*/  IMAD.MOV.U32 R11, RZ, RZ, R8 ;  /* 0x000000ffff0b7224 */ /* 0x000fe200078e0008 */
        /* <DEDUP_REMOVED lines=11> */
[----:B------:R-:W-:-:S04]  /*e6c0*/  LEA R6, P0, R2, UR38, 0x2 ;  /* 0x0000002602067c11 */ /* 0x000fc8000f8010ff */
[----:B------:R-:W-:Y:S01]  /*e6d0*/  LEA.HI.X R7, R2, UR39, R3, 0x2, P0 ;  /* 0x0000002702077c11 */ /* 0x000fe200080f1403 */
[----:B------:R-:W-:-:S04]  /*e6e0*/  IMAD.MOV R3, RZ, RZ, -R11 ;  /* 0x000000ffff037224 */ /* 0x000fc800078e0a0b */
[----:B------:R-:W-:Y:S01]  /*e6f0*/  IMAD R12, R12, R3, R8 ;  /* 0x000000030c0c7224 */ /* 0x000fe200078e0208 */
[----:B------:R1:W5:Y:S06]  /*e700*/  LDG.E R7, desc[UR4][R6.64] ;  /* 0x0000000406077981 */ /* 0x00036c000c1e1900 */
.L_x_855:
[----:B------:R-:W2:Y:S01]  /*e710*/  S2R R3, SR_CgaCtaId ;  /* 0x0000000000037919 */ /* 0x000ea20000008800 */
[----:B------:R-:W-:-:S04]  /*e720*/  MOV R2, 0x400 ;  /* 0x0000040000027802 */ /* 0x000fc80000000f00 */
[----:B--2---:R-:W-:Y:S02]  /*e730*/  LEA R2, R3, R2, 0x18 ;  /* 0x0000000203027211 */ /* 0x004fe400078ec0ff */
[----:B------:R-:W-:Y:S02]  /*e740*/  SHF.L.U32 R3, R10, 0x1f, RZ ;  /* 0x0000001f0a037819 */ /* 0x000fe400000006ff */
[----:B------:R-:W-:-:S04]  /*e750*/  LEA R2, R9, R2, 0x3 ;  /* 0x0000000209027211 */ /* 0x000fc800078e18ff */
[----:B------:R-:W2:Y:S02]  /*e760*/  SYNCS.PHASECHK.TRANS64.TRYWAIT P0, [R2+URZ+0x38840], R3 ;  /* 0x03884003020075a7 */ /* 0x000ea4000800017f */
[----:B--2---:R-:W-:Y:S05]  /*e770*/  @!P0 BRA `(.L_x_856) ;  /* 0x0000002000bc8947 */ /* 0x004fea0003800000 */
.L_x_907:
        /* <DEDUP_REMOVED lines=11> */
.L_x_857:
        /* <DEDUP_REMOVED lines=21> */
.L_x_908:
        /* <DEDUP_REMOVED lines=8> */
.L_x_859:
        /* <DEDUP_REMOVED lines=53> */
.L_x_854:
[----:B------:R-:W-:Y:S05]  /*ed50*/  BSYNC B1 ;  /* 0x0000000000017941 */ /* 0x000fea0003800000 */
.L_x_853:
        /* <DEDUP_REMOVED lines=9> */
[----:B------:R-:W-:Y:S01]  /*edf0*/  ISETP.NE.U32.AND P0, PT, RZ, UR38, PT ;  /* 0x00000026ff007c0c */ /* 0x000fe2000bf05070 */
[----:B------:R-:W-:-:S03]  /*ee00*/  VIADD R9, R8, 0xffffffff ;  /* 0xffffffff08097836 */ /* 0x000fc60000000000 */
[----:B------:R-:W-:-:S13]  /*ee10*/  ISETP.NE.AND.EX P0, PT, RZ, UR39, PT, P0 ;  /* 0x00000027ff007c0c */ /* 0x000fda000bf05300 */
[----:B------:R-:W-:Y:S05]  /*ee20*/  @!P0 BRA `(.L_x_862) ;  /* 0x0000000000448947 */ /* 0x000fea0003800000 */
[----:B------:R-:W2:Y:S01]  /*ee30*/  LDC R6, c[0x0][0x41c] ;  /* 0x00010700ff067b82 */ /* 0x000ea20000000800 */
[----:B------:R-:W-:Y:S01]  /*ee40*/  IMAD R7, R5, UR46, RZ ;  /* 0x0000002e05077c24 */ /* 0x000fe2000f8e02ff */
[----:B------:R-:W-:Y:S01]  /*ee50*/  ULDC.64 UR4, c[0x0][0x208] ;  /* 0x0000820000047ab9 */ /* 0x000fe20000000a00 */
[----:B--2---:R-:W-:-:S13]  /*ee60*/  ISETP.NE.AND P0, PT, R6, 0x1, PT ;  /* 0x000000010600780c */ /* 0x004fda0003f05270 */
[----:B------:R-:W2:Y:S02]  /*ee70*/  @P0 LDC.64 R2, c[0x0][0x420] ;  /* 0x00010800ff020b82 */ /* 0x000ea40000000a00 */
[----:B--2---:R-:W-:-:S04]  /*ee80*/  @P0 IMAD.HI.U32 R10, R9, R2, RZ ;  /* 0x00000002090a0227 */ /* 0x004fc800078e00ff */
[----:B------:R-:W-:Y:S01]  /*ee90*/  IMAD.MOV.U32 R2, RZ, RZ, R9 ;  /* 0x000000ffff027224 */ /* 0x000fe200078e0009 */
[----:B------:R-:W-:-:S05]  /*eea0*/  @P0 SHF.R.U32.HI R2, RZ, R3, R10 ;  /* 0x00000003ff020219 */ /* 0x000fca000001160a */
[----:B------:R-:W-:-:S04]  /*eeb0*/  IMAD.MOV R3, RZ, RZ, -R2 ;  /* 0x000000ffff037224 */ /* 0x000fc800078e0a02 */
[----:B------:R-:W-:Y:S01]  /*eec0*/  IMAD R9, R6, R3, R9 ;  /* 0x0000000306097224 */ /* 0x000fe200078e0209 */
[--C-:B------:R-:W-:Y:S01]  /*eed0*/  SHF.R.S32.HI R3, RZ, 0x1f, R2.reuse ;  /* 0x0000001fff037819 */ /* 0x100fe20000011402 */
[C---:B------:R-:W-:Y:S02]  /*eee0*/  IMAD R6, R0.reuse, UR47, R7 ;  /* 0x0000002f00067c24 */ /* 0x040fe4000f8e0207 */
[----:B------:R-:W-:-:S04]  /*eef0*/  IMAD.WIDE.U32 R2, R0, UR46, R2 ;  /* 0x0000002e00027c25 */ /* 0x000fc8000f8e0002 */
[----:B------:R-:W-:Y:S01]  /*ef00*/  IMAD.IADD R3, R6, 0x1, R3 ;  /* 0x0000000106037824 */ /* 0x000fe200078e0203 */
[----:B------:R-:W-:-:S04]  /*ef10*/  LEA R6, P0, R2, UR38, 0x2 ;  /* 0x0000002602067c11 */ /* 0x000fc8000f8010ff */
[----:B------:R-:W-:-:S06]  /*ef20*/  LEA.HI.X R7, R2, UR39, R3, 0x2, P0 ;  /* 0x0000002702077c11 */ /* 0x000fcc00080f1403 */
[----:B------:R2:W5:Y:S03]  /*ef30*/  LDG.E R7, desc[UR4][R6.64] ;  /* 0x0000000406077981 */ /* 0x000566000c1e1900 */
.L_x_862:
[----:B------:R-:W3:Y:S01]  /*ef40*/  S2R R3, SR_CgaCtaId ;  /* 0x0000000000037919 */ /* 0x000ee20000008800 */
[----:B------:R-:W-:-:S04]  /*ef50*/  MOV R2, 0x400 ;  /* 0x0000040000027802 */ /* 0x000fc80000000f00 */
[----:B---3--:R-:W-:Y:S02]  /*ef60*/  LEA R2, R3, R2, 0x18 ;  /* 0x0000000203027211 */ /* 0x008fe400078ec0ff */
[----:B------:R-:W-:-:S03]  /*ef70*/  SHF.L.U32 R3, R11, 0x1f, RZ ;  /* 0x0000001f0b037819 */ /* 0x000fc600000006ff */
[----:B------:R-:W-:-:S04]  /*ef80*/  IMAD R2, R12, 0x8, R2 ;  /* 0x000000080c027824 */ /* 0x000fc800078e0202 */
[----:B------:R-:W3:Y:S02]  /*ef90*/  SYNCS.PHASECHK.TRANS64.TRYWAIT P0, [R2+URZ+0x38840], R3 ;  /* 0x03884003020075a7 */ /* 0x000ee4000800017f */
[----:B---3--:R-:W-:Y:S05]  /*efa0*/  @!P0 BRA `(.L_x_863) ;  /* 0x0000001800d88947 */ /* 0x008fea0003800000 */
.L_x_909:
        /* <DEDUP_REMOVED lines=11> */
.L_x_864:
        /* <DEDUP_REMOVED lines=22> */
.L_x_910:
        /* <DEDUP_REMOVED lines=8> */
.L_x_866:
        /* <DEDUP_REMOVED lines=54> */
.L_x_861:
[----:B------:R-:W-:Y:S05]  /*f5a0*/  BSYNC B1 ;  /* 0x0000000000017941 */ /* 0x000fea0003800000 */
.L_x_860:
[C---:B------:R-:W-:Y:S01]  /*f5b0*/  ISETP.GT.AND P0, PT, R8.reuse, 0x1, PT ;  /* 0x000000010800780c */ /* 0x040fe20003f04270 */
[----:B------:R-:W-:-:S05]  /*f5c0*/  VIADD R2, R8, 0xfffffffe ;  /* 0xfffffffe08027836 */ /* 0x000fca0000000000 */
[----:B------:R-:W-:-:S07]  /*f5d0*/  MOV R8, R2 ;  /* 0x0000000200087202 */ /* 0x000fce0000000f00 */
[----:B------:R-:W-:Y:S05]  /*f5e0*/  @P0 BRA `(.L_x_867) ;  /* 0xffffffec00c80947 */ /* 0x000fea000383ffff */
.L_x_843:
[----:B------:R-:W-:Y:S05]  /*f5f0*/  BSYNC B0 ;  /* 0x0000000000007941 */ /* 0x000fea0003800000 */
.L_x_842:
        /* <DEDUP_REMOVED lines=11> */
[----:B--2---:R-:W2:Y:S01]  /*f6b0*/  LDL R2, [R1+0x30] ;  /* 0x0000300001027983 */ /* 0x004ea20000100800 */
[----:B------:R-:W-:Y:S01]  /*f6c0*/  VOTEU.ANY UR4, UPT, PT ;  /* 0x0000000000047886 */ /* 0x000fe200038e0100 */
[----:B------:R-:W-:Y:S01]  /*f6d0*/  ULDC.64 UR6, c[0x0][0x208] ;  /* 0x0000820000067ab9 */ /* 0x000fe20000000a00 */
[----:B------:R-:W3:Y:S01]  /*f6e0*/  FLO.U32 R4, UR4 ;  /* 0x0000000400047d00 */ /* 0x000ee200080e0000 */
[----:B------:R-:W3:Y:S07]  /*f6f0*/  S2R R7, SR_LANEID ;  /* 0x0000000000077919 */ /* 0x000eee0000000000 */
[----:B------:R-:W4:Y:S01]  /*f700*/  POPC R5, UR4 ;  /* 0x0000000400057d09 */ /* 0x000f220008000000 */
[----:B---3--:R-:W-:-:S02]  /*f710*/  ISETP.EQ.U32.AND P0, PT, R4, R7, PT ;  /* 0x000000070400720c */ /* 0x008fc40003f02070 */
[----:B--2---:R-:W-:Y:S02]  /*f720*/  R2UR UR5, R2 ;  /* 0x00000000020572ca */ /* 0x004fe400000e0000 */
[----:B------:R-:W4:Y:S09]  /*f730*/  LDC.64 R2, c[0x0][0xd38] ;  /* 0x00034e00ff027b82 */ /* 0x000f320000000a00 */
[----:B----4-:R-:W2:Y:S01]  /*f740*/  @P0 ATOMG.E.ADD.STRONG.GPU PT, R3, desc[UR6][R2.64], R5 ;  /* 0x00000005020309a8 */ /* 0x010ea200081ee1c6 */
[----:B------:R-:W3:Y:S02]  /*f750*/  S2R R6, SR_LTMASK ;  /* 0x0000000000067919 */ /* 0x000ee40000003900 */
[----:B---3--:R-:W-:-:S04]  /*f760*/  LOP3.LUT R6, R6, UR4, RZ, 0xc0, !PT ;  /* 0x0000000406067c12 */ /* 0x008fc8000f8ec0ff */
[----:B------:R-:W3:Y:S01]  /*f770*/  POPC R7, R6 ;  /* 0x0000000600077309 */ /* 0x000ee20000000000 */
[----:B--2---:R-:W3:Y:S02]  /*f780*/  SHFL.IDX PT, R4, R3, R4, 0x1f ;  /* 0x00001f0403047589 */ /* 0x004ee400000e0000 */
[----:B---3--:R-:W-:-:S07]  /*f790*/  IADD3 R16, R4, UR5, R7 ;  /* 0x0000000504107c10 */ /* 0x008fce000fffe007 */
.L_x_869:
[----:B------:R-:W-:Y:S05]  /*f7a0*/  BSYNC B0 ;  /* 0x0000000000007941 */ /* 0x000fea0003800000 */
.L_x_868:
[----:B--2---:R-:W2:Y:S02]  /*f7b0*/  LDL.LU R2, [R1+0x4] ;  /* 0x0000040001027983 */ /* 0x004ea40000300800 */
[----:B--2---:R-:W-:-:S05]  /*f7c0*/  LOP3.LUT R2, R2, R0, RZ, 0x3c, !PT ;  /* 0x0000000002027212 */ /* 0x004fca00078e3cff */
[----:B------:R2:W-:Y:S02]  /*f7d0*/  STL [R1+0x4], R2 ;  /* 0x0000040201007387 */ /* 0x0005e40000100800 */
.L_x_824:
[----:B------:R-:W-:Y:S05]  /*f7e0*/  BSYNC B6 ;  /* 0x0000000000067941 */ /* 0x000fea0003800000 */
.L_x_822:
[----:B------:R-:W-:-:S03]  /*f7f0*/  UMOV UR4, 0xffffffff ;  /* 0xffffffff00047882 */ /* 0x000fc60000000000 */
[----:B------:R-:W-:Y:S05]  /*f800*/  BRA.DIV UR4, `(.L_x_870) ;  /* 0x0000001204e87947 */ /* 0x000fea000b800000 */
[----:B------:R3:W4:Y:S04]  /*f810*/  SHFL.IDX PT, R4, R16, RZ, 0x1f ;  /* 0x00001fff10047589 */ /* 0x00072800000e0000 */
[----:B------:R3:W0:Y:S02]  /*f820*/  SHFL.IDX PT, R5, R16, 0x1, 0x1f ;  /* 0x00201f0010057f89 */ /* 0x00062400000e0000 */
.L_x_914:
        /* <DEDUP_REMOVED lines=10> */
[----:B--2---:R-:W0:Y:S01]  /*f8d0*/  LDC.64 R2, c[0x0][0xd58] ;  /* 0x00035600ff027b82 */ /* 0x004e220000000a00 */
[----:B------:R-:W-:Y:S01]  /*f8e0*/  ULDC.64 UR4, c[0x0][0x208] ;  /* 0x0000820000047ab9 */ /* 0x000fe20000000a00 */
[----:B0-----:R-:W-:-:S05]  /*f8f0*/  IMAD.WIDE R2, R7, 0x4, R2 ;  /* 0x0000000407027825 */ /* 0x001fca00078e0202 */
[----:B------:R0:W5:Y:S02]  /*f900*/  LDG.E R17, desc[UR4][R2.64] ;  /* 0x0000000402117981 */ /* 0x000164000c1e1900 */
.L_x_872:
[----:B------:R-:W-:Y:S05]  /*f910*/  BSYNC B0 ;  /* 0x0000000000007941 */ /* 0x000fea0003800000 */
.L_x_871:
        /* <DEDUP_REMOVED lines=23> */
.L_x_922:
[----:B------:R-:W-:Y:S02]  /*fa90*/  ULDC UR4, c[0x0][0xd10] ;  /* 0x0003440000047ab9 */ /* 0x000fe40000000800 */
[----:B---3--:R-:W-:-:S04]  /*faa0*/  IMAD.U32 R16, RZ, RZ, UR4 ;  /* 0x00000004ff107e24 */ /* 0x008fc8000f8e00ff */
[----:B--2---:R-:W-:-:S04]  /*fab0*/  IMAD R2, R14, R16, RZ ;  /* 0x000000100e027224 */ /* 0x004fc800078e02ff */
[----:B------:R-:W-:-:S05]  /*fac0*/  IMAD.IADD R5, R5, 0x1, R2 ;  /* 0x0000000105057824 */ /* 0x000fca00078e0202 */
[----:B----4-:R-:W-:-:S13]  /*fad0*/  ISETP.GT.AND P0, PT, R5, R4, PT ;  /* 0x000000040500720c */ /* 0x010fda0003f04270 */
[----:B------:R-:W-:Y:S05]  /*fae0*/  @P0 BRA `(.L_x_874) ;  /* 0x0000000000b80947 */ /* 0x000fea0003800000 */
[----:B------:R-:W2:Y:S02]  /*faf0*/  LDC R0, c[0x0][0xd14] ;  /* 0x00034500ff007b82 */ /* 0x000ea40000000800 */
.L_x_879:
[----:B------:R-:W-:-:S04]  /*fb00*/  IADD3 R19, R19, 0x1f, RZ ;  /* 0x0000001f13137810 */ /* 0x000fc80007ffe0ff */
[----:B--2---:R-:W-:-:S13]  /*fb10*/  ISETP.GE.AND P0, PT, R19, R0, PT ;  /* 0x000000001300720c */ /* 0x004fda0003f06270 */
[----:B------:R-:W-:Y:S05]  /*fb20*/  @P0 BRA `(.L_x_875) ;  /* 0x0000000400600947 */ /* 0x000fea0003800000 */
[----:B------:R-:W2:Y:S01]  /*fb30*/  S2R R2, SR_TID.X ;  /* 0x0000000000027919 */ /* 0x000ea20000002100 */
[----:B------:R-:W-:Y:S01]  /*fb40*/  BSSY B0, `(.L_x_876) ;  /* 0x000000b000007945 */ /* 0x000fe20003800000 */
[----:B------:R-:W-:Y:S01]  /*fb50*/  IMAD.MOV.U32 R17, RZ, RZ, RZ ;  /* 0x000000ffff117224 */ /* 0x000fe200078e00ff */
[----:B--2---:R-:W-:-:S04]  /*fb60*/  LOP3.LUT R8, R2, 0x1f, RZ, 0xc0, !PT ;  /* 0x0000001f02087812 */ /* 0x004fc800078ec0ff */
[C---:B------:R-:W-:Y:S01]  /*fb70*/  ISETP.NE.AND P1, PT, R8.reuse, 0x1f, PT ;  /* 0x0000001f0800780c */ /* 0x040fe20003f25270 */
[----:B------:R-:W-:-:S05]  /*fb80*/  IMAD.IADD R7, R8, 0x1, R19 ;  /* 0x0000000108077824 */ /* 0x000fca00078e0213 */
[----:B------:R-:W-:-:S13]  /*fb90*/  ISETP.GE.OR P0, PT, R7, R0, !P1 ;  /* 0x000000000700720c */ /* 0x000fda0004f06670 */
[----:B------:R-:W-:Y:S05]  /*fba0*/  @P0 BRA `(.L_x_877) ;  /* 0x0000000000100947 */ /* 0x000fea0003800000 */
[----:B0-----:R-:W0:Y:S01]  /*fbb0*/  LDC.64 R2, c[0x0][0xd58] ;  /* 0x00035600ff027b82 */ /* 0x001e220000000a00 */
[----:B------:R-:W-:Y:S01]  /*fbc0*/  ULDC.64 UR4, c[0x0][0x208] ;  /* 0x0000820000047ab9 */ /* 0x000fe20000000a00 */
[----:B0-----:R-:W-:-:S05]  /*fbd0*/  IMAD.WIDE R2, R7, 0x4, R2 ;  /* 0x0000000407027825 */ /* 0x001fca00078e0202 */
[----:B------:R2:W5:Y:S02]  /*fbe0*/  LDG.E R17, desc[UR4][R2.64] ;  /* 0x0000000402117981 */ /* 0x000564000c1e1900 */
.L_x_877:
[----:B------:R-:W-:Y:S05]  /*fbf0*/  BSYNC B0 ;  /* 0x0000000000007941 */ /* 0x000fea0003800000 */
.L_x_876:
[----:B------:R-:W-:-:S03]  /*fc00*/  UMOV UR4, 0xffffffff ;  /* 0xffffffff00047882 */ /* 0x000fc60000000000 */
[----:B------:R-:W-:Y:S05]  /*fc10*/  BRA.DIV UR4, `(.L_x_878) ;  /* 0x0000001604007947 */ /* 0x000fea000b800000 */
[----:B-----5:R-:W3:Y:S01]  /*fc20*/  SHFL.UP PT, R14, R17, 0x1, RZ ;  /* 0x04200000110e7989 */ /* 0x020ee200000e00ff */
[C---:B------:R-:W-:Y:S02]  /*fc30*/  ISETP.NE.AND P0, PT, R8.reuse, RZ, PT ;  /* 0x000000ff0800720c */ /* 0x040fe40003f05270 */
[----:B------:R-:W-:Y:S02]  /*fc40*/  ISETP.GE.U32.AND P1, PT, R8, 0x2, PT ;  /* 0x000000020800780c */ /* 0x000fe40003f26070 */
[----:B---3--:R-:W-:Y:S02]  /*fc50*/  SEL R14, R14, RZ, P0 ;  /* 0x000000ff0e0e7207 */ /* 0x008fe40000000000 */
[----:B------:R-:W-:-:S03]  /*fc60*/  ISETP.GE.U32.AND P0, PT, R8, 0x4, PT ;  /* 0x000000040800780c */ /* 0x000fc60003f06070 */
[----:B------:R-:W-:-:S05]  /*fc70*/  IMAD.IADD R13, R17, 0x1, R14 ;  /* 0x00000001110d7824 */ /* 0x000fca00078e020e */
[----:B------:R-:W2:Y:S02]  /*fc80*/  SHFL.UP PT, R14, R13, 0x2, RZ ;  /* 0x044000000d0e7989 */ /* 0x000ea400000e00ff */
        /* <DEDUP_REMOVED lines=14> */
.L_x_930:
[----:B------:R-:W-:Y:S02]  /*fd70*/  ULDC UR4, c[0x0][0xd10] ;  /* 0x0003440000047ab9 */ /* 0x000fe40000000800 */
[----:B------:R-:W-:-:S04]  /*fd80*/  IMAD.U32 R16, RZ, RZ, UR4 ;  /* 0x00000004ff107e24 */ /* 0x000fc8000f8e00ff */
[----:B--2---:R-:W-:-:S04]  /*fd90*/  IMAD R2, R14, R16, RZ ;  /* 0x000000100e027224 */ /* 0x004fc800078e02ff */
[----:B------:R-:W-:-:S05]  /*fda0*/  IMAD.IADD R5, R2, 0x1, R5 ;  /* 0x0000000102057824 */ /* 0x000fca00078e0205 */
[----:B------:R-:W-:-:S13]  /*fdb0*/  ISETP.GT.AND P0, PT, R5, R4, PT ;  /* 0x000000040500720c */ /* 0x000fda0003f04270 */
[----:B------:R-:W-:Y:S05]  /*fdc0*/  @!P0 BRA `(.L_x_879) ;  /* 0xfffffffc004c8947 */ /* 0x000fea000383ffff */
.L_x_874:
        /* <DEDUP_REMOVED lines=8> */
.L_x_934:
[----:B------:R-:W-:Y:S01]  /*fe50*/  ISETP.NE.AND P0, PT, R6, RZ, PT ;  /* 0x000000ff0600720c */ /* 0x000fe20003f05270 */
[----:B------:R-:W-:-:S12]  /*fe60*/  IMAD.MOV.U32 R14, RZ, RZ, RZ ;  /* 0x000000ffff0e7224 */ /* 0x000fd800078e00ff */
[----:B------:R-:W-:Y:S05]  /*fe70*/  @!P0 BRA `(.L_x_881) ;  /* 0x0000000000108947 */ /* 0x000fea0003800000 */
[----:B------:R-:W-:Y:S01]  /*fe80*/  UMOV UR4, 0xffffffff ;  /* 0xffffffff00047882 */ /* 0x000fe20000000000 */
[----:B-1----:R-:W-:Y:S02]  /*fe90*/  IADD3 R12, R5, -0x1, RZ ;  /* 0xffffffff050c7810 */ /* 0x002fe40007ffe0ff */
[----:B------:R-:W-:Y:S05]  /*fea0*/  BRA.DIV UR4, `(.L_x_882) ;  /* 0x0000001604747947 */ /* 0x000fea000b800000 */
[----:B------:R4:W1:Y:S02]  /*feb0*/  SHFL.IDX PT, R14, R3, R12, 0x1f ;  /* 0x00001f0c030e7589 */ /* 0x00086400000e0000 */
.L_x_881:
[----:B---3--:R-:W-:Y:S01]  /*fec0*/  IABS R6, R17 ;  /* 0x0000001100067213 */ /* 0x008fe20000000000 */
[----:B-1----:R-:W-:Y:S02]  /*fed0*/  IMAD R16, R14, R16, R2 ;  /* 0x000000100e107224 */ /* 0x002fe400078e0202 */
[----:B------:R-:W-:Y:S01]  /*fee0*/  IMAD.MOV.U32 R2, RZ, RZ, RZ ;  /* 0x000000ffff027224 */ /* 0x000fe200078e00ff */
[----:B------:R-:W1:Y:S01]  /*fef0*/  I2F.RP R7, R6 ;  /* 0x0000000600077306 */ /* 0x000e620000209400 */
[----:B------:R-:W-:-:S07]  /*ff00*/  IMAD.IADD R19, R5, 0x1, R19 ;  /* 0x0000000105137824 */ /* 0x000fce00078e0213 */
[----:B-1----:R-:W1:Y:S02]  /*ff10*/  MUFU.RCP R7, R7 ;  /* 0x0000000700077308 */ /* 0x002e640000001000 */
[----:B-1----:R-:W-:-:S06]  /*ff20*/  VIADD R8, R7, 0xffffffe ;  /* 0x0ffffffe07087836 */ /* 0x002fcc0000000000 */
[----:B0---4-:R-:W0:Y:S02]  /*ff30*/  F2I.FTZ.U32.TRUNC.NTZ R3, R8 ;  /* 0x0000000800037305 */ /* 0x011e24000021f000 */
        /* <DEDUP_REMOVED lines=11> */
[----:B------:R-:W-:Y:S01]  /*fff0*/  @!P0 IADD3 R7, R7, -R6, RZ ;  /* 0x8000000607078210 */ /* 0x000fe20007ffe0ff */
[----:B------:R-:W-:-:S03]  /*10000*/  @!P0 VIADD R3, R3, 0x1 ;  /* 0x0000000103038836 */ /* 0x000fc60000000000 */
[----:B------:R-:W-:-:S13]  /*10010*/  ISETP.GE.U32.AND P0, PT, R7, R6, PT ;  /* 0x000000060700720c */ /* 0x000fda0003f06070 */
[----:B------:R-:W-:Y:S01]  /*10020*/  @P0 VIADD R3, R3, 0x1 ;  /* 0x0000000103030836 */ /* 0x000fe20000000000 */
[----:B------:R-:W-:-:S13]  /*10030*/  ISETP.GE.AND P0, PT, R4, RZ, PT ;  /* 0x000000ff0400720c */ /* 0x000fda0003f06270 */
[----:B------:R-:W-:Y:S01]  /*10040*/  @!P0 IMAD.MOV R3, RZ, RZ, -R3 ;  /* 0x000000ffff038224 */ /* 0x000fe200078e0a03 */
[----:B------:R-:W-:-:S13]  /*10050*/  ISETP.NE.AND P0, PT, R17, RZ, PT ;  /* 0x000000ff1100720c */ /* 0x000fda0003f05270 */
[----:B------:R-:W-:-:S04]  /*10060*/  @!P0 LOP3.LUT R3, RZ, R17, RZ, 0x33, !PT ;  /* 0x00000011ff038212 */ /* 0x000fc800078e33ff */
[----:B------:R-:W-:Y:S01]  /*10070*/  MOV R18, R3 ;  /* 0x0000000300127202 */ /* 0x000fe20000000f00 */
[----:B------:R-:W-:-:S04]  /*10080*/  IMAD.MOV R4, RZ, RZ, -R3 ;  /* 0x000000ffff047224 */ /* 0x000fc800078e0a03 */
[----:B------:R-:W-:Y:S01]  /*10090*/  IMAD R17, R17, R4, R2 ;  /* 0x0000000411117224 */ /* 0x000fe200078e0202 */
[----:B------:R-:W-:Y:S06]  /*100a0*/  BRA `(.L_x_883) ;  /* 0x00000000001c7947 */ /* 0x000fec0003800000 */
.L_x_875:
[----:B------:R-:W-:Y:S01]  /*100b0*/  UMOV UR4, URZ ;  /* 0x0000003f00047c82 */ /* 0x000fe20008000000 */
[----:B------:R-:W-:Y:S01]  /*100c0*/  UMOV UR5, URZ ;  /* 0x0000003f00057c82 */ /* 0x000fe20008000000 */
[----:B------:R-:W-:Y:S01]  /*100d0*/  ULDC UR6, c[0x0][0xd14] ;  /* 0x0003450000067ab9 */ /* 0x000fe20000000800 */
[----:B------:R-:W-:Y:S02]  /*100e0*/  IMAD.MOV.U32 R16, RZ, RZ, R4 ;  /* 0x000000ffff107224 */ /* 0x000fe400078e0004 */
[----:B------:R-:W-:Y:S02]  /*100f0*/  IMAD.U32 R17, RZ, RZ, UR4 ;  /* 0x00000004ff117e24 */ /* 0x000fe4000f8e00ff */
[----:B------:R-:W-:Y:S02]  /*10100*/  IMAD.U32 R18, RZ, RZ, UR5 ;  /* 0x00000005ff127e24 */ /* 0x000fe4000f8e00ff */
[----:B------:R-:W-:-:S07]  /*10110*/  IMAD.U32 R19, RZ, RZ, UR6 ;  /* 0x00000006ff137e24 */ /* 0x000fce000f8e00ff */
.L_x_883:
[----:B------:R-:W3:Y:S01]  /*10120*/  S2R R2, SR_TID.X ;  /* 0x0000000000027919 */ /* 0x000ee20000002100 */
[----:B------:R-:W-:Y:S05]  /*10130*/  WARPSYNC.ALL ;  /* 0x0000000000007948 */ /* 0x000fea0003800000 */
[----:B------:R-:W-:Y:S01]  /*10140*/  BAR.SYNC.DEFER_BLOCKING 0x4, 0x120 ;  /* 0x0104800000007b1d */ /* 0x000fe20000010000 */
[----:B---3--:R-:W-:-:S04]  /*10150*/  LOP3.LUT R2, R2, 0x1f, RZ, 0xc0, !PT ;  /* 0x0000001f02027812 */ /* 0x008fc800078ec0ff */
[----:B------:R-:W-:-:S13]  /*10160*/  ISETP.NE.AND P0, PT, R2, RZ, PT ;  /* 0x000000ff0200720c */ /* 0x000fda0003f05270 */
[----:B0-----:R-:W0:Y:S01]  /*10170*/  @!P0 S2R R3, SR_CgaCtaId ;  /* 0x0000000000038919 */ /* 0x001e220000008800 */
[----:B------:R-:W-:-:S04]  /*10180*/  @!P0 MOV R2, 0x400 ;  /* 0x0000040000028802 */ /* 0x000fc80000000f00 */
[----:B0-----:R-:W-:-:S05]  /*10190*/  @!P0 LEA R2, R3, R2, 0x18 ;  /* 0x0000000203028211 */ /* 0x001fca00078ec0ff */
[----:B------:R3:W-:Y:S01]  /*101a0*/  @!P0 STS.128 [R2+0x388d0], R16 ;  /* 0x0388d01002008388 */ /* 0x0007e20000000c00 */
[----:B------:R-:W-:Y:S06]  /*101b0*/  BAR.ARV 0x5, 0x120 ;  /* 0x0144800000007b1d */ /* 0x000fec0000002000 */
[----:B------:R-:W-:-:S13]  /*101c0*/  ISETP.GE.AND P0, PT, R19, R0, PT ;  /* 0x000000001300720c */ /* 0x000fda0003f06270 */
[----:B------:R-:W-:Y:S05]  /*101d0*/  @!P0 BRA `(.L_x_884) ;  /* 0xffffffbc00688947 */ /* 0x000fea000383ffff */
.L_x_820:
[----:B0-----:R-:W4:Y:S01]  /*101e0*/  LDL R0, [R1+0x2c] ;  /* 0x00002c0001007983 */ /* 0x001f220000100800 */
[----:B------:R-:W0:Y:S01]  /*101f0*/  S2R R3, SR_CgaCtaId ;  /* 0x0000000000037919 */ /* 0x000e220000008800 */
[----:B----4-:R-:W-:Y:S02]  /*10200*/  R2UR UR4, R0 ;  /* 0x00000000000472ca */ /* 0x010fe400000e0000 */
[----:B------:R-:W-:-:S04]  /*10210*/  MOV R0, 0x400 ;  /* 0x0000040000007802 */ /* 0x000fc80000000f00 */
[----:B0-----:R-:W-:-:S07]  /*10220*/  LEA R0, R3, R0, 0x18 ;  /* 0x0000000003007211 */ /* 0x001fce00078ec0ff */
[----:B------:R-:W-:-:S04]  /*10230*/  UIADD3 UR4, UR4, 0x1, URZ ;  /* 0x0000000104047890 */ /* 0x000fc8000fffe03f */
[----:B------:R-:W-:-:S04]  /*10240*/  ULEA.HI UR5, UR4, UR4, URZ, 0x1 ;  /* 0x0000000404057291 */ /* 0x000fc8000f8f083f */
[----:B------:R-:W-:-:S04]  /*10250*/  ULOP3.LUT UR5, UR5, 0xfffffffe, URZ, 0xc0, !UPT ;  /* 0xfffffffe05057892 */ /* 0x000fc8000f8ec03f */
[----:B------:R-:W-:-:S06]  /*10260*/  UIADD3 UR5, UR4, -UR5, URZ ;  /* 0x8000000504057290 */ /* 0x000fcc000fffe03f */
[----:B------:R-:W-:-:S05]  /*10270*/  IMAD.U32 R3, RZ, RZ, UR5 ;  /* 0x00000005ff037e24 */ /* 0x000fca000f8e00ff */
[----:B------:R-:W-:-:S04]  /*10280*/  SHF.L.U32 R3, R3, 0x1f, RZ ;  /* 0x0000001f03037819 */ /* 0x000fc800000006ff */
[----:B------:R-:W0:Y:S02]  /*10290*/  SYNCS.PHASECHK.TRANS64.TRYWAIT P0, [R0+URZ+0x38820], R3 ;  /* 0x03882003000075a7 */ /* 0x000e24000800017f */
[----:B0-----:R-:W-:Y:S05]  /*102a0*/  @!P0 BRA `(.L_x_885) ;  /* 0x0000001000988947 */ /* 0x001fea0003800000 */
.L_x_937:
[----:B------:R-:W-:-:S03]  /*102b0*/  UMOV UR4, 0xffffffff ;  /* 0xffffffff00047882 */ /* 0x000fc60000000000 */
[----:B------:R-:W-:Y:S05]  /*102c0*/  BRA.DIV UR4, `(.L_x_886) ;  /* 0x0000001204a47947 */ /* 0x000fea000b800000 */
[----:B---3--:R-:W3:Y:S02]  /*102d0*/  S2R R2, SR_TID.X ;  /* 0x0000000000027919 */ /* 0x008ee40000002100 */
[----:B---3--:R-:W-:-:S04]  /*102e0*/  SHF.R.U32.HI R2, RZ, 0x5, R2 ;  /* 0x00000005ff027819 */ /* 0x008fc80000011602 */
[----:B------:R-:W-:-:S05]  /*102f0*/  LOP3.LUT R2, R2, 0x3, RZ, 0xc0, !PT ;  /* 0x0000000302027812 */ /* 0x000fca00078ec0ff */
[----:B------:R3:W4:Y:S02]  /*10300*/  SHFL.IDX PT, R14, R2, RZ, 0x1f ;  /* 0x00001fff020e7589 */ /* 0x00072400000e0000 */
.L_x_940:
[----:B----4-:R-:W-:Y:S01]  /*10310*/  ISETP.NE.AND P0, PT, R14, RZ, PT ;  /* 0x000000ff0e00720c */ /* 0x010fe20003f05270 */
[----:B------:R-:W-:-:S12]  /*10320*/  BSSY B0, `(.L_x_887) ;  /* 0x0000020000007945 */ /* 0x000fd80003800000 */
[----:B------:R-:W-:Y:S05]  /*10330*/  @P0 BRA `(.L_x_888) ;  /* 0x0000000000780947 */ /* 0x000fea0003800000 */
[----:B------:R-:W-:-:S03]  /*10340*/  UMOV UR4, 0xffffffff ;  /* 0xffffffff00047882 */ /* 0x000fc60000000000 */
[----:B------:R-:W-:Y:S05]  /*10350*/  BRA.DIV UR4, `(.L_x_889) ;  /* 0x0000001204b47947 */ /* 0x000fea000b800000 */
[----:B------:R-:W-:-:S13]  /*10360*/  ELECT P6, URZ, PT ;  /* 0x00000000003f782f */ /* 0x000fda00038c0000 */
.L_x_943:
[----:B------:R-:W-:Y:S05]  /*10370*/  @!P6 BRA `(.L_x_888) ;  /* 0x000000000068e947 */ /* 0x000fea0003800000 */
[----:B0-----:R-:W4:Y:S04]  /*10380*/  LDL R3, [R1] ;  /* 0x0000000001037983 */ /* 0x001f280000100800 */
[----:B------:R-:W2:Y:S01]  /*10390*/  LDL.LU R7, [R1+0x4] ;  /* 0x0000040001077983 */ /* 0x000ea20000300800 */
[----:B---3--:R-:W-:-:S05]  /*103a0*/  IADD3 R2, R0, 0x38840, RZ ;  /* 0x0003884000027810 */ /* 0x008fca0007ffe0ff */
[C---:B----4-:R-:W-:Y:S02]  /*103b0*/  IMAD R6, R3.reuse, 0x8, R2 ;  /* 0x0000000803067824 */ /* 0x050fe400078e0202 */
[----:B------:R-:W-:Y:S01]  /*103c0*/  VIADD R3, R3, 0x1 ;  /* 0x0000000103037836 */ /* 0x000fe20000000000 */
[----:B--2---:R-:W-:-:S04]  /*103d0*/  SHF.L.U32 R5, R7, 0x1f, RZ ;  /* 0x0000001f07057819 */ /* 0x004fc800000006ff */
        /* <DEDUP_REMOVED lines=8> */
.L_x_944:
[----:B------:R-:W2:Y:S01]  /*10460*/  LDL.LU R4, [R1] ;  /* 0x0000000001047983 */ /* 0x000ea20000300800 */
[----:B------:R-:W3:Y:S01]  /*10470*/  SYNCS.PHASECHK.TRANS64.TRYWAIT P0, [R7+URZ], R2 ;  /* 0x00000002070075a7 */ /* 0x000ee2000800017f */
[----:B------:R-:W-:-:S04]  /*10480*/  VIADD R0, R0, 0x38860 ;  /* 0x0003886000007836 */ /* 0x000fc80000000000 */
[----:B--2---:R-:W-:Y:S01]  /*10490*/  IMAD R4, R4, 0x8, R0 ;  /* 0x0000000804047824 */ /* 0x004fe200078e0200 */
[----:B---3--:R-:W-:Y:S06]  /*104a0*/  @!P0 BRA `(.L_x_891) ;  /* 0x0000001000948947 */ /* 0x008fec0003800000 */
.L_x_945:
[----:B------:R-:W3:Y:S02]  /*104b0*/  SYNCS.PHASECHK.TRANS64.TRYWAIT P0, [R4+URZ], R5 ;  /* 0x00000005040075a7 */ /* 0x000ee4000800017f */
[----:B---3--:R-:W-:Y:S05]  /*104c0*/  @!P0 BRA `(.L_x_892) ;  /* 0x0000001000a08947 */ /* 0x008fea0003800000 */
.L_x_946:
[----:B------:R-:W-:-:S07]  /*104d0*/  LEA R3, R3, R0, 0x3 ;  /* 0x0000000003037211 */ /* 0x000fce00078e18ff */
.L_x_893:
[----:B----4-:R4:W0:Y:S02]  /*104e0*/  SYNCS.PHASECHK.TRANS64.TRYWAIT P0, [R3+URZ], R2 ;  /* 0x00000002030075a7 */ /* 0x010824000800017f */
[----:B0-----:R-:W-:Y:S05]  /*104f0*/  @!P0 NANOSLEEP.SYNCS 0x989680 ;  /* 0x009896800000895d */ /* 0x001fea0003900000 */
[----:B------:R-:W0:Y:S02]  /*10500*/  @!P0 SYNCS.PHASECHK.TRANS64 P0, [R3+URZ], R2 ;  /* 0x00000002030085a7 */ /* 0x000e24000800007f */
[----:B0-----:R-:W-:Y:S05]  /*10510*/  @!P0 BRA `(.L_x_893) ;  /* 0xfffffffc00f08947 */ /* 0x001fea000383ffff */
.L_x_888:
[----:B------:R-:W-:Y:S05]  /*10520*/  BSYNC B0 ;  /* 0x0000000000007941 */ /* 0x000fea0003800000 */
.L_x_887:
[----:B------:R-:W-:Y:S05]  /*10530*/  EXIT ;  /* 0x000000000000794d */ /* 0x000fea0003800000 */
.L_x_780:
[----:B0-----:R-:W-:-:S04]  /*10540*/  IMAD.U32 R3, RZ, RZ, UR37 ;  /* 0x00000025ff037e24 */ /* 0x001fc8000f8e00ff */
[----:B------:R0:W1:Y:S03]  /*10550*/  SYNCS.PHASECHK.TRANS64.TRYWAIT P1, [R3+URZ+0x38800], R4 ;  /* 0x03880004030075a7 */ /* 0x000066000802017f */
[----:B-1----:R-:W-:Y:S05]  /*10560*/  @!P1 NANOSLEEP.SYNCS 0x989680 ;  /* 0x009896800000995d */ /* 0x002fea0003900000 */
[----:B------:R-:W1:Y:S02]  /*10570*/  @!P1 SYNCS.PHASECHK.TRANS64 P1, [R3+URZ+0x38800], R4 ;  /* 0x03880004030095a7 */ /* 0x000e64000802007f */
[----:B-1----:R-:W-:Y:S05]  /*10580*/  @!P1 BRA `(.L_x_780) ;  /* 0xfffffffc00ec9947 */ /* 0x002fea000383ffff */
[----:B------:R-:W-:Y:S05]  /*10590*/  BRA `(.L_x_894) ;  /* 0xffffff2800cc7947 */ /* 0x000fea000383ffff */
.L_x_784:
[----:B-1----:R1:W2:Y:S02]  /*105a0*/  SYNCS.PHASECHK.TRANS64.TRYWAIT P1, [R3+URZ+0x38830], R6 ;  /* 0x03883006030075a7 */ /* 0x0022a4000802017f */
[----:B--2---:R-:W-:Y:S05]  /*105b0*/  @!P1 NANOSLEEP.SYNCS 0x989680 ;  /* 0x009896800000995d */ /* 0x004fea0003900000 */
[----:B------:R-:W2:Y:S02]  /*105c0*/  @!P1 SYNCS.PHASECHK.TRANS64 P1, [R3+URZ+0x38830], R6 ;  /* 0x03883006030095a7 */ /* 0x000ea4000802007f */
[----:B--2---:R-:W-:Y:S05]  /*105d0*/  @!P1 BRA `(.L_x_784) ;  /* 0xfffffffc00f09947 */ /* 0x004fea000383ffff */
[----:B------:R-:W-:Y:S05]  /*105e0*/  BRA `(.L_x_783) ;  /* 0xffffff2800e47947 */ /* 0x000fea000383ffff */
.L_x_785:
[----:B--2---:R-:W-:-:S04]  /*105f0*/  IMAD.U32 R5, RZ, RZ, UR37 ;  /* 0x00000025ff057e24 */ /* 0x004fc8000f8e00ff */
[----:B------:R2:W3:Y:S03]  /*10600*/  SYNCS.PHASECHK.TRANS64.TRYWAIT P1, [R5+URZ+0x38810], R4 ;  /* 0x03881004050075a7 */ /* 0x0004e6000802017f */
[----:B---3--:R-:W-:Y:S05]  /*10610*/  @!P1 NANOSLEEP.SYNCS 0x989680 ;  /* 0x009896800000995d */ /* 0x008fea0003900000 */
[----:B------:R-:W3:Y:S02]  /*10620*/  @!P1 SYNCS.PHASECHK.TRANS64 P1, [R5+URZ+0x38810], R4 ;  /* 0x03881004050095a7 */ /* 0x000ee4000802007f */
[----:B---3--:R-:W-:Y:S05]  /*10630*/  @!P1 BRA `(.L_x_785) ;  /* 0xfffffffc00ec9947 */ /* 0x008fea000383ffff */
[----:B------:R-:W-:Y:S05]  /*10640*/  BRA `(.L_x_895) ;  /* 0xffffff2c006c7947 */ /* 0x000fea000383ffff */
.L_x_789:
[----:B----4-:R4:W0:Y:S02]  /*10650*/  SYNCS.PHASECHK.TRANS64.TRYWAIT P1, [R3+URZ+0x38850], R6 ;  /* 0x03885006030075a7 */ /* 0x010824000802017f */
[----:B0-----:R-:W-:Y:S05]  /*10660*/  @!P1 NANOSLEEP.SYNCS 0x989680 ;  /* 0x009896800000995d */ /* 0x001fea0003900000 */
[----:B------:R-:W0:Y:S02]  /*10670*/  @!P1 SYNCS.PHASECHK.TRANS64 P1, [R3+URZ+0x38850], R6 ;  /* 0x03885006030095a7 */ /* 0x000e24000802007f */
[----:B0-----:R-:W-:Y:S05]  /*10680*/  @!P1 BRA `(.L_x_789) ;  /* 0xfffffffc00f09947 */ /* 0x001fea000383ffff */
[----:B------:R-:W-:Y:S05]  /*10690*/  BRA `(.L_x_788) ;  /* 0xffffff2c00787947 */ /* 0x000fea000383ffff */
.L_x_794:
[----:B-1----:R-:W-:-:S04]  /*106a0*/  IMAD.U32 R5, RZ, RZ, UR6 ;  /* 0x00000006ff057e24 */ /* 0x002fc8000f8e00ff */
[----:B------:R1:W2:Y:S03]  /*106b0*/  SYNCS.PHASECHK.TRANS64.TRYWAIT P3, [R5+URZ+0x38830], R4 ;  /* 0x03883004050075a7 */ /* 0x0002a6000806017f */
[----:B--2---:R-:W-:Y:S05]  /*106c0*/  @!P3 NANOSLEEP.SYNCS 0x989680 ;  /* 0x009896800000b95d */ /* 0x004fea0003900000 */
[----:B------:R-:W2:Y:S02]  /*106d0*/  @!P3 SYNCS.PHASECHK.TRANS64 P3, [R5+URZ+0x38830], R4 ;  /* 0x038830040500b5a7 */ /* 0x000ea4000806007f */
[----:B--2---:R-:W-:Y:S05]  /*106e0*/  @!P3 BRA `(.L_x_794) ;  /* 0xfffffffc00ecb947 */ /* 0x004fea000383ffff */
[----:B------:R-:W-:Y:S05]  /*106f0*/  BRA `(.L_x_793) ;  /* 0xffffff5000047947 */ /* 0x000fea000383ffff */
.L_x_798:
[----:B-1----:R-:W-:-:S04]  /*10700*/  IMAD.U32 R5, RZ, RZ, UR6 ;  /* 0x00000006ff057e24 */ /* 0x002fc8000f8e00ff */
[----:B------:R1:W3:Y:S03]  /*10710*/  SYNCS.PHASECHK.TRANS64.TRYWAIT P3, [R5+URZ+0x38850], R4 ;  /* 0x03885004050075a7 */ /* 0x0002e6000806017f */
[----:B---3--:R-:W-:Y:S05]  /*10720*/  @!P3 NANOSLEEP.SYNCS 0x989680 ;  /* 0x009896800000b95d */ /* 0x008fea0003900000 */
[----:B------:R-:W3:Y:S02]  /*10730*/  @!P3 SYNCS.PHASECHK.TRANS64 P3, [R5+URZ+0x38850], R4 ;  /* 0x038850040500b5a7 */ /* 0x000ee4000806007f */
[----:B---3--:R-:W-:Y:S05]  /*10740*/  @!P3 BRA `(.L_x_798) ;  /* 0xfffffffc00ecb947 */ /* 0x008fea000383ffff */
[----:B------:R-:W-:Y:S05]  /*10750*/  BRA `(.L_x_797) ;  /* 0xffffff5000907947 */ /* 0x000fea000383ffff */
.L_x_829:
        /* <DEDUP_REMOVED lines=8> */
[----:B------:R-:W-:Y:S05]  /*107e0*/  WARPSYNC.COLLECTIVE R15, `(.L_x_897) ;  /* 0x000000000f087348 */ /* 0x000fea0003c00000 */
[----:B------:R0:W1:Y:S02]  /*107f0*/  SHFL.IDX P6, R14, R13, R12, R11 ;  /* 0x0000000c0d0e7389 */ /* 0x00006400000c000b */
[----:B01----:R-:W-:Y:S01]  /*10800*/  ENDCOLLECTIVE ;  /* 0x000000000000791b */ /* 0x003fe20003800000 */
.L_x_897:
[----:B------:R-:W-:Y:S05]  /*10810*/  BSYNC B0 ;  /* 0x0000000000007941 */ /* 0x000fea0003800000 */
.L_x_896:
[----:B------:R-:W-:Y:S05]  /*10820*/  BRA `(.L_x_898) ;  /* 0xffffffc000dc7947 */ /* 0x000fea000383ffff */
.L_x_830:
[----:B------:R-:W-:Y:S01]  /*10830*/  BSSY B0, `(.L_x_899) ;  /* 0x0000006000007945 */ /* 0x000fe20003800000 */
[----:B------:R-:W-:-:S07]  /*10840*/  IMAD.MOV.U32 R15, RZ, RZ, -0x1 ;  /* 0xffffffffff0f7424 */ /* 0x000fce00078e00ff */
[----:B------:R-:W-:Y:S05]  /*10850*/  WARPSYNC.COLLECTIVE R15, `(.L_x_900) ;  /* 0x000000000f0c7348 */ /* 0x000fea0003c00000 */
[----:B------:R-:W-:Y:S02]  /*10860*/  ELECT P6, UR62, PT ;  /* 0x00000000003e782f */ /* 0x000fe400038c0000 */
[----:B------:R-:W-:Y:S01]  /*10870*/  MOV R14, UR62 ;  /* 0x0000003e000e7c02 */ /* 0x000fe20008000f00 */
[----:B------:R-:W-:Y:S10]  /*10880*/  ENDCOLLECTIVE ;  /* 0x000000000000791b */ /* 0x000ff40003800000 */
.L_x_900:
[----:B------:R-:W-:Y:S05]  /*10890*/  BSYNC B0 ;  /* 0x0000000000007941 */ /* 0x000fea0003800000 */
.L_x_899:
[----:B------:R-:W-:Y:S05]  /*108a0*/  BRA `(.L_x_901) ;  /* 0xffffffc000d47947 */ /* 0x000fea000383ffff */
.L_x_833:
[----:B0-----:R0:W1:Y:S02]  /*108b0*/  SYNCS.PHASECHK.TRANS64.TRYWAIT P0, [R8+URZ+0x38840], R10 ;  /* 0x0388400a080075a7 */ /* 0x001064000800017f */
[----:B-1----:R-:W-:Y:S05]  /*108c0*/  @!P0 NANOSLEEP.SYNCS 0x989680 ;  /* 0x009896800000895d */ /* 0x002fea0003900000 */
[----:B------:R-:W1:Y:S02]  /*108d0*/  @!P0 SYNCS.PHASECHK.TRANS64 P0, [R8+URZ+0x38840], R10 ;  /* 0x0388400a080085a7 */ /* 0x000e64000800007f */
[----:B-1----:R-:W-:Y:S05]  /*108e0*/  @!P0 BRA `(.L_x_833) ;  /* 0xfffffffc00f08947 */ /* 0x002fea000383ffff */
[----:B------:R-:W-:Y:S05]  /*108f0*/  BRA `(.L_x_902) ;  /* 0xffffffc400487947 */ /* 0x000fea000383ffff */
.L_x_837:
        /* <DEDUP_REMOVED lines=8> */
.L_x_840:
[----:B0-----:R0:W1:Y:S02]  /*10980*/  SYNCS.PHASECHK.TRANS64.TRYWAIT P0, [R6+URZ+0x38860], R8 ;  /* 0x03886008060075a7 */ /* 0x001064000800017f */
[----:B-1----:R-:W-:Y:S05]  /*10990*/  @!P0 NANOSLEEP.SYNCS 0x989680 ;  /* 0x009896800000895d */ /* 0x002fea0003900000 */
[----:B------:R-:W1:Y:S02]  /*109a0*/  @!P0 SYNCS.PHASECHK.TRANS64 P0, [R6+URZ+0x38860], R8 ;  /* 0x03886008060085a7 */ /* 0x000e64000800007f */
[----:B-1----:R-:W-:Y:S05]  /*109b0*/  @!P0 BRA `(.L_x_840) ;  /* 0xfffffffc00f08947 */ /* 0x002fea000383ffff */
[----:B------:R-:W-:Y:S05]  /*109c0*/  BRA `(.L_x_904) ;  /* 0xffffffcc00487947 */ /* 0x000fea000383ffff */
.L_x_849:
[----:B-1----:R1:W2:Y:S02]  /*109d0*/  SYNCS.PHASECHK.TRANS64.TRYWAIT P0, [R2+URZ+0x38840], R3 ;  /* 0x03884003020075a7 */ /* 0x0022a4000800017f */
[----:B--2---:R-:W-:Y:S05]  /*109e0*/  @!P0 NANOSLEEP.SYNCS 0x989680 ;  /* 0x009896800000895d */ /* 0x004fea0003900000 */
[----:B------:R-:W2:Y:S02]  /*109f0*/  @!P0 SYNCS.PHASECHK.TRANS64 P0, [R2+URZ+0x38840], R3 ;  /* 0x03884003020085a7 */ /* 0x000ea4000800007f */
[----:B--2---:R-:W-:Y:S05]  /*10a00*/  @!P0 BRA `(.L_x_849) ;  /* 0xfffffffc00f08947 */ /* 0x004fea000383ffff */
[----:B------:R-:W-:Y:S05]  /*10a10*/  BRA `(.L_x_905) ;  /* 0xffffffd400247947 */ /* 0x000fea000383ffff */
.L_x_851:
[----:B--2---:R2:W3:Y:S02]  /*10a20*/  SYNCS.PHASECHK.TRANS64.TRYWAIT P0, [R2+URZ+0x38860], R3 ;  /* 0x03886003020075a7 */ /* 0x0044e4000800017f */
[----:B---3--:R-:W-:Y:S05]  /*10a30*/  @!P0 NANOSLEEP.SYNCS 0x989680 ;  /* 0x009896800000895d */ /* 0x008fea0003900000 */
[----:B------:R-:W3:Y:S02]  /*10a40*/  @!P0 SYNCS.PHASECHK.TRANS64 P0, [R2+URZ+0x38860], R3 ;  /* 0x03886003020085a7 */ /* 0x000ee4000800007f */
[----:B---3--:R-:W-:Y:S05]  /*10a50*/  @!P0 BRA `(.L_x_851) ;  /* 0xfffffffc00f08947 */ /* 0x008fea000383ffff */
[----:B------:R-:W-:Y:S05]  /*10a60*/  BRA `(.L_x_906) ;  /* 0xffffffd400947947 */ /* 0x000fea000383ffff */
.L_x_856:
[----:B--2---:R2:W3:Y:S02]  /*10a70*/  SYNCS.PHASECHK.TRANS64.TRYWAIT P0, [R2+URZ+0x38840], R3 ;  /* 0x03884003020075a7 */ /* 0x0044e4000800017f */
[----:B---3--:R-:W-:Y:S05]  /*10a80*/  @!P0 NANOSLEEP.SYNCS 0x989680 ;  /* 0x009896800000895d */ /* 0x008fea0003900000 */
[----:B------:R-:W3:Y:S02]  /*10a90*/  @!P0 SYNCS.PHASECHK.TRANS64 P0, [R2+URZ+0x38840], R3 ;  /* 0x03884003020085a7 */ /* 0x000ee4000800007f */
[----:B---3--:R-:W-:Y:S05]  /*10aa0*/  @!P0 BRA `(.L_x_856) ;  /* 0xfffffffc00f08947 */ /* 0x008fea000383ffff */
[----:B------:R-:W-:Y:S05]  /*10ab0*/  BRA `(.L_x_907) ;  /* 0xffffffdc00307947 */ /* 0x000fea000383ffff */
.L_x_858:
[----:B-1----:R1:W3:Y:S02]  /*10ac0*/  SYNCS.PHASECHK.TRANS64.TRYWAIT P1, [R2+URZ+0x38860], R3 ;  /* 0x03886003020075a7 */ /* 0x0022e4000802017f */
[----:B---3--:R-:W-:Y:S05]  /*10ad0*/  @!P1 NANOSLEEP.SYNCS 0x989680 ;  /* 0x009896800000995d */ /* 0x008fea0003900000 */
[----:B------:R-:W3:Y:S02]  /*10ae0*/  @!P1 SYNCS.PHASECHK.TRANS64 P1, [R2+URZ+0x38860], R3 ;  /* 0x03886003020095a7 */ /* 0x000ee4000802007f */
[----:B---3--:R-:W-:Y:S05]  /*10af0*/  @!P1 BRA `(.L_x_858) ;  /* 0xfffffffc00f09947 */ /* 0x008fea000383ffff */
[----:B------:R-:W-:Y:S05]  /*10b00*/  BRA `(.L_x_908) ;  /* 0xffffffdc009c7947 */ /* 0x000fea000383ffff */
.L_x_863:
[----:B---3--:R3:W4:Y:S02]  /*10b10*/  SYNCS.PHASECHK.TRANS64.TRYWAIT P0, [R2+URZ+0x38840], R3 ;  /* 0x03884003020075a7 */ /* 0x008724000800017f */
[----:B----4-:R-:W-:Y:S05]  /*10b20*/  @!P0 NANOSLEEP.SYNCS 0x989680 ;  /* 0x009896800000895d */ /* 0x010fea0003900000 */
[----:B------:R-:W4:Y:S02]  /*10b30*/  @!P0 SYNCS.PHASECHK.TRANS64 P0, [R2+URZ+0x38840], R3 ;  /* 0x03884003020085a7 */ /* 0x000f24000800007f */
[----:B----4-:R-:W-:Y:S05]  /*10b40*/  @!P0 BRA `(.L_x_863) ;  /* 0xfffffffc00f08947 */ /* 0x010fea000383ffff */
[----:B------:R-:W-:Y:S05]  /*10b50*/  BRA `(.L_x_909) ;  /* 0xffffffe400147947 */ /* 0x000fea000383ffff */
.L_x_865:
[----:B-1----:R1:W2:Y:S02]  /*10b60*/  SYNCS.PHASECHK.TRANS64.TRYWAIT P1, [R2+URZ+0x38860], R3 ;  /* 0x03886003020075a7 */ /* 0x0022a4000802017f */
[----:B--2---:R-:W-:Y:S05]  /*10b70*/  @!P1 NANOSLEEP.SYNCS 0x989680 ;  /* 0x009896800000995d */ /* 0x004fea0003900000 */
[----:B------:R-:W2:Y:S02]  /*10b80*/  @!P1 SYNCS.PHASECHK.TRANS64 P1, [R2+URZ+0x38860], R3 ;  /* 0x03886003020095a7 */ /* 0x000ea4000802007f */
[----:B--2---:R-:W-:Y:S05]  /*10b90*/  @!P1 BRA `(.L_x_865) ;  /* 0xfffffffc00f09947 */ /* 0x004fea000383ffff */
[----:B------:R-:W-:Y:S05]  /*10ba0*/  BRA `(.L_x_910) ;  /* 0xffffffe400847947 */ /* 0x000fea000383ffff */
.L_x_870:
[----:B------:R-:W-:Y:S01]  /*10bb0*/  BSSY B0, `(.L_x_911) ;  /* 0x0000008000007945 */ /* 0x000fe20003800000 */
[----:B------:R-:W-:Y:S01]  /*10bc0*/  IMAD.MOV.U32 R13, RZ, RZ, R16 ;  /* 0x000000ffff0d7224 */ /* 0x000fe200078e0010 */
[----:B-1----:R-:W-:Y:S01]  /*10bd0*/  MOV R11, 0x1f ;  /* 0x0000001f000b7802 */ /* 0x002fe20000000f00 */
[----:B------:R-:W-:Y:S02]  /*10be0*/  IMAD.MOV.U32 R12, RZ, RZ, RZ ;  /* 0x000000ffff0c7224 */ /* 0x000fe400078e00ff */
[----:B0-----:R-:W-:-:S07]  /*10bf0*/  IMAD.MOV.U32 R15, RZ, RZ, -0x1 ;  /* 0xffffffffff0f7424 */ /* 0x001fce00078e00ff */
[----:B--2---:R-:W-:Y:S05]  /*10c00*/  WARPSYNC.COLLECTIVE R15, `(.L_x_912) ;  /* 0x000000000f087348 */ /* 0x004fea0003c00000 */
[----:B------:R0:W1:Y:S02]  /*10c10*/  SHFL.IDX P6, R14, R13, R12, R11 ;  /* 0x0000000c0d0e7389 */ /* 0x00006400000c000b */
[----:B012---:R-:W-:Y:S01]  /*10c20*/  ENDCOLLECTIVE ;  /* 0x000000000000791b */ /* 0x007fe20003800000 */
.L_x_912:
[----:B------:R-:W-:Y:S05]  /*10c30*/  BSYNC B0 ;  /* 0x0000000000007941 */ /* 0x000fea0003800000 */
.L_x_911:
        /* <DEDUP_REMOVED lines=8> */
.L_x_913:
[----:B------:R-:W-:Y:S01]  /*10cc0*/  IMAD.MOV.U32 R5, RZ, RZ, R14 ;  /* 0x000000ffff057224 */ /* 0x000fe200078e000e */
[----:B------:R-:W-:Y:S06]  /*10cd0*/  BRA `(.L_x_914) ;  /* 0xffffffe800d47947 */ /* 0x000fec000383ffff */
.L_x_873:
[----:B------:R-:W-:Y:S01]  /*10ce0*/  BSSY B0, `(.L_x_915) ;  /* 0x0000008000007945 */ /* 0x000fe20003800000 */
[----:B-----5:R-:W-:Y:S02]  /*10cf0*/  IMAD.MOV.U32 R13, RZ, RZ, R17 ;  /* 0x000000ffff0d7224 */ /* 0x020fe400078e0011 */
[----:B-1----:R-:W-:Y:S02]  /*10d00*/  IMAD.MOV.U32 R12, RZ, RZ, 0x1 ;  /* 0x00000001ff0c7424 */ /* 0x002fe400078e00ff */
[----:B------:R-:W-:Y:S02]  /*10d10*/  IMAD.MOV.U32 R11, RZ, RZ, RZ ;  /* 0x000000ffff0b7224 */ /* 0x000fe400078e00ff */
[----:B------:R-:W-:-:S07]  /*10d20*/  IMAD.MOV.U32 R15, RZ, RZ, -0x1 ;  /* 0xffffffffff0f7424 */ /* 0x000fce00078e00ff */
[----:B0-234-:R-:W-:Y:S05]  /*10d30*/  WARPSYNC.COLLECTIVE R15, `(.L_x_916) ;  /* 0x000000000f087348 */ /* 0x01dfea0003c00000 */
[----:B------:R1:W0:Y:S02]  /*10d40*/  SHFL.UP P6, R14, R13, R12, R11 ;  /* 0x0400000c0d0e7389 */ /* 0x00022400000c000b */
[----:B01234-:R-:W-:Y:S01]  /*10d50*/  ENDCOLLECTIVE ;  /* 0x000000000000791b */ /* 0x01ffe20003800000 */
.L_x_916:
[----:B------:R-:W-:Y:S05]  /*10d60*/  BSYNC B0 ;  /* 0x0000000000007941 */ /* 0x000fea0003800000 */
.L_x_915:
        /* <DEDUP_REMOVED lines=10> */
.L_x_917:
        /* <DEDUP_REMOVED lines=8> */
.L_x_918:
        /* <DEDUP_REMOVED lines=8> */
.L_x_919:
        /* <DEDUP_REMOVED lines=8> */
.L_x_920:
        /* <DEDUP_REMOVED lines=8> */
.L_x_921:
[----:B------:R-:W-:Y:S05]  /*11010*/  BRA `(.L_x_922) ;  /* 0xffffffe8009c7947 */ /* 0x000fea000383ffff */
.L_x_878:
[----:B------:R-:W-:Y:S01]  /*11020*/  BSSY B0, `(.L_x_923) ;  /* 0x0000008000007945 */ /* 0x000fe20003800000 */
[----:B-----5:R-:W-:Y:S01]  /*11030*/  IMAD.MOV.U32 R13, RZ, RZ, R17 ;  /* 0x000000ffff0d7224 */ /* 0x020fe200078e0011 */
[----:B-1----:R-:W-:Y:S01]  /*11040*/  MOV R12, 0x1 ;  /* 0x00000001000c7802 */ /* 0x002fe20000000f00 */
[----:B------:R-:W-:Y:S02]  /*11050*/  IMAD.MOV.U32 R11, RZ, RZ, RZ ;  /* 0x000000ffff0b7224 */ /* 0x000fe400078e00ff */
[----:B------:R-:W-:-:S07]  /*11060*/  IMAD.MOV.U32 R15, RZ, RZ, -0x1 ;  /* 0xffffffffff0f7424 */ /* 0x000fce00078e00ff */
[----:B0-2---:R-:W-:Y:S05]  /*11070*/  WARPSYNC.COLLECTIVE R15, `(.L_x_924) ;  /* 0x000000000f087348 */ /* 0x005fea0003c00000 */
[----:B------:R1:W3:Y:S02]  /*11080*/  SHFL.UP P6, R14, R13, R12, R11 ;  /* 0x0400000c0d0e7389 */ /* 0x0002e400000c000b */
[----:B0123--:R-:W-:Y:S01]  /*11090*/  ENDCOLLECTIVE ;  /* 0x000000000000791b */ /* 0x00ffe20003800000 */
.L_x_924:
[----:B------:R-:W-:Y:S05]  /*110a0*/  BSYNC B0 ;  /* 0x0000000000007941 */ /* 0x000fea0003800000 */
.L_x_923:
        /* <DEDUP_REMOVED lines=10> */
.L_x_925:
        /* <DEDUP_REMOVED lines=8> */
.L_x_926:
        /* <DEDUP_REMOVED lines=8> */
.L_x_927:
        /* <DEDUP_REMOVED lines=8> */
.L_x_928:
        /* <DEDUP_REMOVED lines=8> */
.L_x_929:
[----:B------:R-:W-:Y:S05]  /*11350*/  BRA `(.L_x_930) ;  /* 0xffffffe800847947 */ /* 0x000fea000383ffff */
.L_x_880:
[----:B------:R-:W-:Y:S01]  /*11360*/  BSSY B0, `(.L_x_931) ;  /* 0x0000006000007945 */ /* 0x000fe20003800000 */
[----:B------:R-:W-:Y:S01]  /*11370*/  PLOP3.LUT P6, PT, P6, PT, PT, 0x8, 0x0 ;  /* 0x000000000000781c */ /* 0x000fe200037ce170 */
[----:B------:R-:W-:-:S12]  /*11380*/  IMAD.MOV.U32 R15, RZ, RZ, -0x1 ;  /* 0xffffffffff0f7424 */ /* 0x000fd800078e00ff */
[----:B01----:R-:W-:Y:S05]  /*11390*/  WARPSYNC.COLLECTIVE R15, `(.L_x_932) ;  /* 0x000000000f087348 */ /* 0x003fea0003c00000 */
[----:B------:R-:W-:Y:S01]  /*113a0*/  VOTE.ANY R14, PT, P6 ;  /* 0x00000000000e7806 */ /* 0x000fe200030e0100 */
[----:B01----:R-:W-:Y:S06]  /*113b0*/  ENDCOLLECTIVE ;  /* 0x000000000000791b */ /* 0x003fec0003800000 */
.L_x_932:
[----:B------:R-:W-:Y:S05]  /*113c0*/  BSYNC B0 ;  /* 0x0000000000007941 */ /* 0x000fea0003800000 */
.L_x_931:
[----:B------:R-:W-:Y:S01]  /*113d0*/  IMAD.MOV.U32 R6, RZ, RZ, R14 ;  /* 0x000000ffff067224 */ /* 0x000fe200078e000e */
[----:B------:R-:W-:Y:S01]  /*113e0*/  MOV R11, 0x1f ;  /* 0x0000001f000b7802 */ /* 0x000fe20000000f00 */
[----:B------:R-:W-:Y:S02]  /*113f0*/  IMAD.MOV.U32 R13, RZ, RZ, R17 ;  /* 0x000000ffff0d7224 */ /* 0x000fe400078e0011 */
[----:B------:R-:W0:Y:S01]  /*11400*/  POPC R5, R6 ;  /* 0x0000000600057309 */ /* 0x000e220000000000 */
[----:B------:R-:W-:Y:S02]  /*11410*/  IMAD.MOV.U32 R15, RZ, RZ, -0x1 ;  /* 0xffffffffff0f7424 */ /* 0x000fe400078e00ff */
[----:B0-----:R-:W-:-:S07]  /*11420*/  IMAD.MOV.U32 R12, RZ, RZ, R5 ;  /* 0x000000ffff0c7224 */ /* 0x001fce00078e0005 */
[----:B------:R-:W-:Y:S05]  /*11430*/  WARPSYNC.COLLECTIVE R15, `(.L_x_933) ;  /* 0x000000000f087348 */ /* 0x000fea0003c00000 */
[----:B------:R0:W1:Y:S02]  /*11440*/  SHFL.IDX P6, R14, R13, R12, R11 ;  /* 0x0000000c0d0e7389 */ /* 0x00006400000c000b */
[----:B01----:R-:W-:Y:S01]  /*11450*/  ENDCOLLECTIVE ;  /* 0x000000000000791b */ /* 0x003fe20003800000 */
.L_x_933:
[----:B------:R-:W-:Y:S01]  /*11460*/  IMAD.MOV.U32 R17, RZ, RZ, R14 ;  /* 0x000000ffff117224 */ /* 0x000fe200078e000e */
[----:B------:R-:W-:Y:S06]  /*11470*/  BRA `(.L_x_934) ;  /* 0xffffffe800747947 */ /* 0x000fec000383ffff */
.L_x_882:
[----:B------:R-:W-:Y:S01]  /*11480*/  BSSY B0, `(.L_x_935) ;  /* 0x0000007000007945 */ /* 0x000fe20003800000 */
[----:B------:R-:W-:Y:S02]  /*11490*/  IMAD.MOV.U32 R13, RZ, RZ, R3 ;  /* 0x000000ffff0d7224 */ /* 0x000fe400078e0003 */
[----:B------:R-:W-:Y:S02]  /*114a0*/  IMAD.MOV.U32 R11, RZ, RZ, 0x1f ;  /* 0x0000001fff0b7424 */ /* 0x000fe400078e00ff */
[----:B------:R-:W-:-:S07]  /*114b0*/  IMAD.MOV.U32 R15, RZ, RZ, -0x1 ;  /* 0xffffffffff0f7424 */ /* 0x000fce00078e00ff */
[----:B0-23--:R-:W-:Y:S05]  /*114c0*/  WARPSYNC.COLLECTIVE R15, `(.L_x_936) ;  /* 0x000000000f087348 */ /* 0x00dfea0003c00000 */
[----:B------:R1:W4:Y:S02]  /*114d0*/  SHFL.IDX P6, R14, R13, R12, R11 ;  /* 0x0000000c0d0e7389 */ /* 0x00032400000c000b */
[----:B01234-:R-:W-:Y:S01]  /*114e0*/  ENDCOLLECTIVE ;  /* 0x000000000000791b */ /* 0x01ffe20003800000 */
.L_x_936:
[----:B------:R-:W-:Y:S05]  /*114f0*/  BSYNC B0 ;  /* 0x0000000000007941 */ /* 0x000fea0003800000 */
.L_x_935:
[----:B------:R-:W-:Y:S05]  /*11500*/  BRA `(.L_x_881) ;  /* 0xffffffe8006c7947 */ /* 0x000fea000383ffff */
.L_x_885:
[----:B0-----:R0:W4:Y:S02]  /*11510*/  SYNCS.PHASECHK.TRANS64.TRYWAIT P0, [R0+URZ+0x38820], R3 ;  /* 0x03882003000075a7 */ /* 0x001124000800017f */
[----:B----4-:R-:W-:Y:S05]  /*11520*/  @!P0 NANOSLEEP.SYNCS 0x989680 ;  /* 0x009896800000895d */ /* 0x010fea0003900000 */
[----:B------:R-:W4:Y:S02]  /*11530*/  @!P0 SYNCS.PHASECHK.TRANS64 P0, [R0+URZ+0x38820], R3 ;  /* 0x03882003000085a7 */ /* 0x000f24000800007f */
[----:B----4-:R-:W-:Y:S05]  /*11540*/  @!P0 BRA `(.L_x_885) ;  /* 0xfffffffc00f08947 */ /* 0x010fea000383ffff */
[----:B------:R-:W-:Y:S05]  /*11550*/  BRA `(.L_x_937) ;  /* 0xffffffec00547947 */ /* 0x000fea000383ffff */
.L_x_886:
[----:B---3--:R-:W3:Y:S01]  /*11560*/  S2R R2, SR_TID.X ;  /* 0x0000000000027919 */ /* 0x008ee20000002100 */
[----:B------:R-:W-:Y:S01]  /*11570*/  BSSY B0, `(.L_x_938) ;  /* 0x000000a000007945 */ /* 0x000fe20003800000 */
[----:B-1----:R-:W-:Y:S02]  /*11580*/  IMAD.MOV.U32 R12, RZ, RZ, RZ ;  /* 0x000000ffff0c7224 */ /* 0x002fe400078e00ff */
[----:B------:R-:W-:Y:S02]  /*11590*/  IMAD.MOV.U32 R11, RZ, RZ, 0x1f ;  /* 0x0000001fff0b7424 */ /* 0x000fe400078e00ff */
[----:B------:R-:W-:Y:S01]  /*115a0*/  IMAD.MOV.U32 R15, RZ, RZ, -0x1 ;  /* 0xffffffffff0f7424 */ /* 0x000fe200078e00ff */
[----:B---3--:R-:W-:-:S04]  /*115b0*/  SHF.R.U32.HI R2, RZ, 0x5, R2 ;  /* 0x00000005ff027819 */ /* 0x008fc80000011602 */
[----:B------:R-:W-:-:S04]  /*115c0*/  LOP3.LUT R2, R2, 0x3, RZ, 0xc0, !PT ;  /* 0x0000000302027812 */ /* 0x000fc800078ec0ff */
[----:B------:R-:W-:-:S07]  /*115d0*/  MOV R13, R2 ;  /* 0x00000002000d7202 */ /* 0x000fce0000000f00 */
[----:B0-2---:R-:W-:Y:S05]  /*115e0*/  WARPSYNC.COLLECTIVE R15, `(.L_x_939) ;  /* 0x000000000f087348 */ /* 0x005fea0003c00000 */
[----:B------:R1:W3:Y:S02]  /*115f0*/  SHFL.IDX P6, R14, R13, R12, R11 ;  /* 0x0000000c0d0e7389 */ /* 0x0002e400000c000b */
[----:B0123--:R-:W-:Y:S01]  /*11600*/  ENDCOLLECTIVE ;  /* 0x000000000000791b */ /* 0x00ffe20003800000 */
.L_x_939:
[----:B------:R-:W-:Y:S05]  /*11610*/  BSYNC B0 ;  /* 0x0000000000007941 */ /* 0x000fea0003800000 */
.L_x_938:
[----:B------:R-:W-:Y:S05]  /*11620*/  BRA `(.L_x_940) ;  /* 0xffffffec00387947 */ /* 0x000fea000383ffff */
.L_x_889:
[----:B------:R-:W-:Y:S01]  /*11630*/  BSSY B1, `(.L_x_941) ;  /* 0x0000006000017945 */ /* 0x000fe20003800000 */
[----:B------:R-:W-:-:S07]  /*11640*/  IMAD.MOV.U32 R15, RZ, RZ, -0x1 ;  /* 0xffffffffff0f7424 */ /* 0x000fce00078e00ff */
[----:B0123--:R-:W-:Y:S05]  /*11650*/  WARPSYNC.COLLECTIVE R15, `(.L_x_942) ;  /* 0x000000000f0c7348 */ /* 0x00ffea0003c00000 */
[----:B------:R-:W-:Y:S02]  /*11660*/  ELECT P6, UR62, PT ;  /* 0x00000000003e782f */ /* 0x000fe400038c0000 */
[----:B------:R-:W-:Y:S01]  /*11670*/  MOV R14, UR62 ;  /* 0x0000003e000e7c02 */ /* 0x000fe20008000f00 */
[----:B0123--:R-:W-:Y:S10]  /*11680*/  ENDCOLLECTIVE ;  /* 0x000000000000791b */ /* 0x00fff40003800000 */
.L_x_942:
[----:B------:R-:W-:Y:S05]  /*11690*/  BSYNC B1 ;  /* 0x0000000000017941 */ /* 0x000fea0003800000 */
.L_x_941:
[----:B------:R-:W-:Y:S05]  /*116a0*/  BRA `(.L_x_943) ;  /* 0xffffffec00307947 */ /* 0x000fea000383ffff */
.L_x_890:
[----:B0-----:R0:W2:Y:S02]  /*116b0*/  SYNCS.PHASECHK.TRANS64.TRYWAIT P0, [R6+URZ], R5 ;  /* 0x00000005060075a7 */ /* 0x0010a4000800017f */
[----:B--2---:R-:W-:Y:S05]  /*116c0*/  @!P0 NANOSLEEP.SYNCS 0x989680 ;  /* 0x009896800000895d */ /* 0x004fea0003900000 */
[----:B------:R-:W2:Y:S02]  /*116d0*/  @!P0 SYNCS.PHASECHK.TRANS64 P0, [R6+URZ], R5 ;  /* 0x00000005060085a7 */ /* 0x000ea4000800007f */
[----:B--2---:R-:W-:Y:S05]  /*116e0*/  @!P0 BRA `(.L_x_890) ;  /* 0xfffffffc00f08947 */ /* 0x004fea000383ffff */
[----:B------:R-:W-:Y:S05]  /*116f0*/  BRA `(.L_x_944) ;  /* 0xffffffec00587947 */ /* 0x000fea000383ffff */
.L_x_891:
[----:B--2---:R2:W3:Y:S02]  /*11700*/  SYNCS.PHASECHK.TRANS64.TRYWAIT P0, [R7+URZ], R2 ;  /* 0x00000002070075a7 */ /* 0x0044e4000800017f */
[----:B---3--:R-:W-:Y:S05]  /*11710*/  @!P0 NANOSLEEP.SYNCS 0x989680 ;  /* 0x009896800000895d */ /* 0x008fea0003900000 */
[----:B------:R-:W3:Y:S02]  /*11720*/  @!P0 SYNCS.PHASECHK.TRANS64 P0, [R7+URZ], R2 ;  /* 0x00000002070085a7 */ /* 0x000ee4000800007f */
[----:B---3--:R-:W-:Y:S05]  /*11730*/  @!P0 BRA `(.L_x_891) ;  /* 0xfffffffc00f08947 */ /* 0x008fea000383ffff */
[----:B------:R-:W-:Y:S05]  /*11740*/  BRA `(.L_x_945) ;  /* 0xffffffec00587947 */ /* 0x000fea000383ffff */
.L_x_892:
[----:B---3--:R3:W4:Y:S02]  /*11750*/  SYNCS.PHASECHK.TRANS64.TRYWAIT P0, [R4+URZ], R5 ;  /* 0x00000005040075a7 */ /* 0x008724000800017f */
[----:B----4-:R-:W-:Y:S05]  /*11760*/  @!P0 NANOSLEEP.SYNCS 0x989680 ;  /* 0x009896800000895d */ /* 0x010fea0003900000 */
[----:B------:R-:W4:Y:S02]  /*11770*/  @!P0 SYNCS.PHASECHK.TRANS64 P0, [R4+URZ], R5 ;  /* 0x00000005040085a7 */ /* 0x000f24000800007f */
[----:B----4-:R-:W-:Y:S05]  /*11780*/  @!P0 BRA `(.L_x_892) ;  /* 0xfffffffc00f08947 */ /* 0x010fea000383ffff */
[----:B------:R-:W-:Y:S05]  /*11790*/  BRA `(.L_x_946) ;  /* 0xffffffec004c7947 */ /* 0x000fea000383ffff */
.L_x_947:
        /* <DEDUP_REMOVED lines=14> */
.L_x_4553:


//--------------------- .text._ZN7cutlass13device_kernelIN5flash11enable_sm90INS1_16FlashAttnFwdSm90INS1_25CollectiveMainloopFwdSm90ILi2EN4cute5tupleIJNS5_1CILi1EEES8_S8_EEENS6_IJNS7_ILi64EEESA_SA_EEELi512ENS_10bfloat16_tEfNS_4arch4Sm90ELb0ELb0ELb0ELb1ELb0ELb1ELb1ELb0ELb0ELb0ELb0ELb0EEENS1_21CollectiveEpilogueFwdINS6_IJSA_NS7_ILi512EEESA_EEES9_SC_SE_Li256ELb1ELb0ELb0ELb0EEENS1_36VarlenDynamicPersistentTileSchedulerILi64ELi64ELi256ELi32ELb0ELb0ELb1ELb0ELb1ELb1EEEEEEEEEvNT_6ParamsE --------------------------
	.section	.text._ZN7cutlass13device_kernelIN5flash11enable_sm90INS1_16FlashAttnFwdSm90INS1_25CollectiveMainloopFwdSm90ILi2EN4cute5tupleIJNS5_1CILi1EEES8_S8_EEENS6_IJNS7_ILi64EEESA_SA_EEELi512ENS_10bfloat16_tEfNS_4arch4Sm90ELb0ELb0ELb0ELb1ELb0ELb1ELb1ELb0ELb0ELb0ELb0ELb0EEENS1_21CollectiveEpilogueFwdINS6_IJSA_NS7_ILi512EEESA_EEES9_SC_SE_Li256ELb1ELb0ELb0ELb0EEENS1_36VarlenDynamicPersistentTileSchedulerILi64ELi64ELi256ELi32ELb0ELb0ELb1ELb0ELb1ELb1EEEEEEEEEvNT_6ParamsE,"ax",@progbits
	.align	128
.text._ZN7cutlass13device_kernelIN5flash11enable_sm90INS1_16FlashAttnFwdSm90INS1_25CollectiveMainloopFwdSm90ILi2EN4cute5tupleIJNS5_1CILi1EEES8_S8_EEENS6_IJNS7_ILi64EEESA_SA_EEELi512ENS_10bfloat16_tEfNS_4arch4Sm90ELb0ELb0ELb0ELb1ELb0ELb1ELb1ELb0ELb0ELb0ELb0ELb0EEENS1_21CollectiveEpilogueFwdINS6_IJSA_NS7_ILi512EEESA_EEES9_SC_SE_Li256ELb1ELb0ELb0ELb0EEENS1_36VarlenDynamicPersistentTileSchedulerILi64ELi64ELi256ELi32ELb0ELb0ELb1ELb0ELb1ELb1EEEEEEEEEvNT_6ParamsE:
        .type           _ZN7cutlass13device_kernelIN5flash11enable_sm90INS1_16FlashAttnFwdSm90INS1_25CollectiveMainloopFwdSm90ILi2EN4cute5tupleIJNS5_1CILi1EEES8_S8_EEENS6_IJNS7_ILi64EEESA_SA_EEELi512ENS_10bfloat16_tEfNS_4arch4Sm90ELb0ELb0ELb0ELb1ELb0ELb1ELb1ELb0ELb0ELb0ELb0ELb0EEENS1_21CollectiveEpilogueFwdINS6_IJSA_NS7_ILi512EEESA_EEES9_SC_SE_Li256ELb1ELb0ELb0ELb0EEENS1_36VarlenDynamicPersistentTileSchedulerILi64ELi64ELi256ELi32ELb0ELb0ELb1ELb0ELb1ELb1EEEEEEEEEvNT_6ParamsE,@function
        .size           _ZN7cutlass13device_kernelIN5flash11enable_sm90INS1_16FlashAttnFwdSm90INS1_25CollectiveMainloopFwdSm90ILi2EN4cute5tupleIJNS5_1CILi1EEES8_S8_EEENS6_IJNS7_ILi64EEESA_SA_EEELi512ENS_10bfloat16_tEfNS_4arch4Sm90ELb0ELb0ELb0ELb1ELb0ELb1ELb1ELb0ELb0ELb0ELb0ELb0EEENS1_21CollectiveEpilogueFwdINS6_IJSA_NS7_ILi512EEESA_EEES9_SC_SE_Li256ELb1ELb0ELb0ELb0EEENS1_36VarlenDynamicPersistentTileSchedulerILi64ELi64ELi256ELi32ELb0ELb0ELb1ELb0ELb1ELb1EEEEEEEEEvNT_6ParamsE,(.L_x_4554 - _ZN7cutlass13device_kernelIN5flash11enable_sm90INS1_16FlashAttnFwdSm90INS1_25CollectiveMainloopFwdSm90ILi2EN4cute5tupleIJNS5_1CILi1EEES8_S8_EEENS6_IJNS7_ILi64EEESA_SA_EEELi512ENS_10bfloat16_tEfNS_4arch4Sm90ELb0ELb0ELb0ELb1ELb0ELb1ELb1ELb0ELb0ELb0ELb0ELb0EEENS1_21CollectiveEpilogueFwdINS6_IJSA_NS7_ILi512EEESA_EEES9_SC_SE_Li256ELb1ELb0ELb0ELb0EEENS1_36VarlenDynamicPersistentTileSchedulerILi64ELi64ELi256ELi32ELb0ELb0ELb1ELb0ELb1ELb1EEEEEEEEEvNT_6ParamsE)
        .other          _ZN7cutlass13device_kernelIN5flash11enable_sm90INS1_16FlashAttnFwdSm90INS1_25CollectiveMainloopFwdSm90ILi2EN4cute5tupleIJNS5_1CILi1EEES8_S8_EEENS6_IJNS7_ILi64EEESA_SA_EEELi512ENS_10bfloat16_tEfNS_4arch4Sm90ELb0ELb0ELb0ELb1ELb0ELb1ELb1ELb0ELb0ELb0ELb0ELb0EEENS1_21CollectiveEpilogueFwdINS6_IJSA_NS7_ILi512EEESA_EEES9_SC_SE_Li256ELb1ELb0ELb0ELb0EEENS1_36VarlenDynamicPersistentTileSchedulerILi64ELi64ELi256ELi32ELb0ELb0ELb1ELb0ELb1ELb1EEEEEEEEEvNT_6ParamsE,@"STO_CUDA_ENTRY STV_DEFAULT"
_ZN7cutlass13device_kernelIN5flash11enable_sm90INS1_16FlashAttnFwdSm90INS1_25CollectiveMainloopFwdSm90ILi2EN4cute5tupleIJNS5_1CILi1EEES8_S8_EEENS6_IJNS7_ILi64EEESA_SA_EEELi512ENS_10bfloat16_tEfNS_4arch4Sm90ELb0ELb0ELb0ELb1ELb0ELb1ELb1ELb0ELb0ELb0ELb0ELb0EEENS1_21CollectiveEpilogueFwdINS6_IJSA_NS7_ILi512EEESA_EEES9_SC_SE_Li256ELb1ELb0ELb0ELb0EEENS1_36VarlenDynamicPersistentTileSchedulerILi64ELi64ELi256ELi32ELb0ELb0ELb1ELb0ELb1ELb1EEEEEEEEEvNT_6ParamsE:
        /* <DEDUP_REMOVED lines=16> */
[----:B------:R-:W-:Y:S02]  /*0100*/  UIADD3 UR4, UP5, UR4, 0x670, URZ ;  /* 0x0000067004047890 */ /* 0x000fe4000ffbe03f */
[----:B------:R-:W-:Y:S02]  /*0110*/  UIADD3.X UR9, URZ, UR5, URZ, UP1, !UPT ;  /* 0x000000053f097290 */ /* 0x000fe40008ffe43f */
[----:B------:R-:W-:Y:S02]  /*0120*/  UIADD3.X UR11, URZ, UR5, URZ, UP2, !UPT ;  /* 0x000000053f0b7290 */ /* 0x000fe400097fe43f */
[----:B------:R-:W-:Y:S01]  /*0130*/  UIADD3.X UR13, URZ, UR5, URZ, UP3, !UPT ;  /* 0x000000053f0d7290 */ /* 0x000fe20009ffe43f */
[----:B------:R0:W-:Y:S01]  /*0140*/  UTMACCTL.PF [UR6] ;  /* 0x00000000060079b9 */ /* 0x0001e20008040000 */
[----:B------:R-:W-:-:S03]  /*0150*/  UIADD3.X UR15, URZ, UR5, URZ, UP4, !UPT ;  /* 0x000000053f0f7290 */ /* 0x000fc6000a7fe43f */
[----:B------:R0:W-:Y:S01]  /*0160*/  UTMACCTL.PF [UR8] ;  /* 0x00000000080079b9 */ /* 0x0001e20008040000 */
[----:B------:R-:W-:Y:S01]  /*0170*/  UIADD3.X UR5, URZ, UR5, URZ, UP5, !UPT ;  /* 0x000000053f057290 */ /* 0x000fe2000affe43f */
[----:B------:R0:W-:Y:S02]  /*0180*/  UTMACCTL.PF [UR10] ;  /* 0x000000000a0079b9 */ /* 0x0001e40008040000 */
[----:B------:R0:W-:Y:S02]  /*0190*/  UTMACCTL.PF [UR12] ;  /* 0x000000000c0079b9 */ /* 0x0001e40008040000 */
[----:B------:R0:W-:Y:S04]  /*01a0*/  UTMACCTL.PF [UR14] ;  /* 0x000000000e0079b9 */ /* 0x0001e80008040000 */
[----:B------:R0:W-:Y:S02]  /*01b0*/  UTMACCTL.PF [UR4] ;  /* 0x00000000040079b9 */ /* 0x0001e40008040000 */
[----:B0-----:R-:W-:Y:S01]  /*01c0*/  NOP ;  /* 0x0000000000007918 */ /* 0x001fe20000000000 */
.L_x_949:
[----:B------:R-:W-:Y:S05]  /*01d0*/  BSYNC B0 ;  /* 0x0000000000007941 */ /* 0x000fea0003800000 */
.L_x_948:
        /* <DEDUP_REMOVED lines=14> */
[----:B-1----:R0:W-:Y:S01]  /*02c0*/  STL [R1+0x4], R3 ;  /* 0x0000040301007387 */ /* 0x0021e20000100800 */
        /* <DEDUP_REMOVED lines=24> */
.L_x_950:
        /* <DEDUP_REMOVED lines=22> */
.L_x_951:
        /* <DEDUP_REMOVED lines=18> */
.L_x_952:
        /* <DEDUP_REMOVED lines=22> */
.L_x_953:
        /* <DEDUP_REMOVED lines=22> */
.L_x_954:
        /* <DEDUP_REMOVED lines=9> */
.L_x_957:
        /* <DEDUP_REMOVED lines=41> */
[----:B------:R-:W-:-:S04]  /*0cb0*/  SHF.R.S32.HI R8, RZ, 0x1f, R5 ;  /* 0x0000001fff087819 */ /* 0x000fc80000011405 */
[----:B------:R-:W-:Y:S02]  /*0cc0*/  LEA.HI R8, R8, R7, RZ, 0x3 ;  /* 0x0000000708087211 */ /* 0x000fe400078f18ff */
[----:B------:R-:W-:Y:S02]  /*0cd0*/  LEA.HI R3, R3, R6, RZ, 0x5 ;  /* 0x0000000603037211 */ /* 0x000fe400078f28ff */
[----:B------:R-:W-:Y:S02]  /*0ce0*/  LOP3.LUT R8, R8, 0xfffffff8, RZ, 0xc0, !PT ;  /* 0xfffffff808087812 */ /* 0x000fe400078ec0ff */
[----:B------:R-:W-:Y:S02]  /*0cf0*/  LEA.HI R14, R14, R189, RZ, 0x2 ;  /* 0x000000bd0e0e7211 */ /* 0x000fe400078f10ff */
[----:B------:R-:W-:Y:S01]  /*0d00*/  LOP3.LUT R11, R9, 0xfffffff8, RZ, 0xc0, !PT ;  /* 0xfffffff8090b7812 */ /* 0x000fe200078ec0ff */
[----:B------:R-:W-:Y:S01]  /*0d10*/  IMAD.IADD R8, R7, 0x1, -R8 ;  /* 0x0000000107087824 */ /* 0x000fe200078e0a08 */
[----:B------:R-:W-:-:S02]  /*0d20*/  LOP3.LUT R5, R5, 0x7ffffffc, RZ, 0xc0, !PT ;  /* 0x7ffffffc05057812 */ /* 0x000fc400078ec0ff */
[----:B------:R-:W-:Y:S02]  /*0d30*/  SHF.R.S32.HI R3, RZ, 0x5, R3 ;  /* 0x00000005ff037819 */ /* 0x000fe40000011403 */
[----:B------:R-:W-:Y:S02]  /*0d40*/  SHF.R.S32.HI R217, RZ, 0x7, R4 ;  /* 0x00000007ffd97819 */ /* 0x000fe40000011404 */
[----:B------:R-:W-:Y:S01]  /*0d50*/  LOP3.LUT R14, R14, 0x3ffffc, RZ, 0xc0, !PT ;  /* 0x003ffffc0e0e7812 */ /* 0x000fe200078ec0ff */
[----:B------:R-:W-:Y:S02]  /*0d60*/  IMAD.IADD R11, R10, 0x1, -R11 ;  /* 0x000000010a0b7824 */ /* 0x000fe400078e0a0b */
[----:B------:R-:W-:Y:S01]  /*0d70*/  IMAD.IADD R5, R6, 0x1, -R5 ;  /* 0x0000000106057824 */ /* 0x000fe200078e0a05 */
[CC--:B------:R-:W-:Y:S01]  /*0d80*/  LEA.HI R6, R0.reuse, R229.reuse, RZ, 0x2 ;  /* 0x000000e500067211 */ /* 0x0c0fe200078f10ff */
[----:B------:R-:W-:Y:S01]  /*0d90*/  IMAD R188, R3, 0x10, R8 ;  /* 0x0000001003bc7824 */ /* 0x000fe200078e0208 */
[----:B------:R-:W-:Y:S01]  /*0da0*/  LEA.HI R3, R0, R229, RZ, 0x3 ;  /* 0x000000e500037211 */ /* 0x000fe200078f18ff */
[----:B------:R-:W-:-:S02]  /*0db0*/  IMAD R15, R217, 0x100, R10 ;  /* 0x00000100d90f7824 */ /* 0x000fc400078e020a */
[----:B------:R-:W-:Y:S02]  /*0dc0*/  IMAD.IADD R14, R189, 0x1, -R14 ;  /* 0x00000001bd0e7824 */ /* 0x000fe400078e0a0e */
[----:B------:R-:W-:Y:S02]  /*0dd0*/  IMAD.IADD R13, R12, 0x1, -R13 ;  /* 0x000000010c0d7824 */ /* 0x000fe400078e0a0d */
[----:B------:R-:W-:Y:S01]  /*0de0*/  IMAD.SHL.U32 R10, R11, 0x40, RZ ;  /* 0x000000400b0a7824 */ /* 0x000fe200078e00ff */
[----:B------:R-:W-:Y:S01]  /*0df0*/  LOP3.LUT R0, R3, 0x1ffffff8, RZ, 0xc0, !PT ;  /* 0x1ffffff803007812 */ /* 0x000fe200078ec0ff */
[----:B------:R-:W-:Y:S01]  /*0e00*/  IMAD R14, R14, 0x10, R15 ;  /* 0x000000100e0e7824 */ /* 0x000fe200078e020f */
[----:B------:R-:W-:Y:S01]  /*0e10*/  SHF.R.S32.HI R19, RZ, 0x2, R6 ;  /* 0x00000002ff137819 */ /* 0x000fe20000011406 */
[----:B------:R-:W-:Y:S01]  /*0e20*/  IMAD.SHL.U32 R13, R13, 0x8, RZ ;  /* 0x000000080d0d7824 */ /* 0x000fe200078e00ff */
[----:B------:R-:W-:Y:S01]  /*0e30*/  LOP3.LUT R10, R10, 0x1c0, RZ, 0xc0, !PT ;  /* 0x000001c00a0a7812 */ /* 0x000fe200078ec0ff */
[----:B------:R-:W-:-:S02]  /*0e40*/  IMAD.SHL.U32 R9, R9, 0x40, RZ ;  /* 0x0000004009097824 */ /* 0x000fc400078e00ff */
[----:B------:R-:W-:Y:S01]  /*0e50*/  IMAD.IADD R0, R229, 0x1, -R0 ;  /* 0x00000001e5007824 */ /* 0x000fe200078e0a00 */
[----:B------:R-:W-:Y:S01]  /*0e60*/  LEA R228, R14, R13, 0x6 ;  /* 0x0000000d0ee47211 */ /* 0x000fe200078e30ff */
[----:B------:R-:W-:Y:S01]  /*0e70*/  VIADD R231, R19, 0x20 ;  /* 0x0000002013e77836 */ /* 0x000fe20000000000 */
[----:B------:R-:W-:Y:S02]  /*0e80*/  LOP3.LUT R13, R10, 0x8, R13, 0xf8, !PT ;  /* 0x000000080a0d7812 */ /* 0x000fe400078ef80d */
[----:B------:R-:W-:Y:S01]  /*0e90*/  SHF.R.U32.HI R12, RZ, 0x3, R10 ;  /* 0x00000003ff0c7819 */ /* 0x000fe2000001160a */
[----:B------:R-:W-:Y:S01]  /*0ea0*/  IMAD.SHL.U32 R187, R0, 0x8, RZ ;  /* 0x0000000800bb7824 */ /* 0x000fe200078e00ff */
[----:B------:R-:W-:Y:S02]  /*0eb0*/  LOP3.LUT R10, R9, 0x7ffffe00, RZ, 0xc0, !PT ;  /* 0x7ffffe00090a7812 */ /* 0x000fe400078ec0ff */
[----:B------:R-:W-:Y:S02]  /*0ec0*/  LOP3.LUT R8, R6, 0xfffffffc, RZ, 0xc0, !PT ;  /* 0xfffffffc06087812 */ /* 0x000fe400078ec0ff */
[----:B------:R-:W-:Y:S01]  /*0ed0*/  SHF.R.S32.HI R0, RZ, 0x1f, R231 ;  /* 0x0000001fff007819 */ /* 0x000fe200000114e7 */
[----:B------:R-:W-:Y:S01]  /*0ee0*/  IMAD R10, R189, 0x400, R10 ;  /* 0x00000400bd0a7824 */ /* 0x000fe200078e020a */
[----:B------:R-:W-:Y:S01]  /*0ef0*/  LOP3.LUT R13, R13, R12, RZ, 0x3c, !PT ;  /* 0x0000000c0d0d7212 */ /* 0x000fe200078e3cff */
[----:B------:R-:W-:Y:S01]  /*0f00*/  IMAD.IADD R215, R229, 0x1, -R8 ;  /* 0x00000001e5d77824 */ /* 0x000fe200078e0a08 */
[----:B------:R-:W-:Y:S01]  /*0f10*/  LEA.HI R0, R0, R231, RZ, 0x3 ;  /* 0x000000e700007211 */ /* 0x000fe200078f18ff */
[----:B------:R-:W-:Y:S01]  /*0f20*/  IMAD.SHL.U32 R219, R231, 0x40, RZ ;  /* 0x00000040e7db7824 */ /* 0x000fe200078e00ff */
[----:B------:R-:W-:Y:S01]  /*0f30*/  R2P PR, R11, 0x6 ;  /* 0x000000060b007804 */ /* 0x000fe20000000000 */
[----:B------:R-:W-:Y:S01]  /*0f40*/  IMAD.IADD R13, R10, 0x1, R13 ;  /* 0x000000010a0d7824 */ /* 0x000fe200078e020d */
[----:B------:R-:W-:Y:S01]  /*0f50*/  LEA.HI R4, R4, R217, RZ, 0x1 ;  /* 0x000000d904047211 */ /* 0x000fe200078f08ff */
[----:B------:R-:W-:Y:S01]  /*0f60*/  IMAD.SHL.U32 R0, R0, 0x40, RZ ;  /* 0x0000004000007824 */ /* 0x000fe200078e00ff */
[----:B------:R-:W-:Y:S01]  /*0f70*/  LOP3.LUT R219, R219, 0x1c0, RZ, 0xc0, !PT ;  /* 0x000001c0dbdb7812 */ /* 0x000fe200078ec0ff */
[----:B------:R-:W-:Y:S01]  /*0f80*/  IMAD R194, R13, 0x2, R2 ;  /* 0x000000020dc27824 */ /* 0x000fe200078e0202 */
[----:B------:R-:W-:Y:S01]  /*0f90*/  SHF.R.S32.HI R6, RZ, 0x1f, R6 ;  /* 0x0000001fff067819 */ /* 0x000fe20000011406 */
[----:B------:R-:W-:Y:S01]  /*0fa0*/  IMAD.MOV.U32 R196, RZ, RZ, 0x40 ;  /* 0x00000040ffc47424 */ /* 0x000fe200078e00ff */
[----:B------:R-:W-:Y:S01]  /*0fb0*/  SHF.R.S32.HI R192, RZ, 0x3, R3 ;  /* 0x00000003ffc07819 */ /* 0x000fe20000011403 */
[----:B------:R-:W-:Y:S01]  /*0fc0*/  VIADD R208, R194, 0x36400 ;  /* 0x00036400c2d07836 */ /* 0x000fe20000000000 */
[----:B------:R-:W-:-:S02]  /*0fd0*/  LOP3.LUT R4, R4, 0xfffffe, RZ, 0xc0, !PT ;  /* 0x00fffffe04047812 */ /* 0x000fc400078ec0ff */
[----:B------:R-:W-:Y:S02]  /*0fe0*/  SHF.R.U32.HI R230, RZ, 0x3, R219 ;  /* 0x00000003ffe67819 */ /* 0x000fe400000116db */
[----:B------:R-:W-:Y:S02]  /*0ff0*/  LOP3.LUT R220, R0, 0xfffffe00, RZ, 0xc0, !PT ;  /* 0xfffffe0000dc7812 */ /* 0x000fe400078ec0ff */
[----:B------:R-:W-:Y:S01]  /*1000*/  LEA.HI R6, R6, R19, RZ, 0x3 ;  /* 0x0000001306067211 */ /* 0x000fe200078f18ff */
[----:B------:R-:W-:Y:S01]  /*1010*/  VIADD R195, R194, 0x36420 ;  /* 0x00036420c2c37836 */ /* 0x000fe20000000000 */
[----:B------:R-:W-:Y:S01]  /*1020*/  SEL R196, R196, 0xffffffc0, !P2 ;  /* 0xffffffc0c4c47807 */ /* 0x000fe20005000000 */
[----:B------:R-:W-:Y:S01]  /*1030*/  IMAD.IADD R4, R217, 0x1, -R4 ;  /* 0x00000001d9047824 */ /* 0x000fe200078e0a04 */
[----:B------:R-:W-:Y:S01]  /*1040*/  LOP3.LUT R6, R6, 0xfffffff8, RZ, 0xc0, !PT ;  /* 0xfffffff806067812 */ /* 0x000fe200078ec0ff */
[C---:B------:R-:W-:Y:S01]  /*1050*/  @P1 VIADD R195, R208.reuse, 0xffffffe0 ;  /* 0xffffffe0d0c31836 */ /* 0x040fe20000000000 */
[----:B------:R-:W-:Y:S01]  /*1060*/  CS2R R22, SRZ ;  /* 0x0000000000167805 */ /* 0x000fe2000001ff00 */
[----:B------:R-:W-:Y:S01]  /*1070*/  IMAD.IADD R208, R208, 0x1, R196 ;  /* 0x00000001d0d07824 */ /* 0x000fe200078e02c4 */
[----:B------:R-:W-:Y:S01]  /*1080*/  IADD3 R186, R19, -R6, RZ ;  /* 0x8000000613ba7210 */ /* 0x000fe20007ffe0ff */
[----:B------:R-:W-:-:S02]  /*1090*/  IMAD.MOV.U32 R184, RZ, RZ, RZ ;  /* 0x000000ffffb87224 */ /* 0x000fc400078e00ff */
[----:B------:R-:W-:Y:S02]  /*10a0*/  IMAD.MOV.U32 R18, RZ, RZ, RZ ;  /* 0x000000ffff127224 */ /* 0x000fe400078e00ff */
[----:B------:R-:W-:Y:S02]  /*10b0*/  IMAD.MOV.U32 R213, RZ, RZ, RZ ;  /* 0x000000ffffd57224 */ /* 0x000fe400078e00ff */
[----:B------:R-:W-:Y:S02]  /*10c0*/  IMAD.SHL.U32 R191, R4, 0x100, RZ ;  /* 0x0000010004bf7824 */ /* 0x000fe400078e00ff */
[----:B------:R-:W-:Y:S02]  /*10d0*/  IMAD.SHL.U32 R190, R5, 0x2, RZ ;  /* 0x0000000205be7824 */ /* 0x000fe400078e00ff */
[----:B------:R-:W-:Y:S01]  /*10e0*/  IMAD.IADD R196, R196, 0x1, R195 ;  /* 0x00000001c4c47824 */ /* 0x000fe200078e02c3 */
[----:B--2---:R-:W-:Y:S01]  /*10f0*/  LOP3.LUT R185, R16, 0x1, RZ, 0xfc, !PT ;  /* 0x0000000110b97812 */ /* 0x004fe200078efcff */
[----:B------:R-:W-:-:S05]  /*1100*/  IMAD.SHL.U32 R16, R215, 0x8, RZ ;  /* 0x00000008d7107824 */ /* 0x000fca00078e00ff */
[----:B------:R-:W-:-:S04]  /*1110*/  LOP3.LUT R3, R219, 0x38, R16, 0xf8, !PT ;  /* 0x00000038db037812 */ /* 0x000fc800078ef810 */
[----:B------:R-:W-:-:S05]  /*1120*/  LOP3.LUT R3, R220, R3, R230, 0xf6, !PT ;  /* 0x00000003dc037212 */ /* 0x000fca00078ef6e6 */
[----:B------:R-:W-:-:S07]  /*1130*/  IMAD R218, R3, 0x2, R2 ;  /* 0x0000000203da7824 */ /* 0x000fce00078e0202 */
.L_x_1075:
        /* <DEDUP_REMOVED lines=39> */
[----:B------:R-:W-:Y:S01]  /*13b0*/  IMAD.MOV.U32 R214, RZ, RZ, R25 ;  /* 0x000000ffffd67224 */ /* 0x000fe200078e0019 */
[----:B------:R-:W-:Y:S01]  /*13c0*/  MOV R209, R26 ;  /* 0x0000001a00d17202 */ /* 0x000fe20000000f00 */
        /* <DEDUP_REMOVED lines=10> */
[----:B--2---:R-:W-:-:S07]  /*1470*/  IMAD.IADD R30, R7, 0x1, -R30 ;  /* 0x00000001071e7824 */ /* 0x004fce00078e0a1e */
.L_x_959:
[----:B------:R-:W-:Y:S02]  /*1480*/  IMAD.U32 R24, RZ, RZ, UR5 ;  /* 0x00000005ff187e24 */ /* 0x000fe4000f8e00ff */
[----:B------:R-:W-:Y:S01]  /*1490*/  IMAD.U32 R28, RZ, RZ, UR4 ;  /* 0x00000004ff1c7e24 */ /* 0x000fe2000f8e00ff */
[----:B------:R-:W-:Y:S06]  /*14a0*/  @!P2 BRA `(.L_x_960) ;  /* 0x000000000010a947 */ /* 0x000fec0003800000 */
[----:B------:R-:W-:-:S04]  /*14b0*/  IADD3 R4, P0, R210, UR8, RZ ;  /* 0x00000008d2047c10 */ /* 0x000fc8000ff1e0ff */
[----:B------:R-:W-:-:S05]  /*14c0*/  IADD3.X R5, R211, UR9, RZ, P0, !PT ;  /* 0x00000009d3057c10 */ /* 0x000fca00087fe4ff */
[----:B------:R0:W5:Y:S01]  /*14d0*/  LDG.E R28, desc[UR54][R4.64] ;  /* 0x00000036041c7981 */ /* 0x000162000c1e1900 */
[----:B------:R-:W-:Y:S05]  /*14e0*/  BRA `(.L_x_961) ;  /* 0x0000000000107947 */ /* 0x000fea0003800000 */
.L_x_960:
[----:B------:R-:W-:Y:S05]  /*14f0*/  @!P0 BRA `(.L_x_961) ;  /* 0x00000000000c8947 */ /* 0x000fea0003800000 */
[----:B------:R-:W2:Y:S04]  /*1500*/  LDG.E R5, desc[UR54][R8.64] ;  /* 0x0000003608057981 */ /* 0x000ea8000c1e1900 */
[----:B------:R-:W2:Y:S02]  /*1510*/  LDG.E R28, desc[UR54][R8.64+0x4] ;  /* 0x00000436081c7981 */ /* 0x000ea4000c1e1900 */
[----:B--2---:R-:W-:-:S07]  /*1520*/  IMAD.IADD R28, R28, 0x1, -R5 ;  /* 0x000000011c1c7824 */ /* 0x004fce00078e0a05 */
.L_x_961:
        /* <DEDUP_REMOVED lines=29> */
[----:B------:R-:W-:-:S05]  /*1700*/  @P0 VIADD R0, R0, 0x3f ;  /* 0x0000003f00000836 */ /* 0x000fca0000000000 */
        /* <DEDUP_REMOVED lines=14> */
[----:B------:R-:W-:Y:S01]  /*17f0*/  MOV R5, UR5 ;  /* 0x0000000500057c02 */ /* 0x000fe20008000f00 */
[----:B------:R-:W-:Y:S01]  /*1800*/  ULDC.64 UR4, c[0x4][0x90] ;  /* 0x0100240000047ab9 */ /* 0x000fe20000000a00 */
        /* <DEDUP_REMOVED lines=8> */
[----:B-1---5:R-:W-:Y:S05]  /*1890*/  CALL.ABS.NOINC R14 ;  /* 0x000000000e007343 */ /* 0x022fea0003c00000 */
.L_x_964:
[----:B------:R-:W-:Y:S05]  /*18a0*/  BSYNC B6 ;  /* 0x0000000000067941 */ /* 0x000fea0003800000 */
.L_x_963:
        /* <DEDUP_REMOVED lines=20> */
.L_x_966:
[----:B------:R-:W-:Y:S05]  /*19f0*/  BSYNC B6 ;  /* 0x0000000000067941 */ /* 0x000fea0003800000 */
.L_x_965:
        /* <DEDUP_REMOVED lines=32> */
[----:B------:R-:W-:Y:S02]  /*1c00*/  P2R R76, PR, RZ, 0x4 ;  /* 0x00000004ff4c7803 */ /* 0x000fe40000000000 */
[----:B0-----:R-:W-:-:S05]  /*1c10*/  SHF.L.U32 R60, R32, 0x6, RZ ;  /* 0x00000006203c7819 */ /* 0x001fca00000006ff */
        /* <DEDUP_REMOVED lines=46> */
[----:B------:R-:W-:-:S04]  /*1f00*/  IMAD.WIDE.U32 R8, R19, R56, R16 ;  /* 0x0000003813087225 */ /* 0x000fc800078e0010 */
[----:B------:R-:W-:Y:S02]  /*1f10*/  IMAD.IADD R5, R5, 0x1, R15 ;  /* 0x0000000105057824 */ /* 0x000fe400078e020f */
[----:B------:R-:W-:Y:S02]  /*1f20*/  IMAD.IADD R13, R16, 0x1, R13 ;  /* 0x00000001100d7824 */ /* 0x000fe400078e020d */
[----:B------:R-:W-:Y:S01]  /*1f30*/  IMAD.IADD R9, R15, 0x1, R9 ;  /* 0x000000010f097824 */ /* 0x000fe200078e0209 */
[----:B-----5:R-:W-:Y:S01]  /*1f40*/  SHF.R.S32.HI R15, RZ, 0x1f, R27 ;  /* 0x0000001fff0f7819 */ /* 0x020fe2000001141b */
[----:B------:R-:W-:Y:S01]  /*1f50*/  IMAD.WIDE.U32 R36, R27, R56, R4 ;  /* 0x000000381b247225 */ /* 0x000fe200078e0004 */
[--C-:B------:R-:W-:Y:S02]  /*1f60*/  LOP3.LUT R4, R61, 0x18, R16.reuse, 0xf8, !PT ;  /* 0x000000183d047812 */ /* 0x100fe400078ef810 */
[----:B------:R-:W-:Y:S01]  /*1f70*/  SHF.R.S32.HI R52, RZ, 0x1f, R13 ;  /* 0x0000001fff347819 */ /* 0x000fe2000001140d */
[----:B------:R-:W-:Y:S01]  /*1f80*/  IMAD R6, R3, R32, RZ ;  /* 0x0000002003067224 */ /* 0x000fe200078e02ff */
[----:B------:R-:W-:Y:S01]  /*1f90*/  LOP3.LUT R4, R4, R65, RZ, 0x3c, !PT ;  /* 0x0000004104047212 */ /* 0x000fe200078e3cff */
[----:B------:R-:W-:Y:S01]  /*1fa0*/  IMAD R14, R15, R56, RZ ;  /* 0x000000380f0e7224 */ /* 0x000fe200078e02ff */
[----:B------:R-:W-:Y:S01]  /*1fb0*/  LEA.HI R52, R52, R13, RZ, 0x3 ;  /* 0x0000000d34347211 */ /* 0x000fe200078f18ff */
[----:B------:R-:W-:-:S03]  /*1fc0*/  IMAD.WIDE.U32 R10, R19, R32, R16 ;  /* 0x00000020130a7225 */ /* 0x000fc600078e0010 */
[----:B------:R-:W-:Y:S01]  /*1fd0*/  LOP3.LUT R73, R52, 0xfffffff8, RZ, 0xc0, !PT ;  /* 0xfffffff834497812 */ /* 0x000fe200078ec0ff */
[C---:B------:R-:W-:Y:S02]  /*1fe0*/  IMAD R21, R19.reuse, R33, R6 ;  /* 0x0000002113157224 */ /* 0x040fe400078e0206 */
[----:B------:R-:W-:Y:S01]  /*1ff0*/  IMAD.WIDE.U32 R6, R19, R32, R42 ;  /* 0x0000002013067225 */ /* 0x000fe200078e002a */
[----:B------:R-:W-:-:S03]  /*2000*/  SHF.R.S32.HI R77, RZ, 0x1f, R73 ;  /* 0x0000001fff4d7819 */ /* 0x000fc60000011449 */
[----:B------:R-:W-:Y:S01]  /*2010*/  IMAD R13, R27, R57, R14 ;  /* 0x000000391b0d7224 */ /* 0x000fe200078e020e */
[----:B------:R-:W-:Y:S01]  /*2020*/  SHF.L.U64.HI R57, R32, 0x6, R33 ;  /* 0x0000000620397819 */ /* 0x000fe20000010221 */
[----:B------:R-:W-:Y:S01]  /*2030*/  IMAD R69, R189, 0x200, R4 ;  /* 0x00000200bd457824 */ /* 0x000fe200078e0204 */
[----:B------:R-:W-:Y:S01]  /*2040*/  LOP3.LUT R4, R61, 0x38, R52, 0xf8, !PT ;  /* 0x000000383d047812 */ /* 0x000fe200078ef834 */
[----:B------:R-:W-:Y:S02]  /*2050*/  IMAD.IADD R11, R21, 0x1, R11 ;  /* 0x00000001150b7824 */ /* 0x000fe400078e020b */
[----:B------:R-:W-:Y:S01]  /*2060*/  IMAD R14, R15, R32, RZ ;  /* 0x000000200f0e7224 */ /* 0x000fe200078e02ff */
[----:B------:R-:W-:Y:S01]  /*2070*/  LOP3.LUT R4, R4, R65, RZ, 0x3c, !PT ;  /* 0x0000004104047212 */ /* 0x000fe200078e3cff */
[----:B------:R-:W-:Y:S02]  /*2080*/  IMAD.IADD R7, R7, 0x1, R21 ;  /* 0x0000000107077824 */ /* 0x000fe400078e0215 */
[----:B------:R-:W-:-:S02]  /*2090*/  IMAD R75, R27, R33, R14 ;  /* 0x000000211b4b7224 */ /* 0x000fc400078e020e */
[----:B------:R-:W-:-:S04]  /*20a0*/  IMAD.WIDE.U32 R28, R27, R32, R10 ;  /* 0x000000201b1c7225 */ /* 0x000fc800078e000a */
[----:B------:R-:W-:-:S04]  /*20b0*/  IMAD.WIDE.U32 R38, R27, R56, R8 ;  /* 0x000000381b267225 */ /* 0x000fc800078e0008 */
[----:B------:R-:W-:-:S04]  /*20c0*/  IMAD.WIDE.U32 R20, R27, R32, R6 ;  /* 0x000000201b147225 */ /* 0x000fc800078e0006 */
[----:B------:R-:W-:Y:S02]  /*20d0*/  IMAD.IADD R71, R75, 0x1, R29 ;  /* 0x000000014b477824 */ /* 0x000fe400078e021d */
[----:B------:R-:W-:Y:S02]  /*20e0*/  IMAD.SHL.U32 R54, R54, 0x40, RZ ;  /* 0x0000004036367824 */ /* 0x000fe400078e00ff */
[----:B------:R-:W-:Y:S02]  /*20f0*/  IMAD.SHL.U32 R56, R56, 0x40, RZ ;  /* 0x0000004038387824 */ /* 0x000fe400078e00ff */
[----:B------:R-:W-:Y:S02]  /*2100*/  IMAD.SHL.U32 R67, R67, 0x2, RZ ;  /* 0x0000000243437824 */ /* 0x000fe400078e00ff */
[----:B------:R-:W-:Y:S02]  /*2110*/  IMAD.X R49, R12, 0x1, R3, P2 ;  /* 0x000000010c317824 */ /* 0x000fe400010e0603 */
[----:B------:R-:W-:-:S02]  /*2120*/  IMAD.IADD R66, R13, 0x1, R39 ;  /* 0x000000010d427824 */ /* 0x000fc400078e0227 */
[----:B------:R-:W-:Y:S02]  /*2130*/  IMAD.IADD R68, R37, 0x1, R13 ;  /* 0x0000000125447824 */ /* 0x000fe400078e020d */
[----:B------:R-:W-:Y:S02]  /*2140*/  IMAD.IADD R75, R21, 0x1, R75 ;  /* 0x00000001154b7824 */ /* 0x000fe400078e024b */
[----:B------:R-:W-:Y:S02]  /*2150*/  IMAD R70, R189, 0x200, R4 ;  /* 0x00000200bd467824 */ /* 0x000fe400078e0204 */
[----:B-1-34-:R-:W-:-:S07]  /*2160*/  IMAD.IADD R79, R41, 0x1, R79 ;  /* 0x00000001294f7824 */ /* 0x01afce00078e024f */
.L_x_996:
[----:B------:R-:W-:Y:S01]  /*2170*/  VIADD R51, R51, 0xffffffff ;  /* 0xffffffff33337836 */ /* 0x000fe20000000000 */
[----:B------:R-:W-:Y:S01]  /*2180*/  ISETP.GE.AND P3, PT, R63, 0x1, PT ;  /* 0x000000013f00780c */ /* 0x000fe20003f66270 */
[----:B--2---:R-:W-:Y:S01]  /*2190*/  IMAD.SHL.U32 R32, R22, 0x1000, RZ ;  /* 0x0000100016207824 */ /* 0x004fe200078e00ff */
[----:B------:R-:W-:Y:S05]  /*21a0*/  YIELD ;  /* 0x0000000000007946 */ /* 0x000fea0003800000 */
[----:B------:R-:W-:Y:S01]  /*21b0*/  SHF.R.S32.HI R59, RZ, 0x1f, R51 ;  /* 0x0000001fff3b7819 */ /* 0x000fe20000011433 */
[-C--:B------:R-:W-:Y:S01]  /*21c0*/  IMAD R5, R53, R51.reuse, RZ ;  /* 0x0000003335057224 */ /* 0x080fe200078e02ff */
[----:B------:R-:W-:Y:S01]  /*21d0*/  BSSY B0, `(.L_x_967) ;  /* 0x000018c000007945 */ /* 0x000fe20003800000 */
[----:B---3--:R-:W-:-:S04]  /*21e0*/  IMAD.WIDE.U32 R14, R54, R51, RZ ;  /* 0x00000033360e7225 */ /* 0x008fc800078e00ff */
[----:B------:R-:W-:Y:S01]  /*21f0*/  IMAD R5, R59, R54, R5 ;  /* 0x000000363b057224 */ /* 0x000fe200078e0205 */
[----:B-1----:R-:W-:-:S03]  /*2200*/  IADD3 R4, P2, R26, R14, RZ ;  /* 0x0000000e1a047210 */ /* 0x002fc60007f5e0ff */
[----:B------:R-:W-:Y:S01]  /*2210*/  IMAD.IADD R81, R15, 0x1, R5 ;  /* 0x000000010f517824 */ /* 0x000fe200078e0205 */
[----:B------:R-:W-:Y:S02]  /*2220*/  IADD3 R5, R69, R32, RZ ;  /* 0x0000002045057210 */ /* 0x000fe40007ffe0ff */
[----:B------:R-:W-:Y:S01]  /*2230*/  LEA R12, P4, R4, R46, 0x1 ;  /* 0x0000002e040c7211 */ /* 0x000fe200078808ff */
        /* <DEDUP_REMOVED lines=43> */
.L_x_971:
[----:B------:R-:W-:Y:S05]  /*24f0*/  BSYNC B1 ;  /* 0x0000000000017941 */ /* 0x000fea0003800000 */
.L_x_970:
[----:B------:R-:W-:Y:S01]  /*2500*/  ISETP.NE.AND P3, PT, R185, 0x3, PT ;  /* 0x00000003b900780c */ /* 0x000fe20003f65270 */
[----:B-----5:R-:W-:Y:S02]  /*2510*/  IMAD.MOV.U32 R4, RZ, RZ, R8 ;  /* 0x000000ffff047224 */ /* 0x020fe400078e0008 */
[----:B------:R-:W-:Y:S02]  /*2520*/  IMAD.MOV.U32 R5, RZ, RZ, R9 ;  /* 0x000000ffff057224 */ /* 0x000fe400078e0009 */
[----:B0-----:R-:W-:Y:S01]  /*2530*/  IMAD.MOV.U32 R6, RZ, RZ, R34 ;  /* 0x000000ffff067224 */ /* 0x001fe200078e0022 */
        /* <DEDUP_REMOVED lines=12> */
[----:B------:R-:W-:Y:S01]  /*2600*/  PRMT R82, R7, 0x7610, R82 ;  /* 0x0000761007527816 */ /* 0x000fe20000000052 */
[----:B------:R-:W-:Y:S06]  /*2610*/  @!P3 BRA `(.L_x_972) ;  /* 0x000000000004b947 */ /* 0x000fec0003800000 */
[----:B------:R-:W-:Y:S01]  /*2620*/  BPT.TRAP 0x1 ;  /* 0x000000040000795c */ /* 0x000fe20000300000 */
.L_x_972:
[----:B------:R-:W-:Y:S01]  /*2630*/  IMAD R72, R22, 0x8, R2 ;  /* 0x0000000816487824 */ /* 0x000fe200078e0202 */
[----:B------:R-:W-:Y:S01]  /*2640*/  SHF.L.U32 R59, R184, 0x1f, RZ ;  /* 0x0000001fb83b7819 */ /* 0x000fe200000006ff */
[----:B------:R-:W-:Y:S03]  /*2650*/  BSSY B1, `(.L_x_973) ;  /* 0x0000003000017945 */ /* 0x000fe60003800000 */
[----:B------:R-:W0:Y:S02]  /*2660*/  SYNCS.PHASECHK.TRANS64.TRYWAIT P5, [R72+URZ+0x38890], R59 ;  /* 0x0388903b480075a7 */ /* 0x000e2400080a017f */
[----:B0-----:R-:W-:Y:S05]  /*2670*/  @!P5 BRA `(.L_x_974) ;  /* 0x000001540014d947 */ /* 0x001fea0003800000 */
.L_x_1175:
[----:B------:R-:W-:Y:S05]  /*2680*/  BSYNC B1 ;  /* 0x0000000000017941 */ /* 0x000fea0003800000 */
.L_x_973:
        /* <DEDUP_REMOVED lines=9> */
[----:B------:R-:W-:Y:S02]  /*2720*/  SHF.R.U64 R74, R34, 0x10, R35 ;  /* 0x00000010224a7819 */ /* 0x000fe40000001223 */
        /* <DEDUP_REMOVED lines=13> */
[C---:B------:R-:W-:Y:S01]  /*2800*/  LOP3.LUT R15, R6.reuse, 0xffff0000, RZ, 0xc0, !PT ;  /* 0xffff0000060f7812 */ /* 0x040fe200078ec0ff */
[----:B------:R-:W-:Y:S01]  /*2810*/  FMUL.FTZ R87, R7, R82 ;  /* 0x0000005207577220 */ /* 0x000fe20000410000 */
[----:B------:R-:W-:Y:S01]  /*2820*/  SHF.L.U32 R14, R6, 0x10, RZ ;  /* 0x00000010060e7819 */ /* 0x000fe200000006ff */
[----:B------:R-:W-:-:S02]  /*2830*/  IMAD.U32 R6, R5, 0x10000, RZ ;  /* 0x0001000005067824 */ /* 0x000fc400078e00ff */
[----:B------:R-:W-:Y:S01]  /*2840*/  FMUL.FTZ R7, R7, R74 ;  /* 0x0000004a07077220 */ /* 0x000fe20000410000 */
[C---:B------:R-:W-:Y:S01]  /*2850*/  IMAD.U32 R5, R4.reuse, 0x10000, RZ ;  /* 0x0001000004057824 */ /* 0x040fe200078e00ff */
        /* <DEDUP_REMOVED lines=24> */
.L_x_979:
[----:B------:R-:W-:Y:S05]  /*29e0*/  BSYNC B2 ;  /* 0x0000000000027941 */ /* 0x000fea0003800000 */
.L_x_978:
[----:B--2---:R1:W-:Y:S02]  /*29f0*/  STG.E.128 desc[UR54][R12.64], R4 ;  /* 0x000000040c007986 */ /* 0x0043e4000c101d36 */
.L_x_977:
[----:B------:R-:W-:Y:S05]  /*2a00*/  BSYNC B1 ;  /* 0x0000000000017941 */ /* 0x000fea0003800000 */
.L_x_976:
[----:B------:R-:W-:Y:S05]  /*2a10*/  @P1 BRA `(.L_x_975) ;  /* 0x00000010001c1947 */ /* 0x000fea0003800000 */
[----:B-1----:R-:W-:Y:S01]  /*2a20*/  IMAD.MOV.U32 R5, RZ, RZ, 0x20 ;  /* 0x00000020ff057424 */ /* 0x002fe200078e00ff */
[----:B------:R-:W-:Y:S01]  /*2a30*/  LOP3.LUT P4, RZ, R186, 0x4, RZ, 0xc0, !PT ;  /* 0x00000004baff7812 */ /* 0x000fe2000788c0ff */
[----:B------:R-:W-:Y:S01]  /*2a40*/  VIADD R14, R42, 0x10 ;  /* 0x000000102a0e7836 */ /* 0x000fe20000000000 */
[----:B------:R-:W-:Y:S02]  /*2a50*/  BSSY B1, `(.L_x_980) ;  /* 0x0000035000017945 */ /* 0x000fe40003800000 */
        /* <DEDUP_REMOVED lines=29> */
[CC--:B------:R-:W-:Y:S01]  /*2c30*/  FMUL.FTZ R7, R9.reuse, R78.reuse ;  /* 0x0000004e09077220 */ /* 0x0c0fe20000410000 */
[-C--:B------:R-:W-:Y:S01]  /*2c40*/  FMUL.FTZ R9, R9, R33.reuse ;  /* 0x0000002109097220 */ /* 0x080fe20000410000 */
[----:B------:R-:W-:Y:S01]  /*2c50*/  IMAD.U32 R6, R5, 0x10000, RZ ;  /* 0x0001000005067824 */ /* 0x000fe200078e00ff */
[----:B------:R-:W-:Y:S01]  /*2c60*/  SHF.L.U32 R5, R4, 0x10, RZ ;  /* 0x0000001004057819 */ /* 0x000fe200000006ff */
[C---:B------:R-:W-:Y:S01]  /*2c70*/  FFMA.FTZ R33, R8.reuse, R33, -R7 ;  /* 0x0000002108217223 */ /* 0x040fe20000010807 */
[----:B------:R-:W-:Y:S01]  /*2c80*/  FFMA.FTZ R8, R8, R78, R9 ;  /* 0x0000004e08087223 */ /* 0x000fe20000010009 */
[----:B------:R-:W-:Y:S01]  /*2c90*/  LOP3.LUT R4, R4, 0xffff0000, RZ, 0xc0, !PT ;  /* 0xffff000004047812 */ /* 0x000fe200078ec0ff */
[C---:B------:R-:W-:Y:S01]  /*2ca0*/  FMUL.FTZ R9, R11.reuse, R74 ;  /* 0x0000004a0b097220 */ /* 0x040fe20000410000 */
[-C--:B------:R-:W-:Y:S01]  /*2cb0*/  FMUL.FTZ R11, R11, R32.reuse ;  /* 0x000000200b0b7220 */ /* 0x080fe20000410000 */
[C---:B------:R-:W-:Y:S01]  /*2cc0*/  FFMA.FTZ R81, R6.reuse, R15, -R81 ;  /* 0x0000000f06517223 */ /* 0x040fe20000010851 */
[----:B------:R-:W-:Y:S01]  /*2cd0*/  FFMA.FTZ R80, R6, R35, R80 ;  /* 0x0000002306507223 */ /* 0x000fe20000010050 */
[----:B------:R-:W-:Y:S01]  /*2ce0*/  FFMA.FTZ R9, R10, R32, -R9 ;  /* 0x000000200a097223 */ /* 0x000fe20000010809 */
[C---:B------:R-:W-:Y:S01]  /*2cf0*/  FMUL.FTZ R6, R4.reuse, R34 ;  /* 0x0000002204067220 */ /* 0x040fe20000410000 */
[----:B------:R-:W-:Y:S01]  /*2d00*/  FMUL.FTZ R7, R4, R14 ;  /* 0x0000000e04077220 */ /* 0x000fe20000410000 */
[----:B------:R-:W-:Y:S01]  /*2d10*/  FFMA.FTZ R10, R10, R74, R11 ;  /* 0x0000004a0a0a7223 */ /* 0x000fe2000001000b */
[----:B------:R-:W-:Y:S01]  /*2d20*/  F2FP.BF16.F32.PACK_AB R8, R8, R33 ;  /* 0x000000210808723e */ /* 0x000fe200000010ff */
[C---:B------:R-:W-:Y:S01]  /*2d30*/  FFMA.FTZ R6, R5.reuse, R14, -R6 ;  /* 0x0000000e05067223 */ /* 0x040fe20000010806 */
[----:B------:R-:W-:Y:S01]  /*2d40*/  FFMA.FTZ R7, R5, R34, R7 ;  /* 0x0000002205077223 */ /* 0x000fe20000010007 */
[----:B------:R-:W-:-:S02]  /*2d50*/  F2FP.BF16.F32.PACK_AB R5, R80, R81 ;  /* 0x000000515005723e */ /* 0x000fc400000010ff */
[----:B------:R-:W-:Y:S02]  /*2d60*/  F2FP.BF16.F32.PACK_AB R9, R10, R9 ;  /* 0x000000090a09723e */ /* 0x000fe400000010ff */
[----:B------:R-:W-:Y:S01]  /*2d70*/  F2FP.BF16.F32.PACK_AB R4, R7, R6 ;  /* 0x000000060704723e */ /* 0x000fe200000010ff */
[----:B------:R-:W-:Y:S02]  /*2d80*/  IMAD.MOV.U32 R6, RZ, RZ, R8 ;  /* 0x000000ffff067224 */ /* 0x000fe400078e0008 */
[----:B------:R-:W-:-:S07]  /*2d90*/  IMAD.MOV.U32 R7, RZ, RZ, R9 ;  /* 0x000000ffff077224 */ /* 0x000fce00078e0009 */
.L_x_981:
[----:B------:R-:W-:Y:S05]  /*2da0*/  BSYNC B1 ;  /* 0x0000000000017941 */ /* 0x000fea0003800000 */
.L_x_980:
[----:B-1----:R1:W-:Y:S01]  /*2db0*/  STG.E.128 desc[UR54][R12.64+0x40], R4 ;  /* 0x000040040c007986 */ /* 0x0023e2000c101d36 */
[----:B------:R-:W-:Y:S05]  /*2dc0*/  BRA `(.L_x_975) ;  /* 0x0000000c00307947 */ /* 0x000fea0003800000 */
.L_x_969:
        /* <DEDUP_REMOVED lines=41> */
.L_x_982:
[----:B------:R-:W-:Y:S01]  /*3060*/  IMAD R72, R22, 0x8, R2 ;  /* 0x0000000816487824 */ /* 0x000fe200078e0202 */
[----:B------:R-:W-:Y:S01]  /*3070*/  SHF.L.U32 R59, R184, 0x1f, RZ ;  /* 0x0000001fb83b7819 */ /* 0x000fe200000006ff */
[----:B------:R-:W-:Y:S03]  /*3080*/  BSSY B1, `(.L_x_983) ;  /* 0x0000003000017945 */ /* 0x000fe60003800000 */
[----:B------:R-:W0:Y:S02]  /*3090*/  SYNCS.PHASECHK.TRANS64.TRYWAIT P5, [R72+URZ+0x38890], R59 ;  /* 0x0388903b480075a7 */ /* 0x000e2400080a017f */
[----:B0-----:R-:W-:Y:S05]  /*30a0*/  @!P5 BRA `(.L_x_984) ;  /* 0x00000148009cd947 */ /* 0x001fea0003800000 */
.L_x_1176:
[----:B------:R-:W-:Y:S05]  /*30b0*/  BSYNC B1 ;  /* 0x0000000000017941 */ /* 0x000fea0003800000 */
.L_x_983:
        /* <DEDUP_REMOVED lines=25> */
[----:B------:R-:W-:-:S04]  /*3250*/  IMAD R15, R189, 0x200, R12 ;  /* 0x00000200bd0f7824 */ /* 0x000fc800078e020c */
[----:B------:R-:W-:-:S04]  /*3260*/  IMAD.IADD R15, R32, 0x1, R15 ;  /* 0x00000001200f7824 */ /* 0x000fc800078e020f */
        /* <DEDUP_REMOVED lines=19> */
[C---:B------:R-:W-:Y:S02]  /*33a0*/  PRMT R74, R92.reuse, 0x5432, R74 ;  /* 0x000054325c4a7816 */ /* 0x040fe4000000004a */
        /* <DEDUP_REMOVED lines=24> */
[----:B------:R-:W-:Y:S01]  /*3530*/  SHF.L.U32 R10, R32, 0x10, RZ ;  /* 0x00000010200a7819 */ /* 0x000fe200000006ff */
[-C--:B------:R-:W-:Y:S01]  /*3540*/  FMUL.FTZ R86, R33, R5.reuse ;  /* 0x0000000521567220 */ /* 0x080fe20000410000 */
[----:B------:R-:W-:Y:S01]  /*3550*/  LOP3.LUT R35, R35, 0xffff0000, RZ, 0xc0, !PT ;  /* 0xffff000023237812 */ /* 0x000fe200078ec0ff */
        /* <DEDUP_REMOVED lines=11> */
[----:B------:R-:W-:Y:S01]  /*3610*/  FMUL.FTZ R10, R10, R5 ;  /* 0x000000050a0a7220 */ /* 0x000fe20000410000 */
[----:B------:R-:W-:Y:S01]  /*3620*/  LOP3.LUT R11, R74, 0xffff0000, RZ, 0xc0, !PT ;  /* 0xffff00004a0b7812 */ /* 0x000fe200078ec0ff */
[----:B------:R-:W-:Y:S01]  /*3630*/  FFMA.FTZ R88, R9, R88, -R6 ;  /* 0x0000005809587223 */ /* 0x000fe20000010806 */
[----:B------:R-:W-:Y:S01]  /*3640*/  LOP3.LUT R12, R12, 0xffff0000, RZ, 0xc0, !PT ;  /* 0xffff00000c0c7812 */ /* 0x000fe200078ec0ff */
[----:B------:R-:W-:-:S02]  /*3650*/  IMAD.U32 R15, R34, 0x10000, RZ ;  /* 0x00010000220f7824 */ /* 0x000fc400078e00ff */
[----:B------:R-:W-:Y:S01]  /*3660*/  FFMA.FTZ R35, R9, R78, R8 ;  /* 0x0000004e09237223 */ /* 0x000fe20000010008 */
        /* <DEDUP_REMOVED lines=27> */
[----:B------:R-:W-:Y:S01]  /*3820*/  F2FP.BF16.F32.PACK_AB R13, R95, R94 ;  /* 0x0000005e5f0d723e */ /* 0x000fe200000010ff */
[----:B------:R-:W-:Y:S01]  /*3830*/  IMAD.MOV.U32 R15, RZ, RZ, R88 ;  /* 0x000000ffff0f7224 */ /* 0x000fe200078e0058 */
[----:B------:R-:W-:-:S02]  /*3840*/  F2FP.BF16.F32.PACK_AB R35, R35, R86 ;  /* 0x000000562323723e */ /* 0x000fc400000010ff */
[----:B------:R-:W-:-:S07]  /*3850*/  F2FP.BF16.F32.PACK_AB R32, R5, R10 ;  /* 0x0000000a0520723e */ /* 0x000fce00000010ff */
.L_x_986:
[----:B------:R-:W-:Y:S05]  /*3860*/  BSYNC B1 ;  /* 0x0000000000017941 */ /* 0x000fea0003800000 */
.L_x_985:
        /* <DEDUP_REMOVED lines=10> */
.L_x_968:
[----:B------:R-:W-:-:S13]  /*3910*/  ISETP.NE.AND P3, PT, R185, 0x3, PT ;  /* 0x00000003b900780c */ /* 0x000fda0003f65270 */
[----:B------:R-:W-:Y:S05]  /*3920*/  @!P3 BRA `(.L_x_987) ;  /* 0x000000000004b947 */ /* 0x000fea0003800000 */
[----:B------:R-:W-:Y:S01]  /*3930*/  BPT.TRAP 0x1 ;  /* 0x000000040000795c */ /* 0x000fe20000300000 */
.L_x_987:
[----:B------:R-:W-:Y:S01]  /*3940*/  LEA R72, R22, R2, 0x3 ;  /* 0x0000000216487211 */ /* 0x000fe200078e18ff */
[----:B------:R-:W-:Y:S01]  /*3950*/  IMAD R58, R51, -0x40, R24 ;  /* 0xffffffc0333a7824 */ /* 0x000fe200078e0218 */
[----:B------:R-:W-:Y:S01]  /*3960*/  SHF.L.U32 R59, R184, 0x1f, RZ ;  /* 0x0000001fb83b7819 */ /* 0x000fe200000006ff */
[----:B------:R-:W-:Y:S03]  /*3970*/  BSSY B1, `(.L_x_988) ;  /* 0x0000005000017945 */ /* 0x000fe60003800000 */
[----:B------:R-:W0:Y:S01]  /*3980*/  SYNCS.PHASECHK.TRANS64.TRYWAIT P5, [R72+URZ+0x38890], R59 ;  /* 0x0388903b480075a7 */ /* 0x000e2200080a017f */
[----:B------:R-:W-:-:S04]  /*3990*/  VIMNMX R58, R58, 0x40, PT ;  /* 0x000000403a3a7848 */ /* 0x000fc80003fe0100 */
[----:B------:R-:W-:Y:S01]  /*39a0*/  ISETP.GE.AND P4, PT, R19, R58, PT ;  /* 0x0000003a1300720c */ /* 0x000fe20003f86270 */
[----:B0-----:R-:W-:-:S12]  /*39b0*/  @!P5 BRA `(.L_x_989) ;  /* 0x00000140006cd947 */ /* 0x001fd80003800000 */
.L_x_1177:
[----:B------:R-:W-:Y:S05]  /*39c0*/  BSYNC B1 ;  /* 0x0000000000017941 */ /* 0x000fea0003800000 */
.L_x_988:
        /* <DEDUP_REMOVED lines=12> */
.L_x_975:
[----:B------:R-:W-:Y:S05]  /*3a90*/  BSYNC B0 ;  /* 0x0000000000007941 */ /* 0x000fea0003800000 */
.L_x_967:
        /* <DEDUP_REMOVED lines=17> */
.L_x_991:
[----:B------:R-:W-:Y:S05]  /*3bb0*/  BSYNC B0 ;  /* 0x0000000000007941 */ /* 0x000fea0003800000 */
.L_x_990:
[----:B------:R-:W4:Y:S01]  /*3bc0*/  SYNCS.PHASECHK.TRANS64.TRYWAIT P5, [R72+URZ+0x388b0], R59 ;  /* 0x0388b03b480075a7 */ /* 0x000f2200080a017f */
[----:B------:R-:W-:Y:S01]  /*3bd0*/  BSSY B0, `(.L_x_992) ;  /* 0x0000003000007945 */ /* 0x000fe20003800000 */
[----:B------:R-:W-:-:S03]  /*3be0*/  ISETP.GE.AND P3, PT, R19, R58, PT ;  /* 0x0000003a1300720c */ /* 0x000fc60003f66270 */
[----:B----4-:R-:W-:Y:S10]  /*3bf0*/  @!P5 BRA `(.L_x_993) ;  /* 0x0000013c00f0d947 */ /* 0x010ff40003800000 */
.L_x_1178:
[----:B------:R-:W-:Y:S05]  /*3c00*/  BSYNC B0 ;  /* 0x0000000000007941 */ /* 0x000fea0003800000 */
.L_x_992:
        /* <DEDUP_REMOVED lines=9> */
[----:B------:R-:W-:Y:S01]  /*3ca0*/  ULDC.64 UR4, c[0x0][0x308] ;  /* 0x0000c20000047ab9 */ /* 0x000fe20000000a00 */
[----:B------:R-:W-:-:S02]  /*3cb0*/  IADD3 R78, R16, 0x140, RZ ;  /* 0x00000140104e7810 */ /* 0x000fc40007ffe0ff */
[----:B------:R-:W-:Y:S01]  /*3cc0*/  IMAD R9, R22, 0x8000, R69 ;  /* 0x0000800016097824 */ /* 0x000fe200078e0245 */
[----:B------:R-:W-:Y:S01]  /*3cd0*/  LEA R58, P5, R6, UR4, 0x1 ;  /* 0x00000004063a7c11 */ /* 0x000fe2000f8a08ff */
[----:B------:R-:W-:Y:S01]  /*3ce0*/  IMAD.IADD R5, R7, 0x1, R5 ;  /* 0x0000000107057824 */ /* 0x000fe200078e0205 */
[----:B------:R-:W-:Y:S01]  /*3cf0*/  ULDC UR4, c[0x0][0x310] ;  /* 0x0000c40000047ab9 */ /* 0x000fe20000000800 */
[----:B------:R-:W-:Y:S02]  /*3d00*/  VIADD R4, R16, 0x40 ;  /* 0x0000004010047836 */ /* 0x000fe40000000000 */
[C---:B------:R-:W-:Y:S01]  /*3d10*/  VIADD R81, R9.reuse, 0x20 ;  /* 0x0000002009517836 */ /* 0x040fe20000000000 */
[----:B0---4-:R-:W-:Y:S01]  /*3d20*/  LEA.HI.X R59, R6, UR5, R5, 0x1, P5 ;  /* 0x00000005063b7c11 */ /* 0x011fe2000a8f0c05 */
[C---:B------:R-:W-:Y:S01]  /*3d30*/  @P3 VIADD R81, R9.reuse, 0xffffffe0 ;  /* 0xffffffe009513836 */ /* 0x040fe20000000000 */
[----:B------:R-:W-:Y:S01]  /*3d40*/  ISETP.GE.AND P5, PT, R16, UR4, PT ;  /* 0x0000000410007c0c */ /* 0x000fe2000bfa6270 */
[----:B------:R-:W-:Y:S01]  /*3d50*/  IMAD R80, R9, 0x2, R2 ;  /* 0x0000000209507824 */ /* 0x000fe200078e0202 */
[----:B------:R-:W-:Y:S01]  /*3d60*/  ISETP.GE.AND P3, PT, R4, UR4, PT ;  /* 0x0000000404007c0c */ /* 0x000fe2000bf66270 */
[----:B---3--:R-:W-:-:S02]  /*3d70*/  VIADD R12, R16, 0x80 ;  /* 0x00000080100c7836 */ /* 0x008fc40000000000 */
[C---:B------:R-:W-:Y:S02]  /*3d80*/  VIADD R13, R16.reuse, 0xc0 ;  /* 0x000000c0100d7836 */ /* 0x040fe40000000000 */
[----:B------:R-:W-:Y:S02]  /*3d90*/  VIADD R74, R16, 0x100 ;  /* 0x00000100104a7836 */ /* 0x000fe40000000000 */
[----:B------:R-:W-:-:S04]  /*3da0*/  IMAD R81, R81, 0x2, R2 ;  /* 0x0000000251517824 */ /* 0x000fc800078e0202 */
        /* <DEDUP_REMOVED lines=55> */
.L_x_995:
[----:B------:R-:W-:Y:S05]  /*4120*/  BSYNC B0 ;  /* 0x0000000000007941 */ /* 0x000fea0003800000 */
.L_x_994:
[----:B------:R-:W-:Y:S01]  /*4130*/  @!PT LDS RZ, [RZ] ;  /* 0x00000000fffff984 */ /* 0x000fe20000000800 */
[----:B------:R-:W-:Y:S01]  /*4140*/  @!PT LDS RZ, [RZ] ;  /* 0x00000000fffff984 */ /* 0x000fe20000000800 */
[----:B------:R-:W-:Y:S01]  /*4150*/  @!PT LDS RZ, [RZ] ;  /* 0x00000000fffff984 */ /* 0x000fe20000000800 */
[----:B------:R-:W-:Y:S01]  /*4160*/  @!PT LDS RZ, [RZ] ;  /* 0x00000000fffff984 */ /* 0x000fe20000000800 */
[----:B------:R5:W-:Y:S06]  /*4170*/  MEMBAR.ALL.CTA ;  /* 0x0000000000007992 */ /* 0x000bec0000008000 */
[----:B-----5:R-:W5:Y:S01]  /*4180*/  FENCE.VIEW.ASYNC.S ;  /* 0x00000000000073c6 */ /* 0x020f620000000000 */
[----:B0---4-:R-:W-:Y:S01]  /*4190*/  @!P4 VIADD R72, R72, 0x388c0 ;  /* 0x000388c04848c836 */ /* 0x011fe20000000000 */
[----:B-----5:R0:W-:Y:S04]  /*41a0*/  BAR.SYNC.DEFER_BLOCKING R62, 0x80 ;  /* 0x0002003e0000751d */ /* 0x0201e80000010000 */
[----:B------:R-:W-:Y:S01]  /*41b0*/  @!P4 PRMT R72, RZ, 0x654, R72 ;  /* 0x00000654ff48c816 */ /* 0x000fe20000000048 */
[----:B------:R-:W-:Y:S01]  /*41c0*/  VIADD R22, R22, 0x1 ;  /* 0x0000000116167836 */ /* 0x000fe20000000000 */
[----:B------:R-:W-:-:S02]  /*41d0*/  PLOP3.LUT P3, PT, PT, PT, PT, 0x8, 0x0 ;  /* 0x000000000000781c */ /* 0x000fc40003f6e170 */
[----:B------:R0:W-:Y:S02]  /*41e0*/  @!P4 SYNCS.ARRIVE.TRANS64.RED.A1T0 RZ, [R72+URZ], RZ ;  /* 0x000000ff48ffc9a7 */ /* 0x0001e4000810043f */
[----:B------:R-:W-:-:S04]  /*41f0*/  ISETP.NE.AND P4, PT, R22, 0x2, PT ;  /* 0x000000021600780c */ /* 0x000fc80003f85270 */
[----:B------:R-:W-:Y:S02]  /*4200*/  SEL R5, RZ, 0x1, P4 ;  /* 0x00000001ff057807 */ /* 0x000fe40002000000 */
[----:B------:R-:W-:Y:S02]  /*4210*/  SEL R22, R22, RZ, P4 ;  /* 0x000000ff16167207 */ /* 0x000fe40002000000 */
[----:B------:R-:W-:Y:S01]  /*4220*/  LOP3.LUT R184, R184, R5, RZ, 0x3c, !PT ;  /* 0x00000005b8b87212 */ /* 0x000fe200078e3cff */
[----:B0-----:R-:W-:Y:S06]  /*4230*/  @P2 BRA `(.L_x_996) ;  /* 0xffffffdc00cc2947 */ /* 0x001fec000383ffff */
.L_x_962:
[----:B-1----:R-:W4:Y:S01]  /*4240*/  LDL R4, [R1+0x4] ;  /* 0x0000040001047983 */ /* 0x002f220000100800 */
        /* <DEDUP_REMOVED lines=32> */
[----:B------:R-:W-:Y:S01]  /*4450*/  CS2R R42, SRZ ;  /* 0x00000000002a7805 */ /* 0x000fe2000001ff00 */
        /* <DEDUP_REMOVED lines=23> */
[----:B------:R-:W-:Y:S01]  /*45d0*/  CS2R R46, SRZ ;  /* 0x00000000002e7805 */ /* 0x000fe2000001ff00 */
[----:B------:R-:W-:Y:S01]  /*45e0*/  IMAD.MOV.U32 R169, RZ, RZ, RZ ;  /* 0x000000ffffa97224 */ /* 0x000fe200078e00ff */
[----:B--2---:R-:W-:Y:S02]  /*45f0*/  CS2R R32, SRZ ;  /* 0x0000000000207805 */ /* 0x004fe4000001ff00 */
[----:B------:R-:W-:Y:S02]  /*4600*/  CS2R R174, SRZ ;  /* 0x0000000000ae7805 */ /* 0x000fe4000001ff00 */
[----:B------:R-:W-:Y:S02]  /*4610*/  CS2R R38, SRZ ;  /* 0x0000000000267805 */ /* 0x000fe4000001ff00 */
[----:B------:R-:W-:Y:S02]  /*4620*/  CS2R R176, SRZ ;  /* 0x0000000000b07805 */ /* 0x000fe4000001ff00 */
[----:B------:R-:W-:-:S02]  /*4630*/  MOV R35, RZ ;  /* 0x000000ff00237202 */ /* 0x000fc40000000f00 */
[----:B------:R-:W-:Y:S01]  /*4640*/  CS2R R28, SRZ ;  /* 0x00000000001c7805 */ /* 0x000fe2000001ff00 */
[----:B------:R-:W-:Y:S02]  /*4650*/  IMAD.MOV.U32 R178, RZ, RZ, RZ ;  /* 0x000000ffffb27224 */ /* 0x000fe400078e00ff */
        /* <DEDUP_REMOVED lines=9> */
.L_x_998:
[----:B------:R-:W-:Y:S05]  /*46f0*/  BSYNC B0 ;  /* 0x0000000000007941 */ /* 0x000fea0003800000 */
.L_x_997:
[----:B------:R-:W-:Y:S01]  /*4700*/  BSSY B7, `(.L_x_999) ;  /* 0x0000aa6000077945 */ /* 0x000fe20003800000 */
[----:B------:R-:W-:Y:S02]  /*4710*/  IMAD.MOV.U32 R179, RZ, RZ, RZ ;  /* 0x000000ffffb37224 */ /* 0x000fe400078e00ff */
[----:B------:R-:W-:Y:S01]  /*4720*/  IMAD.MOV.U32 R181, RZ, RZ, RZ ;  /* 0x000000ffffb57224 */ /* 0x000fe200078e00ff */
[----:B------:R-:W-:Y:S06]  /*4730*/  @!P0 BRA `(.L_x_1000) ;  /* 0x0000001800448947 */ /* 0x000fec0003800000 */
[----:B------:R-:W-:Y:S02]  /*4740*/  ISETP.GE.AND P1, PT, R168, 0x1, PT ;  /* 0x00000001a800780c */ /* 0x000fe40003f26270 */
[----:B------:R-:W-:-:S11]  /*4750*/  PLOP3.LUT P0, PT, PT, PT, PT, 0x80, 0x0 ;  /* 0x000000000000781c */ /* 0x000fd60003f0f070 */
[----:B------:R-:W-:Y:S05]  /*4760*/  @!P1 BRA `(.L_x_1001) ;  /* 0x000000a8007c9947 */ /* 0x000fea0003800000 */
[----:B------:R-:W0:Y:S01]  /*4770*/  SHFL.IDX PT, R0, R217, RZ, 0x1f ;  /* 0x00001fffd9007589 */ /* 0x000e2200000e0000 */
[----:B------:R-:W-:Y:S01]  /*4780*/  IMAD.MOV.U32 R5, RZ, RZ, 0x40000040 ;  /* 0x40000040ff057424 */ /* 0x000fe200078e00ff */
[----:B------:R-:W-:Y:S01]  /*4790*/  ISETP.GE.AND P0, PT, R168, 0x41, PT ;  /* 0x00000041a800780c */ /* 0x000fe20003f06270 */
[----:B------:R-:W-:Y:S01]  /*47a0*/  IMAD.MOV.U32 R7, RZ, RZ, 0x40000040 ;  /* 0x40000040ff077424 */ /* 0x000fe200078e00ff */
[----:B------:R-:W-:Y:S01]  /*47b0*/  BAR.SYNC.DEFER_BLOCKING 0xe, 0x100 ;  /* 0x0384000000007b1d */ /* 0x000fe20000010000 */
[----:B------:R-:W-:Y:S01]  /*47c0*/  IMAD.MOV.U32 R11, RZ, RZ, 0x40000040 ;  /* 0x40000040ff0b7424 */ /* 0x000fe200078e00ff */
[----:B------:R-:W-:Y:S01]  /*47d0*/  R2UR UR5, R5 ;  /* 0x00000000050572ca */ /* 0x000fe200000e0000 */
[----:B------:R-:W-:Y:S01]  /*47e0*/  IMAD.MOV.U32 R9, RZ, RZ, 0x40000040 ;  /* 0x40000040ff097424 */ /* 0x000fe200078e00ff */
[----:B------:R-:W-:Y:S01]  /*47f0*/  R2UR UR7, R7 ;  /* 0x00000000070772ca */ /* 0x000fe200000e0000 */
[----:B------:R-:W-:Y:S01]  /*4800*/  IMAD.MOV.U32 R13, RZ, RZ, 0x40000040 ;  /* 0x40000040ff0d7424 */ /* 0x000fe200078e00ff */
[----:B------:R-:W-:Y:S01]  /*4810*/  BSSY B0, `(.L_x_1002) ;  /* 0x00000f6000007945 */ /* 0x000fe20003800000 */
[----:B------:R-:W-:Y:S01]  /*4820*/  IMAD.MOV.U32 R7, RZ, RZ, 0x40000040 ;  /* 0x40000040ff077424 */ /* 0x000fe200078e00ff */
[----:B------:R-:W1:Y:S01]  /*4830*/  S2R R20, SR_TID.X ;  /* 0x0000000000147919 */ /* 0x000e620000002100 */
[----:B0-----:R-:W-:-:S04]  /*4840*/  LEA.HI R3, R0, R0, RZ, 0x1 ;  /* 0x0000000000037211 */ /* 0x001fc800078f08ff */
[----:B------:R-:W-:Y:S01]  /*4850*/  LOP3.LUT R3, R3, 0x1fffe, RZ, 0xc0, !PT ;  /* 0x0001fffe03037812 */ /* 0x000fe200078ec0ff */
[----:B-----5:R-:W-:-:S04]  /*4860*/  WARPGROUP.ARRIVE ;  /* 0x00000000000079c5 */ /* 0x020fc80000000000 */
[----:B------:R-:W-:Y:S02]  /*4870*/  IMAD.IADD R3, R0, 0x1, -R3 ;  /* 0x0000000100037824 */ /* 0x000fe400078e0a03 */
[----:B------:R-:W-:Y:S02]  /*4880*/  VIADD R0, R2, 0x36400 ;  /* 0x0003640002007836 */ /* 0x000fe40000000000 */
[----:B------:R-:W-:-:S03]  /*4890*/  IMAD R3, R3, 0x8000, R2 ;  /* 0x0000800003037824 */ /* 0x000fc600078e0202 */
[----:B------:R-:W-:Y:S01]  /*48a0*/  SHF.R.U32.HI R0, RZ, 0x4, R0 ;  /* 0x00000004ff007819 */ /* 0x000fe20000011600 */
[----:B------:R-:W-:-:S03]  /*48b0*/  VIADD R3, R3, 0x400 ;  /* 0x0000040003037836 */ /* 0x000fc60000000000 */
[----:B------:R-:W-:Y:S02]  /*48c0*/  LOP3.LUT R0, R0, 0x3fff, RZ, 0xc0, !PT ;  /* 0x00003fff00007812 */ /* 0x000fe400078ec0ff */
[----:B------:R-:W-:Y:S02]  /*48d0*/  SHF.R.U32.HI R3, RZ, 0x4, R3 ;  /* 0x00000004ff037819 */ /* 0x000fe40000011603 */
[----:B------:R-:W-:Y:S02]  /*48e0*/  LOP3.LUT R4, R0, 0x10000, RZ, 0xfc, !PT ;  /* 0x0001000000047812 */ /* 0x000fe400078efcff */
[----:B------:R-:W-:Y:S02]  /*48f0*/  LOP3.LUT R3, R3, 0x3fff, RZ, 0xc0, !PT ;  /* 0x00003fff03037812 */ /* 0x000fe400078ec0ff */
[----:B------:R-:W-:Y:S02]  /*4900*/  R2UR UR4, R4 ;  /* 0x00000000040472ca */ /* 0x000fe400000e0000 */
[----:B------:R-:W-:-:S02]  /*4910*/  LOP3.LUT R15, R3, 0x2000000, RZ, 0xfc, !PT ;  /* 0x02000000030f7812 */ /* 0x000fc400078efcff */
[----:B------:R-:W-:Y:S02]  /*4920*/  IADD3 R10, R4, 0x2, RZ ;  /* 0x00000002040a7810 */ /* 0x000fe40007ffe0ff */
[----:B-1----:R-:W-:Y:S01]  /*4930*/  LOP3.LUT R20, R20, 0x7f, RZ, 0xc0, !PT ;  /* 0x0000007f14147812 */ /* 0x002fe200078ec0ff */
[----:B------:R-:W-:-:S03]  /*4940*/  IMAD R6, R18, 0x1000, R15 ;  /* 0x0000100012067824 */ /* 0x000fc600078e020f */
[----:B------:R-:W-:Y:S01]  /*4950*/  ISETP.NE.AND P2, PT, R20, RZ, PT ;  /* 0x000000ff1400720c */ /* 0x000fe20003f45270 */
[C---:B------:R-:W-:Y:S01]  /*4960*/  VIADD R8, R6.reuse, 0x80 ;  /* 0x0000008006087836 */ /* 0x040fe20000000000 */
[C---:B------:R-:W-:Y:S01]  /*4970*/  R2UR UR6, R6.reuse ;  /* 0x00000000060672ca */ /* 0x040fe200000e0000 */
[C---:B------:R-:W-:Y:S02]  /*4980*/  VIADD R12, R6.reuse, 0x100 ;  /* 0x00000100060c7836 */ /* 0x040fe40000000000 */
[----:B------:R-:W-:-:S08]  /*4990*/  VIADD R6, R6, 0x180 ;  /* 0x0000018006067836 */ /* 0x000fd00000000000 */
[----:B------:R-:W-:Y:S02]  /*49a0*/  @!P2 IMAD R0, R18, 0x8, R2 ;  /* 0x000000081200a824 */ /* 0x000fe400078e0202 */
[----:B------:R-:W-:Y:S01]  /*49b0*/  HGMMA.64x256x16.F32.BF16 R24, gdesc[UR4].tnspB, RZ, !UPT, gsb0 ;  /* 0x43e00000041879f0 */ /* 0x000fe2000c0018ff */
[----:B------:R-:W-:Y:S01]  /*49c0*/  R2UR UR4, R10 ;  /* 0x000000000a0472ca */ /* 0x000fe200000e0000 */
[----:B------:R-:W-:Y:S01]  /*49d0*/  @!P2 VIADD R0, R0, 0x38860 ;  /* 0x000388600000a836 */ /* 0x000fe20000000000 */
[----:B------:R-:W-:Y:S02]  /*49e0*/  R2UR UR5, R11 ;  /* 0x000000000b0572ca */ /* 0x000fe400000e0000 */
[----:B------:R-:W-:Y:S01]  /*49f0*/  R2UR UR6, R8 ;  /* 0x00000000080672ca */ /* 0x000fe200000e0000 */
[----:B------:R-:W-:Y:S01]  /*4a00*/  VIADD R8, R4, 0x4 ;  /* 0x0000000404087836 */ /* 0x000fe20000000000 */
[----:B------:R-:W-:Y:S01]  /*4a10*/  R2UR UR7, R9 ;  /* 0x00000000090772ca */ /* 0x000fe200000e0000 */
[----:B------:R-:W-:Y:S01]  /*4a20*/  IMAD.MOV.U32 R9, RZ, RZ, 0x40000040 ;  /* 0x40000040ff097424 */ /* 0x000fe200078e00ff */
[----:B------:R-:W-:Y:S01]  /*4a30*/  @!P2 PRMT R0, RZ, 0x654, R0 ;  /* 0x00000654ff00a816 */ /* 0x000fe20000000000 */
[----:B------:R-:W-:-:S02]  /*4a40*/  WARPGROUP.DEPBAR.LE gsb0, 0x0 ;  /* 0x00008000000079c5 */ /* 0x000fc40000010000 */
[----:B------:R-:W-:-:S15]  /*4a50*/  WARPGROUP.ARRIVE ;  /* 0x00000000000079c5 */ /* 0x000fde0000000000 */
[----:B------:R-:W-:-:S01]  /*4a60*/  NOP ;  /* 0x0000000000007918 */ /* 0x000fc20000000000 */
[----:B------:R-:W-:Y:S01]  /*4a70*/  HGMMA.64x256x16.F32.BF16 R24, gdesc[UR4].tnspB, R24, gsb0 ;  /* 0x43e00000041879f0 */ /* 0x000fe20008001818 */
[----:B------:R-:W-:Y:S02]  /*4a80*/  R2UR UR4, R8 ;  /* 0x00000000080472ca */ /* 0x000fe400000e0000 */
[----:B------:R-:W-:Y:S02]  /*4a90*/  R2UR UR5, R9 ;  /* 0x00000000090572ca */ /* 0x000fe400000e0000 */
[----:B------:R-:W-:Y:S01]  /*4aa0*/  R2UR UR6, R12 ;  /* 0x000000000c0672ca */ /* 0x000fe200000e0000 */
[----:B------:R-:W-:Y:S01]  /*4ab0*/  VIADD R12, R4, 0x6 ;  /* 0x00000006040c7836 */ /* 0x000fe20000000000 */
[----:B------:R-:W-:Y:S01]  /*4ac0*/  R2UR UR7, R13 ;  /* 0x000000000d0772ca */ /* 0x000fe200000e0000 */
[----:B------:R-:W-:Y:S01]  /*4ad0*/  IMAD.MOV.U32 R13, RZ, RZ, 0x40000040 ;  /* 0x40000040ff0d7424 */ /* 0x000fe200078e00ff */
[----:B------:R-:W-:Y:S02]  /*4ae0*/  WARPGROUP.DEPBAR.LE gsb0, 0x0 ;  /* 0x00008000000079c5 */ /* 0x000fe40000010000 */
[----:B------:R-:W-:-:S15]  /*4af0*/  WARPGROUP.ARRIVE ;  /* 0x00000000000079c5 */ /* 0x000fde0000000000 */
[----:B------:R-:W-:-:S02]  /*4b00*/  NOP ;  /* 0x0000000000007918 */ /* 0x000fc40000000000 */
        /* <DEDUP_REMOVED lines=12> */
[----:B------:R-:W-:Y:S05]  /*4bd0*/  @!P0 BRA `(.L_x_1003) ;  /* 0x0000000800e48947 */ /* 0x000fea0003800000 */
[----:B------:R-:W-:-:S07]  /*4be0*/  VIADD R182, R182, 0xfffffffe ;  /* 0xfffffffeb6b67836 */ /* 0x000fce0000000000 */
.L_x_1004:
[----:B------:R-:W-:Y:S01]  /*4bf0*/  BAR.SYNC.DEFER_BLOCKING 0xe, 0x100 ;  /* 0x0384000000007b1d */ /* 0x000fe20000010000 */
[----:B------:R-:W-:Y:S01]  /*4c00*/  IMAD R3, R18, 0x40, R188 ;  /* 0x0000004012037824 */ /* 0x000fe200078e02bc */
[----:B------:R-:W-:Y:S01]  /*4c10*/  R2UR UR4, R4 ;  /* 0x00000000040472ca */ /* 0x000fe200000e0000 */
[----:B------:R-:W-:Y:S01]  /*4c20*/  VIADD R18, R18, 0x1 ;  /* 0x0000000112127836 */ /* 0x000fe20000000000 */
[----:B------:R-:W-:Y:S01]  /*4c30*/  R2UR UR5, R5 ;  /* 0x00000000050572ca */ /* 0x000fe200000e0000 */
[----:B------:R-:W-:Y:S01]  /*4c40*/  IMAD.MOV.U32 R7, RZ, RZ, 0x40000040 ;  /* 0x40000040ff077424 */ /* 0x000fe200078e00ff */
[----:B------:R-:W-:Y:S01]  /*4c50*/  LEA R3, R3, R2, 0x2 ;  /* 0x0000000203037211 */ /* 0x000fe200078e10ff */
[----:B------:R-:W-:Y:S01]  /*4c60*/  IMAD.MOV.U32 R21, RZ, RZ, 0x40000040 ;  /* 0x40000040ff157424 */ /* 0x000fe200078e00ff */
[C---:B------:R-:W-:Y:S02]  /*4c70*/  ISETP.NE.AND P0, PT, R18.reuse, 0x2, PT ;  /* 0x000000021200780c */ /* 0x040fe40003f05270 */
[----:B------:R-:W-:Y:S01]  /*4c80*/  R2UR UR7, R7 ;  /* 0x00000000070772ca */ /* 0x000fe200000e0000 */
[----:B------:R-:W-:Y:S01]  /*4c90*/  IMAD.MOV.U32 R7, RZ, RZ, 0x40000040 ;  /* 0x40000040ff077424 */ /* 0x000fe200078e00ff */
[----:B------:R-:W-:-:S02]  /*4ca0*/  SEL R18, R18, RZ, P0 ;  /* 0x000000ff12127207 */ /* 0x000fc40000000000 */
[C---:B------:R-:W-:Y:S01]  /*4cb0*/  ISETP.GT.AND P1, PT, R182.reuse, RZ, PT ;  /* 0x000000ffb600720c */ /* 0x040fe20003f24270 */
[----:B------:R-:W-:Y:S02]  /*4cc0*/  VIADD R182, R182, 0xffffffff ;  /* 0xffffffffb6b67836 */ /* 0x000fe40000000000 */
[----:B------:R-:W-:-:S04]  /*4cd0*/  IMAD R6, R18, 0x1000, R15 ;  /* 0x0000100012067824 */ /* 0x000fc800078e020f */
[C---:B------:R-:W-:Y:S01]  /*4ce0*/  VIADD R20, R6.reuse, 0x80 ;  /* 0x0000008006147836 */ /* 0x040fe20000000000 */
[----:B------:R-:W-:Y:S01]  /*4cf0*/  R2UR UR6, R6 ;  /* 0x00000000060672ca */ /* 0x000fe200000e0000 */
[----:B0-----:R-:W0:Y:S04]  /*4d00*/  LDS R0, [R3+0x38400] ;  /* 0x0384000003007984 */ /* 0x001e280000000800 */
        /* <DEDUP_REMOVED lines=129> */
[----:B------:R-:W-:-:S04]  /*5520*/  @!P2 IMAD R0, R18, 0x8, R2 ;  /* 0x000000081200a824 */ /* 0x000fc800078e0202 */
[----:B------:R-:W-:Y:S01]  /*5530*/  @!P2 VIADD R0, R0, 0x38860 ;  /* 0x000388600000a836 */ /* 0x000fe20000000000 */
[----:B------:R-:W-:-:S04]  /*5540*/  WARPGROUP.ARRIVE ;  /* 0x00000000000079c5 */ /* 0x000fc80000000000 */
[----:B------:R-:W-:Y:S02]  /*5550*/  @!P2 PRMT R0, RZ, 0x654, R0 ;  /* 0x00000654ff00a816 */ /* 0x000fe40000000000 */
[----:B------:R-:W-:Y:S01]  /*5560*/  HGMMA.64x256x16.F32.BF16 R24, gdesc[UR4].tnspB, R24, gsb0 ;  /* 0x43e00000041879f0 */ /* 0x000fe20008001818 */
[----:B------:R-:W-:Y:S02]  /*5570*/  R2UR UR4, R10 ;  /* 0x000000000a0472ca */ /* 0x000fe400000e0000 */
[----:B------:R-:W-:Y:S02]  /*5580*/  R2UR UR5, R11 ;  /* 0x000000000b0572ca */ /* 0x000fe400000e0000 */
[----:B------:R-:W-:Y:S01]  /*5590*/  R2UR UR6, R20 ;  /* 0x00000000140672ca */ /* 0x000fe200000e0000 */
[----:B------:R-:W-:Y:S01]  /*55a0*/  VIADD R20, R6, 0x100 ;  /* 0x0000010006147836 */ /* 0x000fe20000000000 */
[----:B------:R-:W-:Y:S01]  /*55b0*/  R2UR UR7, R21 ;  /* 0x00000000150772ca */ /* 0x000fe200000e0000 */
[----:B------:R-:W-:-:S02]  /*55c0*/  IMAD.MOV.U32 R21, RZ, RZ, 0x40000040 ;  /* 0x40000040ff157424 */ /* 0x000fc400078e00ff */
[----:B------:R-:W-:Y:S01]  /*55d0*/  VIADD R6, R6, 0x180 ;  /* 0x0000018006067836 */ /* 0x000fe20000000000 */
[----:B------:R-:W-:Y:S02]  /*55e0*/  WARPGROUP.DEPBAR.LE gsb0, 0x0 ;  /* 0x00008000000079c5 */ /* 0x000fe40000010000 */
[----:B------:R-:W-:-:S15]  /*55f0*/  WARPGROUP.ARRIVE ;  /* 0x00000000000079c5 */ /* 0x000fde0000000000 */
        /* <DEDUP_REMOVED lines=19> */
[----:B------:R0:W-:Y:S02]  /*5730*/  @!P2 SYNCS.ARRIVE.TRANS64.RED.A1T0 RZ, [R0+URZ], RZ ;  /* 0x000000ff00ffa9a7 */ /* 0x0001e4000810043f */
[----:B0-----:R-:W-:-:S04]  /*5740*/  SEL R0, RZ, 0x1, P0 ;  /* 0x00000001ff007807 */ /* 0x001fc80000000000 */
[----:B------:R-:W-:Y:S01]  /*5750*/  LOP3.LUT R23, R23, R0, RZ, 0x3c, !PT ;  /* 0x0000000017177212 */ /* 0x000fe200078e3cff */
[----:B------:R-:W-:Y:S06]  /*5760*/  @P1 BRA `(.L_x_1004) ;  /* 0xfffffff400201947 */ /* 0x000fec000383ffff */
.L_x_1003:
[----:B------:R-:W-:Y:S05]  /*5770*/  BSYNC B0 ;  /* 0x0000000000007941 */ /* 0x000fea0003800000 */
.L_x_1002:
[----:B------:R-:W-:Y:S01]  /*5780*/  BAR.SYNC.DEFER_BLOCKING 0xe, 0x100 ;  /* 0x0384000000007b1d */ /* 0x000fe20000010000 */
[C---:B------:R-:W-:Y:S01]  /*5790*/  IMAD R3, R18.reuse, 0x40, R188 ;  /* 0x0000004012037824 */ /* 0x040fe200078e02bc */
[----:B------:R-:W-:Y:S01]  /*57a0*/  PLOP3.LUT P0, PT, PT, PT, PT, 0x8, 0x0 ;  /* 0x000000000000781c */ /* 0x000fe20003f0e170 */
[----:B------:R-:W-:Y:S02]  /*57b0*/  VIADD R18, R18, 0x1 ;  /* 0x0000000112127836 */ /* 0x000fe40000000000 */
[----:B------:R-:W-:-:S03]  /*57c0*/  IMAD R3, R3, 0x4, R2 ;  /* 0x0000000403037824 */ /* 0x000fc600078e0202 */
[----:B------:R-:W-:-:S04]  /*57d0*/  ISETP.NE.AND P1, PT, R18, 0x2, PT ;  /* 0x000000021200780c */ /* 0x000fc80003f25270 */
[----:B------:R-:W-:Y:S02]  /*57e0*/  SEL R4, RZ, 0x1, P1 ;  /* 0x00000001ff047807 */ /* 0x000fe40000800000 */
[----:B------:R-:W-:Y:S02]  /*57f0*/  SEL R18, R18, RZ, P1 ;  /* 0x000000ff12127207 */ /* 0x000fe40000800000 */
[----:B------:R-:W-:Y:S01]  /*5800*/  LOP3.LUT R23, R23, R4, RZ, 0x3c, !PT ;  /* 0x0000000417177212 */ /* 0x000fe200078e3cff */
        /* <DEDUP_REMOVED lines=132> */
.L_x_1000:
        /* <DEDUP_REMOVED lines=31> */
.L_x_1006:
[----:B------:R-:W-:Y:S05]  /*6240*/  BSYNC B6 ;  /* 0x0000000000067941 */ /* 0x000fea0003800000 */
.L_x_1005:
        /* <DEDUP_REMOVED lines=12> */
.L_x_1010:
[----:B-1----:R1:W2:Y:S02]  /*6310*/  SYNCS.PHASECHK.TRANS64.TRYWAIT P0, [R2+URZ+0x38800], R5 ;  /* 0x03880005020075a7 */ /* 0x0022a4000800017f */
[----:B--2---:R-:W-:Y:S05]  /*6320*/  @!P0 NANOSLEEP.SYNCS 0x989680 ;  /* 0x009896800000895d */ /* 0x004fea0003900000 */
[----:B------:R-:W2:Y:S02]  /*6330*/  @!P0 SYNCS.PHASECHK.TRANS64 P0, [R2+URZ+0x38800], R5 ;  /* 0x03880005020085a7 */ /* 0x000ea4000800007f */
[----:B--2---:R-:W-:Y:S05]  /*6340*/  @!P0 BRA `(.L_x_1010) ;  /* 0xfffffffc00f08947 */ /* 0x004fea000383ffff */
.L_x_1009:
[----:B------:R-:W-:Y:S05]  /*6350*/  BSYNC B0 ;  /* 0x0000000000007941 */ /* 0x000fea0003800000 */
.L_x_1008:
[----:B------:R-:W-:Y:S05]  /*6360*/  BRA `(.L_x_1011) ;  /* 0x00000020007c7947 */ /* 0x000fea0003800000 */
.L_x_1007:
        /* <DEDUP_REMOVED lines=13> */
[-C--:B------:R-:W-:Y:S01]  /*6440*/  IADD3 R3, P6, R29, R4.reuse, RZ ;  /* 0x000000041d037210 */ /* 0x080fe20007fde0ff */
[----:B------:R-:W-:Y:S01]  /*6450*/  IMAD.WIDE.U32 R6, R27, UR6, RZ ;  /* 0x000000061b067c25 */ /* 0x000fe2000f8e00ff */
[----:B------:R-:W-:Y:S02]  /*6460*/  IADD3 R11, R11, R5, RZ ;  /* 0x000000050b0b7210 */ /* 0x000fe40007ffe0ff */
[----:B------:R-:W-:Y:S01]  /*6470*/  SHF.R.S32.HI R12, RZ, 0x1f, R29 ;  /* 0x0000001fff0c7819 */ /* 0x000fe2000001141d */
[----:B------:R-:W-:Y:S01]  /*6480*/  IMAD R9, R27, UR7, R0 ;  /* 0x000000071b097c24 */ /* 0x000fe2000f8e0200 */
[----:B------:R-:W-:Y:S01]  /*6490*/  LEA R24, P2, R4, UR4, 0x1 ;  /* 0x0000000404187c11 */ /* 0x000fe2000f8408ff */
[----:B------:R-:W-:Y:S01]  /*64a0*/  ULDC.64 UR6, c[0x0][0x3e0] ;  /* 0x0000f80000067ab9 */ /* 0x000fe20000000a00 */
[----:B------:R-:W-:Y:S01]  /*64b0*/  IADD3 R5, P1, R16, R4, RZ ;  /* 0x0000000410057210 */ /* 0x000fe20007f3e0ff */
[--C-:B------:R-:W-:Y:S01]  /*64c0*/  IMAD.X R10, R12, 0x1, R11.reuse, P6 ;  /* 0x000000010c0a7824 */ /* 0x100fe200030e060b */
[----:B------:R-:W-:Y:S01]  /*64d0*/  LEA.HI.X R26, R4, UR5, R11, 0x1, P2 ;  /* 0x00000005041a7c11 */ /* 0x000fe200090f0c0b */
[----:B------:R-:W-:Y:S01]  /*64e0*/  IMAD.IADD R9, R9, 0x1, R7 ;  /* 0x0000000109097824 */ /* 0x000fe200078e0207 */
[-C--:B------:R-:W-:Y:S01]  /*64f0*/  IADD3 R8, P2, R29, R6.reuse, RZ ;  /* 0x000000061d087210 */ /* 0x080fe20007f5e0ff */
[----:B------:R-:W-:Y:S01]  /*6500*/  IMAD.X R4, R14, 0x1, R11, P1 ;  /* 0x000000010e047824 */ /* 0x000fe200008e060b */
[----:B------:R-:W-:-:S02]  /*6510*/  IADD3 R0, P4, R16, R6, RZ ;  /* 0x0000000610007210 */ /* 0x000fc40007f9e0ff */
[C---:B------:R-:W-:Y:S01]  /*6520*/  LEA R32, P5, R3.reuse, UR4, 0x1 ;  /* 0x0000000403207c11 */ /* 0x040fe2000f8a08ff */
[--C-:B------:R-:W-:Y:S01]  /*6530*/  IMAD.X R7, R12, 0x1, R9.reuse, P2 ;  /* 0x000000010c077824 */ /* 0x100fe200010e0609 */
[----:B------:R-:W-:Y:S02]  /*6540*/  LEA R27, P3, R6, UR6, 0x1 ;  /* 0x00000006061b7c11 */ /* 0x000fe4000f8608ff */
[----:B------:R-:W-:Y:S01]  /*6550*/  LEA.HI.X R33, R3, UR5, R10, 0x1, P5 ;  /* 0x0000000503217c11 */ /* 0x000fe2000a8f0c0a */
[----:B------:R-:W-:Y:S01]  /*6560*/  IMAD.X R3, R14, 0x1, R9, P4 ;  /* 0x000000010e037824 */ /* 0x000fe200020e0609 */
[----:B------:R-:W-:Y:S02]  /*6570*/  LEA R34, P6, R8, UR6, 0x1 ;  /* 0x0000000608227c11 */ /* 0x000fe4000f8c08ff */
[----:B------:R-:W-:Y:S02]  /*6580*/  LEA R36, P1, R5, UR4, 0x1 ;  /* 0x0000000405247c11 */ /* 0x000fe4000f8208ff */
[----:B------:R-:W-:-:S02]  /*6590*/  LEA R38, P2, R0, UR6, 0x1 ;  /* 0x0000000600267c11 */ /* 0x000fc4000f8408ff */
[----:B------:R-:W-:Y:S02]  /*65a0*/  LEA.HI.X R35, R8, UR7, R7, 0x1, P6 ;  /* 0x0000000708237c11 */ /* 0x000fe4000b0f0c07 */
        /* <DEDUP_REMOVED lines=20> */
.L_x_1013:
[----:B------:R-:W-:Y:S05]  /*66f0*/  BSYNC B6 ;  /* 0x0000000000067941 */ /* 0x000fea0003800000 */
.L_x_1012:
        /* <DEDUP_REMOVED lines=18> */
[C---:B------:R-:W-:Y:S01]  /*6820*/  IADD3 R0, R29.reuse, 0x10, RZ ;  /* 0x000000101d007810 */ /* 0x040fe20007ffe0ff */
        /* <DEDUP_REMOVED lines=11> */
.L_x_1017:
[----:B------:R-:W-:Y:S05]  /*68e0*/  BSYNC B1 ;  /* 0x0000000000017941 */ /* 0x000fea0003800000 */
.L_x_1016:
[----:B------:R-:W-:Y:S01]  /*68f0*/  UMOV UR4, 0xffffffff ;  /* 0xffffffff00047882 */ /* 0x000fe20000000000 */
[----:B-----5:R-:W-:Y:S01]  /*6900*/  IMAD.MOV.U32 R25, RZ, RZ, R8 ;  /* 0x000000ffff197224 */ /* 0x020fe200078e0008 */
[--C-:B------:R-:W-:Y:S01]  /*6910*/  SHF.R.U64 R37, R8, 0x10, R9.reuse ;  /* 0x0000001008257819 */ /* 0x100fe20000001209 */
[--C-:B------:R-:W-:Y:S01]  /*6920*/  IMAD.MOV.U32 R31, RZ, RZ, R9.reuse ;  /* 0x000000ffff1f7224 */ /* 0x100fe200078e0009 */
[----:B------:R-:W-:Y:S02]  /*6930*/  SHF.R.U32.HI R38, RZ, 0x10, R9 ;  /* 0x00000010ff267819 */ /* 0x000fe40000011609 */
[----:B------:R-:W-:Y:S01]  /*6940*/  LEA.HI R0, R213, R213, RZ, 0x1 ;  /* 0x000000d5d5007211 */ /* 0x000fe200078f08ff */
[----:B------:R-:W-:Y:S06]  /*6950*/  BRA.DIV UR4, `(.L_x_1018) ;  /* 0x0000011204ac7947 */ /* 0x000fec000b800000 */
.L_x_1181:
[----:B------:R-:W-:Y:S01]  /*6960*/  UMOV UR4, 0xffffffff ;  /* 0xffffffff00047882 */ /* 0x000fe20000000000 */
[----:B------:R-:W-:Y:S02]  /*6970*/  LOP3.LUT R0, R0, 0xfffffffe, RZ, 0xc0, !PT ;  /* 0xfffffffe00007812 */ /* 0x000fe400078ec0ff */
[----:B------:R-:W-:Y:S05]  /*6980*/  BRA.DIV UR4, `(.L_x_1019) ;  /* 0x0000011204c87947 */ /* 0x000fea000b800000 */
.L_x_1184:
[----:B------:R-:W-:Y:S01]  /*6990*/  UMOV UR4, 0xffffffff ;  /* 0xffffffff00047882 */ /* 0x000fe20000000000 */
[----:B------:R-:W-:Y:S02]  /*69a0*/  IMAD.IADD R3, R213, 0x1, -R0 ;  /* 0x00000001d5037824 */ /* 0x000fe400078e0a00 */
[----:B------:R-:W-:Y:S05]  /*69b0*/  BRA.DIV UR4, `(.L_x_1020) ;  /* 0x0000011204e47947 */ /* 0x000fea000b800000 */
.L_x_1187:
[----:B------:R-:W-:Y:S01]  /*69c0*/  UMOV UR4, 0xffffffff ;  /* 0xffffffff00047882 */ /* 0x000fe20000000000 */
[----:B------:R-:W-:Y:S02]  /*69d0*/  SHF.L.U32 R9, R3, 0x1f, RZ ;  /* 0x0000001f03097819 */ /* 0x000fe400000006ff */
[----:B------:R-:W-:Y:S05]  /*69e0*/  BRA.DIV UR4, `(.L_x_1021) ;  /* 0x0000011604007947 */ /* 0x000fea000b800000 */
.L_x_1190:
[----:B------:R-:W1:Y:S01]  /*69f0*/  SYNCS.PHASECHK.TRANS64.TRYWAIT P0, [R2+URZ+0x38800], R9 ;  /* 0x03880009020075a7 */ /* 0x000e62000800017f */
[----:B------:R-:W-:Y:S01]  /*6a00*/  LOP3.LUT P2, RZ, R186, 0x4, RZ, 0xc0, !PT ;  /* 0x00000004baff7812 */ /* 0x000fe2000784c0ff */
[----:B------:R-:W-:Y:S01]  /*6a10*/  IMAD R11, R189, 0x200, R10 ;  /* 0x00000200bd0b7824 */ /* 0x000fe200078e020a */
[----:B------:R-:W-:Y:S01]  /*6a20*/  SHF.R.U64 R12, R20, 0x10, R21 ;  /* 0x00000010140c7819 */ /* 0x000fe20000001215 */
[----:B0-----:R-:W-:Y:S01]  /*6a30*/  IMAD.MOV.U32 R35, RZ, RZ, R6 ;  /* 0x000000ffff237224 */ /* 0x001fe200078e0006 */
[----:B------:R-:W-:Y:S01]  /*6a40*/  SHF.R.U64 R6, R6, 0x10, R7 ;  /* 0x0000001006067819 */ /* 0x000fe20000001207 */
[----:B------:R-:W-:Y:S01]  /*6a50*/  IMAD R8, R11, 0x2, R2 ;  /* 0x000000020b087824 */ /* 0x000fe200078e0202 */
[----:B------:R-:W-:Y:S01]  /*6a60*/  SHF.R.U64 R11, R4, 0x10, R5 ;  /* 0x00000010040b7819 */ /* 0x000fe20000001205 */
[----:B------:R-:W-:Y:S01]  /*6a70*/  IMAD.MOV.U32 R10, RZ, RZ, R20 ;  /* 0x000000ffff0a7224 */ /* 0x000fe200078e0014 */
[--C-:B------:R-:W-:Y:S01]  /*6a80*/  SHF.R.U32.HI R13, RZ, 0x10, R21.reuse ;  /* 0x00000010ff0d7819 */ /* 0x100fe20000011615 */
[----:B------:R-:W-:Y:S01]  /*6a90*/  IMAD.MOV.U32 R32, RZ, RZ, R21 ;  /* 0x000000ffff207224 */ /* 0x000fe200078e0015 */
[----:B------:R-:W-:Y:S01]  /*6aa0*/  BSSY B1, `(.L_x_1022) ;  /* 0x0000012000017945 */ /* 0x000fe20003800000 */
[----:B------:R-:W-:Y:S01]  /*6ab0*/  IMAD.MOV.U32 R33, RZ, RZ, R4 ;  /* 0x000000ffff217224 */ /* 0x000fe200078e0004 */
[----:B------:R-:W-:Y:S01]  /*6ac0*/  PRMT R28, R31, 0x5410, R38 ;  /* 0x000054101f1c7816 */ /* 0x000fe20000000026 */
[--C-:B------:R-:W-:Y:S01]  /*6ad0*/  IMAD.MOV.U32 R34, RZ, RZ, R5.reuse ;  /* 0x000000ffff227224 */ /* 0x100fe200078e0005 */
[----:B------:R-:W-:Y:S01]  /*6ae0*/  SHF.R.U32.HI R5, RZ, 0x10, R5 ;  /* 0x00000010ff057819 */ /* 0x000fe20000011605 */
[--C-:B------:R-:W-:Y:S01]  /*6af0*/  IMAD.MOV.U32 R36, RZ, RZ, R7.reuse ;  /* 0x000000ffff247224 */ /* 0x100fe200078e0007 */
[----:B------:R-:W-:Y:S01]  /*6b00*/  SHF.R.U32.HI R7, RZ, 0x10, R7 ;  /* 0x00000010ff077819 */ /* 0x000fe20000011607 */
[C---:B------:R-:W-:Y:S01]  /*6b10*/  VIADD R4, R8.reuse, 0x20400 ;  /* 0x0002040008047836 */ /* 0x040fe20000000000 */
[----:B------:R-:W-:Y:S01]  /*6b20*/  PRMT R27, R25, 0x5410, R37 ;  /* 0x00005410191b7816 */ /* 0x000fe20000000025 */
[----:B------:R-:W-:Y:S01]  /*6b30*/  VIADD R0, R8, 0x20440 ;  /* 0x0002044008007836 */ /* 0x000fe20000000000 */
[----:B------:R-:W-:Y:S01]  /*6b40*/  PRMT R31, R10, 0x5410, R12 ;  /* 0x000054100a1f7816 */ /* 0x000fe2000000000c */
[----:B------:R-:W-:Y:S01]  /*6b50*/  @P2 VIADD R0, R4, 0xffffffc0 ;  /* 0xffffffc004002836 */ /* 0x000fe20000000000 */
[----:B------:R-:W-:-:S02]  /*6b60*/  PRMT R32, R32, 0x5410, R13 ;  /* 0x0000541020207816 */ /* 0x000fc4000000000d */
[----:B------:R-:W-:Y:S02]  /*6b70*/  PRMT R33, R33, 0x5410, R11 ;  /* 0x0000541021217816 */ /* 0x000fe4000000000b */
[----:B------:R-:W-:Y:S02]  /*6b80*/  PRMT R34, R34, 0x5410, R5 ;  /* 0x0000541022227816 */ /* 0x000fe40000000005 */
[----:B------:R-:W-:Y:S02]  /*6b90*/  PRMT R35, R35, 0x5410, R6 ;  /* 0x0000541023237816 */ /* 0x000fe40000000006 */
[----:B------:R-:W-:Y:S01]  /*6ba0*/  PRMT R36, R36, 0x5410, R7 ;  /* 0x0000541024247816 */ /* 0x000fe20000000007 */
[----:B-1----:R-:W-:Y:S06]  /*6bb0*/  @!P0 BRA `(.L_x_1023) ;  /* 0x0000011000b48947 */ /* 0x002fec0003800000 */
.L_x_1191:
[----:B------:R-:W-:Y:S05]  /*6bc0*/  BSYNC B1 ;  /* 0x0000000000017941 */ /* 0x000fea0003800000 */
.L_x_1022:
        /* <DEDUP_REMOVED lines=8> */
[----:B------:R-:W0:Y:S01]  /*6c50*/  LDS.128 R4, [R8+0x20400] ;  /* 0x0204000008047984 */ /* 0x000e220000000c00 */
[----:B------:R-:W-:Y:S01]  /*6c60*/  IMAD.U32 R15, R33, 0x10000, RZ ;  /* 0x00010000210f7824 */ /* 0x000fe200078e00ff */
[C---:B------:R-:W-:Y:S01]  /*6c70*/  LOP3.LUT R14, R27.reuse, 0xffff0000, RZ, 0xc0, !PT ;  /* 0xffff00001b0e7812 */ /* 0x040fe200078ec0ff */
[----:B------:R-:W-:Y:S01]  /*6c80*/  IMAD.U32 R13, R27, 0x10000, RZ ;  /* 0x000100001b0d7824 */ /* 0x000fe200078e00ff */
[----:B------:R-:W-:Y:S02]  /*6c90*/  LOP3.LUT R20, R33, 0xffff0000, RZ, 0xc0, !PT ;  /* 0xffff000021147812 */ /* 0x000fe400078ec0ff */
[C---:B0-----:R-:W-:Y:S01]  /*6ca0*/  SHF.L.U32 R9, R4.reuse, 0x10, RZ ;  /* 0x0000001004097819 */ /* 0x041fe200000006ff */
[C---:B------:R-:W-:Y:S01]  /*6cb0*/  IMAD.U32 R10, R5.reuse, 0x10000, RZ ;  /* 0x00010000050a7824 */ /* 0x040fe200078e00ff */
[----:B------:R-:W-:Y:S01]  /*6cc0*/  LOP3.LUT R4, R4, 0xffff0000, RZ, 0xc0, !PT ;  /* 0xffff000004047812 */ /* 0x000fe200078ec0ff */
[C---:B------:R-:W-:Y:S01]  /*6cd0*/  IMAD.U32 R11, R6.reuse, 0x10000, RZ ;  /* 0x00010000060b7824 */ /* 0x040fe200078e00ff */
[----:B------:R-:W-:Y:S01]  /*6ce0*/  LOP3.LUT R5, R5, 0xffff0000, RZ, 0xc0, !PT ;  /* 0xffff000005057812 */ /* 0x000fe200078ec0ff */
[----:B------:R-:W-:Y:S01]  /*6cf0*/  IMAD.U32 R12, R7, 0x10000, RZ ;  /* 0x00010000070c7824 */ /* 0x000fe200078e00ff */
[----:B------:R-:W-:Y:S01]  /*6d00*/  LOP3.LUT R6, R6, 0xffff0000, RZ, 0xc0, !PT ;  /* 0xffff000006067812 */ /* 0x000fe200078ec0ff */
[C---:B------:R-:W-:Y:S01]  /*6d10*/  FMUL.FTZ R24, R4.reuse, R15 ;  /* 0x0000000f04187220 */ /* 0x040fe20000410000 */
[-C--:B------:R-:W-:Y:S01]  /*6d20*/  FMUL.FTZ R4, R4, R13.reuse ;  /* 0x0000000d04047220 */ /* 0x080fe20000410000 */
[C---:B------:R-:W-:Y:S01]  /*6d30*/  FMUL.FTZ R21, R5.reuse, R20 ;  /* 0x0000001405157220 */ /* 0x040fe20000410000 */
[----:B------:R-:W-:Y:S01]  /*6d40*/  FMUL.FTZ R25, R5, R14 ;  /* 0x0000000e05197220 */ /* 0x000fe20000410000 */
[----:B------:R-:W-:Y:S01]  /*6d50*/  FFMA.FTZ R24, R9, R13, -R24 ;  /* 0x0000000d09187223 */ /* 0x000fe20000010818 */
[----:B------:R-:W-:Y:S01]  /*6d60*/  LOP3.LUT R7, R7, 0xffff0000, RZ, 0xc0, !PT ;  /* 0xffff000007077812 */ /* 0x000fe200078ec0ff */
[----:B------:R-:W-:Y:S01]  /*6d70*/  FFMA.FTZ R15, R9, R15, R4 ;  /* 0x0000000f090f7223 */ /* 0x000fe20000010004 */
[C---:B------:R-:W-:Y:S01]  /*6d80*/  LOP3.LUT R13, R34.reuse, 0xffff0000, RZ, 0xc0, !PT ;  /* 0xffff0000220d7812 */ /* 0x040fe200078ec0ff */
[----:B------:R-:W-:Y:S01]  /*6d90*/  IMAD.U32 R9, R34, 0x10000, RZ ;  /* 0x0001000022097824 */ /* 0x000fe200078e00ff */
[C---:B------:R-:W-:Y:S01]  /*6da0*/  LOP3.LUT R5, R28.reuse, 0xffff0000, RZ, 0xc0, !PT ;  /* 0xffff00001c057812 */ /* 0x040fe200078ec0ff */
[----:B------:R-:W-:-:S02]  /*6db0*/  IMAD.U32 R4, R28, 0x10000, RZ ;  /* 0x000100001c047824 */ /* 0x000fc400078e00ff */
[C---:B------:R-:W-:Y:S01]  /*6dc0*/  FFMA.FTZ R21, R10.reuse, R14, -R21 ;  /* 0x0000000e0a157223 */ /* 0x040fe20000010815 */
[----:B------:R-:W-:Y:S01]  /*6dd0*/  FFMA.FTZ R10, R10, R20, R25 ;  /* 0x000000140a0a7223 */ /* 0x000fe20000010019 */
[C---:B------:R-:W-:Y:S01]  /*6de0*/  FMUL.FTZ R14, R6.reuse, R9 ;  /* 0x00000009060e7220 */ /* 0x040fe20000410000 */
[-C--:B------:R-:W-:Y:S01]  /*6df0*/  FMUL.FTZ R20, R6, R4.reuse ;  /* 0x0000000406147220 */ /* 0x080fe20000410000 */
        /* <DEDUP_REMOVED lines=11> */
.L_x_1027:
[----:B------:R-:W-:Y:S05]  /*6eb0*/  BSYNC B2 ;  /* 0x0000000000027941 */ /* 0x000fea0003800000 */
.L_x_1026:
[----:B------:R-:W-:Y:S05]  /*6ec0*/  @P1 BRA `(.L_x_1025) ;  /* 0x0000000000981947 */ /* 0x000fea0003800000 */
[----:B-1----:R-:W0:Y:S01]  /*6ed0*/  LDS.128 R4, [R0] ;  /* 0x0000000000047984 */ /* 0x002e220000000c00 */
[----:B------:R-:W-:Y:S01]  /*6ee0*/  IMAD.U32 R15, R35, 0x10000, RZ ;  /* 0x00010000230f7824 */ /* 0x000fe200078e00ff */
[C---:B------:R-:W-:Y:S01]  /*6ef0*/  LOP3.LUT R14, R31.reuse, 0xffff0000, RZ, 0xc0, !PT ;  /* 0xffff00001f0e7812 */ /* 0x040fe200078ec0ff */
[----:B------:R-:W-:Y:S01]  /*6f00*/  IMAD.U32 R13, R31, 0x10000, RZ ;  /* 0x000100001f0d7824 */ /* 0x000fe200078e00ff */
[----:B------:R-:W-:Y:S01]  /*6f10*/  LOP3.LUT R20, R35, 0xffff0000, RZ, 0xc0, !PT ;  /* 0xffff000023147812 */ /* 0x000fe200078ec0ff */
[C---:B0-----:R-:W-:Y:S01]  /*6f20*/  IMAD.U32 R9, R4.reuse, 0x10000, RZ ;  /* 0x0001000004097824 */ /* 0x041fe200078e00ff */
[----:B------:R-:W-:Y:S01]  /*6f30*/  LOP3.LUT R4, R4, 0xffff0000, RZ, 0xc0, !PT ;  /* 0xffff000004047812 */ /* 0x000fe200078ec0ff */
[C---:B------:R-:W-:Y:S01]  /*6f40*/  IMAD.U32 R10, R5.reuse, 0x10000, RZ ;  /* 0x00010000050a7824 */ /* 0x040fe200078e00ff */
[----:B------:R-:W-:Y:S01]  /*6f50*/  LOP3.LUT R5, R5, 0xffff0000, RZ, 0xc0, !PT ;  /* 0xffff000005057812 */ /* 0x000fe200078ec0ff */
[C---:B------:R-:W-:Y:S01]  /*6f60*/  IMAD.U32 R11, R6.reuse, 0x10000, RZ ;  /* 0x00010000060b7824 */ /* 0x040fe200078e00ff */
[----:B------:R-:W-:Y:S01]  /*6f70*/  LOP3.LUT R6, R6, 0xffff0000, RZ, 0xc0, !PT ;  /* 0xffff000006067812 */ /* 0x000fe200078ec0ff */
[C---:B------:R-:W-:Y:S01]  /*6f80*/  FMUL.FTZ R24, R4.reuse, R15 ;  /* 0x0000000f04187220 */ /* 0x040fe20000410000 */
[----:B------:R-:W-:Y:S01]  /*6f90*/  FMUL.FTZ R4, R4, R13 ;  /* 0x0000000d04047220 */ /* 0x000fe20000410000 */
[----:B------:R-:W-:-:S02]  /*6fa0*/  IMAD.U32 R12, R7, 0x10000, RZ ;  /* 0x00010000070c7824 */ /* 0x000fc400078e00ff */
[----:B------:R-:W-:Y:S01]  /*6fb0*/  FMUL.FTZ R21, R5, R20 ;  /* 0x0000001405157220 */ /* 0x000fe20000410000 */
[----:B------:R-:W-:Y:S01]  /*6fc0*/  FFMA.FTZ R24, R9, R13, -R24 ;  /* 0x0000000d09187223 */ /* 0x000fe20000010818 */
[-C--:B------:R-:W-:Y:S01]  /*6fd0*/  FMUL.FTZ R25, R5, R14.reuse ;  /* 0x0000000e05197220 */ /* 0x080fe20000410000 */
[----:B------:R-:W-:Y:S01]  /*6fe0*/  LOP3.LUT R7, R7, 0xffff0000, RZ, 0xc0, !PT ;  /* 0xffff000007077812 */ /* 0x000fe200078ec0ff */
[----:B------:R-:W-:Y:S01]  /*6ff0*/  FFMA.FTZ R15, R9, R15, R4 ;  /* 0x0000000f090f7223 */ /* 0x000fe20000010004 */
[C---:B------:R-:W-:Y:S01]  /*7000*/  LOP3.LUT R13, R36.reuse, 0xffff0000, RZ, 0xc0, !PT ;  /* 0xffff0000240d7812 */ /* 0x040fe200078ec0ff */
[----:B------:R-:W-:Y:S01]  /*7010*/  IMAD.U32 R9, R36, 0x10000, RZ ;  /* 0x0001000024097824 */ /* 0x000fe200078e00ff */
[C---:B------:R-:W-:Y:S01]  /*7020*/  LOP3.LUT R5, R32.reuse, 0xffff0000, RZ, 0xc0, !PT ;  /* 0xffff000020057812 */ /* 0x040fe200078ec0ff */
[----:B------:R-:W-:Y:S02]  /*7030*/  IMAD.U32 R4, R32, 0x10000, RZ ;  /* 0x0001000020047824 */ /* 0x000fe400078e00ff */
        /* <DEDUP_REMOVED lines=14> */
[----:B------:R2:W-:Y:S02]  /*7120*/  STS.128 [R0], R4 ;  /* 0x0000000400007388 */ /* 0x0005e40000000c00 */
.L_x_1025:
[----:B------:R-:W-:Y:S05]  /*7130*/  BSYNC B1 ;  /* 0x0000000000017941 */ /* 0x000fea0003800000 */
.L_x_1024:
[----:B------:R-:W-:-:S13]  /*7140*/  ISETP.GE.AND P0, PT, R231, R30, PT ;  /* 0x0000001ee700720c */ /* 0x000fda0003f06270 */
[----:B------:R-:W-:Y:S05]  /*7150*/  @P0 BRA `(.L_x_1028) ;  /* 0x0000001000dc0947 */ /* 0x000fea0003800000 */
[----:B-12---:R-:W1:Y:S01]  /*7160*/  LDC R4, c[0x0][0x3d4] ;  /* 0x0000f500ff047b82 */ /* 0x006e620000000800 */
[C---:B------:R-:W-:Y:S01]  /*7170*/  IADD3 R5, R29.reuse, 0x10, RZ ;  /* 0x000000101d057810 */ /* 0x040fe20007ffe0ff */
[----:B------:R-:W-:Y:S01]  /*7180*/  BSSY B1, `(.L_x_1029) ;  /* 0x000002a000017945 */ /* 0x000fe20003800000 */
[-C--:B-1----:R-:W-:Y:S02]  /*7190*/  ISETP.GE.AND P0, PT, R29, R4.reuse, PT ;  /* 0x000000041d00720c */ /* 0x082fe40003f06270 */
[----:B------:R-:W-:-:S11]  /*71a0*/  ISETP.GE.AND P1, PT, R5, R4, PT ;  /* 0x000000040500720c */ /* 0x000fd60003f26270 */
[----:B------:R-:W-:Y:S05]  /*71b0*/  @P0 BRA `(.L_x_1030) ;  /* 0x0000000000980947 */ /* 0x000fea0003800000 */
[----:B------:R-:W0:Y:S01]  /*71c0*/  LDS.128 R4, [R8+0x21400] ;  /* 0x0214000008047984 */ /* 0x000e220000000c00 */
[C---:B------:R-:W-:Y:S01]  /*71d0*/  IMAD.U32 R21, R33.reuse, 0x10000, RZ ;  /* 0x0001000021157824 */ /* 0x040fe200078e00ff */
[----:B------:R-:W-:Y:S01]  /*71e0*/  LOP3.LUT R24, R33, 0xffff0000, RZ, 0xc0, !PT ;  /* 0xffff000021187812 */ /* 0x000fe200078ec0ff */
[C---:B------:R-:W-:Y:S01]  /*71f0*/  IMAD.U32 R15, R27.reuse, 0x10000, RZ ;  /* 0x000100001b0f7824 */ /* 0x040fe200078e00ff */
[----:B------:R-:W-:Y:S01]  /*7200*/  LOP3.LUT R20, R27, 0xffff0000, RZ, 0xc0, !PT ;  /* 0xffff00001b147812 */ /* 0x000fe200078ec0ff */
[C---:B0-----:R-:W-:Y:S01]  /*7210*/  IMAD.U32 R9, R4.reuse, 0x10000, RZ ;  /* 0x0001000004097824 */ /* 0x041fe200078e00ff */
[----:B------:R-:W-:Y:S01]  /*7220*/  LOP3.LUT R4, R4, 0xffff0000, RZ, 0xc0, !PT ;  /* 0xffff000004047812 */ /* 0x000fe200078ec0ff */
[C---:B------:R-:W-:Y:S01]  /*7230*/  IMAD.U32 R10, R5.reuse, 0x10000, RZ ;  /* 0x00010000050a7824 */ /* 0x040fe200078e00ff */
[----:B------:R-:W-:Y:S01]  /*7240*/  LOP3.LUT R5, R5, 0xffff0000, RZ, 0xc0, !PT ;  /* 0xffff000005057812 */ /* 0x000fe200078ec0ff */
[C---:B------:R-:W-:Y:S01]  /*7250*/  IMAD.U32 R11, R6.reuse, 0x10000, RZ ;  /* 0x00010000060b7824 */ /* 0x040fe200078e00ff */
        /* <DEDUP_REMOVED lines=27> */
[----:B------:R1:W-:Y:S02]  /*7410*/  STS.128 [R8+0x21400], R24 ;  /* 0x0214001808007388 */ /* 0x0003e40000000c00 */
.L_x_1030:
[----:B------:R-:W-:Y:S05]  /*7420*/  BSYNC B1 ;  /* 0x0000000000017941 */ /* 0x000fea0003800000 */
.L_x_1029:
[----:B------:R-:W-:Y:S05]  /*7430*/  @P1 BRA `(.L_x_1028) ;  /* 0x0000001000241947 */ /* 0x000fea0003800000 */
[----:B------:R-:W2:Y:S01]  /*7440*/  LDS.128 R4, [R0+0x1000] ;  /* 0x0010000000047984 */ /* 0x000ea20000000c00 */
[C---:B------:R-:W-:Y:S01]  /*7450*/  IMAD.U32 R14, R35.reuse, 0x10000, RZ ;  /* 0x00010000230e7824 */ /* 0x040fe200078e00ff */
[----:B------:R-:W-:Y:S01]  /*7460*/  LOP3.LUT R35, R35, 0xffff0000, RZ, 0xc0, !PT ;  /* 0xffff000023237812 */ /* 0x000fe200078ec0ff */
[C---:B------:R-:W-:Y:S01]  /*7470*/  IMAD.U32 R12, R31.reuse, 0x10000, RZ ;  /* 0x000100001f0c7824 */ /* 0x040fe200078e00ff */
[----:B------:R-:W-:Y:S01]  /*7480*/  LOP3.LUT R31, R31, 0xffff0000, RZ, 0xc0, !PT ;  /* 0xffff00001f1f7812 */ /* 0x000fe200078ec0ff */
[C---:B------:R-:W-:Y:S01]  /*7490*/  IMAD.U32 R20, R36.reuse, 0x10000, RZ ;  /* 0x0001000024147824 */ /* 0x040fe200078e00ff */
[----:B-1----:R-:W-:Y:S02]  /*74a0*/  LOP3.LUT R25, R36, 0xffff0000, RZ, 0xc0, !PT ;  /* 0xffff000024197812 */ /* 0x002fe400078ec0ff */
[----:B------:R-:W-:Y:S01]  /*74b0*/  LOP3.LUT R21, R32, 0xffff0000, RZ, 0xc0, !PT ;  /* 0xffff000020157812 */ /* 0x000fe200078ec0ff */
[C---:B--2---:R-:W-:Y:S01]  /*74c0*/  IMAD.U32 R8, R4.reuse, 0x10000, RZ ;  /* 0x0001000004087824 */ /* 0x044fe200078e00ff */
        /* <DEDUP_REMOVED lines=28> */
[----:B------:R3:W-:Y:S01]  /*7690*/  STS.128 [R0+0x1000], R8 ;  /* 0x0010000800007388 */ /* 0x0007e20000000c00 */
[----:B------:R-:W-:Y:S05]  /*76a0*/  BRA `(.L_x_1028) ;  /* 0x0000000c00887947 */ /* 0x000fea0003800000 */
.L_x_1015:
        /* <DEDUP_REMOVED lines=14> */
.L_x_1194:
[----:B------:R-:W-:Y:S01]  /*7790*/  UMOV UR4, 0xffffffff ;  /* 0xffffffff00047882 */ /* 0x000fe20000000000 */
[----:B------:R-:W-:Y:S02]  /*77a0*/  LOP3.LUT R0, R0, 0xfffffffe, RZ, 0xc0, !PT ;  /* 0xfffffffe00007812 */ /* 0x000fe400078ec0ff */
[----:B------:R-:W-:Y:S05]  /*77b0*/  BRA.DIV UR4, `(.L_x_1032) ;  /* 0x0000010604f07947 */ /* 0x000fea000b800000 */
.L_x_1197:
[----:B------:R-:W-:Y:S01]  /*77c0*/  UMOV UR4, 0xffffffff ;  /* 0xffffffff00047882 */ /* 0x000fe20000000000 */
[----:B------:R-:W-:Y:S02]  /*77d0*/  IMAD.IADD R3, R213, 0x1, -R0 ;  /* 0x00000001d5037824 */ /* 0x000fe400078e0a00 */
[----:B------:R-:W-:Y:S05]  /*77e0*/  BRA.DIV UR4, `(.L_x_1033) ;  /* 0x0000010a040c7947 */ /* 0x000fea000b800000 */
.L_x_1200:
[----:B------:R-:W-:Y:S01]  /*77f0*/  UMOV UR4, 0xffffffff ;  /* 0xffffffff00047882 */ /* 0x000fe20000000000 */
[----:B------:R-:W-:Y:S02]  /*7800*/  SHF.L.U32 R9, R3, 0x1f, RZ ;  /* 0x0000001f03097819 */ /* 0x000fe400000006ff */
[----:B------:R-:W-:Y:S05]  /*7810*/  BRA.DIV UR4, `(.L_x_1034) ;  /* 0x0000010a04287947 */ /* 0x000fea000b800000 */
.L_x_1203:
        /* <DEDUP_REMOVED lines=29> */
.L_x_1204:
[----:B------:R-:W-:Y:S05]  /*79f0*/  BSYNC B1 ;  /* 0x0000000000017941 */ /* 0x000fea0003800000 */
.L_x_1035:
[----:B------:R-:W-:Y:S04]  /*7a00*/  BSSY B1, `(.L_x_1037) ;  /* 0x000005a000017945 */ /* 0x000fe80003800000 */
[----:B------:R-:W-:Y:S05]  /*7a10*/  @P2 BRA `(.L_x_1038) ;  /* 0x0000000400602947 */ /* 0x000fea0003800000 */
[----:B------:R-:W-:Y:S01]  /*7a20*/  IMAD.SHL.U32 R0, R186, 0x40, RZ ;  /* 0x00000040ba007824 */ /* 0x000fe200078e00ff */
[----:B------:R-:W-:Y:S01]  /*7a30*/  LOP3.LUT R27, R42, 0xffff0000, RZ, 0xc0, !PT ;  /* 0xffff00002a1b7812 */ /* 0x000fe200078ec0ff */
[----:B------:R-:W-:Y:S02]  /*7a40*/  IMAD.IADD R4, R16, 0x1, R47 ;  /* 0x0000000110047824 */ /* 0x000fe400078e022f */
[----:B------:R-:W-:Y:S01]  /*7a50*/  IMAD.U32 R26, R42, 0x10000, RZ ;  /* 0x000100002a1a7824 */ /* 0x000fe200078e00ff */
[----:B------:R-:W-:Y:S01]  /*7a60*/  LOP3.LUT R5, R0, 0x1c0, RZ, 0xc0, !PT ;  /* 0x000001c000057812 */ /* 0x000fe200078ec0ff */
[----:B------:R-:W-:Y:S02]  /*7a70*/  IMAD.U32 R25, R38, 0x10000, RZ ;  /* 0x0001000026197824 */ /* 0x000fe400078e00ff */
[----:B------:R-:W-:Y:S01]  /*7a80*/  IMAD.U32 R28, R44, 0x10000, RZ ;  /* 0x000100002c1c7824 */ /* 0x000fe200078e00ff */
[----:B------:R-:W-:Y:S02]  /*7a90*/  LOP3.LUT R0, R5, 0x38, R16, 0xf8, !PT ;  /* 0x0000003805007812 */ /* 0x000fe400078ef810 */
[----:B------:R-:W-:-:S02]  /*7aa0*/  SHF.R.U32.HI R7, RZ, 0x3, R5 ;  /* 0x00000003ff077819 */ /* 0x000fc40000011605 */
[----:B------:R-:W-:Y:S02]  /*7ab0*/  LOP3.LUT R4, R5, 0x38, R4, 0xf8, !PT ;  /* 0x0000003805047812 */ /* 0x000fe400078ef804 */
[-C--:B------:R-:W-:Y:S02]  /*7ac0*/  LOP3.LUT R0, R0, R7.reuse, RZ, 0x3c, !PT ;  /* 0x0000000700007212 */ /* 0x080fe400078e3cff */
[----:B------:R-:W-:-:S03]  /*7ad0*/  LOP3.LUT R4, R4, R7, RZ, 0x3c, !PT ;  /* 0x0000000704047212 */ /* 0x000fc600078e3cff */
[----:B------:R-:W-:-:S04]  /*7ae0*/  IMAD R5, R189, 0x200, R0 ;  /* 0x00000200bd057824 */ /* 0x000fc800078e0200 */
[----:B------:R-:W-:Y:S02]  /*7af0*/  IMAD R34, R5, 0x2, R2 ;  /* 0x0000000205227824 */ /* 0x000fe400078e0202 */
[----:B------:R-:W-:-:S03]  /*7b00*/  IMAD R5, R189, 0x200, R4 ;  /* 0x00000200bd057824 */ /* 0x000fc600078e0204 */
[----:B0-----:R-:W0:Y:S01]  /*7b10*/  LDS.128 R8, [R34+0x20400] ;  /* 0x0204000022087984 */ /* 0x001e220000000c00 */
[----:B------:R-:W-:-:S05]  /*7b20*/  IMAD R36, R5, 0x2, R2 ;  /* 0x0000000205247824 */ /* 0x000fca00078e0202 */
[----:B------:R-:W1:Y:S01]  /*7b30*/  LDS.128 R4, [R36+0x20400] ;  /* 0x0204000024047984 */ /* 0x000e620000000c00 */
[----:B0-----:R-:W-:Y:S01]  /*7b40*/  SHF.L.U32 R0, R8, 0x10, RZ ;  /* 0x0000001008007819 */ /* 0x001fe200000006ff */
[----:B------:R-:W-:Y:S01]  /*7b50*/  IMAD.U32 R13, R10, 0x10000, RZ ;  /* 0x000100000a0d7824 */ /* 0x000fe200078e00ff */
[----:B------:R-:W-:Y:S01]  /*7b60*/  LOP3.LUT R8, R8, 0xffff0000, RZ, 0xc0, !PT ;  /* 0xffff000008087812 */ /* 0x000fe200078ec0ff */
[----:B------:R-:W-:Y:S01]  /*7b70*/  IMAD.U32 R12, R9, 0x10000, RZ ;  /* 0x00010000090c7824 */ /* 0x000fe200078e00ff */
[----:B------:R-:W-:Y:S01]  /*7b80*/  LOP3.LUT R10, R10, 0xffff0000, RZ, 0xc0, !PT ;  /* 0xffff00000a0a7812 */ /* 0x000fe200078ec0ff */
[----:B------:R-:W-:Y:S01]  /*7b90*/  IMAD.U32 R14, R11, 0x10000, RZ ;  /* 0x000100000b0e7824 */ /* 0x000fe200078e00ff */
[----:B------:R-:W-:Y:S01]  /*7ba0*/  LOP3.LUT R9, R9, 0xffff0000, RZ, 0xc0, !PT ;  /* 0xffff000009097812 */ /* 0x000fe200078ec0ff */
[C---:B-1----:R-:W-:Y:S01]  /*7bb0*/  IMAD.U32 R15, R4.reuse, 0x10000, RZ ;  /* 0x00010000040f7824 */ /* 0x042fe200078e00ff */
[----:B------:R-:W-:Y:S01]  /*7bc0*/  LOP3.LUT R4, R4, 0xffff0000, RZ, 0xc0, !PT ;  /* 0xffff000004047812 */ /* 0x000fe200078ec0ff */
[C---:B------:R-:W-:Y:S01]  /*7bd0*/  IMAD.U32 R21, R6.reuse, 0x10000, RZ ;  /* 0x0001000006157824 */ /* 0x040fe200078e00ff */
[----:B------:R-:W-:Y:S01]  /*7be0*/  LOP3.LUT R6, R6, 0xffff0000, RZ, 0xc0, !PT ;  /* 0xffff000006067812 */ /* 0x000fe200078ec0ff */
[C---:B------:R-:W-:Y:S01]  /*7bf0*/  FMUL.FTZ R29, R15.reuse, R26 ;  /* 0x0000001a0f1d7220 */ /* 0x040fe20000410000 */
[----:B------:R-:W-:Y:S01]  /*7c00*/  FMUL.FTZ R31, R15, R25 ;  /* 0x000000190f1f7220 */ /* 0x000fe20000410000 */
[----:B------:R-:W-:Y:S01]  /*7c10*/  LOP3.LUT R15, R38, 0xffff0000, RZ, 0xc0, !PT ;  /* 0xffff0000260f7812 */ /* 0x000fe200078ec0ff */
[----:B------:R-:W-:-:S02]  /*7c20*/  IMAD.U32 R20, R5, 0x10000, RZ ;  /* 0x0001000005147824 */ /* 0x000fc400078e00ff */
[C---:B------:R-:W-:Y:S01]  /*7c30*/  FFMA.FTZ R29, R0.reuse, R25, -R29 ;  /* 0x00000019001d7223 */ /* 0x040fe2000001081d */
[----:B------:R-:W-:Y:S01]  /*7c40*/  FFMA.FTZ R31, R0, R26, R31 ;  /* 0x0000001a001f7223 */ /* 0x000fe2000001001f */
[----:B------:R-:W-:Y:S01]  /*7c50*/  FMUL.FTZ R25, R4, R27 ;  /* 0x0000001b04197220 */ /* 0x000fe20000410000 */
[----:B------:R-:W-:Y:S02]  /*7c60*/  IMAD.U32 R0, R40, 0x10000, RZ ;  /* 0x0001000028007824 */ /* 0x000fe400078e00ff */
[-C--:B------:R-:W-:Y:S01]  /*7c70*/  FMUL.FTZ R33, R4, R15.reuse ;  /* 0x0000000f04217220 */ /* 0x080fe20000410000 */
[C---:B------:R-:W-:Y:S01]  /*7c80*/  FMUL.FTZ R4, R21.reuse, R28 ;  /* 0x0000001c15047220 */ /* 0x040fe20000410000 */
[----:B------:R-:W-:Y:S01]  /*7c90*/  FFMA.FTZ R26, R8, R15, -R25 ;  /* 0x0000000f081a7223 */ /* 0x000fe20000010819 */
[----:B------:R-:W-:Y:S01]  /*7ca0*/  FMUL.FTZ R21, R21, R0 ;  /* 0x0000000015157220 */ /* 0x000fe20000410000 */
[----:B------:R-:W-:Y:S01]  /*7cb0*/  LOP3.LUT R25, R44, 0xffff0000, RZ, 0xc0, !PT ;  /* 0xffff00002c197812 */ /* 0x000fe200078ec0ff */
[----:B------:R-:W-:Y:S01]  /*7cc0*/  FFMA.FTZ R30, R8, R27, R33 ;  /* 0x0000001b081e7223 */ /* 0x000fe20000010021 */
[----:B------:R-:W-:Y:S01]  /*7cd0*/  LOP3.LUT R15, R40, 0xffff0000, RZ, 0xc0, !PT ;  /* 0xffff0000280f7812 */ /* 0x000fe200078ec0ff */
[C---:B------:R-:W-:Y:S01]  /*7ce0*/  FFMA.FTZ R28, R13.reuse, R28, R21 ;  /* 0x0000001c0d1c7223 */ /* 0x040fe20000010015 */
[----:B------:R-:W-:Y:S01]  /*7cf0*/  FFMA.FTZ R32, R13, R0, -R4 ;  /* 0x000000000d207223 */ /* 0x000fe20000010804 */
[----:B------:R-:W-:-:S02]  /*7d00*/  IMAD.U32 R21, R43, 0x10000, RZ ;  /* 0x000100002b157824 */ /* 0x000fc400078e00ff */
[C---:B------:R-:W-:Y:S01]  /*7d10*/  FMUL.FTZ R27, R6.reuse, R25 ;  /* 0x00000019061b7220 */ /* 0x040fe20000410000 */
[----:B------:R-:W-:Y:S02]  /*7d20*/  IMAD.U32 R13, R39, 0x10000, RZ ;  /* 0x00010000270d7824 */ /* 0x000fe400078e00ff */
[----:B------:R-:W-:Y:S01]  /*7d30*/  FMUL.FTZ R37, R6, R15 ;  /* 0x0000000f06257220 */ /* 0x000fe20000410000 */
[----:B------:R-:W-:Y:S02]  /*7d40*/  IMAD.U32 R24, R7, 0x10000, RZ ;  /* 0x0001000007187824 */ /* 0x000fe400078e00ff */
[----:B------:R-:W-:Y:S01]  /*7d50*/  FMUL.FTZ R33, R20, R21 ;  /* 0x0000001514217220 */ /* 0x000fe20000410000 */
[----:B------:R-:W-:Y:S01]  /*7d60*/  LOP3.LUT R5, R5, 0xffff0000, RZ, 0xc0, !PT ;  /* 0xffff000005057812 */ /* 0x000fe200078ec0ff */
[----:B------:R-:W-:Y:S01]  /*7d70*/  FFMA.FTZ R35, R10, R15, -R27 ;  /* 0x0000000f0a237223 */ /* 0x000fe2000001081b */
[----:B------:R-:W-:Y:S01]  /*7d80*/  LOP3.LUT R7, R7, 0xffff0000, RZ, 0xc0, !PT ;  /* 0xffff000007077812 */ /* 0x000fe200078ec0ff */
[----:B------:R-:W-:Y:S01]  /*7d90*/  FMUL.FTZ R20, R20, R13 ;  /* 0x0000000d14147220 */ /* 0x000fe20000410000 */
[----:B------:R-:W-:Y:S01]  /*7da0*/  LOP3.LUT R6, R43, 0xffff0000, RZ, 0xc0, !PT ;  /* 0xffff00002b067812 */ /* 0x000fe200078ec0ff */
[C---:B------:R-:W-:Y:S01]  /*7db0*/  IMAD.U32 R27, R45.reuse, 0x10000, RZ ;  /* 0x000100002d1b7824 */ /* 0x040fe200078e00ff */
[----:B------:R-:W-:Y:S01]  /*7dc0*/  LOP3.LUT R8, R45, 0xffff0000, RZ, 0xc0, !PT ;  /* 0xffff00002d087812 */ /* 0x000fe200078ec0ff */
[----:B------:R-:W-:Y:S01]  /*7dd0*/  IMAD.U32 R15, R41, 0x10000, RZ ;  /* 0x00010000290f7824 */ /* 0x000fe200078e00ff */
[----:B------:R-:W-:Y:S01]  /*7de0*/  LOP3.LUT R0, R39, 0xffff0000, RZ, 0xc0, !PT ;  /* 0xffff000027007812 */ /* 0x000fe200078ec0ff */
[----:B------:R-:W-:Y:S01]  /*7df0*/  FFMA.FTZ R37, R10, R25, R37 ;  /* 0x000000190a257223 */ /* 0x000fe20000010025 */
[----:B------:R-:W-:Y:S01]  /*7e00*/  LOP3.LUT R4, R41, 0xffff0000, RZ, 0xc0, !PT ;  /* 0xffff000029047812 */ /* 0x000fe200078ec0ff */
[C---:B------:R-:W-:Y:S01]  /*7e10*/  FFMA.FTZ R33, R12.reuse, R13, -R33 ;  /* 0x0000000d0c217223 */ /* 0x040fe20000010821 */
[----:B------:R-:W-:Y:S01]  /*7e20*/  LOP3.LUT R11, R11, 0xffff0000, RZ, 0xc0, !PT ;  /* 0xffff00000b0b7812 */ /* 0x000fe200078ec0ff */
[----:B------:R-:W-:Y:S01]  /*7e30*/  FFMA.FTZ R20, R12, R21, R20 ;  /* 0x000000150c147223 */ /* 0x000fe20000010014 */
[C---:B------:R-:W-:Y:S01]  /*7e40*/  FMUL.FTZ R25, R24.reuse, R27 ;  /* 0x0000001b18197220 */ /* 0x040fe20000410000 */
[-C--:B------:R-:W-:Y:S01]  /*7e50*/  FMUL.FTZ R13, R24, R15.reuse ;  /* 0x0000000f180d7220 */ /* 0x080fe20000410000 */
[----:B------:R-:W-:Y:S01]  /*7e60*/  FMUL.FTZ R10, R5, R6 ;  /* 0x00000006050a7220 */ /* 0x000fe20000410000 */
[----:B------:R-:W-:Y:S01]  /*7e70*/  FMUL.FTZ R12, R7, R8 ;  /* 0x00000008070c7220 */ /* 0x000fe20000410000 */
[----:B------:R-:W-:Y:S01]  /*7e80*/  FMUL.FTZ R5, R5, R0 ;  /* 0x0000000005057220 */ /* 0x000fe20000410000 */
[----:B------:R-:W-:Y:S01]  /*7e90*/  FMUL.FTZ R7, R7, R4 ;  /* 0x0000000407077220 */ /* 0x000fe20000410000 */
[C---:B------:R-:W-:Y:S01]  /*7ea0*/  FFMA.FTZ R25, R14.reuse, R15, -R25 ;  /* 0x0000000f0e197223 */ /* 0x040fe20000010819 */
[----:B------:R-:W-:Y:S01]  /*7eb0*/  FFMA.FTZ R13, R14, R27, R13 ;  /* 0x0000001b0e0d7223 */ /* 0x000fe2000001000d */
[----:B------:R-:W-:Y:S01]  /*7ec0*/  FFMA.FTZ R0, R9, R0, -R10 ;  /* 0x0000000009007223 */ /* 0x000fe2000001080a */
[----:B------:R-:W-:Y:S01]  /*7ed0*/  FFMA.FTZ R12, R11, R4, -R12 ;  /* 0x000000040b0c7223 */ /* 0x000fe2000001080c */
[----:B------:R-:W-:Y:S01]  /*7ee0*/  FFMA.FTZ R9, R9, R6, R5 ;  /* 0x0000000609097223 */ /* 0x000fe20000010005 */
[----:B------:R-:W-:Y:S01]  /*7ef0*/  FFMA.FTZ R14, R11, R8, R7 ;  /* 0x000000080b0e7223 */ /* 0x000fe20000010007 */
[----:B------:R-:W-:-:S02]  /*7f00*/  F2FP.BF16.F32.PACK_AB R4, R26, R29 ;  /* 0x0000001d1a04723e */ /* 0x000fc400000010ff */
[----:B------:R-:W-:Y:S02]  /*7f10*/  F2FP.BF16.F32.PACK_AB R6, R35, R32 ;  /* 0x000000202306723e */ /* 0x000fe400000010ff */
[----:B------:R-:W-:Y:S02]  /*7f20*/  F2FP.BF16.F32.PACK_AB R5, R0, R33 ;  /* 0x000000210005723e */ /* 0x000fe400000010ff */
[----:B------:R-:W-:Y:S02]  /*7f30*/  F2FP.BF16.F32.PACK_AB R7, R12, R25 ;  /* 0x000000190c07723e */ /* 0x000fe400000010ff */
[----:B------:R-:W-:Y:S02]  /*7f40*/  F2FP.BF16.F32.PACK_AB R8, R30, R31 ;  /* 0x0000001f1e08723e */ /* 0x000fe400000010ff */
[----:B------:R-:W-:Y:S01]  /*7f50*/  F2FP.BF16.F32.PACK_AB R10, R37, R28 ;  /* 0x0000001c250a723e */ /* 0x000fe200000010ff */
[----:B------:R1:W-:Y:S01]  /*7f60*/  STS.128 [R34+0x20400], R4 ;  /* 0x0204000422007388 */ /* 0x0003e20000000c00 */
[----:B------:R-:W-:-:S02]  /*7f70*/  F2FP.BF16.F32.PACK_AB R9, R9, R20 ;  /* 0x000000140909723e */ /* 0x000fc400000010ff */
[----:B------:R-:W-:-:S05]  /*7f80*/  F2FP.BF16.F32.PACK_AB R11, R14, R13 ;  /* 0x0000000d0e0b723e */ /* 0x000fca00000010ff */
[----:B------:R1:W-:Y:S02]  /*7f90*/  STS.128 [R36+0x20400], R8 ;  /* 0x0204000824007388 */ /* 0x0003e40000000c00 */
.L_x_1038:
[----:B------:R-:W-:Y:S05]  /*7fa0*/  BSYNC B1 ;  /* 0x0000000000017941 */ /* 0x000fea0003800000 */
.L_x_1037:
[----:B------:R-:W-:Y:S05]  /*7fb0*/  @P0 BRA `(.L_x_1028) ;  /* 0x0000000400440947 */ /* 0x000fea0003800000 */
[----:B------:R-:W-:Y:S01]  /*7fc0*/  IADD3 R0, R16, R47, RZ ;  /* 0x0000002f10007210 */ /* 0x000fe20007ffe0ff */
[----:B01----:R-:W0:Y:S01]  /*7fd0*/  LDS.128 R8, [R218+0x20400] ;  /* 0x02040000da087984 */ /* 0x003e220000000c00 */
[C---:B------:R-:W-:Y:S01]  /*7fe0*/  IMAD.U32 R28, R42.reuse, 0x10000, RZ ;  /* 0x000100002a1c7824 */ /* 0x040fe200078e00ff */
[----:B------:R-:W-:Y:S01]  /*7ff0*/  LOP3.LUT R42, R42, 0xffff0000, RZ, 0xc0, !PT ;  /* 0xffff00002a2a7812 */ /* 0x000fe200078ec0ff */
[C---:B------:R-:W-:Y:S01]  /*8000*/  IMAD.U32 R26, R38.reuse, 0x10000, RZ ;  /* 0x00010000261a7824 */ /* 0x040fe200078e00ff */
[----:B------:R-:W-:Y:S01]  /*8010*/  LOP3.LUT R5, R219, 0x38, R0, 0xf8, !PT ;  /* 0x00000038db057812 */ /* 0x000fe200078ef800 */
[----:B------:R-:W-:Y:S01]  /*8020*/  IMAD.U32 R37, R43, 0x10000, RZ ;  /* 0x000100002b257824 */ /* 0x000fe200078e00ff */
[----:B------:R-:W-:Y:S01]  /*8030*/  LOP3.LUT R38, R38, 0xffff0000, RZ, 0xc0, !PT ;  /* 0xffff000026267812 */ /* 0x000fe200078ec0ff */
[----:B------:R-:W-:Y:S01]  /*8040*/  IMAD.U32 R35, R39, 0x10000, RZ ;  /* 0x0001000027237824 */ /* 0x000fe200078e00ff */
[----:B------:R-:W-:Y:S02]  /*8050*/  LOP3.LUT R5, R5, R230, RZ, 0x3c, !PT ;  /* 0x000000e605057212 */ /* 0x000fe400078e3cff */
[----:B------:R-:W-:-:S02]  /*8060*/  LOP3.LUT R43, R43, 0xffff0000, RZ, 0xc0, !PT ;  /* 0xffff00002b2b7812 */ /* 0x000fc400078ec0ff */
[----:B------:R-:W-:Y:S01]  /*8070*/  LOP3.LUT R39, R39, 0xffff0000, RZ, 0xc0, !PT ;  /* 0xffff000027277812 */ /* 0x000fe200078ec0ff */
[----:B------:R-:W-:-:S04]  /*8080*/  IMAD.IADD R5, R220, 0x1, R5 ;  /* 0x00000001dc057824 */ /* 0x000fc800078e0205 */
[----:B------:R-:W-:-:S05]  /*8090*/  IMAD R0, R5, 0x2, R2 ;  /* 0x0000000205007824 */ /* 0x000fca00078e0202 */
[----:B------:R-:W1:Y:S01]  /*80a0*/  LDS.128 R4, [R0+0x20400] ;  /* 0x0204000000047984 */ /* 0x000e620000000c00 */
[C---:B0-----:R-:W-:Y:S01]  /*80b0*/  IMAD.U32 R12, R8.reuse, 0x10000, RZ ;  /* 0x00010000080c7824 */ /* 0x041fe200078e00ff */
[----:B------:R-:W-:Y:S01]  /*80c0*/  LOP3.LUT R8, R8, 0xffff0000, RZ, 0xc0, !PT ;  /* 0xffff000008087812 */ /* 0x000fe200078ec0ff */
[C---:B------:R-:W-:Y:S01]  /*80d0*/  IMAD.U32 R13, R9.reuse, 0x10000, RZ ;  /* 0x00010000090d7824 */ /* 0x040fe200078e00ff */
[----:B------:R-:W-:Y:S01]  /*80e0*/  LOP3.LUT R9, R9, 0xffff0000, RZ, 0xc0, !PT ;  /* 0xffff000009097812 */ /* 0x000fe200078ec0ff */
        /* <DEDUP_REMOVED lines=14> */
[-C--:B------:R-:W-:Y:S01]  /*81d0*/  FMUL.FTZ R12, R37, R21.reuse ;  /* 0x00000015250c7220 */ /* 0x080fe20000410000 */
[----:B------:R-:W-:Y:S02]  /*81e0*/  IMAD.U32 R28, R44, 0x10000, RZ ;  /* 0x000100002c1c7824 */ /* 0x000fe400078e00ff */
[C---:B------:R-:W-:Y:S01]  /*81f0*/  FMUL.FTZ R20, R35.reuse, R21 ;  /* 0x0000001523147220 */ /* 0x040fe20000410000 */
[----:B------:R-:W-:Y:S01]  /*8200*/  SHF.L.U32 R26, R40, 0x10, RZ ;  /* 0x00000010281a7819 */ /* 0x000fe200000006ff */
[----:B------:R-:W-:Y:S01]  /*8210*/  FMUL.FTZ R33, R38, R4 ;  /* 0x0000000426217220 */ /* 0x000fe20000410000 */
[----:B------:R-:W-:Y:S01]  /*8220*/  LOP3.LUT R6, R6, 0xffff0000, RZ, 0xc0, !PT ;  /* 0xffff000006067812 */ /* 0x000fe200078ec0ff */
[-C--:B------:R-:W-:Y:S01]  /*8230*/  FFMA.FTZ R4, R38, R8.reuse, -R31 ;  /* 0x0000000826047223 */ /* 0x080fe2000001081f */
[----:B------:R-:W-:Y:S01]  /*8240*/  LOP3.LUT R40, R40, 0xffff0000, RZ, 0xc0, !PT ;  /* 0xffff000028287812 */ /* 0x000fe200078ec0ff */
[-C--:B------:R-:W-:Y:S01]  /*8250*/  FFMA.FTZ R12, R35, R13.reuse, -R12 ;  /* 0x0000000d230c7223 */ /* 0x080fe2000001080c */
[----:B------:R-:W-:Y:S01]  /*8260*/  LOP3.LUT R44, R44, 0xffff0000, RZ, 0xc0, !PT ;  /* 0xffff00002c2c7812 */ /* 0x000fe200078ec0ff */
[----:B------:R-:W-:Y:S01]  /*8270*/  FFMA.FTZ R20, R37, R13, R20 ;  /* 0x0000000d25147223 */ /* 0x000fe20000010014 */
[----:B------:R-:W-:Y:S01]  /*8280*/  FFMA.FTZ R8, R42, R8, R33 ;  /* 0x000000082a087223 */ /* 0x000fe20000010021 */
[-C--:B------:R-:W-:Y:S01]  /*8290*/  FMUL.FTZ R13, R28, R24.reuse ;  /* 0x000000181c0d7220 */ /* 0x080fe20000410000 */
[----:B------:R-:W-:Y:S01]  /*82a0*/  FMUL.FTZ R21, R26, R24 ;  /* 0x000000181a157220 */ /* 0x000fe20000410000 */
[----:B------:R-:W-:-:S02]  /*82b0*/  IMAD.U32 R25, R7, 0x10000, RZ ;  /* 0x0001000007197824 */ /* 0x000fc400078e00ff */
[-C--:B------:R-:W-:Y:S01]  /*82c0*/  FMUL.FTZ R31, R44, R6.reuse ;  /* 0x000000062c1f7220 */ /* 0x080fe20000410000 */
[----:B------:R-:W-:Y:S02]  /*82d0*/  IMAD.U32 R37, R45, 0x10000, RZ ;  /* 0x000100002d257824 */ /* 0x000fe400078e00ff */
[----:B------:R-:W-:Y:S01]  /*82e0*/  FMUL.FTZ R33, R40, R6 ;  /* 0x0000000628217220 */ /* 0x000fe20000410000 */
[----:B------:R-:W-:Y:S02]  /*82f0*/  IMAD.U32 R35, R41, 0x10000, RZ ;  /* 0x0001000029237824 */ /* 0x000fe400078e00ff */
[-C--:B------:R-:W-:Y:S01]  /*8300*/  FFMA.FTZ R13, R26, R14.reuse, -R13 ;  /* 0x0000000e1a0d7223 */ /* 0x080fe2000001080d */
[----:B------:R-:W-:Y:S01]  /*8310*/  FFMA.FTZ R21, R28, R14, R21 ;  /* 0x0000000e1c157223 */ /* 0x000fe20000010015 */
[----:B------:R-:W-:Y:S01]  /*8320*/  LOP3.LUT R7, R7, 0xffff0000, RZ, 0xc0, !PT ;  /* 0xffff000007077812 */ /* 0x000fe200078ec0ff */
[-C--:B------:R-:W-:Y:S01]  /*8330*/  FMUL.FTZ R6, R37, R25.reuse ;  /* 0x0000001925067220 */ /* 0x080fe20000410000 */
[-C--:B------:R-:W-:Y:S01]  /*8340*/  FFMA.FTZ R14, R40, R10.reuse, -R31 ;  /* 0x0000000a280e7223 */ /* 0x080fe2000001081f */
[----:B------:R-:W-:Y:S01]  /*8350*/  FFMA.FTZ R24, R44, R10, R33 ;  /* 0x0000000a2c187223 */ /* 0x000fe20000010021 */
[----:B------:R-:W-:Y:S01]  /*8360*/  LOP3.LUT R45, R45, 0xffff0000, RZ, 0xc0, !PT ;  /* 0xffff00002d2d7812 */ /* 0x000fe200078ec0ff */
[----:B------:R-:W-:Y:S01]  /*8370*/  FMUL.FTZ R10, R35, R25 ;  /* 0x00000019230a7220 */ /* 0x000fe20000410000 */
[----:B------:R-:W-:Y:S01]  /*8380*/  LOP3.LUT R41, R41, 0xffff0000, RZ, 0xc0, !PT ;  /* 0xffff000029297812 */ /* 0x000fe200078ec0ff */
[----:B------:R-:W-:Y:S01]  /*8390*/  FFMA.FTZ R25, R35, R15, -R6 ;  /* 0x0000000f23197223 */ /* 0x000fe20000010806 */
[----:B------:R-:W-:Y:S01]  /*83a0*/  FMUL.FTZ R6, R43, R5 ;  /* 0x000000052b067220 */ /* 0x000fe20000410000 */
[----:B------:R-:W-:Y:S01]  /*83b0*/  FFMA.FTZ R15, R37, R15, R10 ;  /* 0x0000000f250f7223 */ /* 0x000fe2000001000a */
[----:B------:R-:W-:Y:S01]  /*83c0*/  FMUL.FTZ R26, R45, R7 ;  /* 0x000000072d1a7220 */ /* 0x000fe20000410000 */
[----:B------:R-:W-:Y:S01]  /*83d0*/  FMUL.FTZ R10, R39, R5 ;  /* 0x00000005270a7220 */ /* 0x000fe20000410000 */
[----:B------:R-:W-:Y:S01]  /*83e0*/  FMUL.FTZ R28, R41, R7 ;  /* 0x00000007291c7220 */ /* 0x000fe20000410000 */
        /* <DEDUP_REMOVED lines=14> */
.L_x_1028:
[----:B------:R-:W-:Y:S05]  /*84d0*/  BSYNC B0 ;  /* 0x0000000000007941 */ /* 0x000fea0003800000 */
.L_x_1014:
        /* <DEDUP_REMOVED lines=8> */
.L_x_1011:
[----:B------:R-:W-:-:S13]  /*8560*/  ISETP.NE.AND P0, PT, R185, 0x3, PT ;  /* 0x00000003b900780c */ /* 0x000fda0003f05270 */
[----:B------:R-:W-:Y:S05]  /*8570*/  @!P0 BRA `(.L_x_1039) ;  /* 0x0000000000048947 */ /* 0x000fea0003800000 */
[----:B------:R-:W-:Y:S01]  /*8580*/  BPT.TRAP 0x1 ;  /* 0x000000040000795c */ /* 0x000fe20000300000 */
.L_x_1039:
[----:B------:R-:W-:Y:S01]  /*8590*/  IMAD R20, R18, 0x8, R2 ;  /* 0x0000000812147824 */ /* 0x000fe200078e0202 */
[----:B------:R-:W-:-:S04]  /*85a0*/  SHF.L.U32 R13, R23, 0x1f, RZ ;  /* 0x0000001f170d7819 */ /* 0x000fc800000006ff */
[----:B------:R0:W0:Y:S01]  /*85b0*/  SYNCS.PHASECHK.TRANS64.TRYWAIT P1, [R20+URZ+0x38830], R13 ;  /* 0x0388300d140075a7 */ /* 0x000022000802017f */
[----:B------:R-:W-:Y:S05]  /*85c0*/  @!P0 BRA `(.L_x_1040) ;  /* 0x0000000000048947 */ /* 0x000fea0003800000 */
[----:B------:R-:W-:Y:S01]  /*85d0*/  BPT.TRAP 0x1 ;  /* 0x000000040000795c */ /* 0x000fe20000300000 */
.L_x_1040:
[C---:B--234-:R-:W-:Y:S02]  /*85e0*/  VIADD R0, R2.reuse, 0x22400 ;  /* 0x0002240002007836 */ /* 0x05cfe40000000000 */
[----:B-1----:R-:W-:-:S03]  /*85f0*/  VIADD R4, R2, 0x20400 ;  /* 0x0002040002047836 */ /* 0x002fc60000000000 */
[----:B------:R-:W-:Y:S02]  /*8600*/  SHF.R.U32.HI R0, RZ, 0x4, R0 ;  /* 0x00000004ff007819 */ /* 0x000fe40000011600 */
[----:B------:R-:W-:Y:S02]  /*8610*/  SHF.R.U32.HI R4, RZ, 0x4, R4 ;  /* 0x00000004ff047819 */ /* 0x000fe40000011604 */
[----:B------:R-:W-:Y:S02]  /*8620*/  LOP3.LUT R0, R0, 0x3fff, RZ, 0xc0, !PT ;  /* 0x00003fff00007812 */ /* 0x000fe400078ec0ff */
[----:B------:R-:W-:Y:S02]  /*8630*/  LOP3.LUT R4, R4, 0x3fff, RZ, 0xc0, !PT ;  /* 0x00003fff04047812 */ /* 0x000fe400078ec0ff */
[----:B------:R-:W-:Y:S01]  /*8640*/  LOP3.LUT R0, R0, 0x10000, RZ, 0xfc, !PT ;  /* 0x0001000000007812 */ /* 0x000fe200078efcff */
[----:B0-----:R-:W-:Y:S06]  /*8650*/  @P1 BRA `(.L_x_1041) ;  /* 0x0000000000081947 */ /* 0x001fec0003800000 */
[----:B------:R-:W0:Y:S02]  /*8660*/  SYNCS.PHASECHK.TRANS64.TRYWAIT P1, [R20+URZ+0x38830], R13 ;  /* 0x0388300d140075a7 */ /* 0x000e24000802017f */
[----:B0-----:R-:W-:Y:S05]  /*8670*/  @!P1 BRA `(.L_x_1042) ;  /* 0x000000f800cc9947 */ /* 0x001fea0003800000 */
.L_x_1041:
[----:B------:R-:W-:Y:S01]  /*8680*/  IMAD R10, R18, 0x200, R0 ;  /* 0x00000200120a7824 */ /* 0x000fe200078e0200 */
[----:B------:R-:W-:Y:S01]  /*8690*/  LOP3.LUT R8, R4, 0x10000, RZ, 0xfc, !PT ;  /* 0x0001000004087812 */ /* 0x000fe200078efcff */
[----:B------:R-:W-:Y:S01]  /*86a0*/  IMAD.MOV.U32 R9, RZ, RZ, 0x40000040 ;  /* 0x40000040ff097424 */ /* 0x000fe200078e00ff */
[----:B------:R-:W-:Y:S05]  /*86b0*/  WARPSYNC.ALL ;  /* 0x0000000000007948 */ /* 0x000fea0003800000 */
[----:B------:R-:W-:Y:S01]  /*86c0*/  IMAD.MOV.U32 R11, RZ, RZ, 0x40000040 ;  /* 0x40000040ff0b7424 */ /* 0x000fe200078e00ff */
        /* <DEDUP_REMOVED lines=10> */
[----:B------:R-:W-:Y:S01]  /*8770*/  SHF.L.U32 R3, R3, 0x1f, RZ ;  /* 0x0000001f03037819 */ /* 0x000fe200000006ff */
[C---:B------:R-:W-:Y:S01]  /*8780*/  VIADD R14, R10.reuse, 0x4 ;  /* 0x000000040a0e7836 */ /* 0x040fe20000000000 */
[----:B------:R-:W-:Y:S01]  /*8790*/  BSSY B0, `(.L_x_1043) ;  /* 0x0000020000007945 */ /* 0x000fe20003800000 */
[----:B------:R-:W-:-:S02]  /*87a0*/  VIADD R10, R10, 0x6 ;  /* 0x000000060a0a7836 */ /* 0x000fc40000000000 */
[----:B------:R-:W-:Y:S02]  /*87b0*/  IMAD.MOV.U32 R9, RZ, RZ, 0x40000040 ;  /* 0x40000040ff097424 */ /* 0x000fe400078e00ff */
[----:B------:R-:W-:Y:S02]  /*87c0*/  IMAD.MOV.U32 R11, RZ, RZ, 0x40000040 ;  /* 0x40000040ff0b7424 */ /* 0x000fe400078e00ff */
[----:B------:R-:W-:Y:S01]  /*87d0*/  HGMMA.64x64x16.F32.BF16 R24, gdesc[UR4], RZ, !UPT, gsb0 ;  /* 0x00e00000041879f0 */ /* 0x000fe2000c0018ff */
        /* <DEDUP_REMOVED lines=8> */
[----:B------:R-:W-:-:S07]  /*8860*/  WARPGROUP.ARRIVE ;  /* 0x00000000000079c5 */ /* 0x000fce0000000000 */
        /* <DEDUP_REMOVED lines=16> */
[----:B------:R-:W1:Y:S02]  /*8970*/  SYNCS.PHASECHK.TRANS64.TRYWAIT P1, [R2+URZ+0x38810], R3 ;  /* 0x03881003020075a7 */ /* 0x000e64000802017f */
[----:B-1----:R-:W-:Y:S05]  /*8980*/  @!P1 BRA `(.L_x_1044) ;  /* 0x000000f8001c9947 */ /* 0x002fea0003800000 */
.L_x_1205:
[----:B------:R-:W-:Y:S05]  /*8990*/  BSYNC B0 ;  /* 0x0000000000007941 */ /* 0x000fea0003800000 */
.L_x_1043:
[----:B------:R-:W-:Y:S05]  /*89a0*/  @!P0 BRA `(.L_x_1045) ;  /* 0x0000000000048947 */ /* 0x000fea0003800000 */
[----:B------:R-:W-:Y:S01]  /*89b0*/  BPT.TRAP 0x1 ;  /* 0x000000040000795c */ /* 0x000fe20000300000 */
.L_x_1045:
[----:B------:R2:W3:Y:S01]  /*89c0*/  SYNCS.PHASECHK.TRANS64.TRYWAIT P1, [R20+URZ+0x38850], R13 ;  /* 0x0388500d140075a7 */ /* 0x0004e2000802017f */
[----:B------:R-:W-:Y:S05]  /*89d0*/  @!P0 BRA `(.L_x_1046) ;  /* 0x0000000000048947 */ /* 0x000fea0003800000 */
[----:B------:R-:W-:Y:S01]  /*89e0*/  BPT.TRAP 0x1 ;  /* 0x000000040000795c */ /* 0x000fe20000300000 */
.L_x_1046:
[C---:B-1----:R-:W-:Y:S01]  /*89f0*/  VIADD R3, R2.reuse, 0x400 ;  /* 0x0000040002037836 */ /* 0x042fe20000000000 */
[----:B------:R-:W-:Y:S01]  /*8a00*/  BSSY B0, `(.L_x_1047) ;  /* 0x000000a000007945 */ /* 0x000fe20003800000 */
[----:B------:R-:W-:-:S03]  /*8a10*/  VIADD R10, R2, 0x26400 ;  /* 0x00026400020a7836 */ /* 0x000fc60000000000 */
[----:B------:R-:W-:Y:S02]  /*8a20*/  SHF.R.U32.HI R3, RZ, 0x4, R3 ;  /* 0x00000004ff037819 */ /* 0x000fe40000011603 */
[----:B------:R-:W-:Y:S02]  /*8a30*/  SHF.R.U32.HI R10, RZ, 0x4, R10 ;  /* 0x00000004ff0a7819 */ /* 0x000fe4000001160a */
[----:B------:R-:W-:Y:S02]  /*8a40*/  LOP3.LUT R3, R3, 0x3fff, RZ, 0xc0, !PT ;  /* 0x00003fff03037812 */ /* 0x000fe400078ec0ff */
[----:B------:R-:W-:Y:S02]  /*8a50*/  LOP3.LUT R11, R10, 0x3fff, RZ, 0xc0, !PT ;  /* 0x00003fff0a0b7812 */ /* 0x000fe400078ec0ff */
[----:B------:R-:W-:Y:S01]  /*8a60*/  LOP3.LUT R10, R3, 0x10000, RZ, 0xfc, !PT ;  /* 0x00010000030a7812 */ /* 0x000fe200078efcff */
[----:B---3--:R-:W-:Y:S06]  /*8a70*/  @P1 BRA `(.L_x_1048) ;  /* 0x0000000000081947 */ /* 0x008fec0003800000 */
[----:B------:R-:W1:Y:S02]  /*8a80*/  SYNCS.PHASECHK.TRANS64.TRYWAIT P1, [R20+URZ+0x38850], R13 ;  /* 0x0388500d140075a7 */ /* 0x000e64000802017f */
[----:B-1----:R-:W-:Y:S05]  /*8a90*/  @!P1 BRA `(.L_x_1049) ;  /* 0x000000f400ec9947 */ /* 0x002fea0003800000 */
.L_x_1048:
[----:B------:R-:W-:Y:S05]  /*8aa0*/  BSYNC B0 ;  /* 0x0000000000007941 */ /* 0x000fea0003800000 */
.L_x_1047:
[----:B------:R-:W-:Y:S01]  /*8ab0*/  LOP3.LUT R3, R11, 0x10000, RZ, 0xfc, !PT ;  /* 0x000100000b037812 */ /* 0x000fe200078efcff */
[----:B------:R-:W-:Y:S01]  /*8ac0*/  IMAD R12, R18, 0x1000, R10 ;  /* 0x00001000120c7824 */ /* 0x000fe200078e020a */
[----:B------:R-:W-:Y:S05]  /*8ad0*/  WARPSYNC.ALL ;  /* 0x0000000000007948 */ /* 0x000fea0003800000 */
[----:B------:R-:W-:Y:S01]  /*8ae0*/  IMAD.MOV.U32 R14, RZ, RZ, R3 ;  /* 0x000000ffff0e7224 */ /* 0x000fe200078e0003 */
[----:B------:R-:W-:Y:S01]  /*8af0*/  R2UR UR6, R12 ;  /* 0x000000000c0672ca */ /* 0x000fe200000e0000 */
[----:B------:R-:W-:Y:S01]  /*8b00*/  IMAD.MOV.U32 R15, RZ, RZ, 0x40000040 ;  /* 0x40000040ff0f7424 */ /* 0x000fe200078e00ff */
[----:B------:R-:W-:Y:S01]  /*8b10*/  WARPGROUP.ARRIVE ;  /* 0x00000000000079c5 */ /* 0x000fe20000000000 */
[----:B012---:R-:W-:Y:S01]  /*8b20*/  IMAD.MOV.U32 R13, RZ, RZ, 0x40000040 ;  /* 0x40000040ff0d7424 */ /* 0x007fe200078e00ff */
[----:B------:R-:W-:Y:S01]  /*8b30*/  R2UR UR4, R14 ;  /* 0x000000000e0472ca */ /* 0x000fe200000e0000 */
[----:B------:R-:W-:Y:S01]  /*8b40*/  VIADD R58, R3, 0x2 ;  /* 0x00000002033a7836 */ /* 0x000fe20000000000 */
[----:B------:R-:W-:Y:S01]  /*8b50*/  R2UR UR5, R15 ;  /* 0x000000000f0572ca */ /* 0x000fe200000e0000 */
[C---:B------:R-:W-:Y:S01]  /*8b60*/  VIADD R14, R12.reuse, 0x2 ;  /* 0x000000020c0e7836 */ /* 0x040fe20000000000 */
[----:B------:R-:W-:Y:S01]  /*8b70*/  R2UR UR7, R13 ;  /* 0x000000000d0772ca */ /* 0x000fe200000e0000 */
[----:B------:R-:W-:Y:S01]  /*8b80*/  IMAD.MOV.U32 R59, RZ, RZ, 0x40000040 ;  /* 0x40000040ff3b7424 */ /* 0x000fe200078e00ff */
[----:B------:R-:W0:Y:S01]  /*8b90*/  S2R R21, SR_TID.X ;  /* 0x0000000000157919 */ /* 0x000e220000002100 */
[----:B------:R-:W-:Y:S01]  /*8ba0*/  IMAD.MOV.U32 R15, RZ, RZ, 0x40000040 ;  /* 0x40000040ff0f7424 */ /* 0x000fe200078e00ff */
[----:B------:R-:W-:Y:S01]  /*8bb0*/  BSSY B0, `(.L_x_1050) ;  /* 0x00005b2000007945 */ /* 0x000fe20003800000 */
[----:B------:R-:W-:Y:S01]  /*8bc0*/  VIADD R62, R12, 0x800 ;  /* 0x000008000c3e7836 */ /* 0x000fe20000000000 */
[----:B------:R-:W1:Y:S01]  /*8bd0*/  S2R R57, SR_TID.X ;  /* 0x0000000000397919 */ /* 0x000e620000002100 */
[----:B------:R-:W-:-:S02]  /*8be0*/  VIADD R60, R3, 0x800 ;  /* 0x00000800033c7836 */ /* 0x000fc40000000000 */
[----:B------:R-:W-:Y:S02]  /*8bf0*/  IMAD.MOV.U32 R61, RZ, RZ, 0x40000040 ;  /* 0x40000040ff3d7424 */ /* 0x000fe400078e00ff */
[----:B------:R-:W-:Y:S02]  /*8c00*/  IMAD.MOV.U32 R63, RZ, RZ, 0x40000040 ;  /* 0x40000040ff3f7424 */ /* 0x000fe400078e00ff */
[----:B------:R-:W-:Y:S01]  /*8c10*/  HGMMA.64x64x16.F32.BF16 R24, gdesc[UR4], R24, gsb0 ;  /* 0x00e00000041879f0 */ /* 0x000fe20008001818 */
[----:B------:R-:W-:Y:S01]  /*8c20*/  R2UR UR4, R58 ;  /* 0x000000003a0472ca */ /* 0x000fe200000e0000 */
[----:B------:R-:W-:Y:S01]  /*8c30*/  VIADD R58, R3, 0x4 ;  /* 0x00000004033a7836 */ /* 0x000fe20000000000 */
[----:B------:R-:W-:Y:S01]  /*8c40*/  R2UR UR5, R59 ;  /* 0x000000003b0572ca */ /* 0x000fe200000e0000 */
[----:B------:R-:W-:Y:S01]  /*8c50*/  IMAD.MOV.U32 R59, RZ, RZ, 0x40000040 ;  /* 0x40000040ff3b7424 */ /* 0x000fe200078e00ff */
[----:B------:R-:W-:Y:S02]  /*8c60*/  R2UR UR6, R14 ;  /* 0x000000000e0672ca */ /* 0x000fe400000e0000 */
[----:B------:R-:W-:Y:S01]  /*8c70*/  R2UR UR7, R15 ;  /* 0x000000000f0772ca */ /* 0x000fe200000e0000 */
[----:B------:R-:W-:Y:S01]  /*8c80*/  IMAD.MOV.U32 R15, RZ, RZ, 0x40000040 ;  /* 0x40000040ff0f7424 */ /* 0x000fe200078e00ff */
[----:B------:R-:W-:-:S02]  /*8c90*/  IADD3 R14, R12, 0x4, RZ ;  /* 0x000000040c0e7810 */ /* 0x000fc40007ffe0ff */
[----:B0-----:R-:W-:Y:S02]  /*8ca0*/  SHF.R.U32.HI R21, RZ, 0x7, R21 ;  /* 0x00000007ff157819 */ /* 0x001fe40000011615 */
[----:B-1----:R-:W-:-:S03]  /*8cb0*/  LOP3.LUT R57, R57, 0x7f, RZ, 0xc0, !PT ;  /* 0x0000007f39397812 */ /* 0x002fc600078ec0ff */
[----:B------:R0:W1:Y:S02]  /*8cc0*/  SHFL.IDX PT, R11, R21, RZ, 0x1f ;  /* 0x00001fff150b7589 */ /* 0x00006400000e0000 */
[----:B0-----:R-:W-:Y:S01]  /*8cd0*/  IMAD.MOV.U32 R21, RZ, RZ, 0x4 ;  /* 0x00000004ff157424 */ /* 0x001fe200078e00ff */
[----:B-1----:R-:W-:-:S04]  /*8ce0*/  ISETP.GT.AND P1, PT, R11, 0x7f, PT ;  /* 0x0000007f0b00780c */ /* 0x002fc80003f24270 */
[----:B------:R-:W-:Y:S02]  /*8cf0*/  SEL R11, RZ, 0x2, !P1 ;  /* 0x00000002ff0b7807 */ /* 0x000fe40004800000 */
[C---:B------:R-:W-:Y:S02]  /*8d00*/  SEL R13, R21.reuse, 0x2, P1 ;  /* 0x00000002150d7807 */ /* 0x040fe40000800000 */
[----:B------:R-:W-:Y:S01]  /*8d10*/  SEL R21, R21, 0x6, !P1 ;  /* 0x0000000615157807 */ /* 0x000fe20004800000 */
[----:B------:R-:W-:Y:S02]  /*8d20*/  WARPGROUP.DEPBAR.LE gsb0, 0x0 ;  /* 0x00008000000079c5 */ /* 0x000fe40000010000 */
[----:B------:R-:W-:-:S06]  /*8d30*/  WARPGROUP.ARRIVE ;  /* 0x00000000000079c5 */ /* 0x000fcc0000000000 */
[----:B------:R-:W-:Y:S01]  /*8d40*/  HGMMA.64x64x16.F32.BF16 R24, gdesc[UR4], R24, gsb0 ;  /* 0x00e00000041879f0 */ /* 0x000fe20008001818 */
[----:B------:R-:W-:Y:S01]  /*8d50*/  R2UR UR4, R58 ;  /* 0x000000003a0472ca */ /* 0x000fe200000e0000 */
[----:B------:R-:W-:Y:S01]  /*8d60*/  VIADD R58, R3, 0x6 ;  /* 0x00000006033a7836 */ /* 0x000fe20000000000 */
[----:B------:R-:W-:Y:S01]  /*8d70*/  R2UR UR5, R59 ;  /* 0x000000003b0572ca */ /* 0x000fe200000e0000 */
[----:B------:R-:W-:Y:S01]  /*8d80*/  IMAD.MOV.U32 R59, RZ, RZ, 0x40000040 ;  /* 0x40000040ff3b7424 */ /* 0x000fe200078e00ff */
[----:B------:R-:W-:Y:S01]  /*8d90*/  R2UR UR6, R14 ;  /* 0x000000000e0672ca */ /* 0x000fe200000e0000 */
[----:B------:R-:W-:Y:S01]  /*8da0*/  VIADD R14, R12, 0x6 ;  /* 0x000000060c0e7836 */ /* 0x000fe20000000000 */
[----:B------:R-:W-:Y:S01]  /*8db0*/  R2UR UR7, R15 ;  /* 0x000000000f0772ca */ /* 0x000fe200000e0000 */
[----:B------:R-:W-:Y:S01]  /*8dc0*/  IMAD.MOV.U32 R15, RZ, RZ, 0x40000040 ;  /* 0x40000040ff0f7424 */ /* 0x000fe200078e00ff */
[----:B------:R-:W-:Y:S02]  /*8dd0*/  WARPGROUP.DEPBAR.LE gsb0, 0x0 ;  /* 0x00008000000079c5 */ /* 0x000fe40000010000 */
[----:B------:R-:W-:-:S09]  /*8de0*/  WARPGROUP.ARRIVE ;  /* 0x00000000000079c5 */ /* 0x000fd20000000000 */
        /* <DEDUP_REMOVED lines=30> */
[----:B------:R-:W-:Y:S01]  /*8fd0*/  IADD3 R14, R12, 0x204, RZ ;  /* 0x000002040c0e7810 */ /* 0x000fe20007ffe0ff */
[----:B------:R-:W-:-:S02]  /*8fe0*/  WARPGROUP.DEPBAR.LE gsb0, 0x0 ;  /* 0x00008000000079c5 */ /* 0x000fc40000010000 */
[----:B------:R-:W-:-:S08]  /*8ff0*/  WARPGROUP.ARRIVE ;  /* 0x00000000000079c5 */ /* 0x000fd00000000000 */
        /* <DEDUP_REMOVED lines=101> */
[----:B------:R-:W-:Y:S01]  /*9650*/  IMAD.IADD R58, R11, 0x1, R62 ;  /* 0x000000010b3a7824 */ /* 0x000fe200078e023e */
[----:B------:R-:W-:Y:S01]  /*9660*/  R2UR UR5, R59 ;  /* 0x000000003b0572ca */ /* 0x000fe200000e0000 */
[----:B------:R-:W-:Y:S01]  /*9670*/  IMAD.MOV.U32 R59, RZ, RZ, 0x40000040 ;  /* 0x40000040ff3b7424 */ /* 0x000fe200078e00ff */
[----:B------:R-:W-:Y:S01]  /*9680*/  R2UR UR6, R14 ;  /* 0x000000000e0672ca */ /* 0x000fe200000e0000 */
[----:B------:R-:W-:Y:S01]  /*9690*/  IMAD.IADD R14, R11, 0x1, R60 ;  /* 0x000000010b0e7824 */ /* 0x000fe200078e023c */
[----:B------:R-:W-:Y:S01]  /*96a0*/  R2UR UR7, R15 ;  /* 0x000000000f0772ca */ /* 0x000fe200000e0000 */
[----:B------:R-:W-:Y:S01]  /*96b0*/  IMAD.MOV.U32 R15, RZ, RZ, 0x40000040 ;  /* 0x40000040ff0f7424 */ /* 0x000fe200078e00ff */
[----:B------:R-:W-:Y:S02]  /*96c0*/  WARPGROUP.DEPBAR.LE gsb0, 0x0 ;  /* 0x00008000000079c5 */ /* 0x000fe40000010000 */
[----:B------:R-:W-:-:S09]  /*96d0*/  WARPGROUP.ARRIVE ;  /* 0x00000000000079c5 */ /* 0x000fd20000000000 */
[----:B------:R-:W-:Y:S01]  /*96e0*/  HGMMA.64x64x16.F32.BF16 R24, gdesc[UR4], R24, gsb0 ;  /* 0x00e00000041879f0 */ /* 0x000fe20008001818 */
[----:B------:R-:W-:Y:S01]  /*96f0*/  R2UR UR6, R58 ;  /* 0x000000003a0672ca */ /* 0x000fe200000e0000 */
[--C-:B------:R-:W-:Y:S01]  /*9700*/  IMAD.IADD R58, R62, 0x1, R13.reuse ;  /* 0x000000013e3a7824 */ /* 0x100fe200078e020d */
[----:B------:R-:W-:Y:S02]  /*9710*/  R2UR UR7, R59 ;  /* 0x000000003b0772ca */ /* 0x000fe400000e0000 */
[----:B------:R-:W-:Y:S01]  /*9720*/  R2UR UR4, R14 ;  /* 0x000000000e0472ca */ /* 0x000fe200000e0000 */
[----:B------:R-:W-:Y:S01]  /*9730*/  IMAD.IADD R14, R60, 0x1, R13 ;  /* 0x000000013c0e7824 */ /* 0x000fe200078e020d */
[----:B------:R-:W-:Y:S01]  /*9740*/  R2UR UR5, R15 ;  /* 0x000000000f0572ca */ /* 0x000fe200000e0000 */
[----:B------:R-:W-:Y:S01]  /*9750*/  IMAD.MOV.U32 R15, RZ, RZ, 0x40000040 ;  /* 0x40000040ff0f7424 */ /* 0x000fe200078e00ff */
[----:B------:R-:W-:Y:S01]  /*9760*/  MOV R59, 0x40000040 ;  /* 0x40000040003b7802 */ /* 0x000fe20000000f00 */
[----:B------:R-:W-:-:S02]  /*9770*/  WARPGROUP.DEPBAR.LE gsb0, 0x0 ;  /* 0x00008000000079c5 */ /* 0x000fc40000010000 */
[----:B------:R-:W-:-:S08]  /*9780*/  WARPGROUP.ARRIVE ;  /* 0x00000000000079c5 */ /* 0x000fd00000000000 */
[----:B------:R-:W-:Y:S01]  /*9790*/  HGMMA.64x64x16.F32.BF16 R24, gdesc[UR4], R24, gsb0 ;  /* 0x00e00000041879f0 */ /* 0x000fe20008001818 */
[----:B------:R-:W-:Y:S01]  /*97a0*/  R2UR UR6, R58 ;  /* 0x000000003a0672ca */ /* 0x000fe200000e0000 */
[--C-:B------:R-:W-:Y:S01]  /*97b0*/  IMAD.IADD R58, R62, 0x1, R21.reuse ;  /* 0x000000013e3a7824 */ /* 0x100fe200078e0215 */
        /* <DEDUP_REMOVED lines=10> */
[----:B------:R-:W-:Y:S01]  /*9860*/  IMAD.MOV.U32 R14, RZ, RZ, 0x28 ;  /* 0x00000028ff0e7424 */ /* 0x000fe200078e00ff */
[----:B------:R-:W-:Y:S01]  /*9870*/  R2UR UR5, R15 ;  /* 0x000000000f0572ca */ /* 0x000fe200000e0000 */
[----:B------:R-:W-:Y:S01]  /*9880*/  IMAD.MOV.U32 R15, RZ, RZ, 0xa00 ;  /* 0x00000a00ff0f7424 */ /* 0x000fe200078e00ff */
[----:B------:R-:W-:Y:S02]  /*9890*/  R2UR UR6, R58 ;  /* 0x000000003a0672ca */ /* 0x000fe400000e0000 */
[----:B------:R-:W-:Y:S01]  /*98a0*/  R2UR UR7, R59 ;  /* 0x000000003b0772ca */ /* 0x000fe200000e0000 */
[----:B------:R-:W-:Y:S01]  /*98b0*/  IMAD.MOV.U32 R59, RZ, RZ, 0x40000040 ;  /* 0x40000040ff3b7424 */ /* 0x000fe200078e00ff */
[----:B------:R-:W-:Y:S02]  /*98c0*/  SEL R14, R14, 0x26, P1 ;  /* 0x000000260e0e7807 */ /* 0x000fe40000800000 */
[----:B------:R-:W-:-:S02]  /*98d0*/  SEL R15, R15, 0x980, P1 ;  /* 0x000009800f0f7807 */ /* 0x000fc40000800000 */
[----:B------:R-:W-:Y:S02]  /*98e0*/  LOP3.LUT R14, R14, 0x6, RZ, 0xc0, !PT ;  /* 0x000000060e0e7812 */ /* 0x000fe400078ec0ff */
[----:B------:R-:W-:-:S04]  /*98f0*/  LOP3.LUT R15, R15, 0xa00, RZ, 0xc0, !PT ;  /* 0x00000a000f0f7812 */ /* 0x000fc800078ec0ff */
[CC--:B------:R-:W-:Y:S02]  /*9900*/  IADD3 R58, R14.reuse, R15.reuse, R3 ;  /* 0x0000000f0e3a7210 */ /* 0x0c0fe40007ffe003 */
[----:B------:R-:W-:Y:S01]  /*9910*/  IADD3 R14, R14, R15, R12 ;  /* 0x0000000f0e0e7210 */ /* 0x000fe20007ffe00c */
[----:B------:R-:W-:Y:S01]  /*9920*/  IMAD.MOV.U32 R15, RZ, RZ, 0x40000040 ;  /* 0x40000040ff0f7424 */ /* 0x000fe200078e00ff */
        /* <DEDUP_REMOVED lines=10> */
[C---:B------:R-:W-:Y:S02]  /*99d0*/  IMAD.IADD R62, R11.reuse, 0x1, R58 ;  /* 0x000000010b3e7824 */ /* 0x040fe400078e023a */
[----:B------:R-:W-:-:S02]  /*99e0*/  IMAD.IADD R60, R11, 0x1, R14 ;  /* 0x000000010b3c7824 */ /* 0x000fc400078e020e */
[----:B------:R-:W-:Y:S01]  /*99f0*/  IMAD.MOV.U32 R15, RZ, RZ, 0x40000040 ;  /* 0x40000040ff0f7424 */ /* 0x000fe200078e00ff */
[----:B------:R-:W-:Y:S02]  /*9a00*/  WARPGROUP.DEPBAR.LE gsb0, 0x0 ;  /* 0x00008000000079c5 */ /* 0x000fe40000010000 */
[----:B------:R-:W-:-:S06]  /*9a10*/  WARPGROUP.ARRIVE ;  /* 0x00000000000079c5 */ /* 0x000fcc0000000000 */
[----:B------:R-:W-:Y:S01]  /*9a20*/  HGMMA.64x64x16.F32.BF16 R24, gdesc[UR4], R24, gsb0 ;  /* 0x00e00000041879f0 */ /* 0x000fe20008001818 */
[----:B------:R-:W-:Y:S02]  /*9a30*/  R2UR UR4, R60 ;  /* 0x000000003c0472ca */ /* 0x000fe400000e0000 */
[----:B------:R-:W-:Y:S01]  /*9a40*/  R2UR UR5, R61 ;  /* 0x000000003d0572ca */ /* 0x000fe200000e0000 */
[----:B------:R-:W-:Y:S01]  /*9a50*/  IMAD.MOV.U32 R61, RZ, RZ, 0x40000040 ;  /* 0x40000040ff3d7424 */ /* 0x000fe200078e00ff */
[----:B------:R-:W-:Y:S01]  /*9a60*/  R2UR UR6, R62 ;  /* 0x000000003e0672ca */ /* 0x000fe200000e0000 */
[----:B------:R-:W-:Y:S01]  /*9a70*/  IMAD.IADD R62, R13, 0x1, R58 ;  /* 0x000000010d3e7824 */ /* 0x000fe200078e023a */
[----:B------:R-:W-:Y:S01]  /*9a80*/  R2UR UR7, R63 ;  /* 0x000000003f0772ca */ /* 0x000fe200000e0000 */
[----:B------:R-:W-:Y:S01]  /*9a90*/  IMAD.MOV.U32 R63, RZ, RZ, 0x40000040 ;  /* 0x40000040ff3f7424 */ /* 0x000fe200078e00ff */
[----:B------:R-:W-:Y:S01]  /*9aa0*/  IADD3 R60, R13, R14, RZ ;  /* 0x0000000e0d3c7210 */ /* 0x000fe20007ffe0ff */
[----:B------:R-:W-:-:S02]  /*9ab0*/  IMAD.IADD R14, R21, 0x1, R14 ;  /* 0x00000001150e7824 */ /* 0x000fc400078e020e */
[----:B------:R-:W-:Y:S01]  /*9ac0*/  IMAD.IADD R58, R21, 0x1, R58 ;  /* 0x00000001153a7824 */ /* 0x000fe200078e023a */
[----:B------:R-:W-:Y:S02]  /*9ad0*/  WARPGROUP.DEPBAR.LE gsb0, 0x0 ;  /* 0x00008000000079c5 */ /* 0x000fe40000010000 */
[----:B------:R-:W-:-:S06]  /*9ae0*/  WARPGROUP.ARRIVE ;  /* 0x00000000000079c5 */ /* 0x000fcc0000000000 */
[----:B------:R-:W-:Y:S01]  /*9af0*/  HGMMA.64x64x16.F32.BF16 R24, gdesc[UR4], R24, gsb0 ;  /* 0x00e00000041879f0 */ /* 0x000fe20008001818 */
[----:B------:R-:W-:Y:S02]  /*9b00*/  R2UR UR4, R60 ;  /* 0x000000003c0472ca */ /* 0x000fe400000e0000 */
[----:B------:R-:W-:Y:S02]  /*9b10*/  R2UR UR5, R61 ;  /* 0x000000003d0572ca */ /* 0x000fe400000e0000 */
[----:B------:R-:W-:Y:S02]  /*9b20*/  R2UR UR6, R62 ;  /* 0x000000003e0672ca */ /* 0x000fe400000e0000 */
[----:B------:R-:W-:Y:S01]  /*9b30*/  R2UR UR7, R63 ;  /* 0x000000003f0772ca */ /* 0x000fe200000e0000 */
[----:B------:R-:W-:Y:S01]  /*9b40*/  IMAD.MOV.U32 R63, RZ, RZ, 0x40000040 ;  /* 0x40000040ff3f7424 */ /* 0x000fe200078e00ff */
[----:B------:R-:W-:Y:S01]  /*9b50*/  MOV R61, 0x40000040 ;  /* 0x40000040003d7802 */ /* 0x000fe20000000f00 */
[----:B------:R-:W-:-:S02]  /*9b60*/  WARPGROUP.DEPBAR.LE gsb0, 0x0 ;  /* 0x00008000000079c5 */ /* 0x000fc40000010000 */
[----:B------:R-:W-:-:S08]  /*9b70*/  WARPGROUP.ARRIVE ;  /* 0x00000000000079c5 */ /* 0x000fd00000000000 */
        /* <DEDUP_REMOVED lines=38> */
[----:B------:R-:W-:Y:S02]  /*9de0*/  IMAD.MOV.U32 R63, RZ, RZ, 0x40000040 ;  /* 0x40000040ff3f7424 */ /* 0x000fe400078e00ff */
[----:B------:R-:W-:-:S02]  /*9df0*/  IMAD.IADD R14, R21, 0x1, R14 ;  /* 0x00000001150e7824 */ /* 0x000fc400078e020e */
[----:B------:R-:W-:Y:S01]  /*9e00*/  IMAD.IADD R58, R21, 0x1, R58 ;  /* 0x00000001153a7824 */ /* 0x000fe200078e023a */
[----:B------:R-:W-:Y:S02]  /*9e10*/  WARPGROUP.DEPBAR.LE gsb0, 0x0 ;  /* 0x00008000000079c5 */ /* 0x000fe40000010000 */
[----:B------:R-:W-:-:S06]  /*9e20*/  WARPGROUP.ARRIVE ;  /* 0x00000000000079c5 */ /* 0x000fcc0000000000 */
[----:B------:R-:W-:Y:S01]  /*9e30*/  HGMMA.64x64x16.F32.BF16 R24, gdesc[UR4], R24, gsb0 ;  /* 0x00e00000041879f0 */ /* 0x000fe20008001818 */
[----:B------:R-:W-:Y:S01]  /*9e40*/  R2UR UR4, R60 ;  /* 0x000000003c0472ca */ /* 0x000fe200000e0000 */
[----:B------:R-:W-:Y:S01]  /*9e50*/  VIADD R60, R12, 0xe00 ;  /* 0x00000e000c3c7836 */ /* 0x000fe20000000000 */
[----:B------:R-:W-:Y:S02]  /*9e60*/  R2UR UR5, R61 ;  /* 0x000000003d0572ca */ /* 0x000fe400000e0000 */
        /* <DEDUP_REMOVED lines=24> */
[----:B------:R-:W-:Y:S02]  /*9ff0*/  R2UR UR4, R58 ;  /* 0x000000003a0472ca */ /* 0x000fe400000e0000 */
[----:B------:R-:W-:Y:S01]  /*a000*/  R2UR UR5, R59 ;  /* 0x000000003b0572ca */ /* 0x000fe200000e0000 */
[----:B------:R-:W-:Y:S01]  /*a010*/  IMAD.MOV.U32 R59, RZ, RZ, 0x40000040 ;  /* 0x40000040ff3b7424 */ /* 0x000fe200078e00ff */
[----:B------:R-:W-:Y:S02]  /*a020*/  R2UR UR6, R14 ;  /* 0x000000000e0672ca */ /* 0x000fe400000e0000 */
[----:B------:R-:W-:Y:S01]  /*a030*/  R2UR UR7, R15 ;  /* 0x000000000f0772ca */ /* 0x000fe200000e0000 */
[----:B------:R-:W-:Y:S01]  /*a040*/  IMAD.MOV.U32 R15, RZ, RZ, 0x40000040 ;  /* 0x40000040ff0f7424 */ /* 0x000fe200078e00ff */
[----:B------:R-:W-:-:S05]  /*a050*/  IADD3 R58, R3, 0xe00, RZ ;  /* 0x00000e00033a7810 */ /* 0x000fca0007ffe0ff */
[----:B------:R-:W-:Y:S02]  /*a060*/  IMAD.IADD R14, R11, 0x1, R58 ;  /* 0x000000010b0e7824 */ /* 0x000fe400078e023a */
[----:B------:R-:W-:-:S05]  /*a070*/  IMAD.MOV.U32 R11, RZ, RZ, 0x40 ;  /* 0x00000040ff0b7424 */ /* 0x000fca00078e00ff */
[----:B------:R-:W-:-:S04]  /*a080*/  SEL R11, R11, 0x3e, P1 ;  /* 0x0000003e0b0b7807 */ /* 0x000fc80000800000 */
[----:B------:R-:W-:Y:S01]  /*a090*/  LOP3.LUT R11, R11, 0x6, RZ, 0xc0, !PT ;  /* 0x000000060b0b7812 */ /* 0x000fe200078ec0ff */
        /* <DEDUP_REMOVED lines=11> */
[----:B------:R-:W-:-:S05]  /*a150*/  IMAD.MOV.U32 R13, RZ, RZ, 0x1000 ;  /* 0x00001000ff0d7424 */ /* 0x000fca00078e00ff */
[----:B------:R-:W-:Y:S01]  /*a160*/  SEL R13, R13, 0xf80, P1 ;  /* 0x00000f800d0d7807 */ /* 0x000fe20000800000 */
[----:B------:R-:W-:Y:S02]  /*a170*/  WARPGROUP.DEPBAR.LE gsb0, 0x0 ;  /* 0x00008000000079c5 */ /* 0x000fe40000010000 */
[----:B------:R-:W-:-:S06]  /*a180*/  WARPGROUP.ARRIVE ;  /* 0x00000000000079c5 */ /* 0x000fcc0000000000 */
[----:B------:R-:W-:Y:S01]  /*a190*/  HGMMA.64x64x16.F32.BF16 R24, gdesc[UR4], R24, gsb0 ;  /* 0x00e00000041879f0 */ /* 0x000fe20008001818 */
[----:B------:R-:W-:Y:S02]  /*a1a0*/  R2UR UR4, R62 ;  /* 0x000000003e0472ca */ /* 0x000fe400000e0000 */
[----:B------:R-:W-:Y:S02]  /*a1b0*/  R2UR UR5, R63 ;  /* 0x000000003f0572ca */ /* 0x000fe400000e0000 */
[----:B------:R-:W-:Y:S01]  /*a1c0*/  R2UR UR6, R14 ;  /* 0x000000000e0672ca */ /* 0x000fe200000e0000 */
[----:B------:R-:W-:Y:S01]  /*a1d0*/  IMAD.IADD R14, R21, 0x1, R58 ;  /* 0x00000001150e7824 */ /* 0x000fe200078e023a */
[----:B------:R-:W-:Y:S01]  /*a1e0*/  R2UR UR7, R15 ;  /* 0x000000000f0772ca */ /* 0x000fe200000e0000 */
[----:B------:R-:W-:Y:S02]  /*a1f0*/  IMAD.IADD R58, R21, 0x1, R60 ;  /* 0x00000001153a7824 */ /* 0x000fe400078e023c */
[----:B------:R-:W-:Y:S01]  /*a200*/  IMAD.MOV.U32 R15, RZ, RZ, 0x40000040 ;  /* 0x40000040ff0f7424 */ /* 0x000fe200078e00ff */
[----:B------:R-:W-:-:S02]  /*a210*/  WARPGROUP.DEPBAR.LE gsb0, 0x0 ;  /* 0x00008000000079c5 */ /* 0x000fc40000010000 */
[----:B------:R-:W-:-:S07]  /*a220*/  WARPGROUP.ARRIVE ;  /* 0x00000000000079c5 */ /* 0x000fce0000000000 */
[----:B------:R-:W-:Y:S01]  /*a230*/  HGMMA.64x64x16.F32.BF16 R24, gdesc[UR4], R24, gsb0 ;  /* 0x00e00000041879f0 */ /* 0x000fe20008001818 */
[----:B------:R-:W-:Y:S02]  /*a240*/  R2UR UR4, R14 ;  /* 0x000000000e0472ca */ /* 0x000fe400000e0000 */
[----:B------:R-:W-:Y:S02]  /*a250*/  R2UR UR5, R15 ;  /* 0x000000000f0572ca */ /* 0x000fe400000e0000 */
[----:B------:R-:W-:Y:S02]  /*a260*/  R2UR UR6, R58 ;  /* 0x000000003a0672ca */ /* 0x000fe400000e0000 */
[----:B------:R-:W-:Y:S02]  /*a270*/  R2UR UR7, R59 ;  /* 0x000000003b0772ca */ /* 0x000fe400000e0000 */
[----:B------:R-:W-:Y:S01]  /*a280*/  LOP3.LUT R14, R13, 0x1e00, RZ, 0xc0, !PT ;  /* 0x00001e000d0e7812 */ /* 0x000fe200078ec0ff */
[----:B------:R-:W-:Y:S01]  /*a290*/  IMAD.MOV.U32 R13, RZ, RZ, 0x40000040 ;  /* 0x40000040ff0d7424 */ /* 0x000fe200078e00ff */
[----:B------:R-:W-:-:S02]  /*a2a0*/  MOV R59, 0x40000040 ;  /* 0x40000040003b7802 */ /* 0x000fc40000000f00 */
[CC--:B------:R-:W-:Y:S02]  /*a2b0*/  IADD3 R58, R11.reuse, R14.reuse, R3 ;  /* 0x0000000e0b3a7210 */ /* 0x0c0fe40007ffe003 */
[----:B------:R-:W-:Y:S01]  /*a2c0*/  IADD3 R12, R11, R14, R12 ;  /* 0x0000000e0b0c7210 */ /* 0x000fe20007ffe00c */
[----:B------:R-:W-:-:S05]  /*a2d0*/  IMAD R11, R182, -0x40, R168 ;  /* 0xffffffc0b60b7824 */ /* 0x000fca00078e02a8 */
        /* <DEDUP_REMOVED lines=48> */
[C---:B------:R-:W-:Y:S02]  /*a5e0*/  ISETP.GT.AND P6, PT, R11.reuse, 0x29, PT ;  /* 0x000000290b00780c */ /* 0x040fe40003fc4270 */
        /* <DEDUP_REMOVED lines=22> */
[----:B------:R-:W-:Y:S02]  /*a750*/  FMNMX.FTZ R11, R30, R11, !PT ;  /* 0x0000000b1e0b7209 */ /* 0x000fe40007810000 */
[----:B------:R-:W-:Y:S01]  /*a760*/  FSEL R46, R46, -INF , P1 ;  /* 0xff8000002e2e7808 */ /* 0x000fe20000800000 */
[----:B------:R-:W0:Y:S01]  /*a770*/  SHFL.BFLY PT, R12, R15, 0x2, 0x1f ;  /* 0x0c401f000f0c7f89 */ /* 0x000e2200000e0000 */
[----:B------:R-:W-:Y:S02]  /*a780*/  FMNMX.FTZ R11, R14, R11, !PT ;  /* 0x0000000b0e0b7209 */ /* 0x000fe40007810000 */
[----:B------:R-:W-:Y:S02]  /*a790*/  FSEL R48, R47, -INF , P6 ;  /* 0xff8000002f307808 */ /* 0x000fe40003000000 */
[----:B------:R-:W-:Y:S02]  /*a7a0*/  FMNMX.FTZ R11, R34, R11, !PT ;  /* 0x0000000b220b7209 */ /* 0x000fe40007810000 */
[----:B------:R-:W-:-:S02]  /*a7b0*/  FSEL R50, R50, -INF , P5 ;  /* 0xff80000032327808 */ /* 0x000fc40002800000 */
[----:B------:R-:W-:Y:S02]  /*a7c0*/  FMNMX.FTZ R11, R36, R11, !PT ;  /* 0x0000000b240b7209 */ /* 0x000fe40007810000 */
[----:B------:R-:W-:Y:S02]  /*a7d0*/  FSEL R54, R54, -INF , P3 ;  /* 0xff80000036367808 */ /* 0x000fe40001800000 */
[----:B------:R-:W-:Y:S01]  /*a7e0*/  FMNMX.FTZ R13, R38, R11, !PT ;  /* 0x0000000b260d7209 */ /* 0x000fe20007810000 */
[----:B------:R-:W-:Y:S01]  /*a7f0*/  IMAD.U32 R11, RZ, RZ, UR4 ;  /* 0x00000004ff0b7e24 */ /* 0x000fe2000f8e00ff */
[----:B------:R-:W-:Y:S02]  /*a800*/  FSEL R78, R55, -INF , P2 ;  /* 0xff800000374e7808 */ /* 0x000fe40001000000 */
[----:B------:R-:W-:Y:S02]  /*a810*/  FMNMX.FTZ R13, R40, R13, !PT ;  /* 0x0000000d280d7209 */ /* 0x000fe40007810000 */
[----:B------:R-:W-:-:S02]  /*a820*/  ISETP.GE.AND P2, PT, R168, 0x41, PT ;  /* 0x00000041a800780c */ /* 0x000fc40003f46270 */
[----:B------:R-:W-:Y:S02]  /*a830*/  FMNMX.FTZ R13, R42, R13, !PT ;  /* 0x0000000d2a0d7209 */ /* 0x000fe40007810000 */
[----:B0-----:R-:W-:Y:S02]  /*a840*/  FMNMX.FTZ R21, R15, R12, !PT ;  /* 0x0000000c0f157209 */ /* 0x001fe40007810000 */
[----:B------:R-:W-:-:S03]  /*a850*/  FMNMX.FTZ R13, R44, R13, !PT ;  /* 0x0000000d2c0d7209 */ /* 0x000fc60007810000 */
[----:B------:R-:W0:Y:S01]  /*a860*/  SHFL.BFLY PT, R12, R21, 0x1, 0x1f ;  /* 0x0c201f00150c7f89 */ /* 0x000e2200000e0000 */
[----:B------:R-:W-:-:S04]  /*a870*/  FMNMX.FTZ R13, R46, R13, !PT ;  /* 0x0000000d2e0d7209 */ /* 0x000fc80007810000 */
[----:B------:R-:W-:-:S04]  /*a880*/  FMNMX.FTZ R13, R48, R13, !PT ;  /* 0x0000000d300d7209 */ /* 0x000fc80007810000 */
[----:B------:R-:W-:Y:S02]  /*a890*/  FMNMX.FTZ R13, R50, R13, !PT ;  /* 0x0000000d320d7209 */ /* 0x000fe40007810000 */
[----:B0-----:R-:W-:-:S04]  /*a8a0*/  FMNMX.FTZ R12, R21, R12, !PT ;  /* 0x0000000c150c7209 */ /* 0x001fc80007810000 */
[C---:B------:R-:W-:Y:S01]  /*a8b0*/  FSETP.NEU.FTZ.AND P1, PT, R12.reuse, -INF , PT ;  /* 0xff8000000c00780b */ /* 0x040fe20003f3d000 */
[----:B------:R-:W-:-:S05]  /*a8c0*/  FMUL.FTZ R15, R12, R11 ;  /* 0x0000000b0c0f7220 */ /* 0x000fca0000410000 */
[----:B------:R-:W-:-:S05]  /*a8d0*/  FSEL R15, R15, RZ, P1 ;  /* 0x000000ff0f0f7208 */ /* 0x000fca0000800000 */
[-CC-:B------:R-:W-:Y:S01]  /*a8e0*/  FFMA.FTZ R169, R24, R11.reuse, -R15.reuse ;  /* 0x0000000b18a97223 */ /* 0x180fe2000001080f */
[----:B------:R-:W-:Y:S01]  /*a8f0*/  FSEL R24, R51, -INF , P4 ;  /* 0xff80000033187808 */ /* 0x000fe20002000000 */
[-CC-:B------:R-:W-:Y:S01]  /*a900*/  FFMA.FTZ R171, R28, R11.reuse, -R15.reuse ;  /* 0x0000000b1cab7223 */ /* 0x180fe2000001080f */
[-CC-:B------:R-:W-:Y:S01]  /*a910*/  FFMA.FTZ R170, R25, R11.reuse, -R15.reuse ;  /* 0x0000000b19aa7223 */ /* 0x180fe2000001080f */
[--C-:B------:R-:W-:Y:S01]  /*a920*/  FFMA.FTZ R172, R58, R11, -R15.reuse ;  /* 0x0000000b3aac7223 */ /* 0x100fe2000001080f */
[----:B------:R-:W-:Y:S01]  /*a930*/  FMNMX.FTZ R13, R24, R13, !PT ;  /* 0x0000000d180d7209 */ /* 0x000fe20007810000 */
        /* <DEDUP_REMOVED lines=11> */
[-CC-:B------:R-:W-:Y:S01]  /*a9f0*/  FFMA.FTZ R183, R76, R11.reuse, -R15.reuse ;  /* 0x0000000b4cb77223 */ /* 0x180fe2000001080f */
[----:B------:R-:W0:Y:S01]  /*aa00*/  SHFL.BFLY PT, R28, R13, 0x2, 0x1f ;  /* 0x0c401f000d1c7f89 */ /* 0x000e2200000e0000 */
[-CC-:B------:R-:W-:Y:S01]  /*aa10*/  FFMA.FTZ R197, R52, R11.reuse, -R15.reuse ;  /* 0x0000000b34c57223 */ /* 0x180fe2000001080f */
[----:B------:R-:W-:Y:S01]  /*aa20*/  FFMA.FTZ R199, R80, R11, -R15 ;  /* 0x0000000b50c77223 */ /* 0x000fe2000001080f */
[----:B------:R-:W-:Y:S08]  /*aa30*/  MUFU.EX2 R169, R169 ;  /* 0x000000a900a97308 */ /* 0x000ff00000000800 */
[----:B------:R-:W1:Y:S08]  /*aa40*/  MUFU.EX2 R170, R170 ;  /* 0x000000aa00aa7308 */ /* 0x000e700000000800 */
[----:B------:R-:W-:Y:S01]  /*aa50*/  MUFU.EX2 R171, R171 ;  /* 0x000000ab00ab7308 */ /* 0x000fe20000000800 */
[----:B0-----:R-:W-:-:S07]  /*aa60*/  FMNMX.FTZ R28, R13, R28, !PT ;  /* 0x0000001c0d1c7209 */ /* 0x001fce0007810000 */
[----:B------:R-:W0:Y:S01]  /*aa70*/  MUFU.EX2 R172, R172 ;  /* 0x000000ac00ac7308 */ /* 0x000e220000000800 */
[----:B-1----:R-:W-:Y:S01]  /*aa80*/  F2FP.BF16.F32.PACK_AB R152, R170, R169 ;  /* 0x000000a9aa98723e */ /* 0x002fe200000010ff */
[----:B------:R-:W1:Y:S01]  /*aa90*/  SHFL.BFLY PT, R21, R28, 0x1, 0x1f ;  /* 0x0c201f001c157f89 */ /* 0x000e6200000e0000 */
[----:B------:R-:W-:-:S05]  /*aaa0*/  FADD.FTZ R170, R169, R170 ;  /* 0x000000aaa9aa7221 */ /* 0x000fca0000010000 */
[----:B------:R-:W-:Y:S08]  /*aab0*/  MUFU.EX2 R173, R173 ;  /* 0x000000ad00ad7308 */ /* 0x000ff00000000800 */
[----:B------:R-:W2:Y:S01]  /*aac0*/  MUFU.EX2 R174, R174 ;  /* 0x000000ae00ae7308 */ /* 0x000ea20000000800 */
[----:B0-----:R-:W-:Y:S01]  /*aad0*/  F2FP.BF16.F32.PACK_AB R154, R172, R171 ;  /* 0x000000abac9a723e */ /* 0x001fe200000010ff */
[----:B------:R-:W-:-:S04]  /*aae0*/  FADD.FTZ R171, R171, R170 ;  /* 0x000000aaabab7221 */ /* 0x000fc80000010000 */
[----:B------:R-:W-:Y:S02]  /*aaf0*/  FADD.FTZ R172, R172, R171 ;  /* 0x000000abacac7221 */ /* 0x000fe40000010000 */
[----:B------:R-:W-:Y:S01]  /*ab00*/  MUFU.EX2 R175, R175 ;  /* 0x000000af00af7308 */ /* 0x000fe20000000800 */
[----:B-1----:R-:W-:-:S04]  /*ab10*/  FMNMX.FTZ R21, R28, R21, !PT ;  /* 0x000000151c157209 */ /* 0x002fc80007810000 */
[C---:B------:R-:W-:Y:S01]  /*ab20*/  FSETP.NEU.FTZ.AND P1, PT, R21.reuse, -INF , PT ;  /* 0xff8000001500780b */ /* 0x040fe20003f3d000 */
[----:B------:R-:W-:Y:S02]  /*ab30*/  FMUL.FTZ R13, R21, R11 ;  /* 0x0000000b150d7220 */ /* 0x000fe40000410000 */
[----:B------:R-:W0:Y:S01]  /*ab40*/  MUFU.EX2 R176, R176 ;  /* 0x000000b000b07308 */ /* 0x000e220000000800 */
[C---:B--2---:R-:W-:Y:S01]  /*ab50*/  F2FP.BF16.F32.PACK_AB R156, R174.reuse, R173 ;  /* 0x000000adae9c723e */ /* 0x044fe200000010ff */
[----:B------:R-:W-:Y:S01]  /*ab60*/  FADD.FTZ R173, R173, R172 ;  /* 0x000000acadad7221 */ /* 0x000fe20000010000 */
[----:B------:R-:W-:Y:S02]  /*ab70*/  FSEL R25, R13, RZ, P1 ;  /* 0x000000ff0d197208 */ /* 0x000fe40000800000 */
[----:B------:R-:W-:Y:S01]  /*ab80*/  ISETP.NE.AND P1, PT, R57, RZ, PT ;  /* 0x000000ff3900720c */ /* 0x000fe20003f25270 */
[----:B------:R-:W-:Y:S02]  /*ab90*/  FADD.FTZ R174, R174, R173 ;  /* 0x000000adaeae7221 */ /* 0x000fe40000010000 */
        /* <DEDUP_REMOVED lines=10> */
[----:B------:R-:W-:Y:S01]  /*ac40*/  FFMA.FTZ R222, R44, R11, -R25 ;  /* 0x0000000b2cde7223 */ /* 0x000fe20000010819 */
[----:B------:R-:W-:-:S02]  /*ac50*/  @!P1 VIADD R15, R20, 0x38840 ;  /* 0x00038840140f9836 */ /* 0x000fc40000000000 */
[-CC-:B------:R-:W-:Y:S01]  /*ac60*/  FFMA.FTZ R223, R46, R11.reuse, -R25.reuse ;  /* 0x0000000b2edf7223 */ /* 0x180fe20000010819 */
[-CC-:B------:R-:W-:Y:S01]  /*ac70*/  FFMA.FTZ R224, R48, R11.reuse, -R25.reuse ;  /* 0x0000000b30e07223 */ /* 0x180fe20000010819 */
[-CC-:B------:R-:W-:Y:S01]  /*ac80*/  FFMA.FTZ R225, R50, R11.reuse, -R25.reuse ;  /* 0x0000000b32e17223 */ /* 0x180fe20000010819 */
[-C--:B------:R-:W-:Y:S01]  /*ac90*/  FFMA.FTZ R226, R24, R11.reuse, -R25 ;  /* 0x0000000b18e27223 */ /* 0x080fe20000010819 */
[----:B------:R-:W-:Y:S01]  /*aca0*/  @!P1 PRMT R15, RZ, 0x654, R15 ;  /* 0x00000654ff0f9816 */ /* 0x000fe2000000000f */
[-CC-:B------:R-:W-:Y:S01]  /*acb0*/  FFMA.FTZ R227, R54, R11.reuse, -R25.reuse ;  /* 0x0000000b36e37223 */ /* 0x180fe20000010819 */
[----:B------:R-:W-:Y:S01]  /*acc0*/  FFMA.FTZ R200, R78, R11, -R25 ;  /* 0x0000000b4ec87223 */ /* 0x000fe20000010819 */
[----:B------:R-:W-:Y:S01]  /*acd0*/  MUFU.EX2 R198, R198 ;  /* 0x000000c600c67308 */ /* 0x000fe20000000800 */
[----:B------:R1:W-:Y:S01]  /*ace0*/  @!P1 SYNCS.ARRIVE.TRANS64.RED.A1T0 RZ, [R15+URZ], RZ ;  /* 0x000000ff0fff99a7 */ /* 0x0003e2000810043f */
[----:B------:R-:W-:Y:S01]  /*acf0*/  LOP3.LUT R13, R56, 0x2000000, RZ, 0xfc, !PT ;  /* 0x02000000380d7812 */ /* 0x000fe200078efcff */
[----:B------:R-:W-:Y:S01]  /*ad00*/  @!P1 VIADD R20, R20, 0x38860 ;  /* 0x0003886014149836 */ /* 0x000fe20000000000 */
[----:B0-----:R-:W-:Y:S01]  /*ad10*/  F2FP.BF16.F32.PACK_AB R158, R176, R175 ;  /* 0x000000afb09e723e */ /* 0x001fe200000010ff */
[----:B------:R-:W-:-:S02]  /*ad20*/  FADD.FTZ R175, R175, R174 ;  /* 0x000000aeafaf7221 */ /* 0x000fc40000010000 */
[----:B------:R-:W-:Y:S01]  /*ad30*/  IMAD R14, R18, 0x1000, R13 ;  /* 0x00001000120e7824 */ /* 0x000fe200078e020d */
[----:B------:R-:W0:Y:S01]  /*ad40*/  MUFU.EX2 R201, R201 ;  /* 0x000000c900c97308 */ /* 0x000e220000000800 */
[----:B-1----:R-:W-:Y:S02]  /*ad50*/  IMAD.MOV.U32 R15, RZ, RZ, 0x40000040 ;  /* 0x40000040ff0f7424 */ /* 0x002fe400078e00ff */
[----:B------:R-:W-:Y:S01]  /*ad60*/  FADD.FTZ R176, R176, R175 ;  /* 0x000000afb0b07221 */ /* 0x000fe20000010000 */
[----:B------:R-:W-:Y:S02]  /*ad70*/  @!P1 PRMT R20, RZ, 0x654, R20 ;  /* 0x00000654ff149816 */ /* 0x000fe40000000014 */
[----:B------:R-:W-:Y:S02]  /*ad80*/  R2UR UR6, R14 ;  /* 0x000000000e0672ca */ /* 0x000fe400000e0000 */
[----:B------:R-:W-:Y:S01]  /*ad90*/  R2UR UR7, R15 ;  /* 0x000000000f0772ca */ /* 0x000fe200000e0000 */
[----:B------:R-:W-:Y:S01]  /*ada0*/  MUFU.EX2 R202, R202 ;  /* 0x000000ca00ca7308 */ /* 0x000fe20000000800 */
[----:B------:R-:W-:-:S07]  /*adb0*/  IMAD.MOV.U32 R15, RZ, RZ, 0x40000040 ;  /* 0x40000040ff0f7424 */ /* 0x000fce00078e00ff */
[----:B------:R-:W1:Y:S01]  /*adc0*/  MUFU.EX2 R203, R203 ;  /* 0x000000cb00cb7308 */ /* 0x000e620000000800 */
[----:B0-----:R-:W-:Y:S01]  /*add0*/  F2FP.BF16.F32.PACK_AB R153, R201, R198 ;  /* 0x000000c6c999723e */ /* 0x001fe200000010ff */
[----:B------:R-:W-:-:S06]  /*ade0*/  FADD.FTZ R201, R198, R201 ;  /* 0x000000c9c6c97221 */ /* 0x000fcc0000010000 */
[----:B------:R-:W-:Y:S08]  /*adf0*/  MUFU.EX2 R204, R204 ;  /* 0x000000cc00cc7308 */ /* 0x000ff00000000800 */
[----:B------:R-:W0:Y:S01]  /*ae00*/  MUFU.EX2 R205, R205 ;  /* 0x000000cd00cd7308 */ /* 0x000e220000000800 */
[----:B-1----:R-:W-:Y:S01]  /*ae10*/  F2FP.BF16.F32.PACK_AB R155, R203, R202 ;  /* 0x000000cacb9b723e */ /* 0x002fe200000010ff */
[----:B------:R-:W-:Y:S01]  /*ae20*/  BAR.SYNC.DEFER_BLOCKING 0xf, 0x100 ;  /* 0x03c4000000007b1d */ /* 0x000fe20000010000 */
[----:B------:R-:W-:-:S04]  /*ae30*/  FADD.FTZ R202, R202, R201 ;  /* 0x000000c9caca7221 */ /* 0x000fc80000010000 */
[----:B------:R-:W-:Y:S01]  /*ae40*/  FADD.FTZ R203, R203, R202 ;  /* 0x000000cacbcb7221 */ /* 0x000fe20000010000 */
[----:B------:R-:W-:Y:S08]  /*ae50*/  MUFU.EX2 R206, R206 ;  /* 0x000000ce00ce7308 */ /* 0x000ff00000000800 */
[----:B------:R-:W1:Y:S01]  /*ae60*/  MUFU.EX2 R207, R207 ;  /* 0x000000cf00cf7308 */ /* 0x000e620000000800 */
[----:B0-----:R-:W-:Y:S01]  /*ae70*/  F2FP.BF16.F32.PACK_AB R157, R205, R204 ;  /* 0x000000cccd9d723e */ /* 0x001fe200000010ff */
[----:B------:R-:W-:-:S04]  /*ae80*/  FADD.FTZ R204, R204, R203 ;  /* 0x000000cbcccc7221 */ /* 0x000fc80000010000 */
[----:B------:R-:W-:Y:S02]  /*ae90*/  FADD.FTZ R205, R205, R204 ;  /* 0x000000cccdcd7221 */ /* 0x000fe40000010000 */
[----:B------:R-:W0:Y:S01]  /*aea0*/  MUFU.EX2 R178, R178 ;  /* 0x000000b200b27308 */ /* 0x000e220000000800 */
[----:B------:R2:W-:Y:S07]  /*aeb0*/  STSM.16.M88.4 [R194+0x36400], R152 ;  /* 0x03640098c2007844 */ /* 0x0005ee0000000200 */
[----:B------:R-:W-:Y:S01]  /*aec0*/  MUFU.EX2 R179, R179 ;  /* 0x000000b300b37308 */ /* 0x000fe20000000800 */
[----:B-1----:R-:W-:Y:S01]  /*aed0*/  F2FP.BF16.F32.PACK_AB R159, R207, R206 ;  /* 0x000000cecf9f723e */ /* 0x002fe200000010ff */
[----:B------:R-:W-:-:S04]  /*aee0*/  FADD.FTZ R206, R206, R205 ;  /* 0x000000cdcece7221 */ /* 0x000fc80000010000 */
[----:B------:R1:W-:Y:S01]  /*aef0*/  STSM.16.M88.4 [R195], R156 ;  /* 0x0000009cc3007844 */ /* 0x0003e20000000200 */
[----:B------:R-:W-:Y:S01]  /*af00*/  FADD.FTZ R206, R207, R206 ;  /* 0x000000cecfce7221 */ /* 0x000fe20000010000 */
[----:B------:R-:W3:Y:S01]  /*af10*/  MUFU.EX2 R180, R180 ;  /* 0x000000b400b47308 */ /* 0x000ee20000000800 */
[----:B0-----:R-:W-:Y:S01]  /*af20*/  F2FP.BF16.F32.PACK_AB R160, R178, R177 ;  /* 0x000000b1b2a0723e */ /* 0x001fe200000010ff */
[----:B------:R-:W-:-:S04]  /*af30*/  FADD.FTZ R177, R177, R176 ;  /* 0x000000b0b1b17221 */ /* 0x000fc80000010000 */
[----:B------:R-:W-:Y:S02]  /*af40*/  FADD.FTZ R178, R178, R177 ;  /* 0x000000b1b2b27221 */ /* 0x000fe40000010000 */
[----:B------:R-:W-:Y:S08]  /*af50*/  MUFU.EX2 R221, R221 ;  /* 0x000000dd00dd7308 */ /* 0x000ff00000000800 */
[----:B------:R-:W0:Y:S01]  /*af60*/  MUFU.EX2 R222, R222 ;  /* 0x000000de00de7308 */ /* 0x000e220000000800 */
[----:B---3--:R-:W-:Y:S01]  /*af70*/  F2FP.BF16.F32.PACK_AB R162, R180, R179 ;  /* 0x000000b3b4a2723e */ /* 0x008fe200000010ff */
[----:B------:R-:W-:-:S04]  /*af80*/  FADD.FTZ R179, R179, R178 ;  /* 0x000000b2b3b37221 */ /* 0x000fc80000010000 */
[----:B------:R-:W-:Y:S02]  /*af90*/  FADD.FTZ R180, R180, R179 ;  /* 0x000000b3b4b47221 */ /* 0x000fe40000010000 */
[----:B------:R-:W-:Y:S08]  /*afa0*/  MUFU.EX2 R223, R223 ;  /* 0x000000df00df7308 */ /* 0x000ff00000000800 */
[----:B------:R-:W3:Y:S01]  /*afb0*/  MUFU.EX2 R224, R224 ;  /* 0x000000e000e07308 */ /* 0x000ee20000000800 */
[----:B0-----:R-:W-:Y:S01]  /*afc0*/  F2FP.BF16.F32.PACK_AB R161, R222, R221 ;  /* 0x000000dddea1723e */ /* 0x001fe200000010ff */
[----:B------:R-:W-:-:S04]  /*afd0*/  FADD.FTZ R221, R221, R206 ;  /* 0x000000cedddd7221 */ /* 0x000fc80000010000 */
[----:B------:R-:W-:Y:S02]  /*afe0*/  FADD.FTZ R222, R222, R221 ;  /* 0x000000dddede7221 */ /* 0x000fe40000010000 */
[----:B------:R-:W0:Y:S08]  /*aff0*/  MUFU.EX2 R181, R181 ;  /* 0x000000b500b57308 */ /* 0x000e300000000800 */
[----:B------:R-:W4:Y:S01]  /*b000*/  MUFU.EX2 R183, R183 ;  /* 0x000000b700b77308 */ /* 0x000f220000000800 */
[----:B---3--:R-:W-:Y:S01]  /*b010*/  F2FP.BF16.F32.PACK_AB R163, R224, R223 ;  /* 0x000000dfe0a3723e */ /* 0x008fe200000010ff */
[----:B------:R-:W-:-:S04]  /*b020*/  FADD.FTZ R223, R223, R222 ;  /* 0x000000dedfdf7221 */ /* 0x000fc80000010000 */
[----:B------:R1:W-:Y:S01]  /*b030*/  STSM.16.M88.4 [R208], R160 ;  /* 0x000000a0d0007844 */ /* 0x0003e20000000200 */
[----:B------:R-:W-:Y:S01]  /*b040*/  FADD.FTZ R224, R224, R223 ;  /* 0x000000dfe0e07221 */ /* 0x000fe20000010000 */
[----:B------:R-:W3:Y:S01]  /*b050*/  MUFU.EX2 R197, R197 ;  /* 0x000000c500c57308 */ /* 0x000ee20000000800 */
[----:B0-----:R-:W-:-:S07]  /*b060*/  FADD.FTZ R180, R181, R180 ;  /* 0x000000b4b5b47221 */ /* 0x001fce0000010000 */
[----:B------:R-:W0:Y:S01]  /*b070*/  MUFU.EX2 R199, R199 ;  /* 0x000000c700c77308 */ /* 0x000e220000000800 */
[C---:B----4-:R-:W-:Y:S01]  /*b080*/  F2FP.BF16.F32.PACK_AB R164, R183.reuse, R181 ;  /* 0x000000b5b7a4723e */ /* 0x050fe200000010ff */
[----:B------:R-:W-:-:S06]  /*b090*/  FADD.FTZ R180, R183, R180 ;  /* 0x000000b4b7b47221 */ /* 0x000fcc0000010000 */
[----:B------:R-:W-:Y:S01]  /*b0a0*/  MUFU.EX2 R225, R225 ;  /* 0x000000e100e17308 */ /* 0x000fe20000000800 */
[----:B---3--:R-:W-:-:S07]  /*b0b0*/  FADD.FTZ R180, R197, R180 ;  /* 0x000000b4c5b47221 */ /* 0x008fce0000010000 */
[----:B------:R-:W3:Y:S01]  /*b0c0*/  MUFU.EX2 R226, R226 ;  /* 0x000000e200e27308 */ /* 0x000ee20000000800 */
[C---:B0-----:R-:W-:Y:S01]  /*b0d0*/  F2FP.BF16.F32.PACK_AB R166, R199.reuse, R197 ;  /* 0x000000c5c7a6723e */ /* 0x041fe200000010ff */
[----:B------:R-:W-:-:S06]  /*b0e0*/  FADD.FTZ R199, R199, R180 ;  /* 0x000000b4c7c77221 */ /* 0x000fcc0000010000 */
[----:B------:R-:W-:Y:S08]  /*b0f0*/  MUFU.EX2 R227, R227 ;  /* 0x000000e300e37308 */ /* 0x000ff00000000800 */
[----:B------:R-:W0:Y:S01]  /*b100*/  MUFU.EX2 R200, R200 ;  /* 0x000000c800c87308 */ /* 0x000e220000000800 */
[----:B---3--:R-:W-:Y:S01]  /*b110*/  F2FP.BF16.F32.PACK_AB R165, R226, R225 ;  /* 0x000000e1e2a5723e */ /* 0x008fe200000010ff */
[----:B------:R-:W-:-:S04]  /*b120*/  FADD.FTZ R225, R225, R224 ;  /* 0x000000e0e1e17221 */ /* 0x000fc80000010000 */
[----:B------:R-:W-:Y:S01]  /*b130*/  FADD.FTZ R226, R226, R225 ;  /* 0x000000e1e2e27221 */ /* 0x000fe20000010000 */
[----:B0-----:R-:W-:-:S03]  /*b140*/  F2FP.BF16.F32.PACK_AB R167, R200, R227 ;  /* 0x000000e3c8a7723e */ /* 0x001fc600000010ff */
[----:B------:R-:W-:Y:S02]  /*b150*/  FADD.FTZ R227, R227, R226 ;  /* 0x000000e2e3e37221 */ /* 0x000fe40000010000 */
[----:B------:R1:W-:Y:S01]  /*b160*/  STSM.16.M88.4 [R196], R164 ;  /* 0x000000a4c4007844 */ /* 0x0003e20000000200 */
[----:B------:R-:W-:Y:S01]  /*b170*/  WARPGROUP.ARRIVE ;  /* 0x00000000000079c5 */ /* 0x000fe20000000000 */
[----:B------:R-:W-:-:S05]  /*b180*/  FADD.FTZ R200, R200, R227 ;  /* 0x000000e3c8c87221 */ /* 0x000fca0000010000 */
[----:B------:R-:W-:Y:S03]  /*b190*/  HGMMA.64x256x16.F32.BF16 R24, R152, gdesc[UR4].tnspB, RZ, !UPT, gsb0 ;  /* 0x43e0000498187df0 */ /* 0x000fe6000c0018ff */
[----:B------:R-:W-:Y:S02]  /*b1a0*/  WARPGROUP.DEPBAR.LE gsb0, 0x0 ;  /* 0x00008000000079c5 */ /* 0x000fe40000010000 */
[----:B--2---:R-:W-:Y:S01]  /*b1b0*/  VIADD R152, R14, 0x80 ;  /* 0x000000800e987836 */ /* 0x004fe20000000000 */
        /* <DEDUP_REMOVED lines=35> */
.L_x_1062:
[----:B------:R-:W-:Y:S01]  /*b3f0*/  VIADD R18, R198, 0x1 ;  /* 0x00000001c6127836 */ /* 0x000fe20000000000 */
[C---:B------:R-:W-:Y:S01]  /*b400*/  ISETP.GT.AND P2, PT, R15.reuse, RZ, PT ;  /* 0x000000ff0f00720c */ /* 0x040fe20003f44270 */
[----:B------:R-:W-:-:S03]  /*b410*/  VIADD R15, R15, 0xffffffff ;  /* 0xffffffff0f0f7836 */ /* 0x000fc60000000000 */
[----:B------:R-:W-:-:S04]  /*b420*/  ISETP.NE.AND P3, PT, R18, 0x2, PT ;  /* 0x000000021200780c */ /* 0x000fc80003f65270 */
[----:B------:R-:W-:Y:S02]  /*b430*/  SEL R12, RZ, 0x1, P3 ;  /* 0x00000001ff0c7807 */ /* 0x000fe40001800000 */
[----:B------:R-:W-:Y:S02]  /*b440*/  SEL R18, R18, RZ, P3 ;  /* 0x000000ff12127207 */ /* 0x000fe40001800000 */
[----:B------:R-:W-:Y:S01]  /*b450*/  LOP3.LUT R23, R23, R12, RZ, 0x3c, !PT ;  /* 0x0000000c17177212 */ /* 0x000fe200078e3cff */
[----:B--2---:R-:W-:Y:S06]  /*b460*/  @!P0 BRA `(.L_x_1052) ;  /* 0x0000000000048947 */ /* 0x004fec0003800000 */
[----:B------:R-:W-:Y:S01]  /*b470*/  BPT.TRAP 0x1 ;  /* 0x000000040000795c */ /* 0x000fe20000300000 */
.L_x_1052:
[----:B------:R-:W-:Y:S01]  /*b480*/  IMAD R14, R18, 0x8, R2 ;  /* 0x00000008120e7824 */ /* 0x000fe200078e0202 */
[----:B------:R-:W-:-:S04]  /*b490*/  SHF.L.U32 R11, R23, 0x1f, RZ ;  /* 0x0000001f170b7819 */ /* 0x000fc800000006ff */
[----:B------:R0:W2:Y:S01]  /*b4a0*/  SYNCS.PHASECHK.TRANS64.TRYWAIT P3, [R14+URZ+0x38830], R11 ;  /* 0x0388300b0e0075a7 */ /* 0x0000a2000806017f */
[----:B------:R-:W-:Y:S05]  /*b4b0*/  @!P0 BRA `(.L_x_1053) ;  /* 0x0000000000048947 */ /* 0x000fea0003800000 */
[----:B------:R-:W-:Y:S01]  /*b4c0*/  BPT.TRAP 0x1 ;  /* 0x000000040000795c */ /* 0x000fe20000300000 */
.L_x_1053:
[----:B------:R-:W-:Y:S01]  /*b4d0*/  VIADD R12, R2, 0x20400 ;  /* 0x00020400020c7836 */ /* 0x000fe20000000000 */
[----:B------:R-:W-:Y:S01]  /*b4e0*/  BSSY B1, `(.L_x_1054) ;  /* 0x0000009000017945 */ /* 0x000fe20003800000 */
[----:B-1----:R-:W-:Y:S02]  /*b4f0*/  IMAD R20, R18, 0x200, R0 ;  /* 0x0000020012147824 */ /* 0x002fe400078e0200 */
[----:B------:R-:W-:Y:S01]  /*b500*/  IMAD.MOV.U32 R21, RZ, RZ, 0x40000040 ;  /* 0x40000040ff157424 */ /* 0x000fe200078e00ff */
[----:B------:R-:W-:-:S04]  /*b510*/  SHF.R.U32.HI R12, RZ, 0x4, R12 ;  /* 0x00000004ff0c7819 */ /* 0x000fc8000001160c */
[----:B------:R-:W-:-:S04]  /*b520*/  LOP3.LUT R12, R12, 0x3fff, RZ, 0xc0, !PT ;  /* 0x00003fff0c0c7812 */ /* 0x000fc800078ec0ff */
[----:B------:R-:W-:Y:S01]  /*b530*/  LOP3.LUT R152, R12, 0x10000, RZ, 0xfc, !PT ;  /* 0x000100000c987812 */ /* 0x000fe200078efcff */
[----:B--2---:R-:W-:Y:S06]  /*b540*/  @P3 BRA `(.L_x_1055) ;  /* 0x0000000000083947 */ /* 0x004fec0003800000 */
[----:B------:R-:W1:Y:S02]  /*b550*/  SYNCS.PHASECHK.TRANS64.TRYWAIT P3, [R14+URZ+0x38830], R11 ;  /* 0x0388300b0e0075a7 */ /* 0x000e64000806017f */
[----:B-1----:R-:W-:Y:S05]  /*b560*/  @!P3 BRA `(.L_x_1056) ;  /* 0x000000cc004cb947 */ /* 0x002fea0003800000 */
.L_x_1055:
[----:B------:R-:W-:Y:S05]  /*b570*/  BSYNC B1 ;  /* 0x0000000000017941 */ /* 0x000fea0003800000 */
.L_x_1054:
[----:B------:R-:W-:Y:S01]  /*b580*/  IMAD.MOV.U32 R153, RZ, RZ, 0x40000040 ;  /* 0x40000040ff997424 */ /* 0x000fe200078e00ff */
[C---:B------:R-:W-:Y:S01]  /*b590*/  R2UR UR6, R20.reuse ;  /* 0x00000000140672ca */ /* 0x040fe200000e0000 */
[----:B------:R-:W-:Y:S01]  /*b5a0*/  VIADD R202, R20, 0x2 ;  /* 0x0000000214ca7836 */ /* 0x000fe20000000000 */
[----:B------:R-:W-:Y:S01]  /*b5b0*/  R2UR UR7, R21 ;  /* 0x00000000150772ca */ /* 0x000fe200000e0000 */
[----:B------:R-:W-:Y:S01]  /*b5c0*/  IMAD.MOV.U32 R203, RZ, RZ, 0x40000040 ;  /* 0x40000040ffcb7424 */ /* 0x000fe200078e00ff */
[----:B------:R-:W-:Y:S01]  /*b5d0*/  R2UR UR4, R152 ;  /* 0x00000000980472ca */ /* 0x000fe200000e0000 */
[----:B------:R-:W-:Y:S01]  /*b5e0*/  IMAD.MOV.U32 R21, RZ, RZ, 0x40000040 ;  /* 0x40000040ff157424 */ /* 0x000fe200078e00ff */
[----:B------:R-:W-:Y:S02]  /*b5f0*/  R2UR UR5, R153 ;  /* 0x00000000990572ca */ /* 0x000fe400000e0000 */
[----:B------:R-:W-:-:S11]  /*b600*/  WARPGROUP.ARRIVE ;  /* 0x00000000000079c5 */ /* 0x000fd60000000000 */
        /* <DEDUP_REMOVED lines=26> */
[----:B------:R-:W-:Y:S05]  /*b7b0*/  @!P0 BRA `(.L_x_1057) ;  /* 0x0000000000048947 */ /* 0x000fea0003800000 */
[----:B------:R-:W-:Y:S01]  /*b7c0*/  BPT.TRAP 0x1 ;  /* 0x000000040000795c */ /* 0x000fe20000300000 */
.L_x_1057:
[----:B------:R2:W3:Y:S01]  /*b7d0*/  SYNCS.PHASECHK.TRANS64.TRYWAIT P3, [R14+URZ+0x38850], R11 ;  /* 0x0388500b0e0075a7 */ /* 0x0004e2000806017f */
[----:B------:R-:W-:Y:S05]  /*b7e0*/  @!P0 BRA `(.L_x_1058) ;  /* 0x0000000000048947 */ /* 0x000fea0003800000 */
[----:B------:R-:W-:Y:S01]  /*b7f0*/  BPT.TRAP 0x1 ;  /* 0x000000040000795c */ /* 0x000fe20000300000 */
.L_x_1058:
[----:B------:R-:W-:Y:S04]  /*b800*/  BSSY B1, `(.L_x_1059) ;  /* 0x0000004000017945 */ /* 0x000fe80003800000 */
[----:B---3--:R-:W-:Y:S05]  /*b810*/  @P3 BRA `(.L_x_1060) ;  /* 0x0000000000083947 */ /* 0x008fea0003800000 */
[----:B------:R-:W3:Y:S02]  /*b820*/  SYNCS.PHASECHK.TRANS64.TRYWAIT P3, [R14+URZ+0x38850], R11 ;  /* 0x0388500b0e0075a7 */ /* 0x000ee4000806017f */
[----:B---3--:R-:W-:Y:S05]  /*b830*/  @!P3 BRA `(.L_x_1061) ;  /* 0x000000c800acb947 */ /* 0x008fea0003800000 */
.L_x_1060:
[----:B------:R-:W-:Y:S05]  /*b840*/  BSYNC B1 ;  /* 0x0000000000017941 */ /* 0x000fea0003800000 */
.L_x_1059:
[----:B0123--:R-:W-:Y:S01]  /*b850*/  IADD3 R11, R2, 0x26400, RZ ;  /* 0x00026400020b7810 */ /* 0x00ffe20007ffe0ff */
[C---:B------:R-:W-:Y:S01]  /*b860*/  VIADD R204, R3.reuse, 0x6 ;  /* 0x0000000603cc7836 */ /* 0x040fe20000000000 */
[----:B------:R-:W-:Y:S01]  /*b870*/  WARPGROUP.ARRIVE ;  /* 0x00000000000079c5 */ /* 0x000fe20000000000 */
[----:B------:R-:W-:Y:S01]  /*b880*/  VIADD R20, R3, 0x200 ;  /* 0x0000020003147836 */ /* 0x000fe20000000000 */
[----:B------:R-:W-:Y:S01]  /*b890*/  SHF.R.U32.HI R11, RZ, 0x4, R11 ;  /* 0x00000004ff0b7819 */ /* 0x000fe2000001160b */
[----:B------:R-:W-:Y:S01]  /*b8a0*/  IMAD R202, R18, 0x1000, R10 ;  /* 0x0000100012ca7824 */ /* 0x000fe200078e020a */
[----:B------:R-:W-:Y:S01]  /*b8b0*/  MOV R205, 0x40000040 ;  /* 0x4000004000cd7802 */ /* 0x000fe20000000f00 */
[----:B------:R-:W-:Y:S01]  /*b8c0*/  IMAD.MOV.U32 R203, RZ, RZ, 0x40000040 ;  /* 0x40000040ffcb7424 */ /* 0x000fe200078e00ff */
[----:B------:R-:W-:Y:S01]  /*b8d0*/  LOP3.LUT R11, R11, 0x3fff, RZ, 0xc0, !PT ;  /* 0x00003fff0b0b7812 */ /* 0x000fe200078ec0ff */
[----:B------:R-:W-:Y:S01]  /*b8e0*/  IMAD.MOV.U32 R207, RZ, RZ, 0x40000040 ;  /* 0x40000040ffcf7424 */ /* 0x000fe200078e00ff */
[----:B------:R-:W-:Y:S01]  /*b8f0*/  R2UR UR6, R202 ;  /* 0x00000000ca0672ca */ /* 0x000fe200000e0000 */
[----:B------:R-:W-:Y:S01]  /*b900*/  IMAD.MOV.U32 R21, RZ, RZ, 0x40000040 ;  /* 0x40000040ff157424 */ /* 0x000fe200078e00ff */
[----:B------:R-:W-:Y:S01]  /*b910*/  LOP3.LUT R3, R11, 0x10000, RZ, 0xfc, !PT ;  /* 0x000100000b037812 */ /* 0x000fe200078efcff */
[----:B------:R-:W0:Y:S01]  /*b920*/  S2R R12, SR_TID.X ;  /* 0x00000000000c7919 */ /* 0x000e220000002100 */
[----:B------:R-:W-:-:S02]  /*b930*/  R2UR UR7, R203 ;  /* 0x00000000cb0772ca */ /* 0x000fc400000e0000 */
[----:B------:R-:W-:Y:S01]  /*b940*/  R2UR UR5, R207 ;  /* 0x00000000cf0572ca */ /* 0x000fe200000e0000 */
[----:B------:R-:W-:Y:S02]  /*b950*/  IMAD.MOV.U32 R206, RZ, RZ, R3 ;  /* 0x000000ffffce7224 */ /* 0x000fe400078e0003 */
[----:B------:R-:W-:Y:S02]  /*b960*/  IMAD.MOV.U32 R207, RZ, RZ, 0x40000040 ;  /* 0x40000040ffcf7424 */ /* 0x000fe400078e00ff */
[----:B------:R-:W-:Y:S01]  /*b970*/  VIADD R203, R3, 0x800 ;  /* 0x0000080003cb7836 */ /* 0x000fe20000000000 */
[----:B------:R-:W-:Y:S01]  /*b980*/  R2UR UR4, R206 ;  /* 0x00000000ce0472ca */ /* 0x000fe200000e0000 */
[----:B------:R-:W-:-:S12]  /*b990*/  VIADD R206, R202, 0x2 ;  /* 0x00000002cace7836 */ /* 0x000fd80000000000 */
[----:B------:R-:W-:Y:S01]  /*b9a0*/  HGMMA.64x64x16.F32.BF16 R152, gdesc[UR4], R152, gsb0 ;  /* 0x00e00000049879f0 */ /* 0x000fe20008001898 */
[----:B------:R-:W-:Y:S01]  /*b9b0*/  R2UR UR6, R206 ;  /* 0x00000000ce0672ca */ /* 0x000fe200000e0000 */
[----:B------:R-:W-:Y:S01]  /*b9c0*/  VIADD R206, R3, 0x2 ;  /* 0x0000000203ce7836 */ /* 0x000fe20000000000 */
[----:B------:R-:W-:Y:S01]  /*b9d0*/  R2UR UR7, R207 ;  /* 0x00000000cf0772ca */ /* 0x000fe200000e0000 */
[----:B------:R-:W-:-:S03]  /*b9e0*/  IMAD.MOV.U32 R207, RZ, RZ, 0x40000040 ;  /* 0x40000040ffcf7424 */ /* 0x000fc600078e00ff */
[----:B------:R-:W-:Y:S01]  /*b9f0*/  R2UR UR4, R206 ;  /* 0x00000000ce0472ca */ /* 0x000fe200000e0000 */
[----:B------:R-:W-:Y:S01]  /*ba00*/  VIADD R206, R202, 0x4 ;  /* 0x00000004cace7836 */ /* 0x000fe20000000000 */
[----:B------:R-:W-:Y:S01]  /*ba10*/  R2UR UR5, R207 ;  /* 0x00000000cf0572ca */ /* 0x000fe200000e0000 */
[----:B------:R-:W-:Y:S01]  /*ba20*/  IMAD.MOV.U32 R207, RZ, RZ, 0x40000040 ;  /* 0x40000040ffcf7424 */ /* 0x000fe200078e00ff */
[----:B0-----:R-:W-:-:S05]  /*ba30*/  SHF.R.U32.HI R12, RZ, 0x7, R12 ;  /* 0x00000007ff0c7819 */ /* 0x001fca000001160c */
[----:B------:R-:W0:Y:S02]  /*ba40*/  SHFL.IDX PT, R11, R12, RZ, 0x1f ;  /* 0x00001fff0c0b7589 */ /* 0x000e2400000e0000 */
[----:B0-----:R-:W-:-:S04]  /*ba50*/  ISETP.GT.AND P3, PT, R11, 0x7f, PT ;  /* 0x0000007f0b00780c */ /* 0x001fc80003f64270 */
[----:B------:R-:W-:Y:S01]  /*ba60*/  SEL R12, RZ, 0x2, !P3 ;  /* 0x00000002ff0c7807 */ /* 0x000fe20005800000 */
[----:B------:R-:W-:Y:S02]  /*ba70*/  WARPGROUP.DEPBAR.LE gsb0, 0x0 ;  /* 0x00008000000079c5 */ /* 0x000fe40000010000 */
[----:B------:R-:W-:-:S06]  /*ba80*/  WARPGROUP.ARRIVE ;  /* 0x00000000000079c5 */ /* 0x000fcc0000000000 */
[----:B------:R-:W-:Y:S01]  /*ba90*/  HGMMA.64x64x16.F32.BF16 R152, gdesc[UR4], R152, gsb0 ;  /* 0x00e00000049879f0 */ /* 0x000fe20008001898 */
[----:B------:R-:W-:Y:S01]  /*baa0*/  R2UR UR6, R206 ;  /* 0x00000000ce0672ca */ /* 0x000fe200000e0000 */
[----:B------:R-:W-:Y:S01]  /*bab0*/  VIADD R206, R3, 0x4 ;  /* 0x0000000403ce7836 */ /* 0x000fe20000000000 */
[----:B------:R-:W-:Y:S01]  /*bac0*/  R2UR UR7, R207 ;  /* 0x00000000cf0772ca */ /* 0x000fe200000e0000 */
[----:B------:R-:W-:-:S03]  /*bad0*/  IMAD.MOV.U32 R207, RZ, RZ, 0x40000040 ;  /* 0x40000040ffcf7424 */ /* 0x000fc600078e00ff */
[----:B------:R-:W-:Y:S02]  /*bae0*/  R2UR UR4, R206 ;  /* 0x00000000ce0472ca */ /* 0x000fe400000e0000 */
        /* <DEDUP_REMOVED lines=82> */
[----:B------:R-:W-:Y:S02]  /*c010*/  R2UR UR6, R20 ;  /* 0x00000000140672ca */ /* 0x000fe400000e0000 */
[----:B------:R-:W-:Y:S01]  /*c020*/  R2UR UR7, R21 ;  /* 0x00000000150772ca */ /* 0x000fe200000e0000 */
[----:B------:R-:W-:Y:S01]  /*c030*/  IMAD.MOV.U32 R21, RZ, RZ, 0x40000040 ;  /* 0x40000040ff157424 */ /* 0x000fe200078e00ff */
[----:B------:R-:W-:Y:S01]  /*c040*/  R2UR UR4, R204 ;  /* 0x00000000cc0472ca */ /* 0x000fe200000e0000 */
[----:B------:R-:W-:Y:S01]  /*c050*/  VIADD R204, R3, 0x406 ;  /* 0x0000040603cc7836 */ /* 0x000fe20000000000 */
        /* <DEDUP_REMOVED lines=34> */
[----:B------:R-:W-:Y:S02]  /*c280*/  R2UR UR5, R205 ;  /* 0x00000000cd0572ca */ /* 0x000fe400000e0000 */
[----:B------:R-:W-:Y:S01]  /*c290*/  MOV R205, 0x40000040 ;  /* 0x4000004000cd7802 */ /* 0x000fe20000000f00 */
        /* <DEDUP_REMOVED lines=18> */
[----:B------:R-:W-:Y:S01]  /*c3c0*/  IMAD.MOV.U32 R204, RZ, RZ, 0x4 ;  /* 0x00000004ffcc7424 */ /* 0x000fe200078e00ff */
[----:B------:R-:W-:Y:S01]  /*c3d0*/  R2UR UR5, R205 ;  /* 0x00000000cd0572ca */ /* 0x000fe200000e0000 */
[----:B------:R-:W-:-:S03]  /*c3e0*/  VIADD R205, R202, 0x800 ;  /* 0x00000800cacd7836 */ /* 0x000fc60000000000 */
[----:B------:R-:W-:Y:S01]  /*c3f0*/  SEL R11, R204, 0x2, P3 ;  /* 0x00000002cc0b7807 */ /* 0x000fe20001800000 */
[----:B------:R-:W-:Y:S01]  /*c400*/  IMAD.IADD R20, R12, 0x1, R205 ;  /* 0x000000010c147824 */ /* 0x000fe200078e02cd */
[----:B------:R-:W-:Y:S02]  /*c410*/  WARPGROUP.DEPBAR.LE gsb0, 0x0 ;  /* 0x00008000000079c5 */ /* 0x000fe40000010000 */
[----:B------:R-:W-:-:S06]  /*c420*/  WARPGROUP.ARRIVE ;  /* 0x00000000000079c5 */ /* 0x000fcc0000000000 */
[----:B------:R-:W-:Y:S01]  /*c430*/  HGMMA.64x64x16.F32.BF16 R152, gdesc[UR4], R152, gsb0 ;  /* 0x00e00000049879f0 */ /* 0x000fe20008001898 */
[----:B------:R-:W-:Y:S01]  /*c440*/  R2UR UR6, R20 ;  /* 0x00000000140672ca */ /* 0x000fe200000e0000 */
[----:B------:R-:W-:Y:S01]  /*c450*/  IMAD.IADD R20, R203, 0x1, R12 ;  /* 0x00000001cb147824 */ /* 0x000fe200078e020c */
[----:B------:R-:W-:Y:S01]  /*c460*/  R2UR UR7, R21 ;  /* 0x00000000150772ca */ /* 0x000fe200000e0000 */
[----:B------:R-:W-:-:S03]  /*c470*/  IMAD.MOV.U32 R21, RZ, RZ, 0x40000040 ;  /* 0x40000040ff157424 */ /* 0x000fc600078e00ff */
        /* <DEDUP_REMOVED lines=8> */
[----:B------:R-:W-:Y:S01]  /*c500*/  IMAD.IADD R20, R203, 0x1, R11 ;  /* 0x00000001cb147824 */ /* 0x000fe200078e020b */
[----:B------:R-:W-:Y:S02]  /*c510*/  R2UR UR7, R21 ;  /* 0x00000000150772ca */ /* 0x000fe400000e0000 */
[----:B------:R-:W-:Y:S02]  /*c520*/  MOV R21, 0x40000040 ;  /* 0x4000004000157802 */ /* 0x000fe40000000f00 */
[----:B------:R-:W-:Y:S02]  /*c530*/  R2UR UR4, R20 ;  /* 0x00000000140472ca */ /* 0x000fe400000e0000 */
[----:B------:R-:W-:Y:S01]  /*c540*/  R2UR UR5, R21 ;  /* 0x00000000150572ca */ /* 0x000fe200000e0000 */
[----:B------:R-:W-:Y:S01]  /*c550*/  IMAD.MOV.U32 R21, RZ, RZ, 0x28 ;  /* 0x00000028ff157424 */ /* 0x000fe200078e00ff */
[----:B------:R-:W-:-:S04]  /*c560*/  SEL R20, R204, 0x6, !P3 ;  /* 0x00000006cc147807 */ /* 0x000fc80005800000 */
[----:B------:R-:W-:Y:S01]  /*c570*/  SEL R21, R21, 0x26, P3 ;  /* 0x0000002615157807 */ /* 0x000fe20001800000 */
[----:B------:R-:W-:Y:S02]  /*c580*/  IMAD.IADD R204, R205, 0x1, R20 ;  /* 0x00000001cdcc7824 */ /* 0x000fe400078e0214 */
[----:B------:R-:W-:Y:S01]  /*c590*/  IMAD.MOV.U32 R205, RZ, RZ, 0x40000040 ;  /* 0x40000040ffcd7424 */ /* 0x000fe200078e00ff */
[----:B------:R-:W-:Y:S01]  /*c5a0*/  LOP3.LUT R21, R21, 0x6, RZ, 0xc0, !PT ;  /* 0x0000000615157812 */ /* 0x000fe200078ec0ff */
[----:B------:R-:W-:Y:S02]  /*c5b0*/  WARPGROUP.DEPBAR.LE gsb0, 0x0 ;  /* 0x00008000000079c5 */ /* 0x000fe40000010000 */
[----:B------:R-:W-:-:S06]  /*c5c0*/  WARPGROUP.ARRIVE ;  /* 0x00000000000079c5 */ /* 0x000fcc0000000000 */
[----:B------:R-:W-:Y:S01]  /*c5d0*/  HGMMA.64x64x16.F32.BF16 R152, gdesc[UR4], R152, gsb0 ;  /* 0x00e00000049879f0 */ /* 0x000fe20008001898 */
[----:B------:R-:W-:Y:S01]  /*c5e0*/  R2UR UR6, R204 ;  /* 0x00000000cc0672ca */ /* 0x000fe200000e0000 */
[----:B------:R-:W-:Y:S01]  /*c5f0*/  IMAD.IADD R204, R203, 0x1, R20 ;  /* 0x00000001cbcc7824 */ /* 0x000fe200078e0214 */
[----:B------:R-:W-:Y:S01]  /*c600*/  R2UR UR7, R205 ;  /* 0x00000000cd0772ca */ /* 0x000fe200000e0000 */
[----:B------:R-:W-:Y:S02]  /*c610*/  IMAD.MOV.U32 R205, RZ, RZ, 0x40000040 ;  /* 0x40000040ffcd7424 */ /* 0x000fe400078e00ff */
[----:B------:R-:W-:Y:S01]  /*c620*/  IMAD.MOV.U32 R203, RZ, RZ, 0xa00 ;  /* 0x00000a00ffcb7424 */ /* 0x000fe200078e00ff */
[----:B------:R-:W-:Y:S02]  /*c630*/  R2UR UR4, R204 ;  /* 0x00000000cc0472ca */ /* 0x000fe400000e0000 */
[----:B------:R-:W-:Y:S01]  /*c640*/  R2UR UR5, R205 ;  /* 0x00000000cd0572ca */ /* 0x000fe200000e0000 */
[----:B------:R-:W-:Y:S01]  /*c650*/  IMAD.MOV.U32 R205, RZ, RZ, 0x40000040 ;  /* 0x40000040ffcd7424 */ /* 0x000fe200078e00ff */
[----:B------:R-:W-:-:S04]  /*c660*/  SEL R203, R203, 0x980, P3 ;  /* 0x00000980cbcb7807 */ /* 0x000fc80001800000 */
[----:B------:R-:W-:Y:S01]  /*c670*/  LOP3.LUT R206, R203, 0xa00, RZ, 0xc0, !PT ;  /* 0x00000a00cbce7812 */ /* 0x000fe200078ec0ff */
[----:B------:R-:W-:-:S03]  /*c680*/  VIADD R203, R3, 0xa00 ;  /* 0x00000a0003cb7836 */ /* 0x000fc60000000000 */
[CC--:B------:R-:W-:Y:S02]  /*c690*/  IADD3 R204, R21.reuse, R206.reuse, R3 ;  /* 0x000000ce15cc7210 */ /* 0x0c0fe40007ffe003 */
[----:B------:R-:W-:Y:S01]  /*c6a0*/  IADD3 R206, R21, R206, R202 ;  /* 0x000000ce15ce7210 */ /* 0x000fe20007ffe0ca */
[----:B------:R-:W-:Y:S01]  /*c6b0*/  VIADD R21, R202, 0xa00 ;  /* 0x00000a00ca157836 */ /* 0x000fe20000000000 */
[----:B------:R-:W-:Y:S02]  /*c6c0*/  WARPGROUP.DEPBAR.LE gsb0, 0x0 ;  /* 0x00008000000079c5 */ /* 0x000fe40000010000 */
[----:B------:R-:W-:-:S06]  /*c6d0*/  WARPGROUP.ARRIVE ;  /* 0x00000000000079c5 */ /* 0x000fcc0000000000 */
[----:B------:R-:W-:Y:S01]  /*c6e0*/  HGMMA.64x64x16.F32.BF16 R152, gdesc[UR4], R152, gsb0 ;  /* 0x00e00000049879f0 */ /* 0x000fe20008001898 */
[----:B------:R-:W-:Y:S01]  /*c6f0*/  R2UR UR4, R204 ;  /* 0x00000000cc0472ca */ /* 0x000fe200000e0000 */
[----:B------:R-:W-:Y:S01]  /*c700*/  IMAD.IADD R204, R12, 0x1, R21 ;  /* 0x000000010ccc7824 */ /* 0x000fe200078e0215 */
[----:B------:R-:W-:Y:S01]  /*c710*/  R2UR UR5, R205 ;  /* 0x00000000cd0572ca */ /* 0x000fe200000e0000 */
[----:B------:R-:W-:Y:S01]  /*c720*/  IMAD.MOV.U32 R205, RZ, RZ, 0x40000040 ;  /* 0x40000040ffcd7424 */ /* 0x000fe200078e00ff */
[----:B------:R-:W-:Y:S02]  /*c730*/  R2UR UR6, R206 ;  /* 0x00000000ce0672ca */ /* 0x000fe400000e0000 */
        /* <DEDUP_REMOVED lines=8> */
[----:B------:R-:W-:-:S03]  /*c7c0*/  IMAD.MOV.U32 R205, RZ, RZ, 0x40000040 ;  /* 0x40000040ffcd7424 */ /* 0x000fc600078e00ff */
[----:B------:R-:W-:Y:S02]  /*c7d0*/  R2UR UR4, R204 ;  /* 0x00000000cc0472ca */ /* 0x000fe400000e0000 */
[----:B------:R-:W-:Y:S01]  /*c7e0*/  R2UR UR5, R205 ;  /* 0x00000000cd0572ca */ /* 0x000fe200000e0000 */
[----:B------:R-:W-:Y:S01]  /*c7f0*/  IMAD.MOV.U32 R205, RZ, RZ, 0x40000040 ;  /* 0x40000040ffcd7424 */ /* 0x000fe200078e00ff */
[----:B------:R-:W-:Y:S01]  /*c800*/  IADD3 R204, R11, R21, RZ ;  /* 0x000000150bcc7210 */ /* 0x000fe20007ffe0ff */
[----:B------:R-:W-:Y:S02]  /*c810*/  WARPGROUP.DEPBAR.LE gsb0, 0x0 ;  /* 0x00008000000079c5 */ /* 0x000fe40000010000 */
[----:B------:R-:W-:-:S08]  /*c820*/  WARPGROUP.ARRIVE ;  /* 0x00000000000079c5 */ /* 0x000fd00000000000 */
        /* <DEDUP_REMOVED lines=8> */
[----:B------:R-:W-:Y:S02]  /*c8b0*/  IMAD.MOV.U32 R205, RZ, RZ, 0x40000040 ;  /* 0x40000040ffcd7424 */ /* 0x000fe400078e00ff */
        /* <DEDUP_REMOVED lines=15> */
[----:B------:R-:W-:Y:S02]  /*c9b0*/  LOP3.LUT R206, R203, 0xe00, RZ, 0xc0, !PT ;  /* 0x00000e00cbce7812 */ /* 0x000fe400078ec0ff */
[----:B------:R-:W-:Y:S02]  /*c9c0*/  IADD3 R203, R3, 0xc00, RZ ;  /* 0x00000c0003cb7810 */ /* 0x000fe40007ffe0ff */
        /* <DEDUP_REMOVED lines=53> */
[----:B------:R-:W-:Y:S02]  /*cd20*/  IADD3 R206, R21, R206, R202 ;  /* 0x000000ce15ce7210 */ /* 0x000fe40007ffe0ca */
[----:B------:R-:W-:Y:S01]  /*cd30*/  IADD3 R21, R202, 0xe00, RZ ;  /* 0x00000e00ca157810 */ /* 0x000fe20007ffe0ff */
        /* <DEDUP_REMOVED lines=9> */
[----:B------:R-:W-:Y:S02]  /*cdd0*/  WARPGROUP.DEPBAR.LE gsb0, 0x0 ;  /* 0x00008000000079c5 */ /* 0x000fe40000010000 */
[----:B------:R-:W-:-:S10]  /*cde0*/  WARPGROUP.ARRIVE ;  /* 0x00000000000079c5 */ /* 0x000fd40000000000 */
[----:B------:R-:W-:Y:S01]  /*cdf0*/  HGMMA.64x64x16.F32.BF16 R152, gdesc[UR4], R152, gsb0 ;  /* 0x00e00000049879f0 */ /* 0x000fe20008001898 */
[----:B------:R-:W-:Y:S01]  /*ce00*/  R2UR UR6, R204 ;  /* 0x00000000cc0672ca */ /* 0x000fe200000e0000 */
[----:B------:R-:W-:Y:S01]  /*ce10*/  IMAD.IADD R204, R203, 0x1, R12 ;  /* 0x00000001cbcc7824 */ /* 0x000fe200078e020c */
[----:B------:R-:W-:Y:S01]  /*ce20*/  R2UR UR7, R205 ;  /* 0x00000000cd0772ca */ /* 0x000fe200000e0000 */
[----:B------:R-:W-:Y:S01]  /*ce30*/  IMAD.MOV.U32 R205, RZ, RZ, 0x40000040 ;  /* 0x40000040ffcd7424 */ /* 0x000fe200078e00ff */
[----:B------:R-:W-:Y:S02]  /*ce40*/  MOV R12, 0x1000 ;  /* 0x00001000000c7802 */ /* 0x000fe40000000f00 */
[----:B------:R-:W-:Y:S01]  /*ce50*/  R2UR UR4, R204 ;  /* 0x00000000cc0472ca */ /* 0x000fe200000e0000 */
[----:B------:R-:W-:Y:S01]  /*ce60*/  IMAD.IADD R204, R11, 0x1, R21 ;  /* 0x000000010bcc7824 */ /* 0x000fe200078e0215 */
[----:B------:R-:W-:Y:S01]  /*ce70*/  R2UR UR5, R205 ;  /* 0x00000000cd0572ca */ /* 0x000fe200000e0000 */
[----:B------:R-:W-:Y:S01]  /*ce80*/  IMAD.MOV.U32 R205, RZ, RZ, 0x40000040 ;  /* 0x40000040ffcd7424 */ /* 0x000fe200078e00ff */
        /* <DEDUP_REMOVED lines=10> */
[----:B------:R-:W-:Y:S01]  /*cf30*/  R2UR UR4, R204 ;  /* 0x00000000cc0472ca */ /* 0x000fe200000e0000 */
[----:B------:R-:W-:Y:S01]  /*cf40*/  IMAD.IADD R204, R20, 0x1, R21 ;  /* 0x0000000114cc7824 */ /* 0x000fe200078e0215 */
[----:B------:R-:W-:Y:S01]  /*cf50*/  R2UR UR5, R205 ;  /* 0x00000000cd0572ca */ /* 0x000fe200000e0000 */
[----:B------:R-:W-:Y:S01]  /*cf60*/  IMAD.IADD R20, R203, 0x1, R20 ;  /* 0x00000001cb147824 */ /* 0x000fe200078e0214 */
[----:B------:R-:W-:Y:S01]  /*cf70*/  SEL R11, R11, 0x3e, P3 ;  /* 0x0000003e0b0b7807 */ /* 0x000fe20001800000 */
[----:B------:R-:W-:-:S02]  /*cf80*/  IMAD.MOV.U32 R205, RZ, RZ, 0x40000040 ;  /* 0x40000040ffcd7424 */ /* 0x000fc400078e00ff */
[----:B------:R-:W-:Y:S01]  /*cf90*/  IMAD.MOV.U32 R21, RZ, RZ, 0x40000040 ;  /* 0x40000040ff157424 */ /* 0x000fe200078e00ff */
[----:B------:R-:W-:Y:S01]  /*cfa0*/  LOP3.LUT R11, R11, 0x6, RZ, 0xc0, !PT ;  /* 0x000000060b0b7812 */ /* 0x000fe200078ec0ff */
[----:B------:R-:W-:-:S03]  /*cfb0*/  IMAD.MOV.U32 R203, RZ, RZ, 0x40000040 ;  /* 0x40000040ffcb7424 */ /* 0x000fc600078e00ff */
[----:B------:R-:W-:Y:S01]  /*cfc0*/  IADD3 R202, R11, R12, R202 ;  /* 0x0000000c0bca7210 */ /* 0x000fe20007ffe0ca */
        /* <DEDUP_REMOVED lines=8> */
[----:B------:R-:W-:Y:S01]  /*d050*/  IADD3 R20, R11, R12, R3 ;  /* 0x0000000c0b147210 */ /* 0x000fe20007ffe003 */
[----:B------:R-:W-:-:S02]  /*d060*/  WARPGROUP.DEPBAR.LE gsb0, 0x0 ;  /* 0x00008000000079c5 */ /* 0x000fc40000010000 */
[----:B------:R-:W-:-:S08]  /*d070*/  WARPGROUP.ARRIVE ;  /* 0x00000000000079c5 */ /* 0x000fd00000000000 */
[----:B------:R-:W-:Y:S01]  /*d080*/  HGMMA.64x64x16.F32.BF16 R152, gdesc[UR4], R152, gsb0 ;  /* 0x00e00000049879f0 */ /* 0x000fe20008001898 */
[----:B------:R-:W-:Y:S01]  /*d090*/  R2UR UR4, R20 ;  /* 0x00000000140472ca */ /* 0x000fe200000e0000 */
[----:B------:R-:W-:Y:S01]  /*d0a0*/  IMAD R20, R18, 0x1000, R13 ;  /* 0x0000100012147824 */ /* 0x000fe200078e020d */
        /* <DEDUP_REMOVED lines=8> */
[----:B------:R-:W-:Y:S01]  /*d130*/  ULDC UR4, c[0x0][0xa80] ;  /* 0x0002a00000047ab9 */ /* 0x000fe20000000800 */
[----:B------:R-:W-:Y:S01]  /*d140*/  R2UR UR6, R20 ;  /* 0x00000000140672ca */ /* 0x000fe200000e0000 */
        /* <DEDUP_REMOVED lines=17> */
[----:B------:R-:W0:Y:S02]  /*d260*/  SHFL.BFLY PT, R12, R203, 0x2, 0x1f ;  /* 0x0c401f00cb0c7f89 */ /* 0x000e2400000e0000 */
[----:B0-----:R-:W-:Y:S02]  /*d270*/  FMNMX.FTZ R204, R203, R12, !PT ;  /* 0x0000000ccbcc7209 */ /* 0x001fe40007810000 */
[----:B------:R-:W-:-:S03]  /*d280*/  FMNMX.FTZ R12, R154, R201, !PT ;  /* 0x000000c99a0c7209 */ /* 0x000fc60007810000 */
[----:B------:R-:W0:Y:S01]  /*d290*/  SHFL.BFLY PT, R205, R204, 0x1, 0x1f ;  /* 0x0c201f00cccd7f89 */ /* 0x000e2200000e0000 */
[----:B------:R-:W-:-:S04]  /*d2a0*/  FMNMX.FTZ R11, R155, R12, !PT ;  /* 0x0000000c9b0b7209 */ /* 0x000fc80007810000 */
[----:B------:R-:W-:-:S04]  /*d2b0*/  FMNMX.FTZ R12, R158, R11, !PT ;  /* 0x0000000b9e0c7209 */ /* 0x000fc80007810000 */
[----:B------:R-:W-:-:S04]  /*d2c0*/  FMNMX.FTZ R11, R159, R12, !PT ;  /* 0x0000000c9f0b7209 */ /* 0x000fc80007810000 */
[----:B------:R-:W-:Y:S01]  /*d2d0*/  FMNMX.FTZ R202, R162, R11, !PT ;  /* 0x0000000ba2ca7209 */ /* 0x000fe20007810000 */
[----:B------:R-:W-:-:S03]  /*d2e0*/  IMAD.U32 R11, RZ, RZ, UR4 ;  /* 0x00000004ff0b7e24 */ /* 0x000fc6000f8e00ff */
[----:B------:R-:W-:-:S04]  /*d2f0*/  FMNMX.FTZ R21, R163, R202, !PT ;  /* 0x000000caa3157209 */ /* 0x000fc80007810000 */
[----:B------:R-:W-:Y:S02]  /*d300*/  FMNMX.FTZ R202, R166, R21, !PT ;  /* 0x00000015a6ca7209 */ /* 0x000fe40007810000 */
[----:B0-----:R-:W-:Y:S02]  /*d310*/  FMNMX.FTZ R12, R204, R205, !PT ;  /* 0x000000cdcc0c7209 */ /* 0x001fe40007810000 */
[----:B------:R-:W-:-:S03]  /*d320*/  FMNMX.FTZ R21, R167, R202, !PT ;  /* 0x000000caa7157209 */ /* 0x000fc60007810000 */
[----:B------:R-:W-:Y:S01]  /*d330*/  FMUL.FTZ R221, R12, R11 ;  /* 0x0000000b0cdd7220 */ /* 0x000fe20000410000 */
[----:B------:R-:W-:Y:S01]  /*d340*/  FMNMX.FTZ R202, R170, R21, !PT ;  /* 0x00000015aaca7209 */ /* 0x000fe20007810000 */
[----:B------:R-:W-:Y:S02]  /*d350*/  FADD.FTZ R204, -R12, R197 ;  /* 0x000000c50ccc7221 */ /* 0x000fe40000010100 */
[-CC-:B------:R-:W-:Y:S01]  /*d360*/  FFMA.FTZ R197, R153, R11.reuse, -R221.reuse ;  /* 0x0000000b99c57223 */ /* 0x180fe200000108dd */
[----:B------:R-:W-:Y:S01]  /*d370*/  FMNMX.FTZ R21, R171, R202, !PT ;  /* 0x000000caab157209 */ /* 0x000fe20007810000 */
[-C--:B------:R-:W-:Y:S01]  /*d380*/  FMUL.FTZ R204, R204, R11.reuse ;  /* 0x0000000bcccc7220 */ /* 0x080fe20000410000 */
[-CC-:B------:R-:W-:Y:S01]  /*d390*/  FFMA.FTZ R152, R152, R11.reuse, -R221.reuse ;  /* 0x0000000b98987223 */ /* 0x180fe200000108dd */
[--C-:B------:R-:W-:Y:S01]  /*d3a0*/  FFMA.FTZ R203, R157, R11, -R221.reuse ;  /* 0x0000000b9dcb7223 */ /* 0x100fe200000108dd */
[----:B------:R-:W-:Y:S01]  /*d3b0*/  FMNMX.FTZ R202, R174, R21, !PT ;  /* 0x00000015aeca7209 */ /* 0x000fe20007810000 */
[----:B------:R0:W1:Y:S01]  /*d3c0*/  MUFU.EX2 R223, R204 ;  /* 0x000000cc00df7308 */ /* 0x0000620000000800 */
        /* <DEDUP_REMOVED lines=8> */
[-CC-:B0-----:R-:W-:Y:S01]  /*d450*/  FFMA.FTZ R204, R160, R11.reuse, -R221.reuse ;  /* 0x0000000ba0cc7223 */ /* 0x181fe200000108dd */
[-CC-:B------:R-:W-:Y:S01]  /*d460*/  FFMA.FTZ R172, R172, R11.reuse, -R221.reuse ;  /* 0x0000000bacac7223 */ /* 0x180fe200000108dd */
[----:B------:R-:W-:Y:S01]  /*d470*/  FMNMX.FTZ R21, R179, R156, !PT ;  /* 0x0000009cb3157209 */ /* 0x000fe20007810000 */
[-CC-:B------:R-:W-:Y:S01]  /*d480*/  FFMA.FTZ R173, R173, R11.reuse, -R221.reuse ;  /* 0x0000000badad7223 */ /* 0x180fe200000108dd */
[-CC-:B------:R-:W-:Y:S01]  /*d490*/  FFMA.FTZ R176, R176, R11.reuse, -R221.reuse ;  /* 0x0000000bb0b07223 */ /* 0x180fe200000108dd */
[--C-:B------:R-:W-:Y:S01]  /*d4a0*/  FFMA.FTZ R177, R177, R11, -R221.reuse ;  /* 0x0000000bb1b17223 */ /* 0x100fe200000108dd */
[----:B------:R-:W-:Y:S01]  /*d4b0*/  FMNMX.FTZ R156, R182, R21, !PT ;  /* 0x00000015b69c7209 */ /* 0x000fe20007810000 */
[-CC-:B------:R-:W-:Y:S01]  /*d4c0*/  FFMA.FTZ R180, R180, R11.reuse, -R221.reuse ;  /* 0x0000000bb4b47223 */ /* 0x180fe200000108dd */
[----:B------:R-:W-:Y:S01]  /*d4d0*/  FFMA.FTZ R181, R181, R11, -R221 ;  /* 0x0000000bb5b57223 */ /* 0x000fe200000108dd */
[----:B------:R-:W0:Y:S01]  /*d4e0*/  MUFU.EX2 R152, R152 ;  /* 0x0000009800987308 */ /* 0x000e220000000800 */
[----:B------:R-:W-:Y:S01]  /*d4f0*/  FMNMX.FTZ R156, R183, R156, !PT ;  /* 0x0000009cb79c7209 */ /* 0x000fe20007810000 */
[-C--:B-1----:R-:W-:Y:S01]  /*d500*/  FMUL.FTZ R24, R24, R223.reuse ;  /* 0x000000df18187220 */ /* 0x082fe20000410000 */
[-C--:B------:R-:W-:Y:S01]  /*d510*/  FMUL.FTZ R25, R25, R223.reuse ;  /* 0x000000df19197220 */ /* 0x080fe20000410000 */
[-C--:B------:R-:W-:Y:S01]  /*d520*/  FMUL.FTZ R28, R28, R223.reuse ;  /* 0x000000df1c1c7220 */ /* 0x080fe20000410000 */
[-C--:B------:R-:W-:Y:S01]  /*d530*/  FMUL.FTZ R29, R29, R223.reuse ;  /* 0x000000df1d1d7220 */ /* 0x080fe20000410000 */
[----:B------:R-:W1:Y:S01]  /*d540*/  SHFL.BFLY PT, R21, R156, 0x2, 0x1f ;  /* 0x0c401f009c157f89 */ /* 0x000e6200000e0000 */
        /* <DEDUP_REMOVED lines=10> */
[----:B0-----:R-:W-:Y:S01]  /*d5f0*/  FFMA.FTZ R199, R223, R199, R152 ;  /* 0x000000c7dfc77223 */ /* 0x001fe20000010098 */
[-C--:B------:R-:W-:Y:S01]  /*d600*/  FMUL.FTZ R48, R48, R223.reuse ;  /* 0x000000df30307220 */ /* 0x080fe20000410000 */
[-C--:B------:R-:W-:Y:S01]  /*d610*/  FMUL.FTZ R49, R49, R223.reuse ;  /* 0x000000df31317220 */ /* 0x080fe20000410000 */
[-C--:B------:R-:W-:Y:S01]  /*d620*/  FMUL.FTZ R52, R52, R223.reuse ;  /* 0x000000df34347220 */ /* 0x080fe20000410000 */
[-C--:B------:R-:W-:Y:S01]  /*d630*/  FMUL.FTZ R53, R53, R223.reuse ;  /* 0x000000df35357220 */ /* 0x080fe20000410000 */
[-C--:B------:R-:W-:Y:S01]  /*d640*/  FMUL.FTZ R56, R56, R223.reuse ;  /* 0x000000df38387220 */ /* 0x080fe20000410000 */
[-C--:B------:R-:W-:Y:S01]  /*d650*/  FMUL.FTZ R57, R57, R223.reuse ;  /* 0x000000df39397220 */ /* 0x080fe20000410000 */
[----:B------:R-:W-:Y:S01]  /*d660*/  MUFU.EX2 R203, R203 ;  /* 0x000000cb00cb7308 */ /* 0x000fe20000000800 */
[----:B--2---:R-:W-:Y:S01]  /*d670*/  F2FP.BF16.F32.PACK_AB R152, R197, R152 ;  /* 0x00000098c598723e */ /* 0x004fe200000010ff */
[-C--:B------:R-:W-:Y:S01]  /*d680*/  FMUL.FTZ R60, R60, R223.reuse ;  /* 0x000000df3c3c7220 */ /* 0x080fe20000410000 */
[-C--:B------:R-:W-:Y:S01]  /*d690*/  FMUL.FTZ R61, R61, R223.reuse ;  /* 0x000000df3d3d7220 */ /* 0x080fe20000410000 */
[-C--:B------:R-:W-:Y:S01]  /*d6a0*/  FMUL.FTZ R64, R64, R223.reuse ;  /* 0x000000df40407220 */ /* 0x080fe20000410000 */
[----:B------:R-:W-:Y:S01]  /*d6b0*/  FMUL.FTZ R65, R65, R223 ;  /* 0x000000df41417220 */ /* 0x000fe20000410000 */
[----:B-1----:R-:W-:Y:S01]  /*d6c0*/  FMNMX.FTZ R153, R156, R21, !PT ;  /* 0x000000159c997209 */ /* 0x002fe20007810000 */
[-C--:B------:R-:W-:Y:S01]  /*d6d0*/  FMUL.FTZ R68, R68, R223.reuse ;  /* 0x000000df44447220 */ /* 0x080fe20000410000 */
[----:B------:R-:W-:Y:S01]  /*d6e0*/  MUFU.EX2 R204, R204 ;  /* 0x000000cc00cc7308 */ /* 0x000fe20000000800 */
[-C--:B------:R-:W-:Y:S01]  /*d6f0*/  FMUL.FTZ R69, R69, R223.reuse ;  /* 0x000000df45457220 */ /* 0x080fe20000410000 */
[-C--:B------:R-:W-:Y:S01]  /*d700*/  FMUL.FTZ R72, R72, R223.reuse ;  /* 0x000000df48487220 */ /* 0x080fe20000410000 */
        /* <DEDUP_REMOVED lines=24> */
[----:B0-----:R-:W-:Y:S01]  /*d890*/  FMNMX.FTZ R21, R153, R156, !PT ;  /* 0x0000009c99157209 */ /* 0x001fe20007810000 */
[-C--:B------:R-:W-:Y:S01]  /*d8a0*/  FMUL.FTZ R113, R113, R223.reuse ;  /* 0x000000df71717220 */ /* 0x080fe20000410000 */
[-C--:B------:R-:W-:Y:S01]  /*d8b0*/  FMUL.FTZ R116, R116, R223.reuse ;  /* 0x000000df74747220 */ /* 0x080fe20000410000 */
[-C--:B------:R-:W-:Y:S01]  /*d8c0*/  FMUL.FTZ R117, R117, R223.reuse ;  /* 0x000000df75757220 */ /* 0x080fe20000410000 */
[----:B------:R-:W-:Y:S01]  /*d8d0*/  FMUL.FTZ R120, R120, R223 ;  /* 0x000000df78787220 */ /* 0x000fe20000410000 */
[C---:B------:R-:W-:Y:S01]  /*d8e0*/  FMUL.FTZ R160, R21.reuse, R11 ;  /* 0x0000000b15a07220 */ /* 0x040fe20000410000 */
[----:B------:R-:W-:Y:S01]  /*d8f0*/  FADD.FTZ R156, -R21, R201 ;  /* 0x000000c9159c7221 */ /* 0x000fe20000010100 */
[----:B------:R-:W-:Y:S01]  /*d900*/  MUFU.EX2 R168, R168 ;  /* 0x000000a800a87308 */ /* 0x000fe20000000800 */
[----:B------:R-:W-:Y:S01]  /*d910*/  FMUL.FTZ R121, R121, R223 ;  /* 0x000000df79797220 */ /* 0x000fe20000410000 */
[----:B------:R-:W-:Y:S01]  /*d920*/  FFMA.FTZ R201, R155, R11, -R160 ;  /* 0x0000000b9bc97223 */ /* 0x000fe200000108a0 */
[----:B------:R-:W-:-:S02]  /*d930*/  IMAD.MOV R155, RZ, RZ, -R191 ;  /* 0x000000ffff9b7224 */ /* 0x000fc400078e0abf */
[-C--:B------:R-:W-:Y:S01]  /*d940*/  FMUL.FTZ R156, R156, R11.reuse ;  /* 0x0000000b9c9c7220 */ /* 0x080fe20000410000 */
[-CC-:B------:R-:W-:Y:S01]  /*d950*/  FFMA.FTZ R153, R154, R11.reuse, -R160.reuse ;  /* 0x0000000b9a997223 */ /* 0x180fe200000108a0 */
[----:B------:R-:W-:Y:S02]  /*d960*/  @!P1 VIADD R154, R14, 0x38840 ;  /* 0x000388400e9a9836 */ /* 0x000fe40000000000 */
[--C-:B------:R-:W-:Y:S01]  /*d970*/  FFMA.FTZ R221, R158, R11, -R160.reuse ;  /* 0x0000000b9edd7223 */ /* 0x100fe200000108a0 */
[----:B------:R-:W-:Y:S01]  /*d980*/  ISETP.NE.AND P3, PT, R190, R155, PT ;  /* 0x0000009bbe00720c */ /* 0x000fe20003f65270 */
[-C--:B------:R-:W-:Y:S01]  /*d990*/  FFMA.FTZ R222, R159, R11.reuse, -R160 ;  /* 0x0000000b9fde7223 */ /* 0x080fe200000108a0 */
[----:B------:R-:W0:Y:S01]  /*d9a0*/  MUFU.EX2 R156, R156 ;  /* 0x0000009c009c7308 */ /* 0x000e220000000800 */
[----:B------:R-:W-:Y:S01]  /*d9b0*/  @!P1 PRMT R154, RZ, 0x654, R154 ;  /* 0x00000654ff9a9816 */ /* 0x000fe2000000009a */
[-CC-:B------:R-:W-:Y:S01]  /*d9c0*/  FFMA.FTZ R224, R162, R11.reuse, -R160.reuse ;  /* 0x0000000ba2e07223 */ /* 0x180fe200000108a0 */
[-CC-:B------:R-:W-:Y:S01]  /*d9d0*/  FFMA.FTZ R225, R163, R11.reuse, -R160.reuse ;  /* 0x0000000ba3e17223 */ /* 0x180fe200000108a0 */
[-CC-:B------:R-:W-:Y:S01]  /*d9e0*/  FFMA.FTZ R226, R166, R11.reuse, -R160.reuse ;  /* 0x0000000ba6e27223 */ /* 0x180fe200000108a0 */
[-CC-:B------:R-:W-:Y:S01]  /*d9f0*/  FFMA.FTZ R227, R167, R11.reuse, -R160.reuse ;  /* 0x0000000ba7e37223 */ /* 0x180fe200000108a0 */
[-CC-:B------:R-:W-:Y:S01]  /*da00*/  FFMA.FTZ R170, R170, R11.reuse, -R160.reuse ;  /* 0x0000000baaaa7223 */ /* 0x180fe200000108a0 */
[-CC-:B------:R-:W-:Y:S01]  /*da10*/  FFMA.FTZ R171, R171, R11.reuse, -R160.reuse ;  /* 0x0000000babab7223 */ /* 0x180fe200000108a0 */
[----:B------:R-:W1:Y:S01]  /*da20*/  MUFU.EX2 R153, R153 ;  /* 0x0000009900997308 */ /* 0x000e620000000800 */
[-CC-:B------:R-:W-:Y:S01]  /*da30*/  FFMA.FTZ R174, R174, R11.reuse, -R160.reuse ;  /* 0x0000000baeae7223 */ /* 0x180fe200000108a0 */
[-C--:B------:R-:W-:Y:S01]  /*da40*/  FFMA.FTZ R175, R175, R11.reuse, -R160 ;  /* 0x0000000bafaf7223 */ /* 0x080fe200000108a0 */
[----:B------:R-:W-:Y:S01]  /*da50*/  @!P3 IMAD R155, R198, 0x40, R188 ;  /* 0x00000040c69bb824 */ /* 0x000fe200078e02bc */
[----:B------:R2:W-:Y:S01]  /*da60*/  @!P1 SYNCS.ARRIVE.TRANS64.RED.A1T0 RZ, [R154+URZ], RZ ;  /* 0x000000ff9aff99a7 */ /* 0x0005e2000810043f */
[-CC-:B------:R-:W-:Y:S01]  /*da70*/  FFMA.FTZ R178, R178, R11.reuse, -R160.reuse ;  /* 0x0000000bb2b27223 */ /* 0x180fe200000108a0 */
[----:B------:R-:W-:Y:S01]  /*da80*/  FFMA.FTZ R179, R179, R11, -R160 ;  /* 0x0000000bb3b37223 */ /* 0x000fe200000108a0 */
[----:B------:R-:W-:-:S02]  /*da90*/  @!P3 IMAD R155, R155, 0x4, R2 ;  /* 0x000000049b9bb824 */ /* 0x000fc400078e0202 */
[-CC-:B------:R-:W-:Y:S01]  /*daa0*/  FFMA.FTZ R182, R182, R11.reuse, -R160.reuse ;  /* 0x0000000bb6b67223 */ /* 0x180fe200000108a0 */
[----:B------:R-:W-:Y:S01]  /*dab0*/  FFMA.FTZ R161, R183, R11, -R160 ;  /* 0x0000000bb7a17223 */ /* 0x000fe200000108a0 */
[----:B------:R-:W3:Y:S01]  /*dac0*/  MUFU.EX2 R201, R201 ;  /* 0x000000c900c97308 */ /* 0x000ee20000000800 */
[-C--:B0-----:R-:W-:Y:S01]  /*dad0*/  FMUL.FTZ R26, R26, R156.reuse ;  /* 0x0000009c1a1a7220 */ /* 0x081fe20000410000 */
[----:B------:R-:W-:Y:S01]  /*dae0*/  @!P3 STS [R155+0x38400], R223 ;  /* 0x038400df9b00b388 */ /* 0x000fe20000000800 */
[-C--:B------:R-:W-:Y:S01]  /*daf0*/  FMUL.FTZ R27, R27, R156.reuse ;  /* 0x0000009c1b1b7220 */ /* 0x080fe20000410000 */
[-C--:B------:R-:W-:Y:S01]  /*db00*/  FMUL.FTZ R30, R30, R156.reuse ;  /* 0x0000009c1e1e7220 */ /* 0x080fe20000410000 */
[----:B------:R-:W-:Y:S01]  /*db10*/  FMUL.FTZ R31, R31, R156 ;  /* 0x0000009c1f1f7220 */ /* 0x000fe20000410000 */
[----:B------:R0:W-:Y:S01]  /*db20*/  @!P3 STS [R155+0x38420], R156 ;  /* 0x0384209c9b00b388 */ /* 0x0001e20000000800 */
[----:B-1----:R-:W-:Y:S01]  /*db30*/  FFMA.FTZ R183, R156, R200, R153 ;  /* 0x000000c89cb77223 */ /* 0x002fe20000010099 */
        /* <DEDUP_REMOVED lines=44> */
[-C--:B------:R-:W-:Y:S01]  /*de00*/  FMUL.FTZ R110, R110, R156.reuse ;  /* 0x0000009c6e6e7220 */ /* 0x080fe20000410000 */
[-C--:B------:R-:W-:Y:S01]  /*de10*/  FMUL.FTZ R111, R111, R156.reuse ;  /* 0x0000009c6f6f7220 */ /* 0x080fe20000410000 */
[-C--:B------:R-:W-:Y:S01]  /*de20*/  FMUL.FTZ R114, R114, R156.reuse ;  /* 0x0000009c72727220 */ /* 0x080fe20000410000 */
[-C--:B------:R-:W-:Y:S01]  /*de30*/  FMUL.FTZ R115, R115, R156.reuse ;  /* 0x0000009c73737220 */ /* 0x080fe20000410000 */
[----:B------:R-:W5:Y:S01]  /*de40*/  MUFU.EX2 R169, R169 ;  /* 0x000000a900a97308 */ /* 0x000f620000000800 */
        /* <DEDUP_REMOVED lines=19> */
[----:B------:R-:W-:Y:S01]  /*df80*/  FMUL.FTZ R151, R151, R156 ;  /* 0x0000009c97977220 */ /* 0x000fe20000410000 */
[----:B---3--:R-:W-:Y:S01]  /*df90*/  F2FP.BF16.F32.PACK_AB R153, R201, R153 ;  /* 0x00000099c999723e */ /* 0x008fe200000010ff */
[----:B------:R-:W-:Y:S01]  /*dfa0*/  FMUL.FTZ R124, R124, R223 ;  /* 0x000000df7c7c7220 */ /* 0x000fe20000410000 */
[----:B--2---:R-:W-:Y:S01]  /*dfb0*/  F2FP.BF16.F32.PACK_AB R154, R203, R202 ;  /* 0x000000cacb9a723e */ /* 0x004fe200000010ff */
[----:B------:R-:W-:Y:S01]  /*dfc0*/  MUFU.EX2 R170, R170 ;  /* 0x000000aa00aa7308 */ /* 0x000fe20000000800 */
[----:B0-----:R-:W-:Y:S01]  /*dfd0*/  F2FP.BF16.F32.PACK_AB R155, R222, R221 ;  /* 0x000000ddde9b723e */ /* 0x001fe200000010ff */
[----:B------:R-:W-:Y:S01]  /*dfe0*/  BAR.SYNC.DEFER_BLOCKING 0xf, 0x100 ;  /* 0x03c4000000007b1d */ /* 0x000fe20000010000 */
[----:B------:R-:W-:Y:S01]  /*dff0*/  F2FP.BF16.F32.PACK_AB R156, R205, R204 ;  /* 0x000000cccd9c723e */ /* 0x000fe200000010ff */
[-C--:B------:R-:W-:Y:S01]  /*e000*/  FMUL.FTZ R125, R125, R223.reuse ;  /* 0x000000df7d7d7220 */ /* 0x080fe20000410000 */
[----:B-1----:R-:W-:Y:S01]  /*e010*/  F2FP.BF16.F32.PACK_AB R157, R225, R224 ;  /* 0x000000e0e19d723e */ /* 0x002fe200000010ff */
[-C--:B------:R-:W-:Y:S01]  /*e020*/  FMUL.FTZ R128, R128, R223.reuse ;  /* 0x000000df80807220 */ /* 0x080fe20000410000 */
[----:B------:R-:W-:Y:S01]  /*e030*/  F2FP.BF16.F32.PACK_AB R158, R207, R206 ;  /* 0x000000cecf9e723e */ /* 0x000fe200000010ff */
[----:B------:R-:W-:Y:S01]  /*e040*/  MUFU.EX2 R171, R171 ;  /* 0x000000ab00ab7308 */ /* 0x000fe20000000800 */
[----:B----4-:R-:W-:Y:S01]  /*e050*/  F2FP.BF16.F32.PACK_AB R159, R227, R226 ;  /* 0x000000e2e39f723e */ /* 0x010fe200000010ff */
[-C--:B------:R-:W-:Y:S01]  /*e060*/  FMUL.FTZ R129, R129, R223.reuse ;  /* 0x000000df81817220 */ /* 0x080fe20000410000 */
[----:B-----5:R-:W-:Y:S01]  /*e070*/  F2FP.BF16.F32.PACK_AB R160, R169, R168 ;  /* 0x000000a8a9a0723e */ /* 0x020fe200000010ff */
[-C--:B------:R-:W-:Y:S01]  /*e080*/  FMUL.FTZ R132, R132, R223.reuse ;  /* 0x000000df84847220 */ /* 0x080fe20000410000 */
[----:B------:R-:W-:Y:S01]  /*e090*/  F2FP.BF16.F32.PACK_AB R162, R173, R172 ;  /* 0x000000acada2723e */ /* 0x000fe200000010ff */
        /* <DEDUP_REMOVED lines=9> */
[----:B------:R-:W-:Y:S01]  /*e130*/  FMUL.FTZ R149, R149, R223 ;  /* 0x000000df95957220 */ /* 0x000fe20000410000 */
[----:B------:R-:W0:Y:S01]  /*e140*/  MUFU.EX2 R175, R175 ;  /* 0x000000af00af7308 */ /* 0x000e220000000800 */
[----:B------:R-:W-:Y:S01]  /*e150*/  FADD.FTZ R199, R197, R199 ;  /* 0x000000c7c5c77221 */ /* 0x000fe20000010000 */
[----:B------:R1:W-:Y:S01]  /*e160*/  STSM.16.M88.4 [R194+0x36400], R152 ;  /* 0x03640098c2007844 */ /* 0x0003e20000000200 */
[----:B------:R-:W-:-:S02]  /*e170*/  @!P1 VIADD R14, R14, 0x38860 ;  /* 0x000388600e0e9836 */ /* 0x000fc40000000000 */
[----:B------:R-:W-:Y:S01]  /*e180*/  FADD.FTZ R202, R202, R199 ;  /* 0x000000c7caca7221 */ /* 0x000fe20000010000 */
[----:B------:R2:W-:Y:S01]  /*e190*/  STSM.16.M88.4 [R195], R156 ;  /* 0x0000009cc3007844 */ /* 0x0005e20000000200 */
[----:B------:R-:W-:Y:S01]  /*e1a0*/  IMAD.MOV.U32 R198, RZ, RZ, R18 ;  /* 0x000000ffffc67224 */ /* 0x000fe200078e0012 */
[----:B------:R-:W-:Y:S01]  /*e1b0*/  MUFU.EX2 R176, R176 ;  /* 0x000000b000b07308 */ /* 0x000fe20000000800 */
[----:B------:R-:W-:Y:S01]  /*e1c0*/  FADD.FTZ R203, R203, R202 ;  /* 0x000000cacbcb7221 */ /* 0x000fe20000010000 */
[----:B------:R-:W-:Y:S01]  /*e1d0*/  @!P1 PRMT R14, RZ, 0x654, R14 ;  /* 0x00000654ff0e9816 */ /* 0x000fe2000000000e */
[----:B------:R-:W-:Y:S02]  /*e1e0*/  IMAD.MOV.U32 R197, RZ, RZ, R12 ;  /* 0x000000ffffc57224 */ /* 0x000fe400078e000c */
[----:B------:R-:W-:-:S03]  /*e1f0*/  FADD.FTZ R204, R204, R203 ;  /* 0x000000cbcccc7221 */ /* 0x000fc60000010000 */
[----:B------:R-:W3:Y:S01]  /*e200*/  MUFU.EX2 R177, R177 ;  /* 0x000000b100b17308 */ /* 0x000ee20000000800 */
[----:B0-----:R-:W-:Y:S01]  /*e210*/  F2FP.BF16.F32.PACK_AB R163, R175, R174 ;  /* 0x000000aeafa3723e */ /* 0x001fe200000010ff */
[----:B------:R-:W-:-:S04]  /*e220*/  FADD.FTZ R205, R205, R204 ;  /* 0x000000cccdcd7221 */ /* 0x000fc80000010000 */
[----:B------:R-:W-:Y:S02]  /*e230*/  FADD.FTZ R206, R206, R205 ;  /* 0x000000cdcece7221 */ /* 0x000fe40000010000 */
[----:B------:R-:W-:Y:S02]  /*e240*/  MUFU.EX2 R180, R180 ;  /* 0x000000b400b47308 */ /* 0x000fe40000000800 */
[----:B------:R-:W-:-:S04]  /*e250*/  FADD.FTZ R207, R207, R206 ;  /* 0x000000cecfcf7221 */ /* 0x000fc80000010000 */
[----:B------:R-:W-:Y:S02]  /*e260*/  FADD.FTZ R168, R168, R207 ;  /* 0x000000cfa8a87221 */ /* 0x000fe40000010000 */
[----:B------:R-:W0:Y:S01]  /*e270*/  MUFU.EX2 R181, R181 ;  /* 0x000000b500b57308 */ /* 0x000e220000000800 */
[----:B---3--:R-:W-:Y:S01]  /*e280*/  F2FP.BF16.F32.PACK_AB R164, R177, R176 ;  /* 0x000000b0b1a4723e */ /* 0x008fe200000010ff */
[----:B------:R-:W-:-:S04]  /*e290*/  FADD.FTZ R169, R169, R168 ;  /* 0x000000a8a9a97221 */ /* 0x000fc80000010000 */
[----:B------:R-:W-:Y:S02]  /*e2a0*/  FADD.FTZ R172, R172, R169 ;  /* 0x000000a9acac7221 */ /* 0x000fe40000010000 */
[----:B------:R-:W-:Y:S02]  /*e2b0*/  MUFU.EX2 R178, R178 ;  /* 0x000000b200b27308 */ /* 0x000fe40000000800 */
[----:B------:R-:W-:-:S04]  /*e2c0*/  FADD.FTZ R173, R173, R172 ;  /* 0x000000acadad7221 */ /* 0x000fc80000010000 */
[----:B------:R-:W-:Y:S02]  /*e2d0*/  FADD.FTZ R176, R176, R173 ;  /* 0x000000adb0b07221 */ /* 0x000fe40000010000 */
[----:B------:R-:W3:Y:S01]  /*e2e0*/  MUFU.EX2 R179, R179 ;  /* 0x000000b300b37308 */ /* 0x000ee20000000800 */
[----:B0-----:R-:W-:Y:S01]  /*e2f0*/  F2FP.BF16.F32.PACK_AB R166, R181, R180 ;  /* 0x000000b4b5a6723e */ /* 0x001fe200000010ff */
[----:B------:R-:W-:-:S04]  /*e300*/  FADD.FTZ R177, R177, R176 ;  /* 0x000000b0b1b17221 */ /* 0x000fc80000010000 */
[----:B------:R-:W-:Y:S02]  /*e310*/  FADD.FTZ R180, R180, R177 ;  /* 0x000000b1b4b47221 */ /* 0x000fe40000010000 */
[----:B------:R-:W-:Y:S02]  /*e320*/  MUFU.EX2 R182, R182 ;  /* 0x000000b600b67308 */ /* 0x000fe40000000800 */
[----:B------:R-:W-:-:S06]  /*e330*/  FADD.FTZ R199, R181, R180 ;  /* 0x000000b4b5c77221 */ /* 0x000fcc0000010000 */
[----:B------:R0:W4:Y:S01]  /*e340*/  MUFU.EX2 R200, R161 ;  /* 0x000000a100c87308 */ /* 0x0001220000000800 */
[----:B---3--:R-:W-:Y:S02]  /*e350*/  F2FP.BF16.F32.PACK_AB R165, R179, R178 ;  /* 0x000000b2b3a5723e */ /* 0x008fe400000010ff */
[----:B0-----:R-:W-:-:S05]  /*e360*/  F2FP.BF16.F32.PACK_AB R161, R171, R170 ;  /* 0x000000aaaba1723e */ /* 0x001fca00000010ff */
[----:B------:R2:W-:Y:S01]  /*e370*/  STSM.16.M88.4 [R208], R160 ;  /* 0x000000a0d0007844 */ /* 0x0005e20000000200 */
[----:B----4-:R-:W-:-:S05]  /*e380*/  F2FP.BF16.F32.PACK_AB R167, R200, R182 ;  /* 0x000000b6c8a7723e */ /* 0x010fca00000010ff */
[----:B------:R2:W-:Y:S01]  /*e390*/  STSM.16.M88.4 [R196], R164 ;  /* 0x000000a4c4007844 */ /* 0x0005e20000000200 */
[----:B------:R-:W-:-:S06]  /*e3a0*/  WARPGROUP.ARRIVE ;  /* 0x00000000000079c5 */ /* 0x000fcc0000000000 */
[----:B------:R-:W-:Y:S03]  /*e3b0*/  HGMMA.64x256x16.F32.BF16 R24, R152, gdesc[UR4].tnspB, R24, gsb0 ;  /* 0x43e0000498187df0 */ /* 0x000fe60008001818 */
[----:B------:R-:W-:Y:S02]  /*e3c0*/  WARPGROUP.DEPBAR.LE gsb0, 0x0 ;  /* 0x00008000000079c5 */ /* 0x000fe40000010000 */
[----:B-1----:R-:W-:Y:S01]  /*e3d0*/  VIADD R152, R20, 0x80 ;  /* 0x0000008014987836 */ /* 0x002fe20000000000 */
[----:B------:R-:W-:Y:S01]  /*e3e0*/  WARPGROUP.ARRIVE ;  /* 0x00000000000079c5 */ /* 0x000fe20000000000 */
[----:B------:R-:W-:-:S03]  /*e3f0*/  IMAD.MOV.U32 R153, RZ, RZ, 0x40000040 ;  /* 0x40000040ff997424 */ /* 0x000fc600078e00ff */
[----:B------:R-:W-:Y:S01]  /*e400*/  R2UR UR6, R152 ;  /* 0x00000000980672ca */ /* 0x000fe200000e0000 */
[----:B------:R-:W-:Y:S01]  /*e410*/  VIADD R152, R20, 0x100 ;  /* 0x0000010014987836 */ /* 0x000fe20000000000 */
[----:B------:R-:W-:Y:S01]  /*e420*/  R2UR UR7, R153 ;  /* 0x00000000990772ca */ /* 0x000fe200000e0000 */
[----:B------:R-:W-:-:S15]  /*e430*/  IMAD.MOV.U32 R153, RZ, RZ, 0x40000040 ;  /* 0x40000040ff997424 */ /* 0x000fde00078e00ff */
[----:B------:R-:W-:Y:S01]  /*e440*/  HGMMA.64x256x16.F32.BF16 R24, R156, gdesc[UR4].tnspB, R24, gsb0 ;  /* 0x43e000049c187df0 */ /* 0x000fe20008001818 */
[----:B------:R-:W-:Y:S01]  /*e450*/  R2UR UR6, R152 ;  /* 0x00000000980672ca */ /* 0x000fe200000e0000 */
[----:B------:R-:W-:Y:S01]  /*e460*/  VIADD R152, R20, 0x180 ;  /* 0x0000018014987836 */ /* 0x000fe20000000000 */
[----:B------:R-:W-:Y:S01]  /*e470*/  R2UR UR7, R153 ;  /* 0x00000000990772ca */ /* 0x000fe200000e0000 */
[----:B------:R-:W-:Y:S01]  /*e480*/  FADD.FTZ R20, R201, R183 ;  /* 0x000000b7c9147221 */ /* 0x000fe20000010000 */
[----:B------:R-:W-:Y:S01]  /*e490*/  MOV R153, 0x40000040 ;  /* 0x4000004000997802 */ /* 0x000fe20000000f00 */
[----:B------:R-:W-:Y:S02]  /*e4a0*/  IMAD.MOV.U32 R201, RZ, RZ, R21 ;  /* 0x000000ffffc97224 */ /* 0x000fe400078e0015 */
[----:B------:R-:W-:-:S04]  /*e4b0*/  FADD.FTZ R221, R221, R20 ;  /* 0x00000014dddd7221 */ /* 0x000fc80000010000 */
        /* <DEDUP_REMOVED lines=33> */
.L_x_1051:
[----:B------:R-:W-:Y:S05]  /*e6d0*/  BSYNC B0 ;  /* 0x0000000000007941 */ /* 0x000fea0003800000 */
.L_x_1050:
[----:B------:R-:W0:Y:S01]  /*e6e0*/  SHFL.BFLY PT, R0, R199, 0x2, 0x1f ;  /* 0x0c401f00c7007f89 */ /* 0x000e2200000e0000 */
[----:B------:R-:W-:Y:S02]  /*e6f0*/  IMAD.MOV.U32 R6, RZ, RZ, RZ ;  /* 0x000000ffff067224 */ /* 0x000fe400078e00ff */
[----:B------:R-:W-:Y:S01]  /*e700*/  IMAD.MOV.U32 R172, RZ, RZ, -0x800000 ;  /* 0xff800000ffac7424 */ /* 0x000fe200078e00ff */
[----:B------:R-:W3:Y:S01]  /*e710*/  SHFL.BFLY PT, R5, R200, 0x2, 0x1f ;  /* 0x0c401f00c8057f89 */ /* 0x000ee200000e0000 */
[----:B------:R-:W-:Y:S02]  /*e720*/  IMAD.MOV.U32 R173, RZ, RZ, -0x800000 ;  /* 0xff800000ffad7424 */ /* 0x000fe400078e00ff */
[----:B------:R-:W-:Y:S01]  /*e730*/  VIADD R213, R213, 0x1 ;  /* 0x00000001d5d57836 */ /* 0x000fe20000000000 */
[----:B------:R-:W-:Y:S08]  /*e740*/  BAR.ARV 0x8, 0xa0 ;  /* 0x0202800000007b1d */ /* 0x000ff00000002000 */
[----:B------:R-:W-:Y:S01]  /*e750*/  BAR.SYNC.DEFER_BLOCKING 0xf, 0x100 ;  /* 0x03c4000000007b1d */ /* 0x000fe20000010000 */
[----:B0-----:R-:W-:Y:S01]  /*e760*/  FADD.FTZ R4, R0, R199 ;  /* 0x000000c700047221 */ /* 0x001fe20000010000 */
[----:B---3--:R-:W-:-:S04]  /*e770*/  FADD.FTZ R5, R5, R200 ;  /* 0x000000c805057221 */ /* 0x008fc80000010000 */
[----:B------:R-:W0:Y:S04]  /*e780*/  SHFL.BFLY PT, R3, R4, 0x1, 0x1f ;  /* 0x0c201f0004037f89 */ /* 0x000e2800000e0000 */
[----:B------:R-:W3:Y:S01]  /*e790*/  SHFL.BFLY PT, R0, R5, 0x1, 0x1f ;  /* 0x0c201f0005007f89 */ /* 0x000ee200000e0000 */
[----:B0-----:R-:W-:Y:S01]  /*e7a0*/  FADD.FTZ R7, R4, R3 ;  /* 0x0000000304077221 */ /* 0x001fe20000010000 */
        /* <DEDUP_REMOVED lines=9> */
[----:B------:R-:W0:Y:S01]  /*e840*/  @P2 MUFU.RCP R3, R7 ;  /* 0x0000000700032308 */ /* 0x000e220000001000 */
[----:B------:R-:W-:Y:S01]  /*e850*/  LOP3.LUT R23, R23, R8, RZ, 0x3c, !PT ;  /* 0x0000000817177212 */ /* 0x000fe200078e3cff */
[----:B------:R-:W-:Y:S02]  /*e860*/  @!P0 IMAD R5, R18, 0x40, R188 ;  /* 0x0000004012058824 */ /* 0x000fe400078e02bc */
[C---:B------:R-:W-:Y:S01]  /*e870*/  @P2 FMUL.FTZ R18, R11.reuse, 0.69314718246459960938 ;  /* 0x3f3172180b122820 */ /* 0x040fe20000410000 */
[----:B-1----:R-:W-:Y:S01]  /*e880*/  @P3 FMUL.FTZ R20, R11, 0.69314718246459960938 ;  /* 0x3f3172180b143820 */ /* 0x002fe20000410000 */
[----:B------:R-:W-:Y:S02]  /*e890*/  @!P0 IMAD R5, R5, 0x4, R2 ;  /* 0x0000000405058824 */ /* 0x000fe400078e0202 */
[----:B------:R-:W1:Y:S08]  /*e8a0*/  @P3 MUFU.RCP R6, R0 ;  /* 0x0000000000063308 */ /* 0x000e700000001000 */
[----:B------:R-:W3:Y:S01]  /*e8b0*/  @P2 MUFU.LG2 R2, R7 ;  /* 0x0000000700022308 */ /* 0x000ee20000000c00 */
[-C--:B0-----:R-:W-:Y:S01]  /*e8c0*/  FMUL.FTZ R181, R24, R3.reuse ;  /* 0x0000000318b57220 */ /* 0x081fe20000410000 */
[----:B------:R-:W-:Y:S01]  /*e8d0*/  @!P0 STS [R5+0x38400], R3 ;  /* 0x0384000305008388 */ /* 0x000fe20000000800 */
[-C--:B------:R-:W-:Y:S01]  /*e8e0*/  FMUL.FTZ R179, R25, R3.reuse ;  /* 0x0000000319b37220 */ /* 0x080fe20000410000 */
[-C--:B------:R-:W-:Y:S01]  /*e8f0*/  FMUL.FTZ R180, R28, R3.reuse ;  /* 0x000000031cb47220 */ /* 0x080fe20000410000 */
[-C--:B------:R-:W-:Y:S01]  /*e900*/  FMUL.FTZ R178, R32, R3.reuse ;  /* 0x0000000320b27220 */ /* 0x080fe20000410000 */
[-C--:B------:R-:W-:Y:S01]  /*e910*/  FMUL.FTZ R28, R33, R3.reuse ;  /* 0x00000003211c7220 */ /* 0x080fe20000410000 */
[-C--:B------:R-:W-:Y:S01]  /*e920*/  FMUL.FTZ R177, R29, R3.reuse ;  /* 0x000000031db17220 */ /* 0x080fe20000410000 */
[----:B------:R0:W4:Y:S01]  /*e930*/  @P3 MUFU.LG2 R24, R0 ;  /* 0x0000000000183308 */ /* 0x0001220000000c00 */
        /* <DEDUP_REMOVED lines=8> */
[-C--:B0-----:R-:W-:Y:S01]  /*e9c0*/  FMUL.FTZ R0, R27, R6.reuse ;  /* 0x000000061b007220 */ /* 0x081fe20000410000 */
[----:B---3--:R-:W-:Y:S01]  /*e9d0*/  @P2 FMUL.FTZ R25, R2, 0.69314718246459960938 ;  /* 0x3f31721802192820 */ /* 0x008fe20000410000 */
[-C--:B--2---:R-:W-:Y:S01]  /*e9e0*/  FMUL.FTZ R166, R49, R3.reuse ;  /* 0x0000000331a67220 */ /* 0x084fe20000410000 */
[-C--:B------:R-:W-:Y:S01]  /*e9f0*/  FMUL.FTZ R167, R52, R3.reuse ;  /* 0x0000000334a77220 */ /* 0x080fe20000410000 */
[-C--:B------:R-:W-:Y:S01]  /*ea00*/  FMUL.FTZ R14, R53, R3.reuse ;  /* 0x00000003350e7220 */ /* 0x080fe20000410000 */
        /* <DEDUP_REMOVED lines=53> */
[----:B------:R-:W-:Y:S01]  /*ed60*/  FMUL.FTZ R11, R62, R6 ;  /* 0x000000063e0b7220 */ /* 0x000fe20000410000 */
[----:B------:R-:W-:Y:S01]  /*ed70*/  @P2 FFMA.FTZ R172, R18, R12, R25 ;  /* 0x0000000c12ac2223 */ /* 0x000fe20000010019 */
[----:B------:R-:W-:Y:S01]  /*ed80*/  PLOP3.LUT P0, PT, PT, PT, PT, 0x8, 0x0 ;  /* 0x000000000000781c */ /* 0x000fe20003f0e170 */
        /* <DEDUP_REMOVED lines=61> */
.L_x_1001:
[----:B------:R-:W-:Y:S05]  /*f160*/  BSYNC B7 ;  /* 0x0000000000077941 */ /* 0x000fea0003800000 */
.L_x_999:
        /* <DEDUP_REMOVED lines=36> */
[----:B------:R-:W-:Y:S01]  /*f3b0*/  LOP3.LUT R56, R201, 0x380, RZ, 0xc0, !PT ;  /* 0x00000380c9387812 */ /* 0x000fe200078ec0ff */
[--C-:B------:R-:W-:Y:S01]  /*f3c0*/  IMAD.X R57, RZ, RZ, R123.reuse, P3 ;  /* 0x000000ffff397224 */ /* 0x100fe200018e067b */
[C---:B------:R-:W-:Y:S02]  /*f3d0*/  IADD3 R199, P4, R122.reuse, 0x60, RZ ;  /* 0x000000607ac77810 */ /* 0x040fe40007f9e0ff */
[----:B------:R-:W-:Y:S02]  /*f3e0*/  IADD3 R197, P0, R122, 0x40, RZ ;  /* 0x000000407ac57810 */ /* 0x000fe40007f1e0ff */
[----:B------:R-:W-:Y:S01]  /*f3f0*/  IADD3.X R45, RZ, R123, RZ, P1, !PT ;  /* 0x0000007bff2d7210 */ /* 0x000fe20000ffe4ff */
[--C-:B------:R-:W-:Y:S01]  /*f400*/  IMAD.X R53, RZ, RZ, R123.reuse, P4 ;  /* 0x000000ffff357224 */ /* 0x100fe200020e067b */
[----:B------:R-:W-:Y:S01]  /*f410*/  SHF.R.U64 R56, R56, 0x3, RZ ;  /* 0x0000000338387819 */ /* 0x000fe200000012ff */
[----:B------:R-:W-:Y:S01]  /*f420*/  IMAD.X R49, RZ, RZ, R123, P0 ;  /* 0x000000ffff317224 */ /* 0x000fe200000e067b */
[----:B------:R-:W-:-:S02]  /*f430*/  IADD3 R98, P1, R122, 0x4000, RZ ;  /* 0x000040007a627810 */ /* 0x000fc40007f3e0ff */
[----:B------:R-:W-:Y:S02]  /*f440*/  LOP3.LUT R44, R183, 0x380, RZ, 0xc0, !PT ;  /* 0x00000380b72c7812 */ /* 0x000fe400078ec0ff */
[----:B------:R-:W-:Y:S01]  /*f450*/  LOP3.LUT R52, R199, 0x380, RZ, 0xc0, !PT ;  /* 0x00000380c7347812 */ /* 0x000fe200078ec0ff */
[--C-:B------:R-:W-:Y:S01]  /*f460*/  IMAD.X R99, RZ, RZ, R123.reuse, P1 ;  /* 0x000000ffff637224 */ /* 0x100fe200008e067b */
[----:B------:R-:W-:Y:S02]  /*f470*/  IADD3 R40, P6, R122, 0x2020, RZ ;  /* 0x000020207a287810 */ /* 0x000fe40007fde0ff */
[----:B------:R-:W-:Y:S02]  /*f480*/  LOP3.LUT R48, R197, 0x380, RZ, 0xc0, !PT ;  /* 0x00000380c5307812 */ /* 0x000fe400078ec0ff */
[----:B------:R-:W-:Y:S01]  /*f490*/  LOP3.LUT R56, R56, R201, RZ, 0x3c, !PT ;  /* 0x000000c938387212 */ /* 0x000fe200078e3cff */
[----:B------:R-:W-:Y:S01]  /*f4a0*/  IMAD.X R61, RZ, RZ, R123, P6 ;  /* 0x000000ffff3d7224 */ /* 0x000fe200030e067b */
[----:B------:R-:W-:-:S02]  /*f4b0*/  SHF.R.U64 R44, R44, 0x3, RZ ;  /* 0x000000032c2c7819 */ /* 0x000fc400000012ff */
[----:B------:R-:W-:Y:S02]  /*f4c0*/  SHF.R.U64 R52, R52, 0x3, RZ ;  /* 0x0000000334347819 */ /* 0x000fe400000012ff */
[----:B------:R-:W-:Y:S02]  /*f4d0*/  LOP3.LUT R201, R98, 0x380, RZ, 0xc0, !PT ;  /* 0x0000038062c97812 */ /* 0x000fe400078ec0ff */
[----:B------:R-:W-:Y:S02]  /*f4e0*/  IADD3 R68, P2, R122, 0x2060, RZ ;  /* 0x000020607a447810 */ /* 0x000fe40007f5e0ff */
[----:B------:R-:W-:Y:S02]  /*f4f0*/  SHF.R.U64 R48, R48, 0x3, RZ ;  /* 0x0000000330307819 */ /* 0x000fe400000012ff */
[----:B------:R-:W-:Y:S01]  /*f500*/  IADD3 R64, P5, R122, 0x2040, RZ ;  /* 0x000020407a407810 */ /* 0x000fe20007fbe0ff */
[----:B------:R-:W-:Y:S01]  /*f510*/  IMAD.X R69, RZ, RZ, R123, P2 ;  /* 0x000000ffff457224 */ /* 0x000fe200010e067b */
[----:B------:R-:W-:-:S02]  /*f520*/  LOP3.LUT R44, R44, R183, RZ, 0x3c, !PT ;  /* 0x000000b72c2c7212 */ /* 0x000fc400078e3cff */
[----:B------:R-:W-:Y:S01]  /*f530*/  LOP3.LUT R52, R52, R199, RZ, 0x3c, !PT ;  /* 0x000000c734347212 */ /* 0x000fe200078e3cff */
[--C-:B------:R-:W-:Y:S01]  /*f540*/  IMAD.X R65, RZ, RZ, R123.reuse, P5 ;  /* 0x000000ffff417224 */ /* 0x100fe200028e067b */
[----:B------:R-:W-:Y:S02]  /*f550*/  SHF.R.U64 R201, R201, 0x3, RZ ;  /* 0x00000003c9c97819 */ /* 0x000fe400000012ff */
[C---:B------:R-:W-:Y:S02]  /*f560*/  LOP3.LUT R37, R122.reuse, 0x380, RZ, 0xc0, !PT ;  /* 0x000003807a257812 */ /* 0x040fe400078ec0ff */
[----:B------:R-:W-:Y:S02]  /*f570*/  IADD3 R6, P6, R122, 0x6000, RZ ;  /* 0x000060007a067810 */ /* 0x000fe40007fde0ff */
[----:B------:R-:W-:Y:S02]  /*f580*/  LOP3.LUT R183, R40, 0x380, RZ, 0xc0, !PT ;  /* 0x0000038028b77812 */ /* 0x000fe400078ec0ff */
[----:B------:R-:W-:Y:S01]  /*f590*/  LOP3.LUT R199, R68, 0x380, RZ, 0xc0, !PT ;  /* 0x0000038044c77812 */ /* 0x000fe200078ec0ff */
[----:B------:R-:W-:Y:S01]  /*f5a0*/  IMAD.X R115, RZ, RZ, R123, P6 ;  /* 0x000000ffff737224 */ /* 0x000fe200030e067b */
[----:B------:R-:W-:-:S02]  /*f5b0*/  LOP3.LUT R48, R48, R197, RZ, 0x3c, !PT ;  /* 0x000000c530307212 */ /* 0x000fc400078e3cff */
[----:B------:R-:W-:Y:S02]  /*f5c0*/  LOP3.LUT R197, R64, 0x380, RZ, 0xc0, !PT ;  /* 0x0000038040c57812 */ /* 0x000fe400078ec0ff */
[----:B------:R-:W-:Y:S02]  /*f5d0*/  LOP3.LUT R98, R201, R98, RZ, 0x3c, !PT ;  /* 0x00000062c9627212 */ /* 0x000fe400078e3cff */
[----:B------:R-:W-:Y:S02]  /*f5e0*/  SHF.R.U64 R37, R37, 0x3, RZ ;  /* 0x0000000325257819 */ /* 0x000fe400000012ff */
[----:B------:R-:W-:Y:S02]  /*f5f0*/  SHF.R.U64 R183, R183, 0x3, RZ ;  /* 0x00000003b7b77819 */ /* 0x000fe400000012ff */
[----:B------:R-:W-:Y:S02]  /*f600*/  SHF.R.U64 R199, R199, 0x3, RZ ;  /* 0x00000003c7c77819 */ /* 0x000fe400000012ff */
[----:B------:R-:W-:-:S02]  /*f610*/  LOP3.LUT R201, R6, 0x380, RZ, 0xc0, !PT ;  /* 0x0000038006c97812 */ /* 0x000fc400078ec0ff */
[C---:B------:R-:W-:Y:S02]  /*f620*/  IADD3 R4, P0, R122.reuse, 0x4020, RZ ;  /* 0x000040207a047810 */ /* 0x040fe40007f1e0ff */
[C---:B------:R-:W-:Y:S02]  /*f630*/  IADD3 R36, P3, R122.reuse, 0x4060, RZ ;  /* 0x000040607a247810 */ /* 0x040fe40007f7e0ff */
[C---:B------:R-:W-:Y:S01]  /*f640*/  IADD3 R30, P2, R122.reuse, 0x6040, RZ ;  /* 0x000060407a1e7810 */ /* 0x040fe20007f5e0ff */
[--C-:B------:R-:W-:Y:S01]  /*f650*/  IMAD.X R103, RZ, RZ, R123.reuse, P0 ;  /* 0x000000ffff677224 */ /* 0x100fe200000e067b */
[C---:B------:R-:W-:Y:S01]  /*f660*/  IADD3 R34, P4, R122.reuse, 0x4040, RZ ;  /* 0x000040407a227810 */ /* 0x040fe20007f9e0ff */
[--C-:B------:R-:W-:Y:S01]  /*f670*/  IMAD.X R111, RZ, RZ, R123.reuse, P3 ;  /* 0x000000ffff6f7224 */ /* 0x100fe200018e067b */
[C---:B------:R-:W-:Y:S02]  /*f680*/  IADD3 R12, P5, R122.reuse, 0x6020, RZ ;  /* 0x000060207a0c7810 */ /* 0x040fe40007fbe0ff */
[----:B-1----:R-:W-:Y:S01]  /*f690*/  IADD3 R24, P1, R122, 0x6060, RZ ;  /* 0x000060607a187810 */ /* 0x002fe20007f3e0ff */
[--C-:B------:R-:W-:Y:S01]  /*f6a0*/  IMAD.X R107, RZ, RZ, R123.reuse, P4 ;  /* 0x000000ffff6b7224 */ /* 0x100fe200020e067b */
[----:B------:R-:W-:Y:S01]  /*f6b0*/  SHF.R.U64 R197, R197, 0x3, RZ ;  /* 0x00000003c5c57819 */ /* 0x000fe200000012ff */
[--C-:B------:R-:W-:Y:S01]  /*f6c0*/  IMAD.X R119, RZ, RZ, R123.reuse, P5 ;  /* 0x000000ffff777224 */ /* 0x100fe200028e067b */
[----:B------:R-:W-:Y:S01]  /*f6d0*/  LOP3.LUT R122, R37, R122, RZ, 0x3c, !PT ;  /* 0x0000007a257a7212 */ /* 0x000fe200078e3cff */
[--C-:B------:R-:W-:Y:S01]  /*f6e0*/  IMAD.X R37, RZ, RZ, R123.reuse, P2 ;  /* 0x000000ffff257224 */ /* 0x100fe200010e067b */
[----:B------:R-:W-:Y:S01]  /*f6f0*/  LOP3.LUT R60, R183, R40, RZ, 0x3c, !PT ;  /* 0x00000028b73c7212 */ /* 0x000fe200078e3cff */
[----:B------:R-:W-:Y:S01]  /*f700*/  IMAD.X R41, RZ, RZ, R123, P1 ;  /* 0x000000ffff297224 */ /* 0x000fe200008e067b */
[----:B------:R-:W-:-:S02]  /*f710*/  LOP3.LUT R68, R199, R68, RZ, 0x3c, !PT ;  /* 0x00000044c7447212 */ /* 0x000fc400078e3cff */
[----:B------:R-:W-:Y:S02]  /*f720*/  SHF.R.U64 R201, R201, 0x3, RZ ;  /* 0x00000003c9c97819 */ /* 0x000fe400000012ff */
[----:B------:R-:W-:Y:S02]  /*f730*/  LOP3.LUT R183, R4, 0x380, RZ, 0xc0, !PT ;  /* 0x0000038004b77812 */ /* 0x000fe400078ec0ff */
[----:B------:R-:W-:Y:S02]  /*f740*/  LOP3.LUT R199, R36, 0x380, RZ, 0xc0, !PT ;  /* 0x0000038024c77812 */ /* 0x000fe400078ec0ff */
[----:B------:R-:W-:Y:S02]  /*f750*/  LOP3.LUT R0, R30, 0x380, RZ, 0xc0, !PT ;  /* 0x000003801e007812 */ /* 0x000fe400078ec0ff */
[----:B------:R-:W-:Y:S02]  /*f760*/  LOP3.LUT R64, R197, R64, RZ, 0x3c, !PT ;  /* 0x00000040c5407212 */ /* 0x000fe400078e3cff */
[----:B------:R-:W-:-:S02]  /*f770*/  LOP3.LUT R197, R34, 0x380, RZ, 0xc0, !PT ;  /* 0x0000038022c57812 */ /* 0x000fc400078ec0ff */
[----:B------:R-:W-:Y:S02]  /*f780*/  LOP3.LUT R114, R201, R6, RZ, 0x3c, !PT ;  /* 0x00000006c9727212 */ /* 0x000fe400078e3cff */
[----:B------:R-:W-:Y:S02]  /*f790*/  MOV R122, R122 ;  /* 0x0000007a007a7202 */ /* 0x000fe40000000f00 */
[----:B------:R-:W-:Y:S02]  /*f7a0*/  SHF.R.U64 R183, R183, 0x3, RZ ;  /* 0x00000003b7b77819 */ /* 0x000fe400000012ff */
[----:B------:R-:W-:Y:S02]  /*f7b0*/  SHF.R.U64 R199, R199, 0x3, RZ ;  /* 0x00000003c7c77819 */ /* 0x000fe400000012ff */
[----:B------:R-:W-:Y:S02]  /*f7c0*/  LOP3.LUT R123, R12, 0x380, RZ, 0xc0, !PT ;  /* 0x000003800c7b7812 */ /* 0x000fe400078ec0ff */
[----:B------:R-:W-:-:S02]  /*f7d0*/  F2FP.BF16.F32.PACK_AB R6, R177, R180 ;  /* 0x000000b4b106723e */ /* 0x000fc400000010ff */
[----:B------:R-:W-:Y:S02]  /*f7e0*/  SHF.R.U64 R177, R0, 0x3, RZ ;  /* 0x0000000300b17819 */ /* 0x000fe400000012ff */
[----:B------:R-:W-:Y:S02]  /*f7f0*/  SHF.R.U64 R197, R197, 0x3, RZ ;  /* 0x00000003c5c57819 */ /* 0x000fe400000012ff */
[----:B------:R-:W-:Y:S02]  /*f800*/  LOP3.LUT R102, R183, R4, RZ, 0x3c, !PT ;  /* 0x00000004b7667212 */ /* 0x000fe400078e3cff */
[----:B------:R-:W-:Y:S02]  /*f810*/  LOP3.LUT R110, R199, R36, RZ, 0x3c, !PT ;  /* 0x00000024c76e7212 */ /* 0x000fe400078e3cff */
[----:B------:R-:W-:Y:S02]  /*f820*/  SHF.R.U64 R123, R123, 0x3, RZ ;  /* 0x000000037b7b7819 */ /* 0x000fe400000012ff */
[----:B------:R-:W-:Y:S01]  /*f830*/  F2FP.BF16.F32.PACK_AB R4, R179, R181 ;  /* 0x000000b5b304723e */ /* 0x000fe200000010ff */
[----:B------:R-:W-:Y:S01]  /*f840*/  BAR.SYNC.DEFER_BLOCKING 0x1, 0x100 ;  /* 0x0044000000007b1d */ /* 0x000fe20000010000 */
[----:B------:R-:W-:-:S02]  /*f850*/  LOP3.LUT R36, R177, R30, RZ, 0x3c, !PT ;  /* 0x0000001eb1247212 */ /* 0x000fc400078e3cff */
[----:B------:R-:W-:Y:S02]  /*f860*/  LOP3.LUT R179, R24, 0x380, RZ, 0xc0, !PT ;  /* 0x0000038018b37812 */ /* 0x000fe400078ec0ff */
[----:B------:R-:W-:Y:S02]  /*f870*/  MOV R45, R44 ;  /* 0x0000002c002d7202 */ /* 0x000fe40000000f00 */
[----:B------:R-:W-:Y:S02]  /*f880*/  F2FP.BF16.F32.PACK_AB R30, R174, R176 ;  /* 0x000000b0ae1e723e */ /* 0x000fe400000010ff */
[----:B------:R-:W-:Y:S02]  /*f890*/  LOP3.LUT R106, R197, R34, RZ, 0x3c, !PT ;  /* 0x00000022c56a7212 */ /* 0x000fe400078e3cff */
[----:B------:R-:W-:Y:S02]  /*f8a0*/  LOP3.LUT R118, R123, R12, RZ, 0x3c, !PT ;  /* 0x0000000c7b767212 */ /* 0x000fe400078e3cff */
[----:B------:R-:W-:-:S02]  /*f8b0*/  MOV R48, R48 ;  /* 0x0000003000307202 */ /* 0x000fc40000000f00 */
[----:B------:R-:W-:Y:S02]  /*f8c0*/  F2FP.BF16.F32.PACK_AB R34, R169, R171 ;  /* 0x000000aba922723e */ /* 0x000fe400000010ff */
[----:B------:R-:W-:Y:S02]  /*f8d0*/  MOV R52, R52 ;  /* 0x0000003400347202 */ /* 0x000fe40000000f00 */
[----:B------:R-:W-:Y:S02]  /*f8e0*/  F2FP.BF16.F32.PACK_AB R12, R166, R170 ;  /* 0x000000aaa60c723e */ /* 0x000fe400000010ff */
[----:B------:R-:W-:Y:S02]  /*f8f0*/  SHF.R.U64 R179, R179, 0x3, RZ ;  /* 0x00000003b3b37819 */ /* 0x000fe400000012ff */
[----:B------:R-:W-:Y:S01]  /*f900*/  MOV R56, R56 ;  /* 0x0000003800387202 */ /* 0x000fe20000000f00 */
[----:B------:R1:W-:Y:S01]  /*f910*/  STSM.16.M88.4 [R122], R4 ;  /* 0x000000047a007844 */ /* 0x0003e20000000200 */
[----:B------:R-:W-:-:S02]  /*f920*/  MOV R60, R60 ;  /* 0x0000003c003c7202 */ /* 0x000fc40000000f00 */
[----:B------:R-:W-:Y:S01]  /*f930*/  MOV R64, R64 ;  /* 0x0000004000407202 */ /* 0x000fe20000000f00 */
[----:B------:R2:W-:Y:S01]  /*f940*/  STSM.16.M88.4 [R45], R28 ;  /* 0x0000001c2d007844 */ /* 0x0005e20000000200 */
[----:B------:R-:W-:Y:S02]  /*f950*/  MOV R68, R68 ;  /* 0x0000004400447202 */ /* 0x000fe40000000f00 */
[----:B------:R-:W-:Y:S01]  /*f960*/  F2FP.BF16.F32.PACK_AB R89, R91, R90 ;  /* 0x0000005a5b59723e */ /* 0x000fe200000010ff */
[----:B------:R-:W-:Y:S01]  /*f970*/  STSM.16.M88.4 [R48], R32 ;  /* 0x0000002030007844 */ /* 0x000fe20000000200 */
[----:B------:R-:W-:Y:S02]  /*f980*/  LOP3.LUT R40, R179, R24, RZ, 0x3c, !PT ;  /* 0x00000018b3287212 */ /* 0x000fe400078e3cff */
[----:B------:R-:W-:Y:S01]  /*f990*/  MOV R0, R98 ;  /* 0x0000006200007202 */ /* 0x000fe20000000f00 */
[----:B------:R-:W-:Y:S01]  /*f9a0*/  STSM.16.M88.4 [R52], R12 ;  /* 0x0000000c34007844 */ /* 0x000fe20000000200 */
[----:B------:R-:W-:-:S02]  /*f9b0*/  F2FP.BF16.F32.PACK_AB R90, R93, R92 ;  /* 0x0000005c5d5a723e */ /* 0x000fc400000010ff */
[----:B------:R-:W-:Y:S01]  /*f9c0*/  F2FP.BF16.F32.PACK_AB R91, R95, R94 ;  /* 0x0000005e5f5b723e */ /* 0x000fe200000010ff */
[----:B------:R-:W-:Y:S01]  /*f9d0*/  STSM.16.M88.4 [R56], R8 ;  /* 0x0000000838007844 */ /* 0x000fe20000000200 */
[----:B-1----:R-:W-:Y:S02]  /*f9e0*/  F2FP.BF16.F32.PACK_AB R4, R160, R163 ;  /* 0x000000a3a004723e */ /* 0x002fe400000010ff */
[----:B------:R-:W-:Y:S02]  /*f9f0*/  F2FP.BF16.F32.PACK_AB R5, R67, R66 ;  /* 0x000000424305723e */ /* 0x000fe400000010ff */
[----:B------:R-:W-:Y:S02]  /*fa00*/  F2FP.BF16.F32.PACK_AB R6, R152, R162 ;  /* 0x000000a29806723e */ /* 0x000fe400000010ff */
[----:B------:R-:W-:Y:S02]  /*fa10*/  F2FP.BF16.F32.PACK_AB R7, R71, R70 ;  /* 0x000000464707723e */ /* 0x000fe400000010ff */
[----:B--2---:R-:W-:-:S02]  /*fa20*/  F2FP.BF16.F32.PACK_AB R28, R73, R158 ;  /* 0x0000009e491c723e */ /* 0x004fc400000010ff */
[----:B------:R-:W-:Y:S01]  /*fa30*/  F2FP.BF16.F32.PACK_AB R29, R75, R74 ;  /* 0x0000004a4b1d723e */ /* 0x000fe200000010ff */
[----:B------:R1:W-:Y:S01]  /*fa40*/  STSM.16.M88.4 [R60], R4 ;  /* 0x000000043c007844 */ /* 0x0003e20000000200 */
[----:B------:R-:W-:Y:S02]  /*fa50*/  F2FP.BF16.F32.PACK_AB R30, R77, R76 ;  /* 0x0000004c4d1e723e */ /* 0x000fe400000010ff */
[----:B------:R-:W-:Y:S02]  /*fa60*/  F2FP.BF16.F32.PACK_AB R31, R79, R78 ;  /* 0x0000004e4f1f723e */ /* 0x000fe400000010ff */
[----:B------:R-:W-:Y:S02]  /*fa70*/  F2FP.BF16.F32.PACK_AB R96, R97, R96 ;  /* 0x000000606160723e */ /* 0x000fe400000010ff */
[----:B------:R-:W-:Y:S01]  /*fa80*/  MOV R102, R102 ;  /* 0x0000006600667202 */ /* 0x000fe20000000f00 */
[----:B------:R-:W-:Y:S01]  /*fa90*/  STSM.16.M88.4 [R64], R28 ;  /* 0x0000001c40007844 */ /* 0x000fe20000000200 */
[----:B------:R-:W-:-:S02]  /*faa0*/  MOV R24, R106 ;  /* 0x0000006a00187202 */ /* 0x000fc40000000f00 */
[----:B------:R-:W-:Y:S01]  /*fab0*/  F2FP.BF16.F32.PACK_AB R97, R42, R3 ;  /* 0x000000032a61723e */ /* 0x000fe200000010ff */
[----:B------:R-:W-:Y:S01]  /*fac0*/  STSM.16.M88.4 [R68], R80 ;  /* 0x0000005044007844 */ /* 0x000fe20000000200 */
[----:B------:R-:W-:Y:S02]  /*fad0*/  F2FP.BF16.F32.PACK_AB R98, R101, R100 ;  /* 0x000000646562723e */ /* 0x000fe400000010ff */
[----:B------:R-:W-:Y:S01]  /*fae0*/  F2FP.BF16.F32.PACK_AB R99, R54, R50 ;  /* 0x000000323663723e */ /* 0x000fe200000010ff */
[----:B------:R2:W-:Y:S01]  /*faf0*/  STSM.16.M88.4 [R0], R88 ;  /* 0x0000005800007844 */ /* 0x0005e20000000200 */
        /* <DEDUP_REMOVED lines=9> */
[----:B------:R-:W-:Y:S02]  /*fb90*/  F2FP.BF16.F32.PACK_AB R113, R155, R154 ;  /* 0x0000009a9b71723e */ /* 0x000fe400000010ff */
[----:B------:R-:W-:-:S02]  /*fba0*/  F2FP.BF16.F32.PACK_AB R114, R117, R116 ;  /* 0x000000747572723e */ /* 0x000fc400000010ff */
[----:B------:R-:W-:Y:S02]  /*fbb0*/  F2FP.BF16.F32.PACK_AB R115, R157, R156 ;  /* 0x0000009c9d73723e */ /* 0x000fe400000010ff */
[----:B------:R-:W-:Y:S02]  /*fbc0*/  F2FP.BF16.F32.PACK_AB R120, R121, R120 ;  /* 0x000000787978723e */ /* 0x000fe400000010ff */
[----:B------:R-:W-:Y:S01]  /*fbd0*/  F2FP.BF16.F32.PACK_AB R128, R129, R128 ;  /* 0x000000808180723e */ /* 0x000fe200000010ff */
[----:B------:R-:W-:Y:S01]  /*fbe0*/  STSM.16.M88.4 [R110], R112 ;  /* 0x000000706e007844 */ /* 0x000fe20000000200 */
[----:B------:R-:W-:Y:S02]  /*fbf0*/  F2FP.BF16.F32.PACK_AB R121, R161, R159 ;  /* 0x0000009fa179723e */ /* 0x000fe400000010ff */
[----:B------:R-:W-:Y:S02]  /*fc00*/  F2FP.BF16.F32.PACK_AB R122, R125, R124 ;  /* 0x0000007c7d7a723e */ /* 0x000fe400000010ff */
[----:B------:R-:W-:-:S02]  /*fc10*/  F2FP.BF16.F32.PACK_AB R123, R127, R126 ;  /* 0x0000007e7f7b723e */ /* 0x000fc400000010ff */
[----:B------:R-:W-:Y:S02]  /*fc20*/  F2FP.BF16.F32.PACK_AB R129, R131, R130 ;  /* 0x000000828381723e */ /* 0x000fe400000010ff */
[----:B------:R-:W-:Y:S01]  /*fc30*/  F2FP.BF16.F32.PACK_AB R136, R137, R136 ;  /* 0x000000888988723e */ /* 0x000fe200000010ff */
[----:B------:R-:W-:Y:S01]  /*fc40*/  STSM.16.M88.4 [R44], R120 ;  /* 0x000000782c007844 */ /* 0x000fe20000000200 */
[----:B------:R-:W-:Y:S02]  /*fc50*/  ISETP.NE.U32.AND P0, PT, RZ, UR4, PT ;  /* 0x00000004ff007c0c */ /* 0x000fe4000bf05070 */
[----:B-1----:R-:W-:Y:S02]  /*fc60*/  IADD3 R4, P1, R210, UR4, RZ ;  /* 0x00000004d2047c10 */ /* 0x002fe4000ff3e0ff */
[----:B------:R-:W-:Y:S02]  /*fc70*/  MOV R118, R118 ;  /* 0x0000007600767202 */ /* 0x000fe40000000f00 */
        /* <DEDUP_REMOVED lines=9> */
[----:B------:R-:W-:Y:S01]  /*fd10*/  MOV R40, R40 ;  /* 0x0000002800287202 */ /* 0x000fe20000000f00 */
[----:B------:R1:W-:Y:S01]  /*fd20*/  STSM.16.M88.4 [R36], R136 ;  /* 0x0000008824007844 */ /* 0x0003e20000000200 */
[----:B------:R-:W-:Y:S02]  /*fd30*/  F2FP.BF16.F32.PACK_AB R146, R149, R148 ;  /* 0x000000949592723e */ /* 0x000fe400000010ff */
[----:B------:R-:W-:Y:S02]  /*fd40*/  F2FP.BF16.F32.PACK_AB R147, R151, R150 ;  /* 0x000000969793723e */ /* 0x000fe400000010ff */
[----:B------:R-:W-:Y:S02]  /*fd50*/  ISETP.NE.AND.EX P0, PT, RZ, UR5, PT, P0 ;  /* 0x00000005ff007c0c */ /* 0x000fe4000bf05300 */
[----:B------:R-:W-:Y:S01]  /*fd60*/  IADD3.X R5, R211, UR5, RZ, P1, !PT ;  /* 0x00000005d3057c10 */ /* 0x000fe20008ffe4ff */
[----:B------:R-:W-:Y:S01]  /*fd70*/  ULDC.64 UR4, c[0x0][0xce0] ;  /* 0x0003380000047ab9 */ /* 0x000fe20000000a00 */
[----:B------:R3:W-:Y:S01]  /*fd80*/  STSM.16.M88.4 [R40], R144 ;  /* 0x0000009028007844 */ /* 0x0007e20000000200 */
[----:B------:R-:W-:Y:S01]  /*fd90*/  BAR.SYNC.DEFER_BLOCKING 0x1, 0x100 ;  /* 0x0044000000007b1d */ /* 0x000fe20000010000 */
[----:B------:R-:W-:Y:S01]  /*fda0*/  ISETP.NE.U32.AND P6, PT, RZ, UR4, PT ;  /* 0x00000004ff007c0c */ /* 0x000fe2000bfc5070 */
[----:B------:R-:W-:Y:S01]  /*fdb0*/  IMAD R3, R192, 0x40, R187 ;  /* 0x00000040c0037824 */ /* 0x000fe200078e02bb */
[----:B--2---:R-:W-:-:S02]  /*fdc0*/  MOV R0, RZ ;  /* 0x000000ff00007202 */ /* 0x004fc40000000f00 */
[----:B------:R-:W-:Y:S01]  /*fdd0*/  ISETP.NE.AND.EX P6, PT, RZ, UR5, PT, P6 ;  /* 0x00000005ff007c0c */ /* 0x000fe2000bfc5360 */
[----:B------:R-:W-:-:S12]  /*fde0*/  IMAD.WIDE R20, R3, 0x2, R20 ;  /* 0x0000000203147825 */ /* 0x000fd800078e0214 */
[----:B------:R-:W-:Y:S01]  /*fdf0*/  @P6 IADD3 R210, P4, R210, UR4, RZ ;  /* 0x00000004d2d26c10 */ /* 0x000fe2000ff9e0ff */
[----:B------:R-:W-:Y:S02]  /*fe00*/  ULDC UR4, c[0x0][0xb88] ;  /* 0x0002e20000047ab9 */ /* 0x000fe40000000800 */
[----:B------:R-:W-:Y:S01]  /*fe10*/  IMAD.U32 R3, RZ, RZ, UR4 ;  /* 0x00000004ff037e24 */ /* 0x000fe2000f8e00ff */
[----:B------:R-:W-:Y:S01]  /*fe20*/  @P6 IADD3.X R211, R211, UR5, RZ, P4, !PT ;  /* 0x00000005d3d36c10 */ /* 0x000fe2000a7fe4ff */
[----:B------:R2:W5:Y:S01]  /*fe30*/  @P0 LDG.E R0, desc[UR54][R4.64] ;  /* 0x0000003604000981 */ /* 0x000562000c1e1900 */
[C---:B------:R-:W-:Y:S02]  /*fe40*/  IADD3 R9, P1, R20.reuse, 0x1000, RZ ;  /* 0x0000100014097810 */ /* 0x040fe40007f3e0ff */
[C---:B------:R-:W-:Y:S01]  /*fe50*/  IADD3 R13, P2, R20.reuse, 0x2000, RZ ;  /* 0x00002000140d7810 */ /* 0x040fe20007f5e0ff */
[----:B------:R2:W5:Y:S01]  /*fe60*/  @P6 LDG.E R3, desc[UR54][R210.64] ;  /* 0x00000036d2036981 */ /* 0x000562000c1e1900 */
[----:B------:R-:W-:-:S02]  /*fe70*/  IADD3 R29, P3, R20, 0x3000, RZ ;  /* 0x00003000141d7810 */ /* 0x000fc40007f7e0ff */
[----:B------:R-:W-:Y:S02]  /*fe80*/  IADD3 R33, P4, R20, 0x4000, RZ ;  /* 0x0000400014217810 */ /* 0x000fe40007f9e0ff */
[----:B------:R-:W-:Y:S02]  /*fe90*/  LOP3.LUT R8, R9, 0x380, RZ, 0xc0, !PT ;  /* 0x0000038009087812 */ /* 0x000fe400078ec0ff */
[----:B------:R-:W-:Y:S02]  /*fea0*/  LOP3.LUT R12, R13, 0x380, RZ, 0xc0, !PT ;  /* 0x000003800d0c7812 */ /* 0x000fe400078ec0ff */
[----:B------:R-:W-:Y:S02]  /*feb0*/  LOP3.LUT R28, R29, 0x380, RZ, 0xc0, !PT ;  /* 0x000003801d1c7812 */ /* 0x000fe400078ec0ff */
[----:B------:R-:W-:Y:S02]  /*fec0*/  LOP3.LUT R32, R33, 0x380, RZ, 0xc0, !PT ;  /* 0x0000038021207812 */ /* 0x000fe400078ec0ff */
[----:B------:R-:W-:-:S02]  /*fed0*/  SHF.R.U64 R8, R8, 0x3, RZ ;  /* 0x0000000308087819 */ /* 0x000fc400000012ff */
[----:B------:R-:W-:Y:S02]  /*fee0*/  SHF.R.U64 R12, R12, 0x3, RZ ;  /* 0x000000030c0c7819 */ /* 0x000fe400000012ff */
[----:B------:R-:W-:Y:S02]  /*fef0*/  SHF.R.U64 R28, R28, 0x3, RZ ;  /* 0x000000031c1c7819 */ /* 0x000fe400000012ff */
[----:B------:R-:W-:Y:S02]  /*ff00*/  SHF.R.U64 R32, R32, 0x3, RZ ;  /* 0x0000000320207819 */ /* 0x000fe400000012ff */
        /* <DEDUP_REMOVED lines=15> */
[----:B-1----:R-:W-:-:S02]  /*10000*/  LOP3.LUT R36, R37, 0x380, RZ, 0xc0, !PT ;  /* 0x0000038025247812 */ /* 0x002fc400078ec0ff */
[----:B---3--:R-:W-:Y:S02]  /*10010*/  LOP3.LUT R40, R41, 0x380, RZ, 0xc0, !PT ;  /* 0x0000038029287812 */ /* 0x008fe400078ec0ff */
        /* <DEDUP_REMOVED lines=16> */
[----:B--2---:R-:W-:Y:S06]  /*10120*/  @P6 BRA `(.L_x_1065) ;  /* 0x0000000000106947 */ /* 0x004fec0003800000 */
[----:B------:R-:W-:Y:S05]  /*10130*/  @!P0 BRA `(.L_x_1065) ;  /* 0x00000000000c8947 */ /* 0x000fea0003800000 */
[----:B------:R-:W2:Y:S04]  /*10140*/  LDG.E R6, desc[UR54][R4.64] ;  /* 0x0000003604067981 */ /* 0x000ea8000c1e1900 */
[----:B-----5:R-:W2:Y:S02]  /*10150*/  LDG.E R3, desc[UR54][R4.64+0x4] ;  /* 0x0000043604037981 */ /* 0x020ea4000c1e1900 */
[----:B--2---:R-:W-:-:S07]  /*10160*/  IMAD.IADD R3, R3, 0x1, -R6 ;  /* 0x0000000103037824 */ /* 0x004fce00078e0a06 */
.L_x_1065:
        /* <DEDUP_REMOVED lines=33> */
[----:B------:R-:W-:Y:S01]  /*10380*/  IMAD.X R73, RZ, RZ, R21, P3 ;  /* 0x000000ffff497224 */ /* 0x000fe200018e0615 */
[----:B------:R-:W-:Y:S02]  /*10390*/  IADD3.X R65, RZ, R21, RZ, P1, !PT ;  /* 0x00000015ff417210 */ /* 0x000fe40000ffe4ff */
[----:B------:R-:W-:-:S02]  /*103a0*/  LOP3.LUT R20, R7, R20, RZ, 0x3c, !PT ;  /* 0x0000001407147212 */ /* 0x000fc400078e3cff */
[----:B------:R-:W-:Y:S02]  /*103b0*/  LOP3.LUT R76, R4, R5, RZ, 0x3c, !PT ;  /* 0x00000005044c7212 */ /* 0x000fe400078e3cff */
[----:B------:R-:W-:Y:S02]  /*103c0*/  SHF.R.S32.HI R80, RZ, 0x1f, R209 ;  /* 0x0000001fff507819 */ /* 0x000fe400000114d1 */
[----:B------:R-:W-:Y:S02]  /*103d0*/  SEL R83, R212, RZ, !P0 ;  /* 0x000000ffd4537207 */ /* 0x000fe40004000000 */
[----:B------:R-:W-:Y:S02]  /*103e0*/  SEL R216, R216, RZ, !P0 ;  /* 0x000000ffd8d87207 */ /* 0x000fe40004000000 */
[----:B-----5:R-:W-:Y:S01]  /*103f0*/  SHF.R.S32.HI R81, RZ, 0x1f, R0 ;  /* 0x0000001fff517819 */ /* 0x020fe20000011400 */
[----:B------:R-:W-:Y:S06]  /*10400*/  @P5 BRA `(.L_x_1066) ;  /* 0x0000000000645947 */ /* 0x000fec0003800000 */
[----:B------:R-:W-:Y:S01]  /*10410*/  ULDC.64 UR4, c[0x0][0xc70] ;  /* 0x00031c0000047ab9 */ /* 0x000fe20000000a00 */
[----:B------:R-:W-:Y:S02]  /*10420*/  IMAD.MOV.U32 R4, RZ, RZ, R0 ;  /* 0x000000ffff047224 */ /* 0x000fe400078e0000 */
        /* <DEDUP_REMOVED lines=8> */
[----:B------:R-:W-:Y:S01]  /*104b0*/  IMAD R14, R214, 0x40, R188 ;  /* 0x00000040d60e7824 */ /* 0x000fe200078e02bc */
[----:B------:R-:W-:Y:S01]  /*104c0*/  ISETP.NE.AND P0, PT, R190, R7, PT ;  /* 0x00000007be00720c */ /* 0x000fe20003f05270 */
[----:B------:R-:W-:-:S03]  /*104d0*/  IMAD.WIDE.U32 R4, R83, UR4, R4 ;  /* 0x0000000453047c25 */ /* 0x000fc6000f8e0004 */
[----:B------:R-:W-:Y:S01]  /*104e0*/  SHF.R.S32.HI R7, RZ, 0x1f, R14 ;  /* 0x0000001fff077819 */ /* 0x000fe2000001140e */
[----:B------:R-:W-:Y:S01]  /*104f0*/  IMAD R11, R83, UR5, R6 ;  /* 0x00000005530b7c24 */ /* 0x000fe2000f8e0206 */
[C---:B------:R-:W-:Y:S01]  /*10500*/  IADD3 R10, P2, R14.reuse, R4, RZ ;  /* 0x000000040e0a7210 */ /* 0x040fe20007f5e0ff */
[C---:B------:R-:W-:Y:S01]  /*10510*/  VIADD R6, R14.reuse, 0x8 ;  /* 0x000000080e067836 */ /* 0x040fe20000000000 */
[----:B------:R-:W-:Y:S01]  /*10520*/  ISETP.GE.OR P1, PT, R14, R3, P0 ;  /* 0x000000030e00720c */ /* 0x000fe20000726670 */
[----:B------:R-:W-:Y:S01]  /*10530*/  ULDC.64 UR4, c[0x0][0xc40] ;  /* 0x0003100000047ab9 */ /* 0x000fe20000000a00 */
[----:B------:R-:W-:Y:S02]  /*10540*/  IADD3.X R7, R7, R5, R11, P2, !PT ;  /* 0x0000000507077210 */ /* 0x000fe400017fe40b */
[----:B------:R-:W-:Y:S02]  /*10550*/  ISETP.GE.OR P0, PT, R6, R3, P0 ;  /* 0x000000030600720c */ /* 0x000fe40000706670 */
[----:B------:R-:W-:-:S04]  /*10560*/  LEA R4, P2, R10, UR4, 0x2 ;  /* 0x000000040a047c11 */ /* 0x000fc8000f8410ff */
[----:B------:R-:W-:-:S05]  /*10570*/  LEA.HI.X R5, R10, UR5, R7, 0x2, P2 ;  /* 0x000000050a057c11 */ /* 0x000fca00090f1407 */
[----:B------:R1:W-:Y:S04]  /*10580*/  @!P1 STG.E desc[UR54][R4.64], R172 ;  /* 0x000000ac04009986 */ /* 0x0003e8000c101936 */
[----:B------:R1:W-:Y:S02]  /*10590*/  @!P0 STG.E desc[UR54][R4.64+0x20], R173 ;  /* 0x000020ad04008986 */ /* 0x0003e4000c101936 */
.L_x_1066:
[----:B------:R-:W2:Y:S01]  /*105a0*/  LDC R90, c[0x0][0xb8c] ;  /* 0x0002e300ff5a7b82 */ /* 0x000ea20000000800 */
[----:B-1----:R1:W5:Y:S01]  /*105b0*/  LD.E.128 R4, desc[UR54][R20.64] ;  /* 0x0000003614047980 */ /* 0x002362000c101d00 */
[----:B------:R-:W-:Y:S02]  /*105c0*/  ULDC.64 UR4, c[0x0][0xba0] ;  /* 0x0002e80000047ab9 */ /* 0x000fe40000000a00 */
[----:B------:R-:W-:Y:S01]  /*105d0*/  IMAD R81, R81, UR4, RZ ;  /* 0x0000000451517c24 */ /* 0x000fe2000f8e02ff */
[----:B------:R-:W5:Y:S01]  /*105e0*/  LD.E.128 R8, desc[UR54][R8.64] ;  /* 0x0000003608087980 */ /* 0x000f62000c101d00 */
[----:B------:R-:W-:-:S03]  /*105f0*/  VIADD R24, R187, 0x40 ;  /* 0x00000040bb187836 */ /* 0x000fc60000000000 */
[----:B------:R-:W5:Y:S01]  /*10600*/  LD.E.128 R12, desc[UR54][R12.64] ;  /* 0x000000360c0c7980 */ /* 0x000f62000c101d00 */
[--C-:B-1----:R-:W-:Y:S01]  /*10610*/  SHF.R.S32.HI R21, RZ, 0x1f, R187.reuse ;  /* 0x0000001fff157819 */ /* 0x102fe200000114bb */
[----:B------:R-:W-:Y:S02]  /*10620*/  IMAD.MOV.U32 R20, RZ, RZ, R187 ;  /* 0x000000ffff147224 */ /* 0x000fe400078e00bb */
[----:B------:R-:W5:Y:S01]  /*10630*/  LD.E.128 R28, desc[UR54][R28.64] ;  /* 0x000000361c1c7980 */ /* 0x000f62000c101d00 */
[C---:B------:R-:W-:Y:S02]  /*10640*/  IMAD R81, R0.reuse, UR5, R81 ;  /* 0x0000000500517c24 */ /* 0x040fe4000f8e0251 */
[----:B------:R-:W-:Y:S01]  /*10650*/  IMAD.WIDE.U32 R20, R0, UR4, R20 ;  /* 0x0000000400147c25 */ /* 0x000fe2000f8e0014 */
[----:B------:R-:W5:Y:S03]  /*10660*/  LD.E.128 R32, desc[UR54][R32.64] ;  /* 0x0000003620207980 */ /* 0x000f66000c101d00 */
[----:B------:R-:W-:Y:S01]  /*10670*/  IMAD R3, R214, -0x40, R3 ;  /* 0xffffffc0d6037824 */ /* 0x000fe200078e0203 */
[----:B------:R-:W5:Y:S01]  /*10680*/  LD.E.128 R36, desc[UR54][R36.64] ;  /* 0x0000003624247980 */ /* 0x000f62000c101d00 */
[----:B------:R-:W-:-:S03]  /*10690*/  VIADD R0, R192, 0x20 ;  /* 0x00000020c0007836 */ /* 0x000fc60000000000 */
[----:B------:R-:W5:Y:S01]  /*106a0*/  LD.E.128 R40, desc[UR54][R40.64] ;  /* 0x0000003628287980 */ /* 0x000f62000c101d00 */
[-C--:B--2---:R-:W-:Y:S01]  /*106b0*/  ISETP.GE.AND P3, PT, R24, R90.reuse, PT ;  /* 0x0000005a1800720c */ /* 0x084fe20003f66270 */
[C---:B------:R-:W-:Y:S01]  /*106c0*/  VIADD R87, R187.reuse, 0xc0 ;  /* 0x000000c0bb577836 */ /* 0x040fe20000000000 */
[-C--:B------:R-:W-:Y:S01]  /*106d0*/  ISETP.GE.AND P0, PT, R0, R3.reuse, PT ;  /* 0x000000030000720c */ /* 0x080fe20003f06270 */
[----:B------:R-:W5:Y:S01]  /*106e0*/  LD.E.128 R44, desc[UR54][R44.64] ;  /* 0x000000362c2c7980 */ /* 0x000f62000c101d00 */
[----:B------:R-:W-:Y:S01]  /*106f0*/  ISETP.GE.AND P1, PT, R192, R3, PT ;  /* 0x00000003c000720c */ /* 0x000fe20003f26270 */
[----:B------:R-:W-:Y:S01]  /*10700*/  ULDC.64 UR4, c[0x0][0xbe0] ;  /* 0x0002f80000047ab9 */ /* 0x000fe20000000a00 */
[----:B------:R-:W-:Y:S01]  /*10710*/  SEL R3, RZ, 0xffffffff, P3 ;  /* 0xffffffffff037807 */ /* 0x000fe20001800000 */
[----:B------:R-:W5:Y:S01]  /*10720*/  LD.E.128 R48, desc[UR54][R48.64] ;  /* 0x0000003630307980 */ /* 0x000f62000c101d00 */
[----:B------:R-:W-:-:S03]  /*10730*/  ISETP.GE.AND P2, PT, R187, R90, PT ;  /* 0x0000005abb00720c */ /* 0x000fc60003f46270 */
[----:B------:R-:W5:Y:S01]  /*10740*/  LD.E.128 R52, desc[UR54][R52.64] ;  /* 0x0000003634347980 */ /* 0x000f62000c101d00 */
[----:B------:R-:W-:-:S03]  /*10750*/  IADD3 R86, R187, 0x80, RZ ;  /* 0x00000080bb567810 */ /* 0x000fc60007ffe0ff */
[----:B------:R-:W5:Y:S04]  /*10760*/  LD.E.128 R56, desc[UR54][R56.64] ;  /* 0x0000003638387980 */ /* 0x000f68000c101d00 */
[----:B------:R-:W5:Y:S04]  /*10770*/  LD.E.128 R60, desc[UR54][R60.64] ;  /* 0x000000363c3c7980 */ /* 0x000f68000c101d00 */
[----:B------:R-:W5:Y:S04]  /*10780*/  LD.E.128 R64, desc[UR54][R64.64] ;  /* 0x0000003640407980 */ /* 0x000f68000c101d00 */
[----:B------:R-:W5:Y:S04]  /*10790*/  LD.E.128 R68, desc[UR54][R68.64] ;  /* 0x0000003644447980 */ /* 0x000f68000c101d00 */
[----:B------:R-:W5:Y:S04]  /*107a0*/  LD.E.128 R72, desc[UR54][R72.64] ;  /* 0x0000003648487980 */ /* 0x000f68000c101d00 */
[----:B------:R-:W5:Y:S01]  /*107b0*/  LD.E.128 R76, desc[UR54][R76.64] ;  /* 0x000000364c4c7980 */ /* 0x000f62000c101d00 */
[----:B------:R-:W-:Y:S01]  /*107c0*/  IMAD.SHL.U32 R3, R3, 0x2, RZ ;  /* 0x0000000203037824 */ /* 0x000fe200078e00ff */
[----:B------:R-:W-:Y:S01]  /*107d0*/  SEL R0, RZ, 0x1, P2 ;  /* 0x00000001ff007807 */ /* 0x000fe20001000000 */
[----:B------:R-:W-:Y:S01]  /*107e0*/  IMAD.IADD R21, R21, 0x1, R81 ;  /* 0x0000000115157824 */ /* 0x000fe200078e0251 */
[----:B------:R-:W-:Y:S01]  /*107f0*/  @!PT LDS RZ, [RZ] ;  /* 0x00000000fffff984 */ /* 0x000fe20000000800 */
[----:B------:R-:W-:Y:S01]  /*10800*/  @!PT LDS RZ, [RZ] ;  /* 0x00000000fffff984 */ /* 0x000fe20000000800 */
[----:B------:R-:W-:Y:S01]  /*10810*/  @!PT LDS RZ, [RZ] ;  /* 0x00000000fffff984 */ /* 0x000fe20000000800 */
[----:B------:R-:W-:Y:S01]  /*10820*/  @!PT LDS RZ, [RZ] ;  /* 0x00000000fffff984 */ /* 0x000fe20000000800 */
[----:B------:R1:W-:Y:S06]  /*10830*/  MEMBAR.ALL.CTA ;  /* 0x0000000000007992 */ /* 0x0003ec0000008000 */
[----:B-1----:R-:W1:Y:S01]  /*10840*/  FENCE.VIEW.ASYNC.S ;  /* 0x00000000000073c6 */ /* 0x002e620000000000 */
[----:B------:R-:W-:Y:S01]  /*10850*/  IMAD R80, R80, UR4, RZ ;  /* 0x0000000450507c24 */ /* 0x000fe2000f8e02ff */
[-C--:B------:R-:W-:Y:S01]  /*10860*/  ISETP.GE.AND P2, PT, R86, R90.reuse, PT ;  /* 0x0000005a5600720c */ /* 0x080fe20003f46270 */
[----:B------:R-:W-:Y:S01]  /*10870*/  IMAD.WIDE.U32 R20, R209, UR4, R20 ;  /* 0x00000004d1147c25 */ /* 0x000fe2000f8e0014 */
[----:B------:R-:W-:Y:S01]  /*10880*/  ISETP.GE.AND P3, PT, R87, R90, PT ;  /* 0x0000005a5700720c */ /* 0x000fe20003f66270 */
[----:B------:R-:W-:Y:S01]  /*10890*/  BSSY B1, `(.L_x_1067) ;  /* 0x000003b000017945 */ /* 0x000fe20003800000 */
[----:B------:R-:W-:Y:S01]  /*108a0*/  LOP3.LUT R0, R3, 0x2, R0, 0xe2, !PT ;  /* 0x0000000203007812 */ /* 0x000fe200078ee200 */
[----:B------:R-:W-:Y:S01]  /*108b0*/  IMAD R81, R209, UR5, R80 ;  /* 0x00000005d1517c24 */ /* 0x000fe2000f8e0250 */
[----:B------:R-:W-:Y:S01]  /*108c0*/  SEL R3, RZ, 0x4, P2 ;  /* 0x00000004ff037807 */ /* 0x000fe20001000000 */
[C---:B------:R-:W-:Y:S01]  /*108d0*/  VIADD R88, R187.reuse, 0x100 ;  /* 0x00000100bb587836 */ /* 0x040fe20000000000 */
[----:B------:R-:W-:Y:S01]  /*108e0*/  SEL R80, RZ, 0x8, P3 ;  /* 0x00000008ff507807 */ /* 0x000fe20001800000 */
[----:B------:R-:W-:Y:S01]  /*108f0*/  VIADD R89, R187, 0x140 ;  /* 0x00000140bb597836 */ /* 0x000fe20000000000 */
[----:B------:R-:W-:Y:S01]  /*10900*/  ULDC.64 UR4, c[0x0][0xbe8] ;  /* 0x0002fa0000047ab9 */ /* 0x000fe20000000a00 */
[----:B------:R-:W-:Y:S01]  /*10910*/  IMAD.IADD R21, R21, 0x1, R81 ;  /* 0x0000000115157824 */ /* 0x000fe200078e0251 */
[----:B------:R-:W-:Y:S01]  /*10920*/  LOP3.LUT R3, R80, R0, R3, 0xfe, !PT ;  /* 0x0000000050037212 */ /* 0x000fe200078efe03 */
[----:B------:R-:W-:Y:S01]  /*10930*/  VIADD R81, R187, 0x180 ;  /* 0x00000180bb517836 */ /* 0x000fe20000000000 */
[-C--:B------:R-:W-:Y:S01]  /*10940*/  ISETP.GE.AND P2, PT, R88, R90.reuse, PT ;  /* 0x0000005a5800720c */ /* 0x080fe20003f46270 */
[----:B------:R-:W-:Y:S01]  /*10950*/  VIADD R0, R2, 0x38820 ;  /* 0x0003882002007836 */ /* 0x000fe20000000000 */
[-C--:B------:R-:W-:Y:S01]  /*10960*/  ISETP.GE.AND P3, PT, R89, R90.reuse, PT ;  /* 0x0000005a5900720c */ /* 0x080fe20003f66270 */
[----:B------:R-:W-:Y:S01]  /*10970*/  VIADD R82, R187, 0x1c0 ;  /* 0x000001c0bb527836 */ /* 0x000fe20000000000 */
[----:B------:R-:W-:-:S02]  /*10980*/  ISETP.GE.AND P4, PT, R81, R90, PT ;  /* 0x0000005a5100720c */ /* 0x000fc40003f86270 */
[----:B------:R-:W-:Y:S02]  /*10990*/  SEL R80, RZ, 0x10, P2 ;  /* 0x00000010ff507807 */ /* 0x000fe40001000000 */
[----:B------:R-:W-:Y:S02]  /*109a0*/  SEL R81, RZ, 0x20, P3 ;  /* 0x00000020ff517807 */ /* 0x000fe40001800000 */
[----:B------:R-:W-:Y:S02]  /*109b0*/  PRMT R0, RZ, 0x654, R0 ;  /* 0x00000654ff007816 */ /* 0x000fe40000000000 */
[----:B------:R-:W-:Y:S01]  /*109c0*/  LOP3.LUT R3, R81, R3, R80, 0xfe, !PT ;  /* 0x0000000351037212 */ /* 0x000fe200078efe50 */
[----:B------:R-:W-:Y:S01]  /*109d0*/  IMAD R80, R216, UR4, RZ ;  /* 0x00000004d8507c24 */ /* 0x000fe2000f8e02ff */
[----:B-1----:R1:W-:Y:S01]  /*109e0*/  SYNCS.ARRIVE.TRANS64.RED.A1T0 RZ, [R0+URZ], RZ ;  /* 0x000000ff00ff79a7 */ /* 0x0023e2000810043f */
[----:B------:R-:W-:Y:S02]  /*109f0*/  ISETP.GE.AND P2, PT, R82, R90, PT ;  /* 0x0000005a5200720c */ /* 0x000fe40003f46270 */
[----:B------:R-:W-:Y:S01]  /*10a00*/  SHF.R.S32.HI R193, RZ, 0x1f, R192 ;  /* 0x0000001fffc17819 */ /* 0x000fe200000114c0 */
[----:B------:R-:W-:-:S02]  /*10a10*/  IMAD R85, R83, UR5, R80 ;  /* 0x0000000553557c24 */ /* 0x000fc4000f8e0250 */
[----:B------:R-:W-:Y:S01]  /*10a20*/  IMAD.WIDE.U32 R82, R83, UR4, R20 ;  /* 0x0000000453527c25 */ /* 0x000fe2000f8e0014 */
[----:B-1----:R-:W-:-:S03]  /*10a30*/  SEL R0, RZ, 0x40, P4 ;  /* 0x00000040ff007807 */ /* 0x002fc60002000000 */
[----:B------:R-:W-:Y:S01]  /*10a40*/  IMAD.WIDE R80, R214, 0x40, R192 ;  /* 0x00000040d6507825 */ /* 0x000fe200078e02c0 */
[----:B------:R-:W-:Y:S02]  /*10a50*/  LOP3.LUT R0, R3, R0, RZ, 0xfc, !PT ;  /* 0x0000000003007212 */ /* 0x000fe400078efcff */
[----:B------:R-:W-:Y:S01]  /*10a60*/  SEL R3, RZ, 0x80, P2 ;  /* 0x00000080ff037807 */ /* 0x000fe20001000000 */
[----:B------:R-:W-:-:S03]  /*10a70*/  IMAD.IADD R91, R83, 0x1, R85 ;  /* 0x00000001535b7824 */ /* 0x000fc600078e0255 */
        /* <DEDUP_REMOVED lines=14> */
[----:B------:R-:W-:Y:S01]  /*10b60*/  IMAD.IADD R21, R21, 0x1, R85 ;  /* 0x0000000115157824 */ /* 0x000fe200078e0255 */
[----:B------:R-:W-:-:S04]  /*10b70*/  LEA R84, P1, R20, UR4, 0x1 ;  /* 0x0000000414547c11 */ /* 0x000fc8000f8208ff */
        /* <DEDUP_REMOVED lines=12> */
.L_x_1068:
[----:B------:R-:W-:Y:S05]  /*10c40*/  BSYNC B1 ;  /* 0x0000000000017941 */ /* 0x000fea0003800000 */
.L_x_1067:
        /* <DEDUP_REMOVED lines=16> */
[----:B------:R-:W-:Y:S02]  /*10d50*/  LEA R6, P6, R4, UR4, 0x1 ;  /* 0x0000000404067c11 */ /* 0x000fe4000f8c08ff */
[----:B------:R-:W-:-:S04]  /*10d60*/  IADD3 R5, R5, R7, RZ ;  /* 0x0000000705057210 */ /* 0x000fc80007ffe0ff */
        /* <DEDUP_REMOVED lines=13> */
.L_x_1064:
        /* <DEDUP_REMOVED lines=19> */
[----:B------:R-:W4:Y:S04]  /*10f70*/  LDG.E R0, desc[UR54][R4.64] ;  /* 0x0000003604007981 */ /* 0x000f28000c1e1900 */
[----:B-----5:R-:W4:Y:S02]  /*10f80*/  LDG.E R3, desc[UR54][R4.64+0x4] ;  /* 0x0000043604037981 */ /* 0x020f24000c1e1900 */
[----:B----4-:R-:W-:-:S07]  /*10f90*/  IMAD.IADD R3, R3, 0x1, -R0 ;  /* 0x0000000103037824 */ /* 0x010fce00078e0a00 */
.L_x_1070:
[----:B------:R-:W-:Y:S01]  /*10fa0*/  BSSY B1, `(.L_x_1071) ;  /* 0x000001d000017945 */ /* 0x000fe20003800000 */
[----:B------:R-:W-:Y:S02]  /*10fb0*/  SHF.R.S32.HI R10, RZ, 0x1f, R209 ;  /* 0x0000001fff0a7819 */ /* 0x000fe400000114d1 */
[----:B------:R-:W-:Y:S02]  /*10fc0*/  SHF.R.S32.HI R12, RZ, 0x1f, R187 ;  /* 0x0000001fff0c7819 */ /* 0x000fe400000114bb */
[----:B------:R-:W-:Y:S02]  /*10fd0*/  SEL R11, R212, RZ, !P0 ;  /* 0x000000ffd40b7207 */ /* 0x000fe40004000000 */
[----:B------:R-:W-:Y:S02]  /*10fe0*/  SEL R216, R216, RZ, !P0 ;  /* 0x000000ffd8d87207 */ /* 0x000fe40004000000 */
[----:B-----5:R-:W-:Y:S01]  /*10ff0*/  SHF.R.S32.HI R8, RZ, 0x1f, R9 ;  /* 0x0000001fff087819 */ /* 0x020fe20000011409 */
[----:B------:R-:W-:Y:S06]  /*11000*/  @P2 BRA `(.L_x_1072) ;  /* 0x0000000000582947 */ /* 0x000fec0003800000 */
[----:B------:R-:W4:Y:S02]  /*11010*/  S2R R0, SR_TID.X ;  /* 0x0000000000007919 */ /* 0x000f240000002100 */
[----:B----4-:R-:W-:-:S04]  /*11020*/  IMAD R0, R214, 0x40, R0 ;  /* 0x00000040d6007824 */ /* 0x010fc800078e0200 */
[----:B------:R-:W-:-:S05]  /*11030*/  VIADD R0, R0, 0xffffff80 ;  /* 0xffffff8000007836 */ /* 0x000fca0000000000 */
[----:B------:R-:W-:-:S13]  /*11040*/  ISETP.GE.AND P0, PT, R0, R3, PT ;  /* 0x000000030000720c */ /* 0x000fda0003f06270 */
[----:B------:R-:W-:Y:S05]  /*11050*/  @P0 BRA `(.L_x_1072) ;  /* 0x0000000000440947 */ /* 0x000fea0003800000 */
[----:B---3--:R-:W-:Y:S01]  /*11060*/  IADD3 R4, P0, R0, R9, RZ ;  /* 0x0000000900047210 */ /* 0x008fe20007f1e0ff */
[----:B------:R-:W-:-:S03]  /*11070*/  ULDC.64 UR4, c[0x0][0xc70] ;  /* 0x00031c0000047ab9 */ /* 0x000fc60000000a00 */
[----:B------:R-:W-:Y:S01]  /*11080*/  LEA.HI.X.SX32 R5, R0, R8, 0x1, P0 ;  /* 0x0000000800057211 */ /* 0x000fe200000f0eff */
[----:B------:R-:W-:-:S04]  /*11090*/  IMAD R0, R10, UR4, RZ ;  /* 0x000000040a007c24 */ /* 0x000fc8000f8e02ff */
        /* <DEDUP_REMOVED lines=13> */
.L_x_1072:
[----:B------:R-:W-:Y:S05]  /*11170*/  BSYNC B1 ;  /* 0x0000000000017941 */ /* 0x000fea0003800000 */
.L_x_1071:
[----:B------:R-:W-:Y:S01]  /*11180*/  ULDC.64 UR4, c[0x0][0xba0] ;  /* 0x0002e80000047ab9 */ /* 0x000fe20000000a00 */
[----:B---3--:R-:W-:Y:S01]  /*11190*/  IMAD.MOV.U32 R4, RZ, RZ, R187 ;  /* 0x000000ffff047224 */ /* 0x008fe200078e00bb */
[----:B--2---:R-:W-:Y:S01]  /*111a0*/  ISETP.GE.AND P2, PT, R187, R14, PT ;  /* 0x0000000ebb00720c */ /* 0x004fe20003f46270 */
[----:B----4-:R-:W-:Y:S01]  /*111b0*/  IMAD.MOV.U32 R5, RZ, RZ, R12 ;  /* 0x000000ffff057224 */ /* 0x010fe200078e000c */
[----:B------:R-:W-:Y:S01]  /*111c0*/  BSSY B1, `(.L_x_1073) ;  /* 0x000004d000017945 */ /* 0x000fe20003800000 */
[----:B------:R-:W-:Y:S02]  /*111d0*/  IMAD R0, R8, UR4, RZ ;  /* 0x0000000408007c24 */ /* 0x000fe4000f8e02ff */
[----:B------:R-:W-:-:S04]  /*111e0*/  IMAD.WIDE.U32 R4, R9, UR4, R4 ;  /* 0x0000000409047c25 */ /* 0x000fc8000f8e0004 */
[----:B------:R-:W-:Y:S01]  /*111f0*/  IMAD R9, R9, UR5, R0 ;  /* 0x0000000509097c24 */ /* 0x000fe2000f8e0200 */
[----:B------:R-:W-:Y:S01]  /*11200*/  ULDC.64 UR4, c[0x0][0xbe0] ;  /* 0x0002f80000047ab9 */ /* 0x000fe20000000a00 */
[----:B------:R-:W-:Y:S02]  /*11210*/  VIADD R13, R187, 0x40 ;  /* 0x00000040bb0d7836 */ /* 0x000fe40000000000 */
[----:B------:R-:W-:Y:S02]  /*11220*/  IMAD R0, R10, UR4, RZ ;  /* 0x000000040a007c24 */ /* 0x000fe4000f8e02ff */
[----:B------:R-:W-:Y:S01]  /*11230*/  IMAD R3, R214, -0x40, R3 ;  /* 0xffffffc0d6037824 */ /* 0x000fe200078e0203 */
[-C--:B------:R-:W-:Y:S01]  /*11240*/  ISETP.GE.AND P0, PT, R13, R14.reuse, PT ;  /* 0x0000000e0d00720c */ /* 0x080fe20003f06270 */
[----:B------:R-:W-:Y:S02]  /*11250*/  IMAD R7, R209, UR5, R0 ;  /* 0x00000005d1077c24 */ /* 0x000fe4000f8e0200 */
[C---:B------:R-:W-:Y:S01]  /*11260*/  VIADD R0, R192.reuse, 0x20 ;  /* 0x00000020c0007836 */ /* 0x040fe20000000000 */
[----:B------:R-:W-:Y:S01]  /*11270*/  SEL R6, RZ, 0xffffffff, P0 ;  /* 0xffffffffff067807 */ /* 0x000fe20000000000 */
[----:B------:R-:W-:Y:S01]  /*11280*/  IMAD.IADD R5, R5, 0x1, R9 ;  /* 0x0000000105057824 */ /* 0x000fe200078e0209 */
[-C--:B------:R-:W-:Y:S01]  /*11290*/  ISETP.GE.AND P1, PT, R192, R3.reuse, PT ;  /* 0x00000003c000720c */ /* 0x080fe20003f26270 */
[C---:B------:R-:W-:Y:S01]  /*112a0*/  VIADD R15, R187.reuse, 0x80 ;  /* 0x00000080bb0f7836 */ /* 0x040fe20000000000 */
[----:B------:R-:W-:Y:S01]  /*112b0*/  ISETP.GE.AND P0, PT, R0, R3, PT ;  /* 0x000000030000720c */ /* 0x000fe20003f06270 */
[----:B------:R-:W-:Y:S01]  /*112c0*/  VIADD R21, R187, 0xc0 ;  /* 0x000000c0bb157836 */ /* 0x000fe20000000000 */
[----:B------:R-:W-:Y:S01]  /*112d0*/  SEL R0, RZ, 0x1, P2 ;  /* 0x00000001ff007807 */ /* 0x000fe20001000000 */
[----:B------:R-:W-:Y:S01]  /*112e0*/  IMAD.WIDE.U32 R4, R209, UR4, R4 ;  /* 0x00000004d1047c25 */ /* 0x000fe2000f8e0004 */
[----:B------:R-:W-:Y:S01]  /*112f0*/  SHF.L.U32 R3, R6, 0x1, RZ ;  /* 0x0000000106037819 */ /* 0x000fe200000006ff */
[----:B------:R-:W-:Y:S01]  /*11300*/  ULDC.64 UR4, c[0x0][0xbe8] ;  /* 0x0002fa0000047ab9 */ /* 0x000fe20000000a00 */
[-C--:B------:R-:W-:Y:S01]  /*11310*/  ISETP.GE.AND P2, PT, R15, R14.reuse, PT ;  /* 0x0000000e0f00720c */ /* 0x080fe20003f46270 */
[----:B------:R-:W-:Y:S01]  /*11320*/  VIADD R29, R187, 0x100 ;  /* 0x00000100bb1d7836 */ /* 0x000fe20000000000 */
[-C--:B------:R-:W-:Y:S01]  /*11330*/  ISETP.GE.AND P3, PT, R21, R14.reuse, PT ;  /* 0x0000000e1500720c */ /* 0x080fe20003f66270 */
[----:B------:R-:W-:Y:S01]  /*11340*/  VIADD R31, R187, 0x140 ;  /* 0x00000140bb1f7836 */ /* 0x000fe20000000000 */
[----:B------:R-:W-:Y:S01]  /*11350*/  LOP3.LUT R0, R3, 0x2, R0, 0xe2, !PT ;  /* 0x0000000203007812 */ /* 0x000fe200078ee200 */
[----:B------:R-:W-:Y:S01]  /*11360*/  IMAD.IADD R5, R5, 0x1, R7 ;  /* 0x0000000105057824 */ /* 0x000fe200078e0207 */
[----:B------:R-:W-:Y:S01]  /*11370*/  SEL R3, RZ, 0x4, P2 ;  /* 0x00000004ff037807 */ /* 0x000fe20001000000 */
        /* <DEDUP_REMOVED lines=18> */
[----:B------:R-:W-:Y:S01]  /*114a0*/  SEL R0, RZ, 0x80, P2 ;  /* 0x00000080ff007807 */ /* 0x000fe20001000000 */
[----:B------:R-:W-:Y:S02]  /*114b0*/  IMAD.IADD R11, R7, 0x1, R3 ;  /* 0x00000001070b7824 */ /* 0x000fe400078e0203 */
        /* <DEDUP_REMOVED lines=29> */
.L_x_1074:
[----:B------:R-:W-:Y:S05]  /*11690*/  BSYNC B1 ;  /* 0x0000000000017941 */ /* 0x000fea0003800000 */
.L_x_1073:
        /* <DEDUP_REMOVED lines=29> */
.L_x_1069:
[----:B------:R-:W-:Y:S05]  /*11870*/  BSYNC B0 ;  /* 0x0000000000007941 */ /* 0x000fea0003800000 */
.L_x_1063:
[----:B------:R-:W-:Y:S02]  /*11880*/  ULDC UR4, c[0x0][0xd14] ;  /* 0x0003450000047ab9 */ /* 0x000fe40000000800 */
[----:B-1----:R-:W-:-:S13]  /*11890*/  ISETP.GE.AND P0, PT, R27, UR4, PT ;  /* 0x000000041b007c0c */ /* 0x002fda000bf06270 */
[----:B------:R-:W-:Y:S05]  /*118a0*/  @!P0 BRA `(.L_x_1075) ;  /* 0xfffffef800248947 */ /* 0x000fea000383ffff */
[----:B------:R-:W-:Y:S05]  /*118b0*/  BRA `(.L_x_958) ;  /* 0x00000060007c7947 */ /* 0x000fea0003800000 */
.L_x_956:
        /* <DEDUP_REMOVED lines=57> */
[----:B------:R-:W-:Y:S01]  /*11c50*/  ULDC UR5, c[0x0][0xd14] ;  /* 0x0003450000057ab9 */ /* 0x000fe20000000800 */
[----:B------:R-:W-:Y:S01]  /*11c60*/  IMAD.MOV.U32 R19, RZ, RZ, RZ ;  /* 0x000000ffff137224 */ /* 0x000fe200078e00ff */
[----:B------:R-:W-:Y:S01]  /*11c70*/  ULDC UR7, c[0x0][0xd14] ;  /* 0x0003450000077ab9 */ /* 0x000fe20000000800 */
[----:B------:R-:W-:-:S05]  /*11c80*/  ULDC UR4, c[0x0][0xd10] ;  /* 0x0003440000047ab9 */ /* 0x000fca0000000800 */
.L_x_1080:
        /* <DEDUP_REMOVED lines=9> */
[C---:B------:R-:W-:Y:S02]  /*11d20*/  ISETP.NE.AND P1, PT, R8.reuse, 0x1f, PT ;  /* 0x0000001f0800780c */ /* 0x040fe40003f25270 */
[----:B------:R-:W-:-:S04]  /*11d30*/  IADD3 R7, R8, R19, RZ ;  /* 0x0000001308077210 */ /* 0x000fc80007ffe0ff */
[----:B------:R-:W-:-:S13]  /*11d40*/  ISETP.GE.OR P0, PT, R7, UR5, !P1 ;  /* 0x0000000507007c0c */ /* 0x000fda000cf06670 */
[----:B------:R-:W-:Y:S05]  /*11d50*/  @P0 BRA `(.L_x_1079) ;  /* 0x00000000000c0947 */ /* 0x000fea0003800000 */
[----:B------:R-:W0:Y:S02]  /*11d60*/  LDC.64 R2, c[0x0][0xd58] ;  /* 0x00035600ff027b82 */ /* 0x000e240000000a00 */
[----:B0-----:R-:W-:-:S05]  /*11d70*/  IMAD.WIDE R2, R7, 0x4, R2 ;  /* 0x0000000407027825 */ /* 0x001fca00078e0202 */
[----:B------:R0:W5:Y:S02]  /*11d80*/  LDG.E R0, desc[UR54][R2.64] ;  /* 0x0000003602007981 */ /* 0x000164000c1e1900 */
.L_x_1079:
[----:B------:R-:W-:Y:S05]  /*11d90*/  BSYNC B0 ;  /* 0x0000000000007941 */ /* 0x000fea0003800000 */
.L_x_1078:
        /* <DEDUP_REMOVED lines=26> */
.L_x_1076:
        /* <DEDUP_REMOVED lines=16> */
.L_x_1081:
[----:B-1----:R-:W-:Y:S02]  /*12040*/  IMAD R16, R16, UR4, R7 ;  /* 0x0000000410107c24 */ /* 0x002fe4000f8e0207 */
[----:B------:R-:W-:Y:S02]  /*12050*/  IMAD R7, R11, R6, RZ ;  /* 0x000000060b077224 */ /* 0x000fe400078e02ff */
[----:B0-----:R-:W-:Y:S01]  /*12060*/  IMAD.MOV.U32 R2, RZ, RZ, RZ ;  /* 0x000000ffff027224 */ /* 0x001fe200078e00ff */
[----:B------:R-:W-:Y:S01]  /*12070*/  IADD3 R17, -R16, UR6, RZ ;  /* 0x0000000610117c10 */ /* 0x000fe2000fffe1ff */
[----:B------:R-:W-:Y:S02]  /*12080*/  IMAD.IADD R19, R5, 0x1, R19 ;  /* 0x0000000105137824 */ /* 0x000fe400078e0213 */
[----:B------:R-:W-:Y:S01]  /*12090*/  IMAD.HI.U32 R2, R3, R7, R2 ;  /* 0x0000000703027227 */ /* 0x000fe200078e0002 */
[----:B------:R-:W-:Y:S02]  /*120a0*/  IABS R7, R0 ;  /* 0x0000000000077213 */ /* 0x000fe40000000000 */
[----:B------:R-:W-:-:S03]  /*120b0*/  IABS R3, R17 ;  /* 0x0000001100037213 */ /* 0x000fc60000000000 */
[----:B------:R-:W-:Y:S02]  /*120c0*/  IMAD.MOV R7, RZ, RZ, -R7 ;  /* 0x000000ffff077224 */ /* 0x000fe400078e0a07 */
[----:B------:R-:W-:-:S04]  /*120d0*/  IMAD.HI.U32 R2, R2, R3, RZ ;  /* 0x0000000302027227 */ /* 0x000fc800078e00ff */
[----:B------:R-:W-:-:S05]  /*120e0*/  IMAD R3, R2, R7, R3 ;  /* 0x0000000702037224 */ /* 0x000fca00078e0203 */
[----:B------:R-:W-:-:S13]  /*120f0*/  ISETP.GT.U32.AND P0, PT, R6, R3, PT ;  /* 0x000000030600720c */ /* 0x000fda0003f04070 */
[----:B------:R-:W-:Y:S01]  /*12100*/  @!P0 IMAD.IADD R3, R3, 0x1, -R6 ;  /* 0x0000000103038824 */ /* 0x000fe200078e0a06 */
[----:B------:R-:W-:-:S04]  /*12110*/  @!P0 IADD3 R2, R2, 0x1, RZ ;  /* 0x0000000102028810 */ /* 0x000fc80007ffe0ff */
        /* <DEDUP_REMOVED lines=11> */
.L_x_1077:
[----:B------:R-:W-:Y:S02]  /*121d0*/  IMAD.MOV.U32 R17, RZ, RZ, RZ ;  /* 0x000000ffff117224 */ /* 0x000fe400078e00ff */
[----:B------:R-:W-:Y:S02]  /*121e0*/  IMAD.U32 R16, RZ, RZ, UR6 ;  /* 0x00000006ff107e24 */ /* 0x000fe4000f8e00ff */
[----:B------:R-:W-:-:S07]  /*121f0*/  IMAD.MOV.U32 R18, RZ, RZ, RZ ;  /* 0x000000ffff127224 */ /* 0x000fce00078e00ff */
.L_x_1082:
[----:B------:R-:W0:Y:S01]  /*12200*/  S2R R0, SR_TID.X ;  /* 0x0000000000007919 */ /* 0x000e220000002100 */
        /* <DEDUP_REMOVED lines=11> */
[----:B------:R0:W-:Y:S03]  /*122c0*/  STL [R1+0x28], RZ ;  /* 0x000028ff01007387 */ /* 0x0001e60000100800 */
[----:B------:R-:W-:Y:S05]  /*122d0*/  @P0 BRA `(.L_x_1083) ;  /* 0x0000005400140947 */ /* 0x000fea0003800000 */
[----:B0-----:R-:W-:Y:S01]  /*122e0*/  IMAD.MOV.U32 R0, RZ, RZ, 0x1 ;  /* 0x00000001ff007424 */ /* 0x001fe200078e00ff */
[----:B------:R-:W-:Y:S01]  /*122f0*/  STL [R1+0x28], RZ ;  /* 0x000028ff01007387 */ /* 0x000fe20000100800 */
[----:B------:R-:W-:Y:S01]  /*12300*/  ULDC UR4, c[0x0][0xc] ;  /* 0x0000030000047ab9 */ /* 0x000fe20000000800 */
[----:B------:R-:W-:Y:S02]  /*12310*/  IMAD.MOV.U32 R2, RZ, RZ, 0x1 ;  /* 0x00000001ff027424 */ /* 0x000fe400078e00ff */
[----:B------:R0:W-:Y:S04]  /*12320*/  STL [R1+0xc], R0 ;  /* 0x00000c0001007387 */ /* 0x0001e80000100800 */
[----:B------:R1:W-:Y:S04]  /*12330*/  STL [R1+0x4], RZ ;  /* 0x000004ff01007387 */ /* 0x0003e80000100800 */
[----:B------:R1:W-:Y:S01]  /*12340*/  STL [R1], RZ ;  /* 0x000000ff01007387 */ /* 0x0003e20000100800 */
[----:B0-----:R-:W-:-:S03]  /*12350*/  IMAD.U32 R0, RZ, RZ, UR4 ;  /* 0x00000004ff007e24 */ /* 0x001fc6000f8e00ff */
[----:B------:R1:W-:Y:S04]  /*12360*/  STL [R1+0x8], R2 ;  /* 0x0000080201007387 */ /* 0x0003e80000100800 */
[----:B------:R1:W-:Y:S02]  /*12370*/  STL [R1+0x38], R0 ;  /* 0x0000380001007387 */ /* 0x0003e40000100800 */
.L_x_1165:
[----:B-1-3--:R-:W0:Y:S02]  /*12380*/  LDC.64 R2, c[0x0][0xd60] ;  /* 0x00035800ff027b82 */ /* 0x00ae240000000a00 */
[----:B0-----:R-:W-:-:S05]  /*12390*/  IMAD.WIDE R2, R19, 0x4, R2 ;  /* 0x0000000413027825 */ /* 0x001fca00078e0202 */
[----:B--2---:R-:W2:Y:S01]  /*123a0*/  LDG.E R11, desc[UR54][R2.64] ;  /* 0x00000036020b7981 */ /* 0x004ea2000c1e1900 */
[----:B------:R-:W-:Y:S05]  /*123b0*/  YIELD ;  /* 0x0000000000007946 */ /* 0x000fea0003800000 */
[----:B------:R-:W-:Y:S01]  /*123c0*/  ULDC.64 UR4, c[0x0][0xb20] ;  /* 0x0002c80000047ab9 */ /* 0x000fe20000000a00 */
[----:B------:R-:W-:Y:S01]  /*123d0*/  IMAD.MOV.U32 R6, RZ, RZ, RZ ;  /* 0x000000ffff067224 */ /* 0x000fe200078e00ff */
        /* <DEDUP_REMOVED lines=45> */
[----:B------:R-:W-:Y:S01]  /*126b0*/  IMAD.U32 R7, RZ, RZ, UR4 ;  /* 0x00000004ff077e24 */ /* 0x000fe2000f8e00ff */
[----:B------:R-:W-:Y:S01]  /*126c0*/  ISETP.NE.AND.EX P0, PT, RZ, UR7, PT, P0 ;  /* 0x00000007ff007c0c */ /* 0x000fe2000bf05300 */
[----:B------:R-:W-:-:S12]  /*126d0*/  @P1 BRA `(.L_x_1084) ;  /* 0x0000000000101947 */ /* 0x000fd80003800000 */
[----:B------:R-:W-:Y:S05]  /*126e0*/  @!P2 BRA `(.L_x_1084) ;  /* 0x00000000000ca947 */ /* 0x000fea0003800000 */
[----:B0-----:R-:W2:Y:S04]  /*126f0*/  LDG.E R8, desc[UR54][R4.64] ;  /* 0x0000003604087981 */ /* 0x001ea8000c1e1900 */
[----:B-----5:R-:W2:Y:S02]  /*12700*/  LDG.E R0, desc[UR54][R4.64+0x4] ;  /* 0x0000043604007981 */ /* 0x020ea4000c1e1900 */
[----:B--2---:R-:W-:-:S07]  /*12710*/  IMAD.IADD R0, R0, 0x1, -R8 ;  /* 0x0000000100007824 */ /* 0x004fce00078e0a08 */
.L_x_1084:
        /* <DEDUP_REMOVED lines=21> */
[----:B------:R-:W-:Y:S01]  /*12870*/  @P1 SHF.R.S32.HI R0, RZ, 0x6, R7 ;  /* 0x00000006ff001819 */ /* 0x000fe20000011407 */
[----:B------:R-:W-:-:S06]  /*12880*/  IMAD.MOV.U32 R7, RZ, RZ, RZ ;  /* 0x000000ffff077224 */ /* 0x000fcc00078e00ff */
        /* <DEDUP_REMOVED lines=9> */
[----:B------:R-:W-:Y:S02]  /*12920*/  MOV R3, R18 ;  /* 0x0000001200037202 */ /* 0x000fe40000000f00 */
[----:B0-----:R-:W-:-:S13]  /*12930*/  ISETP.NE.AND P1, PT, R2, 0x1, PT ;  /* 0x000000010200780c */ /* 0x001fda0003f25270 */
[----:B------:R-:W0:Y:S08]  /*12940*/  @P1 LDC R2, c[0x0][0x42c] ;  /* 0x00010b00ff021b82 */ /* 0x000e300000000800 */
[----:B------:R-:W1:Y:S01]  /*12950*/  @P1 LDC R5, c[0x0][0x430] ;  /* 0x00010c00ff051b82 */ /* 0x000e620000000800 */
[----:B0-----:R-:W-:-:S05]  /*12960*/  @P1 IMAD.HI.U32 R2, R18, R2, RZ ;  /* 0x0000000212021227 */ /* 0x001fca00078e00ff */
[----:B-1----:R-:W-:Y:S02]  /*12970*/  @P1 SHF.R.U32.HI R3, RZ, R5, R2 ;  /* 0x00000005ff031219 */ /* 0x002fe40000011602 */
[----:B------:R-:W-:Y:S01]  /*12980*/  SEL R2, R11, RZ, !P0 ;  /* 0x000000ff0b027207 */ /* 0x000fe20004000000 */
[----:B------:R-:W-:Y:S06]  /*12990*/  BRA.DIV UR4, `(.L_x_1087) ;  /* 0x0000005a04687947 */ /* 0x000fec000b800000 */
.L_x_1208:
[----:B------:R-:W-:-:S03]  /*129a0*/  UMOV UR4, 0xffffffff ;  /* 0xffffffff00047882 */ /* 0x000fc60000000000 */
[----:B------:R-:W-:Y:S05]  /*129b0*/  BRA.DIV UR4, `(.L_x_1088) ;  /* 0x0000005a04947947 */ /* 0x000fea000b800000 */
[----:B------:R-:W-:-:S13]  /*129c0*/  ELECT P6, URZ, PT ;  /* 0x00000000003f782f */ /* 0x000fda00038c0000 */
.L_x_1211:
[----:B------:R-:W2:Y:S01]  /*129d0*/  LDL R5, [R1+0x28] ;  /* 0x0000280001057983 */ /* 0x000ea20000100800 */
[----:B------:R-:W-:Y:S01]  /*129e0*/  MOV R8, 0x400 ;  /* 0x0000040000087802 */ /* 0x000fe20000000f00 */
        /* <DEDUP_REMOVED lines=9> */
.L_x_1212:
        /* <DEDUP_REMOVED lines=8> */
.L_x_1213:
        /* <DEDUP_REMOVED lines=11> */
.L_x_1093:
[----:B-1----:R-:W2:Y:S01]  /*12bb0*/  LDL R8, [R1+0x4] ;  /* 0x0000040001087983 */ /* 0x002ea20000100800 */
[----:B------:R-:W-:Y:S01]  /*12bc0*/  R2UR UR9, R6 ;  /* 0x00000000060972ca */ /* 0x000fe200000e0000 */
[----:B------:R-:W-:Y:S01]  /*12bd0*/  ULDC.64 UR6, c[0x0][0x198] ;  /* 0x0000660000067ab9 */ /* 0x000fe20000000a00 */
[----:B------:R-:W-:Y:S01]  /*12be0*/  R2UR UR12, R3 ;  /* 0x00000000030c72ca */ /* 0x000fe200000e0000 */
[----:B------:R-:W-:Y:S01]  /*12bf0*/  UIADD3 UR4, UP0, UR6, 0x570, URZ ;  /* 0x0000057006047890 */ /* 0x000fe2000ff1e03f */
[----:B------:R-:W-:Y:S01]  /*12c00*/  R2UR UR13, R2 ;  /* 0x00000000020d72ca */ /* 0x000fe200000e0000 */
[----:B------:R-:W-:Y:S01]  /*12c10*/  UMOV UR10, URZ ;  /* 0x0000003f000a7c82 */ /* 0x000fe20008000000 */
[----:B------:R-:W-:Y:S01]  /*12c20*/  UMOV UR6, 0x0 ;  /* 0x0000000000067882 */ /* 0x000fe20000000000 */
[----:B------:R-:W-:-:S03]  /*12c30*/  UIADD3.X UR5, URZ, UR7, URZ, UP0, !UPT ;  /* 0x000000073f057290 */ /* 0x000fc600087fe43f */
[----:B------:R-:W-:-:S03]  /*12c40*/  UMOV UR7, 0x12f00000 ;  /* 0x12f0000000077882 */ /* 0x000fc60000000000 */
[----:B------:R-:W-:Y:S01]  /*12c50*/  UIADD3 UR9, UR9, 0x38890, URZ ;  /* 0x0003889009097890 */ /* 0x000fe2000fffe03f */
[----:B--2---:R-:W-:-:S05]  /*12c60*/  IMAD R8, R8, 0x2000, R5 ;  /* 0x0000200008087824 */ /* 0x004fca00078e0205 */
[----:B------:R-:W-:Y:S01]  /*12c70*/  R2UR UR8, R8 ;  /* 0x00000000080872ca */ /* 0x000fe200000e0000 */
[----:B-----5:R-:W-:-:S04]  /*12c80*/  IMAD R8, R0, 0x40, R7 ;  /* 0x0000004000087824 */ /* 0x020fc800078e0207 */
[----:B------:R-:W-:-:S05]  /*12c90*/  VIADD R8, R8, 0xffffffc0 ;  /* 0xffffffc008087836 */ /* 0x000fca0000000000 */
[----:B------:R-:W-:-:S03]  /*12ca0*/  R2UR UR11, R8 ;  /* 0x00000000080b72ca */ /* 0x000fc600000e0000 */
[----:B------:R-:W-:-:S10]  /*12cb0*/  UIADD3 UR8, UR8, 0x22400, URZ ;  /* 0x0002240008087890 */ /* 0x000fd4000fffe03f */
[----:B------:R1:W-:Y:S01]  /*12cc0*/  UTMALDG.4D [UR8], [UR4], desc[UR6] ;  /* 0x00000608040075b4 */ /* 0x0003e20008019000 */
[----:B------:R-:W2:Y:S02]  /*12cd0*/  SYNCS.PHASECHK.TRANS64.TRYWAIT P0, [R6+URZ+0x388c0], R9 ;  /* 0x0388c009060075a7 */ /* 0x000ea4000800017f */
[----:B-12---:R-:W-:Y:S05]  /*12ce0*/  @!P0 BRA `(.L_x_1094) ;  /* 0x0000005800108947 */ /* 0x006fea0003800000 */
.L_x_1214:
        /* <DEDUP_REMOVED lines=8> */
.L_x_1095:
[----:B01----:R-:W2:Y:S01]  /*12d70*/  LDL R9, [R1+0x4] ;  /* 0x0000040001097983 */ /* 0x003ea20000100800 */
[----:B------:R-:W-:Y:S01]  /*12d80*/  R2UR UR9, R6 ;  /* 0x00000000060972ca */ /* 0x000fe200000e0000 */
[----:B------:R-:W-:Y:S01]  /*12d90*/  ULDC.64 UR24, c[0x0][0x198] ;  /* 0x0000660000187ab9 */ /* 0x000fe20000000a00 */
[----:B------:R-:W-:Y:S01]  /*12da0*/  R2UR UR11, R8 ;  /* 0x00000000080b72ca */ /* 0x000fe200000e0000 */
[----:B------:R-:W-:Y:S01]  /*12db0*/  UIADD3 UR4, UP0, UR24, 0x670, URZ ;  /* 0x0000067018047890 */ /* 0x000fe2000ff1e03f */
[----:B------:R-:W-:Y:S01]  /*12dc0*/  R2UR UR12, R3 ;  /* 0x00000000030c72ca */ /* 0x000fe200000e0000 */
[----:B------:R-:W-:Y:S01]  /*12dd0*/  UMOV UR10, URZ ;  /* 0x0000003f000a7c82 */ /* 0x000fe20008000000 */
[----:B------:R-:W-:Y:S01]  /*12de0*/  R2UR UR13, R2 ;  /* 0x00000000020d72ca */ /* 0x000fe200000e0000 */
[----:B------:R-:W-:Y:S01]  /*12df0*/  UIADD3.X UR5, URZ, UR25, URZ, UP0, !UPT ;  /* 0x000000193f057290 */ /* 0x000fe200087fe43f */
[----:B------:R-:W-:Y:S01]  /*12e00*/  UMOV UR6, 0x0 ;  /* 0x0000000000067882 */ /* 0x000fe20000000000 */
[----:B------:R-:W-:Y:S01]  /*12e10*/  UMOV UR7, 0x12f00000 ;  /* 0x12f0000000077882 */ /* 0x000fe20000000000 */
[----:B------:R-:W-:Y:S01]  /*12e20*/  UMOV UR16, 0x40 ;  /* 0x0000004000107882 */ /* 0x000fe20000000000 */
[----:B------:R-:W-:-:S02]  /*12e30*/  UMOV UR18, 0x80 ;  /* 0x0000008000127882 */ /* 0x000fc40000000000 */
[----:B------:R-:W-:Y:S01]  /*12e40*/  UIADD3 UR9, UR9, 0x388b0, URZ ;  /* 0x000388b009097890 */ /* 0x000fe2000fffe03f */
        /* <DEDUP_REMOVED lines=38> */
.L_x_1091:
[----:B------:R-:W-:Y:S05]  /*130b0*/  BSYNC B1 ;  /* 0x0000000000017941 */ /* 0x000fea0003800000 */
.L_x_1090:
[----:B0-----:R-:W2:Y:S04]  /*130c0*/  LDL.LU R6, [R1+0x4] ;  /* 0x0000040001067983 */ /* 0x001ea80000300800 */
[----:B------:R-:W3:Y:S01]  /*130d0*/  LDL.LU R9, [R1+0xc] ;  /* 0x00000c0001097983 */ /* 0x000ee20000300800 */
[----:B------:R-:W-:Y:S01]  /*130e0*/  PLOP3.LUT P2, PT, PT, PT, PT, 0x8, 0x0 ;  /* 0x000000000000781c */ /* 0x000fe20003f4e170 */
[----:B--2---:R-:W-:-:S05]  /*130f0*/  VIADD R6, R6, 0x1 ;  /* 0x0000000106067836 */ /* 0x004fca0000000000 */
[----:B------:R-:W-:-:S04]  /*13100*/  ISETP.NE.AND P0, PT, R6, 0x2, PT ;  /* 0x000000020600780c */ /* 0x000fc80003f05270 */
[----:B------:R-:W-:-:S04]  /*13110*/  SEL R8, RZ, 0x1, P0 ;  /* 0x00000001ff087807 */ /* 0x000fc80000000000 */
[----:B---3--:R-:W-:Y:S02]  /*13120*/  LOP3.LUT R9, R9, R8, RZ, 0x3c, !PT ;  /* 0x0000000809097212 */ /* 0x008fe400078e3cff */
[----:B------:R-:W-:Y:S01]  /*13130*/  SEL R8, R6, RZ, P0 ;  /* 0x000000ff06087207 */ /* 0x000fe20000000000 */
[----:B------:R-:W-:Y:S02]  /*13140*/  VIADD R6, R0, 0xfffffffe ;  /* 0xfffffffe00067836 */ /* 0x000fe40000000000 */
[----:B------:R1:W-:Y:S03]  /*13150*/  STL [R1+0xc], R9 ;  /* 0x00000c0901007387 */ /* 0x0003e60000100800 */
[----:B------:R-:W-:Y:S01]  /*13160*/  ISETP.GE.AND P0, PT, R6, R4, PT ;  /* 0x000000040600720c */ /* 0x000fe20003f06270 */
[----:B------:R1:W-:-:S12]  /*13170*/  STL [R1+0x4], R8 ;  /* 0x0000040801007387 */ /* 0x0003d80000100800 */
[----:B-1----:R-:W-:Y:S05]  /*13180*/  @!P0 BRA `(.L_x_1086) ;  /* 0x0000000400cc8947 */ /* 0x002fea0003800000 */
[C---:B-----5:R-:W-:Y:S02]  /*13190*/  IMAD R6, R0.reuse, 0x40, R7 ;  /* 0x0000004000067824 */ /* 0x060fe400078e0207 */
[----:B------:R-:W-:Y:S02]  /*131a0*/  VIADD R0, R0, 0xffffffff ;  /* 0xffffffff00007836 */ /* 0x000fe40000000000 */
[----:B------:R-:W-:-:S07]  /*131b0*/  VIADD R6, R6, 0xffffff80 ;  /* 0xffffff8006067836 */ /* 0x000fce0000000000 */
.L_x_1102:
[----:B------:R-:W-:Y:S05]  /*131c0*/  YIELD ;  /* 0x0000000000007946 */ /* 0x000fea0003800000 */
[----:B------:R-:W-:Y:S04]  /*131d0*/  BSSY B1, `(.L_x_1096) ;  /* 0x0000061000017945 */ /* 0x000fe80003800000 */
[----:B-1----:R-:W-:Y:S05]  /*131e0*/  @!P6 BRA `(.L_x_1097) ;  /* 0x00000004007ce947 */ /* 0x002fea0003800000 */
[----:B------:R-:W2:Y:S04]  /*131f0*/  LDL R7, [R1+0x4] ;  /* 0x0000040001077983 */ /* 0x000ea80000100800 */
[----:B------:R-:W3:Y:S01]  /*13200*/  LDL R8, [R1+0xc] ;  /* 0x00000c0001087983 */ /* 0x000ee20000100800 */
[----:B--2---:R-:W-:Y:S02]  /*13210*/  LEA R7, R7, R5, 0x3 ;  /* 0x0000000507077211 */ /* 0x004fe400078e18ff */
[----:B---3--:R-:W-:-:S04]  /*13220*/  SHF.L.U32 R8, R8, 0x1f, RZ ;  /* 0x0000001f08087819 */ /* 0x008fc800000006ff */
[----:B------:R-:W0:Y:S02]  /*13230*/  SYNCS.PHASECHK.TRANS64.TRYWAIT P0, [R7+URZ+0x388a0], R8 ;  /* 0x0388a008070075a7 */ /* 0x000e24000800017f */
[----:B0-----:R-:W-:Y:S05]  /*13240*/  @!P0 BRA `(.L_x_1098) ;  /* 0x0000005000cc8947 */ /* 0x001fea0003800000 */
.L_x_1215:
        /* <DEDUP_REMOVED lines=11> */
.L_x_1099:
[----:B-1----:R-:W2:Y:S01]  /*13300*/  LDL R9, [R1+0x4] ;  /* 0x0000040001097983 */ /* 0x002ea20000100800 */
        /* <DEDUP_REMOVED lines=8> */
[----:B------:R-:W-:Y:S02]  /*13390*/  UMOV UR6, 0x0 ;  /* 0x0000000000067882 */ /* 0x000fe40000000000 */
[----:B------:R-:W-:-:S03]  /*133a0*/  UMOV UR7, 0x12f00000 ;  /* 0x12f0000000077882 */ /* 0x000fc60000000000 */
[----:B------:R-:W-:Y:S01]  /*133b0*/  UIADD3 UR9, UR9, 0x38890, URZ ;  /* 0x0003889009097890 */ /* 0x000fe2000fffe03f */
[----:B--2---:R-:W-:-:S05]  /*133c0*/  IMAD R9, R9, 0x2000, R5 ;  /* 0x0000200009097824 */ /* 0x004fca00078e0205 */
[----:B------:R-:W-:-:S13]  /*133d0*/  R2UR UR8, R9 ;  /* 0x00000000090872ca */ /* 0x000fda00000e0000 */
[----:B------:R-:W-:-:S09]  /*133e0*/  UIADD3 UR8, UR8, 0x22400, URZ ;  /* 0x0002240008087890 */ /* 0x000fd2000fffe03f */
[----:B------:R1:W-:Y:S01]  /*133f0*/  UTMALDG.4D [UR8], [UR4], desc[UR6] ;  /* 0x00000608040075b4 */ /* 0x0003e20008019000 */
[----:B------:R-:W2:Y:S02]  /*13400*/  SYNCS.PHASECHK.TRANS64.TRYWAIT P1, [R7+URZ+0x388c0], R8 ;  /* 0x0388c008070075a7 */ /* 0x000ea4000802017f */
[----:B-12---:R-:W-:Y:S05]  /*13410*/  @!P1 BRA `(.L_x_1100) ;  /* 0x00000050006c9947 */ /* 0x006fea0003800000 */
.L_x_1216:
        /* <DEDUP_REMOVED lines=8> */
.L_x_1101:
        /* <DEDUP_REMOVED lines=52> */
.L_x_1097:
[----:B------:R-:W-:Y:S05]  /*137e0*/  BSYNC B1 ;  /* 0x0000000000017941 */ /* 0x000fea0003800000 */
.L_x_1096:
[----:B------:R-:W2:Y:S04]  /*137f0*/  LDL.LU R7, [R1+0x4] ;  /* 0x0000040001077983 */ /* 0x000ea80000300800 */
[----:B------:R-:W3:Y:S01]  /*13800*/  LDL.LU R9, [R1+0xc] ;  /* 0x00000c0001097983 */ /* 0x000ee20000300800 */
[----:B------:R-:W-:Y:S02]  /*13810*/  VIADD R0, R0, 0xffffffff ;  /* 0xffffffff00007836 */ /* 0x000fe40000000000 */
[----:B------:R-:W-:Y:S02]  /*13820*/  VIADD R6, R6, 0xffffffc0 ;  /* 0xffffffc006067836 */ /* 0x000fe40000000000 */
[----:B--2---:R-:W-:-:S05]  /*13830*/  VIADD R7, R7, 0x1 ;  /* 0x0000000107077836 */ /* 0x004fca0000000000 */
[----:B------:R-:W-:-:S04]  /*13840*/  ISETP.NE.AND P0, PT, R7, 0x2, PT ;  /* 0x000000020700780c */ /* 0x000fc80003f05270 */
[----:B------:R-:W-:Y:S02]  /*13850*/  SEL R8, RZ, 0x1, P0 ;  /* 0x00000001ff087807 */ /* 0x000fe40000000000 */
[----:B------:R-:W-:Y:S02]  /*13860*/  SEL R7, R7, RZ, P0 ;  /* 0x000000ff07077207 */ /* 0x000fe40000000000 */
[----:B---3--:R-:W-:Y:S02]  /*13870*/  LOP3.LUT R9, R9, R8, RZ, 0x3c, !PT ;  /* 0x0000000809097212 */ /* 0x008fe400078e3cff */
[----:B------:R-:W-:-:S03]  /*13880*/  ISETP.GT.AND P0, PT, R0, R4, PT ;  /* 0x000000040000720c */ /* 0x000fc60003f04270 */
[----:B------:R1:W-:Y:S04]  /*13890*/  STL [R1+0xc], R9 ;  /* 0x00000c0901007387 */ /* 0x0003e80000100800 */
[----:B------:R1:W-:Y:S06]  /*138a0*/  STL [R1+0x4], R7 ;  /* 0x0000040701007387 */ /* 0x0003ec0000100800 */
[----:B------:R-:W-:Y:S05]  /*138b0*/  @P0 BRA `(.L_x_1102) ;  /* 0xfffffff800400947 */ /* 0x000fea000383ffff */
.L_x_1086:
[----:B------:R-:W-:Y:S05]  /*138c0*/  BSYNC B0 ;  /* 0x0000000000007941 */ /* 0x000fea0003800000 */
.L_x_1085:
[----:B-1---5:R-:W2:Y:S01]  /*138d0*/  LDL R7, [R1+0x2c] ;  /* 0x00002c0001077983 */ /* 0x022ea20000100800 */
[----:B------:R-:W-:Y:S05]  /*138e0*/  @!P2 WARPSYNC.ALL ;  /* 0x000000000000a948 */ /* 0x000fea0003800000 */
[----:B------:R-:W-:Y:S01]  /*138f0*/  BSSY B6, `(.L_x_1103) ;  /* 0x0000346000067945 */ /* 0x000fe20003800000 */
[----:B------:R-:W-:Y:S01]  /*13900*/  @!P2 BAR.SYNC.DEFER_BLOCKING 0xc, 0x120 ;  /* 0x030480000000ab1d */ /* 0x000fe20000010000 */
[----:B--2---:R-:W-:-:S13]  /*13910*/  ISETP.GT.AND P0, PT, R7, RZ, PT ;  /* 0x000000ff0700720c */ /* 0x004fda0003f04270 */
[----:B------:R-:W-:Y:S05]  /*13920*/  @P0 BRA `(.L_x_1104) ;  /* 0x00000000004c0947 */ /* 0x000fea0003800000 */
[----:B------:R-:W1:Y:S02]  /*13930*/  S2R R7, SR_TID.X ;  /* 0x0000000000077919 */ /* 0x000e640000002100 */
[----:B-1----:R-:W-:-:S04]  /*13940*/  LOP3.LUT R7, R7, 0x1f, RZ, 0xc0, !PT ;  /* 0x0000001f07077812 */ /* 0x002fc800078ec0ff */
[----:B------:R-:W-:-:S13]  /*13950*/  ISETP.NE.AND P1, PT, R7, RZ, PT ;  /* 0x000000ff0700720c */ /* 0x000fda0003f25270 */
[----:B------:R-:W-:Y:S05]  /*13960*/  @P1 BRA `(.L_x_1105) ;  /* 0x0000003000f81947 */ /* 0x000fea0003800000 */
[----:B------:R-:W2:Y:S01]  /*13970*/  LDL R7, [R1+0x38] ;  /* 0x0000380001077983 */ /* 0x000ea20000100800 */
[----:B------:R-:W-:Y:S01]  /*13980*/  VOTEU.ANY UR4, UPT, PT ;  /* 0x0000000000047886 */ /* 0x000fe200038e0100 */
[----:B0-----:R-:W0:Y:S01]  /*13990*/  LDC.64 R2, c[0x0][0xd38] ;  /* 0x00034e00ff027b82 */ /* 0x001e220000000a00 */
[----:B------:R-:W1:Y:S08]  /*139a0*/  FLO.U32 R0, UR4 ;  /* 0x0000000400007d00 */ /* 0x000e7000080e0000 */
[----:B------:R-:W0:Y:S01]  /*139b0*/  POPC R5, UR4 ;  /* 0x0000000400057d09 */ /* 0x000e220008000000 */
[----:B--2---:R-:W-:-:S02]  /*139c0*/  R2UR UR5, R7 ;  /* 0x00000000070572ca */ /* 0x004fc400000e0000 */
[----:B------:R-:W1:Y:S02]  /*139d0*/  S2R R7, SR_LANEID ;  /* 0x0000000000077919 */ /* 0x000e640000000000 */
[----:B-1----:R-:W-:-:S13]  /*139e0*/  ISETP.EQ.U32.AND P0, PT, R0, R7, PT ;  /* 0x000000070000720c */ /* 0x002fda0003f02070 */
[----:B0-----:R-:W2:Y:S01]  /*139f0*/  @P0 ATOMG.E.ADD.STRONG.GPU PT, R3, desc[UR54][R2.64], R5 ;  /* 0x00000005020309a8 */ /* 0x001ea200081ee1f6 */
[----:B------:R-:W0:Y:S02]  /*13a00*/  S2R R4, SR_LTMASK ;  /* 0x0000000000047919 */ /* 0x000e240000003900 */
[----:B0-----:R-:W-:-:S04]  /*13a10*/  LOP3.LUT R4, R4, UR4, RZ, 0xc0, !PT ;  /* 0x0000000404047c12 */ /* 0x001fc8000f8ec0ff */
[----:B------:R-:W0:Y:S01]  /*13a20*/  POPC R7, R4 ;  /* 0x0000000400077309 */ /* 0x000e220000000000 */
[----:B--2---:R-:W0:Y:S02]  /*13a30*/  SHFL.IDX PT, R0, R3, R0, 0x1f ;  /* 0x00001f0003007589 */ /* 0x004e2400000e0000 */
[----:B0-----:R-:W-:Y:S01]  /*13a40*/  IADD3 R16, R0, UR5, R7 ;  /* 0x0000000500107c10 */ /* 0x001fe2000fffe007 */
[----:B------:R-:W-:Y:S06]  /*13a50*/  BRA `(.L_x_1105) ;  /* 0x0000003000bc7947 */ /* 0x000fec0003800000 */
.L_x_1104:
        /* <DEDUP_REMOVED lines=12> */
[----:B------:R-:W-:Y:S01]  /*13b20*/  MOV R8, 0x70 ;  /* 0x0000007000087802 */ /* 0x000fe20000000f00 */
[----:B------:R-:W0:Y:S01]  /*13b30*/  LDC.64 R2, c[0x4][R2] ;  /* 0x0100000002027b82 */ /* 0x000e220000000a00 */
[----:B------:R-:W-:Y:S02]  /*13b40*/  IMAD.U32 R5, RZ, RZ, UR7 ;  /* 0x00000007ff057e24 */ /* 0x000fe4000f8e00ff */
[----:B------:R-:W-:Y:S02]  /*13b50*/  IMAD.U32 R6, RZ, RZ, UR8 ;  /* 0x00000008ff067e24 */ /* 0x000fe4000f8e00ff */
[----:B------:R-:W-:-:S02]  /*13b60*/  IMAD.U32 R7, RZ, RZ, UR9 ;  /* 0x00000009ff077e24 */ /* 0x000fc4000f8e00ff */
[----:B------:R-:W-:Y:S02]  /*13b70*/  IMAD.U32 R10, RZ, RZ, UR4 ;  /* 0x00000004ff0a7e24 */ /* 0x000fe4000f8e00ff */
[----:B------:R-:W-:Y:S02]  /*13b80*/  IMAD.U32 R11, RZ, RZ, UR5 ;  /* 0x00000005ff0b7e24 */ /* 0x000fe4000f8e00ff */
[----:B------:R-:W-:Y:S02]  /*13b90*/  IMAD.MOV.U32 R12, RZ, RZ, 0x1 ;  /* 0x00000001ff0c7424 */ /* 0x000fe400078e00ff */
[----:B------:R-:W-:-:S07]  /*13ba0*/  IMAD.MOV.U32 R13, RZ, RZ, RZ ;  /* 0x000000ffff0d7224 */ /* 0x000fce00078e00ff */
[----:B------:R-:W-:-:S07]  /*13bb0*/  LEPC R20, `(.L_x_1106) ;  /* 0x000000001014794e */ /* 0x000fce0000000000 */
[----:B0-----:R-:W-:Y:S05]  /*13bc0*/  CALL.ABS.NOINC R2 ;  /* 0x0000000002007343 */ /* 0x001fea0003c00000 */
.L_x_1106:
        /* <DEDUP_REMOVED lines=9> */
[----:B------:R-:W-:Y:S02]  /*13c60*/  IMAD.U32 R4, RZ, RZ, UR6 ;  /* 0x00000006ff047e24 */ /* 0x000fe4000f8e00ff */
[----:B------:R-:W-:Y:S02]  /*13c70*/  IMAD.U32 R5, RZ, RZ, UR7 ;  /* 0x00000007ff057e24 */ /* 0x000fe4000f8e00ff */
[----:B------:R-:W-:Y:S02]  /*13c80*/  IMAD.U32 R6, RZ, RZ, UR8 ;  /* 0x00000008ff067e24 */ /* 0x000fe4000f8e00ff */
[----:B------:R-:W-:-:S02]  /*13c90*/  IMAD.U32 R7, RZ, RZ, UR9 ;  /* 0x00000009ff077e24 */ /* 0x000fc4000f8e00ff */
[----:B------:R-:W-:Y:S02]  /*13ca0*/  IMAD.U32 R10, RZ, RZ, UR4 ;  /* 0x00000004ff0a7e24 */ /* 0x000fe4000f8e00ff */
[----:B------:R-:W-:Y:S02]  /*13cb0*/  IMAD.U32 R11, RZ, RZ, UR5 ;  /* 0x00000005ff0b7e24 */ /* 0x000fe4000f8e00ff */
[----:B------:R-:W-:Y:S02]  /*13cc0*/  IMAD.MOV.U32 R8, RZ, RZ, 0x70 ;  /* 0x00000070ff087424 */ /* 0x000fe400078e00ff */
[----:B------:R-:W-:Y:S02]  /*13cd0*/  IMAD.MOV.U32 R12, RZ, RZ, 0x1 ;  /* 0x00000001ff0c7424 */ /* 0x000fe400078e00ff */
[----:B0-----:R-:W-:-:S07]  /*13ce0*/  IMAD.MOV.U32 R13, RZ, RZ, RZ ;  /* 0x000000ffff0d7224 */ /* 0x001fce00078e00ff */
[----:B------:R-:W-:-:S07]  /*13cf0*/  LEPC R20, `(.L_x_1108) ;  /* 0x000000001014794e */ /* 0x000fce0000000000 */
[----:B-1----:R-:W-:Y:S05]  /*13d00*/  CALL.ABS.NOINC R2 ;  /* 0x0000000002007343 */ /* 0x002fea0003c00000 */
.L_x_1108:
        /* <DEDUP_REMOVED lines=16> */
.L_x_1107:
[----:B------:R-:W2:Y:S01]  /*13e10*/  LDL.LU R2, [R1+0x20] ;  /* 0x0000200001027983 */ /* 0x000ea20000300800 */
[----:B------:R-:W-:-:S03]  /*13e20*/  ULDC.64 UR4, c[0x0][0xaf0] ;  /* 0x0002bc0000047ab9 */ /* 0x000fc60000000a00 */
[----:B------:R-:W3:Y:S04]  /*13e30*/  LDL.LU R0, [R1+0x24] ;  /* 0x0000240001007983 */ /* 0x000ee80000300800 */
[----:B------:R-:W4:Y:S04]  /*13e40*/  LDL.LU R4, [R1+0x34] ;  /* 0x0000340001047983 */ /* 0x000f280000300800 */
[----:B------:R-:W4:Y:S01]  /*13e50*/  LDL.LU R5, [R1+0x18] ;  /* 0x0000180001057983 */ /* 0x000f220000300800 */
[----:B------:R-:W-:-:S04]  /*13e60*/  ISETP.NE.U32.AND P0, PT, RZ, UR4, PT ;  /* 0x00000004ff007c0c */ /* 0x000fc8000bf05070 */
[----:B------:R-:W-:Y:S01]  /*13e70*/  ISETP.NE.AND.EX P0, PT, RZ, UR5, PT, P0 ;  /* 0x00000005ff007c0c */ /* 0x000fe2000bf05300 */
[----:B------:R-:W0:Y:S01]  /*13e80*/  S2R R6, SR_TID.X ;  /* 0x0000000000067919 */ /* 0x000e220000002100 */
[----:B------:R-:W-:Y:S01]  /*13e90*/  ULDC.64 UR6, c[0x0][0x198] ;  /* 0x0000660000067ab9 */ /* 0x000fe20000000a00 */
        /* <DEDUP_REMOVED lines=11> */
[----:B------:R-:W-:Y:S01]  /*13f50*/  IMAD R17, R17, 0x40, R4 ;  /* 0x0000004011117824 */ /* 0x000fe200078e0204 */
[----:B------:R-:W-:Y:S01]  /*13f60*/  PLOP3.LUT P1, PT, P6, PT, PT, 0x8, 0x0 ;  /* 0x000000000000781c */ /* 0x000fe2000372e170 */
[----:B------:R-:W-:Y:S01]  /*13f70*/  IMAD.MOV.U32 R4, RZ, RZ, R18 ;  /* 0x000000ffff047224 */ /* 0x000fe200078e0012 */
[----:B0-----:R-:W0:Y:S02]  /*13f80*/  LDC R2, c[0x0][0x428] ;  /* 0x00010a00ff027b82 */ /* 0x001e240000000800 */
[----:B0-----:R-:W-:-:S13]  /*13f90*/  ISETP.NE.AND P0, PT, R2, 0x1, PT ;  /* 0x000000010200780c */ /* 0x001fda0003f05270 */
[----:B------:R-:W0:Y:S08]  /*13fa0*/  @P0 LDC R3, c[0x0][0x42c] ;  /* 0x00010b00ff030b82 */ /* 0x000e300000000800 */
[----:B------:R-:W1:Y:S01]  /*13fb0*/  @P0 LDC R2, c[0x0][0x430] ;  /* 0x00010c00ff020b82 */ /* 0x000e620000000800 */
[----:B0-----:R-:W-:-:S05]  /*13fc0*/  @P0 IMAD.HI.U32 R3, R18, R3, RZ ;  /* 0x0000000312030227 */ /* 0x001fca00078e00ff */
[----:B-1----:R-:W-:Y:S02]  /*13fd0*/  @P0 SHF.R.U32.HI R4, RZ, R2, R3 ;  /* 0x00000002ff040219 */ /* 0x002fe40000011603 */
[----:B------:R-:W-:-:S04]  /*13fe0*/  ISETP.NE.U32.AND P0, PT, RZ, UR4, PT ;  /* 0x00000004ff007c0c */ /* 0x000fc8000bf05070 */
[----:B------:R-:W-:-:S04]  /*13ff0*/  ISETP.NE.AND.EX P0, PT, RZ, UR5, PT, P0 ;  /* 0x00000005ff007c0c */ /* 0x000fc8000bf05300 */
[----:B------:R-:W-:-:S09]  /*14000*/  SEL R5, R5, RZ, !P0 ;  /* 0x000000ff05057207 */ /* 0x000fd20004000000 */
.L_x_1109:
        /* <DEDUP_REMOVED lines=17> */
.L_x_1219:
[----:B------:R-:W2:Y:S01]  /*14120*/  LDL R7, [R1+0x1c] ;  /* 0x00001c0001077983 */ /* 0x000ea20000100800 */
[----:B------:R-:W-:Y:S01]  /*14130*/  UMOV UR4, 0xffffffff ;  /* 0xffffffff00047882 */ /* 0x000fe20000000000 */
[----:B------:R-:W-:Y:S01]  /*14140*/  SHF.R.S32.HI R8, RZ, 0x1f, R0 ;  /* 0x0000001fff087819 */ /* 0x000fe20000011400 */
[----:B--2---:R-:W-:Y:S01]  /*14150*/  VIADD R7, R7, 0xffffffff ;  /* 0xffffffff07077836 */ /* 0x004fe20000000000 */
[----:B------:R-:W-:Y:S06]  /*14160*/  BRA.DIV UR4, `(.L_x_1111) ;  /* 0x0000004604607947 */ /* 0x000fec000b800000 */
[----:B------:R-:W-:-:S13]  /*14170*/  ELECT P6, URZ, PT ;  /* 0x00000000003f782f */ /* 0x000fda00038c0000 */
.L_x_1222:
        /* <DEDUP_REMOVED lines=24> */
.L_x_1113:
[----:B------:R-:W2:Y:S01]  /*14300*/  LDL R9, [R1] ;  /* 0x0000000001097983 */ /* 0x000ea20000100800 */
[----:B------:R-:W-:-:S03]  /*14310*/  MOV R11, 0x400 ;  /* 0x00000400000b7802 */ /* 0x000fc60000000f00 */
[----:B------:R-:W3:Y:S01]  /*14320*/  LDL R10, [R1+0x8] ;  /* 0x00000800010a7983 */ /* 0x000ee20000100800 */
[----:B0-----:R-:W0:Y:S02]  /*14330*/  S2R R12, SR_CgaCtaId ;  /* 0x00000000000c7919 */ /* 0x001e240000008800 */
[----:B0-----:R-:W-:-:S04]  /*14340*/  LEA R11, R12, R11, 0x18 ;  /* 0x0000000b0c0b7211 */ /* 0x001fc800078ec0ff */
[----:B--2---:R-:W-:Y:S02]  /*14350*/  LEA R9, R9, R11, 0x3 ;  /* 0x0000000b09097211 */ /* 0x004fe400078e18ff */
[----:B---3--:R-:W-:-:S04]  /*14360*/  SHF.L.U32 R10, R10, 0x1f, RZ ;  /* 0x0000001f0a0a7819 */ /* 0x008fc800000006ff */
[----:B------:R-:W0:Y:S02]  /*14370*/  SYNCS.PHASECHK.TRANS64.TRYWAIT P0, [R9+URZ+0x38840], R10 ;  /* 0x0388400a090075a7 */ /* 0x000e24000800017f */
[----:B0-----:R-:W-:Y:S05]  /*14380*/  @!P0 BRA `(.L_x_1114) ;  /* 0x0000004000f88947 */ /* 0x001fea0003800000 */
.L_x_1223:
        /* <DEDUP_REMOVED lines=11> */
.L_x_1115:
[----:B------:R-:W2:Y:S04]  /*14440*/  LDL R11, [R1] ;  /* 0x00000000010b7983 */ /* 0x000ea80000100800 */
[----:B------:R-:W3:Y:S04]  /*14450*/  LDL R14, [R1+0x30] ;  /* 0x00003000010e7983 */ /* 0x000ee80000100800 */
[----:B0-----:R-:W4:Y:S01]  /*14460*/  LDL R10, [R1+0x10] ;  /* 0x00001000010a7983 */ /* 0x001f220000100800 */
[----:B------:R-:W0:Y:S01]  /*14470*/  S2R R13, SR_CgaCtaId ;  /* 0x00000000000d7919 */ /* 0x000e220000008800 */
[----:B------:R-:W-:-:S02]  /*14480*/  MOV R12, 0x400 ;  /* 0x00000400000c7802 */ /* 0x000fc40000000f00 */
[----:B------:R-:W-:Y:S01]  /*14490*/  R2UR UR9, R9 ;  /* 0x00000000090972ca */ /* 0x000fe200000e0000 */
[----:B------:R-:W-:Y:S01]  /*144a0*/  ULDC.64 UR14, c[0x0][0x198] ;  /* 0x00006600000e7ab9 */ /* 0x000fe20000000a00 */
[----:B------:R-:W-:Y:S01]  /*144b0*/  R2UR UR12, R4 ;  /* 0x00000000040c72ca */ /* 0x000fe200000e0000 */
[----:B------:R-:W-:Y:S01]  /*144c0*/  UIADD3 UR6, UP0, UR14, 0x370, URZ ;  /* 0x000003700e067890 */ /* 0x000fe2000ff1e03f */
[----:B-----5:R-:W-:Y:S02]  /*144d0*/  R2UR UR13, R6 ;  /* 0x00000000060d72ca */ /* 0x020fe400000e0000 */
[----:B0-----:R-:W-:-:S07]  /*144e0*/  LEA R12, R13, R12, 0x18 ;  /* 0x0000000c0d0c7211 */ /* 0x001fce00078ec0ff */
[----:B------:R-:W-:Y:S02]  /*144f0*/  UIADD3 UR9, UR9, 0x38830, URZ ;  /* 0x0003883009097890 */ /* 0x000fe4000fffe03f */
[----:B------:R-:W-:Y:S01]  /*14500*/  UIADD3.X UR7, URZ, UR15, URZ, UP0, !UPT ;  /* 0x0000000f3f077290 */ /* 0x000fe200087fe43f */
        /* <DEDUP_REMOVED lines=11> */
.L_x_1112:
        /* <DEDUP_REMOVED lines=9> */
[----:B------:R-:W-:Y:S01]  /*14650*/  ULDC.64 UR20, c[0x0][0x198] ;  /* 0x0000660000147ab9 */ /* 0x000fe20000000a00 */
[----:B------:R-:W-:Y:S01]  /*14660*/  R2UR UR11, R17 ;  /* 0x00000000110b72ca */ /* 0x000fe200000e0000 */
[----:B------:R-:W-:Y:S01]  /*14670*/  UIADD3 UR14, UP0, UR20, 0x270, URZ ;  /* 0x00000270140e7890 */ /* 0x000fe2000ff1e03f */
[----:B------:R-:W-:Y:S01]  /*14680*/  R2UR UR12, R18 ;  /* 0x00000000120c72ca */ /* 0x000fe200000e0000 */
[----:B------:R-:W-:Y:S01]  /*14690*/  UMOV UR6, 0x0 ;  /* 0x0000000000067882 */ /* 0x000fe20000000000 */
[----:B------:R-:W-:Y:S01]  /*146a0*/  R2UR UR13, R5 ;  /* 0x00000000050d72ca */ /* 0x000fe200000e0000 */
[----:B------:R-:W-:Y:S01]  /*146b0*/  UIADD3.X UR15, URZ, UR21, URZ, UP0, !UPT ;  /* 0x000000153f0f7290 */ /* 0x000fe200087fe43f */
[----:B------:R-:W-:Y:S01]  /*146c0*/  IMAD.MOV.U32 R5, RZ, RZ, 0x2000 ;  /* 0x00002000ff057424 */ /* 0x000fe200078e00ff */
[----:B------:R-:W-:Y:S01]  /*146d0*/  UIADD3 UR4, UP0, UR20, 0x770, URZ ;  /* 0x0000077014047890 */ /* 0x000fe2000ff1e03f */
[----:B------:R-:W-:Y:S01]  /*146e0*/  MOV R10, UR55 ;  /* 0x00000037000a7c02 */ /* 0x000fe20008000f00 */
[----:B------:R-:W-:Y:S01]  /*146f0*/  UMOV UR7, 0x12f00000 ;  /* 0x12f0000000077882 */ /* 0x000fe20000000000 */
[----:B------:R-:W-:Y:S01]  /*14700*/  UMOV UR10, URZ ;  /* 0x0000003f000a7c82 */ /* 0x000fe20008000000 */
[----:B------:R-:W-:Y:S01]  /*14710*/  UIADD3 UR8, UR16, 0x20400, URZ ;  /* 0x0002040010087890 */ /* 0x000fe2000fffe03f */
[----:B------:R0:W-:Y:S01]  /*14720*/  SYNCS.ARRIVE.TRANS64 RZ, [R11+URZ+0x38800], R5 ;  /* 0x038800050bff79a7 */ /* 0x0001e2000800003f */
[----:B------:R-:W-:Y:S01]  /*14730*/  UIADD3 UR9, UR16, 0x38800, URZ ;  /* 0x0003880010097890 */ /* 0x000fe2000fffe03f */
[----:B------:R-:W-:Y:S01]  /*14740*/  MOV R9, UR54 ;  /* 0x0000003600097c02 */ /* 0x000fe20008000f00 */
[----:B------:R-:W-:Y:S01]  /*14750*/  UIADD3.X UR5, URZ, UR21, URZ, UP0, !UPT ;  /* 0x000000153f057290 */ /* 0x000fe200087fe43f */
[----:B------:R-:W-:Y:S01]  /*14760*/  R2UR UR55, R10 ;  /* 0x000000000a3772ca */ /* 0x000fe200000e0000 */
[----:B------:R-:W-:Y:S01]  /*14770*/  UIADD3 UR48, UR16, 0x28400, URZ ;  /* 0x0002840010307890 */ /* 0x000fe2000fffe03f */
[----:B------:R-:W-:Y:S01]  /*14780*/  R2UR UR54, R9 ;  /* 0x00000000093672ca */ /* 0x000fe200000e0000 */
[----:B------:R-:W-:Y:S01]  /*14790*/  UMOV UR50, 0xc0 ;  /* 0x000000c000327882 */ /* 0x000fe20000000000 */
[----:B------:R-:W-:Y:S01]  /*147a0*/  UMOV UR51, UR11 ;  /* 0x0000000b00337c82 */ /* 0x000fe20008000000 */
[----:B------:R-:W-:Y:S01]  /*147b0*/  UMOV UR52, UR12 ;  /* 0x0000000c00347c82 */ /* 0x000fe20008000000 */
[----:B------:R1:W-:Y:S01]  /*147c0*/  UTMALDG.4D [UR8], [UR14], desc[UR6] ;  /* 0x000006080e0075b4 */ /* 0x0003e20008019000 */
[----:B0-----:R-:W-:Y:S01]  /*147d0*/  IMAD.MOV.U32 R5, RZ, RZ, 0x10000 ;  /* 0x00010000ff057424 */ /* 0x001fe200078e00ff */
[----:B------:R-:W-:Y:S01]  /*147e0*/  UMOV UR53, UR13 ;  /* 0x0000000d00357c82 */ /* 0x000fe20008000000 */
[----:B------:R-:W-:-:S02]  /*147f0*/  UIADD3 UR56, UR16, 0x2a400, URZ ;  /* 0x0002a40010387890 */ /* 0x000fc4000fffe03f */
[----:B------:R-:W-:Y:S01]  /*14800*/  UIADD3 UR40, UR16, 0x2e400, URZ ;  /* 0x0002e40010287890 */ /* 0x000fe2000fffe03f */
[----:B------:R0:W-:Y:S01]  /*14810*/  SYNCS.ARRIVE.TRANS64 RZ, [R11+URZ+0x38810], R5 ;  /* 0x038810050bff79a7 */ /* 0x0001e2000800003f */
[----:B------:R-:W-:Y:S02]  /*14820*/  UIADD3 UR32, UR16, 0x30400, URZ ;  /* 0x0003040010207890 */ /* 0x000fe4000fffe03f */
[----:B------:R-:W-:Y:S01]  /*14830*/  UIADD3 UR24, UR16, 0x32400, URZ ;  /* 0x0003240010187890 */ /* 0x000fe2000fffe03f */
[----:B------:R-:W-:Y:S01]  /*14840*/  UMOV UR58, 0x80 ;  /* 0x00000080003a7882 */ /* 0x000fe20000000000 */
[----:B------:R-:W-:Y:S01]  /*14850*/  UMOV UR59, UR11 ;  /* 0x0000000b003b7c82 */ /* 0x000fe20008000000 */
[----:B------:R-:W-:Y:S01]  /*14860*/  UMOV UR60, UR12 ;  /* 0x0000000c003c7c82 */ /* 0x000fe20008000000 */
[----:B------:R-:W-:Y:S01]  /*14870*/  UMOV UR61, UR13 ;  /* 0x0000000d003d7c82 */ /* 0x000fe20008000000 */
[----:B------:R-:W-:Y:S01]  /*14880*/  UMOV UR42, 0x100 ;  /* 0x00000100002a7882 */ /* 0x000fe20000000000 */
[----:B0-----:R-:W-:Y:S01]  /*14890*/  MOV R5, UR50 ;  /* 0x0000003200057c02 */ /* 0x001fe20008000f00 */
        /* <DEDUP_REMOVED lines=9> */
[----:B-1----:R-:W-:-:S02]  /*14930*/  UIADD3 UR8, UR16, 0x26400, URZ ;  /* 0x0002640010087890 */ /* 0x002fc4000fffe03f */
[----:B------:R-:W-:Y:S01]  /*14940*/  UIADD3 UR9, UR16, 0x38810, URZ ;  /* 0x0003881010097890 */ /* 0x000fe2000fffe03f */
[----:B------:R-:W-:Y:S01]  /*14950*/  UMOV UR27, UR11 ;  /* 0x0000000b001b7c82 */ /* 0x000fe20008000000 */
[----:B------:R-:W-:Y:S01]  /*14960*/  UMOV UR28, UR12 ;  /* 0x0000000c001c7c82 */ /* 0x000fe20008000000 */
[----:B------:R-:W-:Y:S01]  /*14970*/  UMOV UR29, UR13 ;  /* 0x0000000d001d7c82 */ /* 0x000fe20008000000 */
[----:B------:R-:W-:Y:S01]  /*14980*/  UMOV UR18, 0x1c0 ;  /* 0x000001c000127882 */ /* 0x000fe20000000000 */
[----:B------:R-:W-:Y:S02]  /*14990*/  UMOV UR19, UR11 ;  /* 0x0000000b00137c82 */ /* 0x000fe40008000000 */
[----:B------:R-:W-:Y:S01]  /*149a0*/  UMOV UR49, UR9 ;  /* 0x0000000900317c82 */ /* 0x000fe20008000000 */
[----:B------:R-:W-:Y:S01]  /*149b0*/  UMOV UR57, UR9 ;  /* 0x0000000900397c82 */ /* 0x000fe20008000000 */
[----:B------:R-:W-:Y:S01]  /*149c0*/  UTMALDG.4D [UR8], [UR4], desc[UR6] ;  /* 0x00000608040075b4 */ /* 0x000fe20008019000 */
[----:B------:R-:W-:Y:S01]  /*149d0*/  UMOV UR41, UR9 ;  /* 0x0000000900297c82 */ /* 0x000fe20008000000 */
[----:B------:R-:W-:Y:S01]  /*149e0*/  UMOV UR33, UR9 ;  /* 0x0000000900217c82 */ /* 0x000fe20008000000 */
[----:B------:R-:W-:Y:S01]  /*149f0*/  UMOV UR25, UR9 ;  /* 0x0000000900197c82 */ /* 0x000fe20008000000 */
[----:B------:R-:W-:Y:S01]  /*14a00*/  UMOV UR20, UR12 ;  /* 0x0000000c00147c82 */ /* 0x000fe20008000000 */
[----:B------:R-:W-:Y:S01]  /*14a10*/  UMOV UR21, UR13 ;  /* 0x0000000d00157c82 */ /* 0x000fe20008000000 */
[----:B------:R-:W-:Y:S01]  /*14a20*/  UMOV UR17, UR9 ;  /* 0x0000000900117c82 */ /* 0x000fe20008000000 */
        /* <DEDUP_REMOVED lines=8> */
[----:B------:R1:W-:Y:S01]  /*14ab0*/  UTMALDG.4D [UR24], [UR4], desc[UR6] ;  /* 0x00000618040075b4 */ /* 0x0003e20008019000 */
[----:B------:R1:W-:Y:S02]  /*14ac0*/  UTMALDG.4D [UR16], [UR4], desc[UR6] ;  /* 0x00000610040075b4 */ /* 0x0003e40008019000 */
[----:B-1----:R-:W-:Y:S01]  /*14ad0*/  NOP ;  /* 0x0000000000007918 */ /* 0x002fe20000000000 */
.L_x_1117:
[----:B------:R-:W-:Y:S05]  /*14ae0*/  BSYNC B0 ;  /* 0x0000000000007941 */ /* 0x000fea0003800000 */
.L_x_1116:
[----:B------:R-:W2:Y:S02]  /*14af0*/  LDL.LU R9, [R1+0x28] ;  /* 0x0000280001097983 */ /* 0x000ea40000300800 */
        /* <DEDUP_REMOVED lines=8> */
.L_x_1224:
        /* <DEDUP_REMOVED lines=13> */
.L_x_1225:
        /* <DEDUP_REMOVED lines=11> */
.L_x_1122:
        /* <DEDUP_REMOVED lines=59> */
.L_x_1120:
[----:B------:R-:W-:Y:S05]  /*150b0*/  BSYNC B0 ;  /* 0x0000000000007941 */ /* 0x000fea0003800000 */
.L_x_1119:
        /* <DEDUP_REMOVED lines=9> */
[----:B------:R-:W-:-:S05]  /*15150*/  IMAD.IADD R5, R10, 0x1, R9 ;  /* 0x000000010a057824 */ /* 0x000fca00078e0209 */
[----:B------:R-:W-:-:S04]  /*15160*/  LOP3.LUT R5, R5, 0x1, RZ, 0xc0, !PT ;  /* 0x0000000105057812 */ /* 0x000fc800078ec0ff */
[----:B------:R-:W-:Y:S01]  /*15170*/  ISETP.NE.U32.AND P0, PT, R5, 0x1, PT ;  /* 0x000000010500780c */ /* 0x000fe20003f05070 */
[----:B------:R-:W-:-:S12]  /*15180*/  VIADD R5, R10, 0xfffffffe ;  /* 0xfffffffe0a057836 */ /* 0x000fd80000000000 */
        /* <DEDUP_REMOVED lines=33> */
.L_x_1129:
[----:B-1----:R-:W1:Y:S01]  /*153a0*/  S2R R3, SR_CgaCtaId ;  /* 0x0000000000037919 */ /* 0x002e620000008800 */
[----:B------:R-:W-:-:S04]  /*153b0*/  MOV R2, 0x400 ;  /* 0x0000040000027802 */ /* 0x000fc80000000f00 */
[----:B-1----:R-:W-:Y:S02]  /*153c0*/  LEA R2, R3, R2, 0x18 ;  /* 0x0000000203027211 */ /* 0x002fe400078ec0ff */
[----:B------:R-:W-:-:S03]  /*153d0*/  SHF.L.U32 R3, R14, 0x1f, RZ ;  /* 0x0000001f0e037819 */ /* 0x000fc600000006ff */
[----:B------:R-:W-:-:S04]  /*153e0*/  IMAD R2, R15, 0x8, R2 ;  /* 0x000000080f027824 */ /* 0x000fc800078e0202 */
[----:B------:R-:W1:Y:S02]  /*153f0*/  SYNCS.PHASECHK.TRANS64.TRYWAIT P0, [R2+URZ+0x38840], R3 ;  /* 0x03884003020075a7 */ /* 0x000e64000800017f */
[----:B-1----:R-:W-:Y:S05]  /*15400*/  @!P0 BRA `(.L_x_1130) ;  /* 0x0000003400208947 */ /* 0x002fea0003800000 */
.L_x_1226:
        /* <DEDUP_REMOVED lines=11> */
.L_x_1131:
[----:B--2---:R-:W2:Y:S01]  /*154c0*/  LDL R10, [R1] ;  /* 0x00000000010a7983 */ /* 0x004ea20000100800 */
[----:B------:R-:W-:-:S03]  /*154d0*/  MOV R12, 0x400 ;  /* 0x00000400000c7802 */ /* 0x000fc60000000f00 */
[----:B------:R-:W3:Y:S01]  /*154e0*/  LDL R11, [R1+0x10] ;  /* 0x00001000010b7983 */ /* 0x000ee20000100800 */
[----:B------:R-:W4:Y:S01]  /*154f0*/  S2R R13, SR_CgaCtaId ;  /* 0x00000000000d7919 */ /* 0x000f220000008800 */
[----:B------:R-:W-:Y:S01]  /*15500*/  R2UR UR9, R2 ;  /* 0x00000000020972ca */ /* 0x000fe200000e0000 */
[----:B------:R-:W-:Y:S01]  /*15510*/  ULDC.64 UR6, c[0x0][0x198] ;  /* 0x0000660000067ab9 */ /* 0x000fe20000000a00 */
[----:B------:R-:W-:Y:S01]  /*15520*/  R2UR UR12, R4 ;  /* 0x00000000040c72ca */ /* 0x000fe200000e0000 */
[----:B------:R-:W-:Y:S01]  /*15530*/  UIADD3 UR4, UP0, UR6, 0x370, URZ ;  /* 0x0000037006047890 */ /* 0x000fe2000ff1e03f */
[----:B-----5:R-:W-:-:S03]  /*15540*/  R2UR UR13, R6 ;  /* 0x00000000060d72ca */ /* 0x020fc600000e0000 */
[----:B------:R-:W-:Y:S01]  /*15550*/  UIADD3.X UR5, URZ, UR7, URZ, UP0, !UPT ;  /* 0x000000073f057290 */ /* 0x000fe200087fe43f */
[----:B----4-:R-:W-:-:S05]  /*15560*/  LEA R12, R13, R12, 0x18 ;  /* 0x0000000c0d0c7211 */ /* 0x010fca00078ec0ff */
        /* <DEDUP_REMOVED lines=12> */
.L_x_1227:
        /* <DEDUP_REMOVED lines=8> */
.L_x_1133:
[----:B-12---:R-:W2:Y:S01]  /*156b0*/  LDL R3, [R1] ;  /* 0x0000000001037983 */ /* 0x006ea20000100800 */
[----:B------:R-:W-:Y:S01]  /*156c0*/  MOV R10, 0x400 ;  /* 0x00000400000a7802 */ /* 0x000fe20000000f00 */
[----:B------:R-:W-:Y:S01]  /*156d0*/  ULDC.64 UR24, c[0x0][0x198] ;  /* 0x0000660000187ab9 */ /* 0x000fe20000000a00 */
[----:B------:R-:W-:Y:S01]  /*156e0*/  R2UR UR9, R2 ;  /* 0x00000000020972ca */ /* 0x000fe200000e0000 */
[----:B------:R-:W1:Y:S01]  /*156f0*/  S2R R11, SR_CgaCtaId ;  /* 0x00000000000b7919 */ /* 0x000e620000008800 */
        /* <DEDUP_REMOVED lines=14> */
[----:B-1----:R-:W-:-:S05]  /*157e0*/  LEA R10, R11, R10, 0x18 ;  /* 0x0000000a0b0a7211 */ /* 0x002fca00078ec0ff */
        /* <DEDUP_REMOVED lines=14> */
[----:B------:R-:W-:Y:S01]  /*158d0*/  UIADD3 UR17, UR14, 0xc400, URZ ;  /* 0x0000c4000e117890 */ /* 0x000fe2000fffe03f */
[----:B------:R1:W-:Y:S02]  /*158e0*/  UTMALDG.4D [UR8], [UR4], desc[UR6] ;  /* 0x00000608040075b4 */ /* 0x0003e40008019000 */
        /* <DEDUP_REMOVED lines=19> */
.L_x_1128:
[----:B------:R-:W-:Y:S05]  /*15a20*/  BSYNC B2 ;  /* 0x0000000000027941 */ /* 0x000fea0003800000 */
.L_x_1127:
[----:B------:R-:W2:Y:S02]  /*15a30*/  LDL.LU R2, [R1+0x1c] ;  /* 0x00001c0001027983 */ /* 0x000ea40000300800 */
[----:B--2---:R-:W-:-:S07]  /*15a40*/  VIADD R5, R2, 0xfffffffd ;  /* 0xfffffffd02057836 */ /* 0x004fce0000000000 */
.L_x_1126:
[----:B------:R-:W-:Y:S05]  /*15a50*/  BSYNC B1 ;  /* 0x0000000000017941 */ /* 0x000fea0003800000 */
.L_x_1125:
[----:B------:R-:W-:-:S05]  /*15a60*/  IMAD.MOV R9, RZ, RZ, -R9 ;  /* 0x000000ffff097224 */ /* 0x000fca00078e0a09 */
[----:B------:R-:W-:-:S13]  /*15a70*/  ISETP.NE.AND P0, PT, R7, R9, PT ;  /* 0x000000090700720c */ /* 0x000fda0003f05270 */
[----:B------:R-:W-:Y:S05]  /*15a80*/  @!P0 BRA `(.L_x_1124) ;  /* 0x0000001000388947 */ /* 0x000fea0003800000 */
.L_x_1148:
        /* <DEDUP_REMOVED lines=14> */
[----:B------:R-:W1:Y:S02]  /*15b70*/  LDC R11, c[0x0][0x41c] ;  /* 0x00010700ff0b7b82 */ /* 0x000e640000000800 */
[----:B-1----:R-:W-:-:S13]  /*15b80*/  ISETP.NE.AND P0, PT, R11, 0x1, PT ;  /* 0x000000010b00780c */ /* 0x002fda0003f05270 */
[----:B------:R-:W1:Y:S02]  /*15b90*/  @P0 LDC.64 R2, c[0x0][0x420] ;  /* 0x00010800ff020b82 */ /* 0x000e640000000a00 */
[----:B-1----:R-:W-:-:S04]  /*15ba0*/  @P0 IMAD.HI.U32 R6, R5, R2, RZ ;  /* 0x0000000205060227 */ /* 0x002fc800078e00ff */
[----:B------:R-:W-:Y:S01]  /*15bb0*/  IMAD.MOV.U32 R2, RZ, RZ, R5 ;  /* 0x000000ffff027224 */ /* 0x000fe200078e0005 */
[----:B------:R-:W-:Y:S01]  /*15bc0*/  @P0 SHF.R.U32.HI R2, RZ, R3, R6 ;  /* 0x00000003ff020219 */ /* 0x000fe20000011606 */
[----:B------:R-:W-:-:S03]  /*15bd0*/  IMAD R6, R8, UR46, RZ ;  /* 0x0000002e08067c24 */ /* 0x000fc6000f8e02ff */
[----:B------:R-:W-:Y:S01]  /*15be0*/  IADD3 R3, -R2, RZ, RZ ;  /* 0x000000ff02037210 */ /* 0x000fe20007ffe1ff */
[----:B------:R-:W-:-:S04]  /*15bf0*/  IMAD R6, R0, UR47, R6 ;  /* 0x0000002f00067c24 */ /* 0x000fc8000f8e0206 */
[----:B------:R-:W-:Y:S01]  /*15c00*/  IMAD R11, R11, R3, R5 ;  /* 0x000000030b0b7224 */ /* 0x000fe200078e0205 */
[----:B------:R-:W-:-:S03]  /*15c10*/  SHF.R.S32.HI R3, RZ, 0x1f, R2 ;  /* 0x0000001fff037819 */ /* 0x000fc60000011402 */
[----:B------:R-:W-:-:S04]  /*15c20*/  IMAD.WIDE.U32 R2, R0, UR46, R2 ;  /* 0x0000002e00027c25 */ /* 0x000fc8000f8e0002 */
[----:B------:R-:W-:Y:S01]  /*15c30*/  IMAD.IADD R3, R6, 0x1, R3 ;  /* 0x0000000106037824 */ /* 0x000fe200078e0203 */
[----:B------:R-:W-:-:S04]  /*15c40*/  LEA R6, P0, R2, UR38, 0x2 ;  /* 0x0000002602067c11 */ /* 0x000fc8000f8010ff */
[----:B------:R-:W-:-:S05]  /*15c50*/  LEA.HI.X R7, R2, UR39, R3, 0x2, P0 ;  /* 0x0000002702077c11 */ /* 0x000fca00080f1403 */
[----:B------:R1:W5:Y:S04]  /*15c60*/  LDG.E R6, desc[UR54][R6.64] ;  /* 0x0000003606067981 */ /* 0x000368000c1e1900 */
.L_x_1136:
[----:B------:R-:W2:Y:S01]  /*15c70*/  S2R R3, SR_CgaCtaId ;  /* 0x0000000000037919 */ /* 0x000ea20000008800 */
[----:B------:R-:W-:-:S04]  /*15c80*/  MOV R2, 0x400 ;  /* 0x0000040000027802 */ /* 0x000fc80000000f00 */
[----:B--2---:R-:W-:Y:S02]  /*15c90*/  LEA R2, R3, R2, 0x18 ;  /* 0x0000000203027211 */ /* 0x004fe400078ec0ff */
[----:B------:R-:W-:-:S03]  /*15ca0*/  SHF.L.U32 R3, R9, 0x1f, RZ ;  /* 0x0000001f09037819 */ /* 0x000fc600000006ff */
[----:B------:R-:W-:-:S04]  /*15cb0*/  IMAD R2, R10, 0x8, R2 ;  /* 0x000000080a027824 */ /* 0x000fc800078e0202 */
[----:B------:R-:W2:Y:S02]  /*15cc0*/  SYNCS.PHASECHK.TRANS64.TRYWAIT P0, [R2+URZ+0x38840], R3 ;  /* 0x03884003020075a7 */ /* 0x000ea4000800017f */
[----:B--2---:R-:W-:Y:S05]  /*15cd0*/  @!P0 BRA `(.L_x_1137) ;  /* 0x0000002c00148947 */ /* 0x004fea0003800000 */
.L_x_1228:
[----:B-1----:R-:W1:Y:S02]  /*15ce0*/  S2R R7, SR_TID.X ;  /* 0x0000000000077919 */ /* 0x002e640000002100 */
        /* <DEDUP_REMOVED lines=10> */
.L_x_1138:
[----:B------:R-:W3:Y:S01]  /*15d90*/  LDL R12, [R1+0x10] ;  /* 0x00001000010c7983 */ /* 0x000ee20000100800 */
[----:B-1----:R-:W-:Y:S01]  /*15da0*/  MOV R7, 0x400 ;  /* 0x0000040000077802 */ /* 0x002fe20000000f00 */
[----:B------:R-:W1:Y:S01]  /*15db0*/  S2R R13, SR_CgaCtaId ;  /* 0x00000000000d7919 */ /* 0x000e620000008800 */
[----:B------:R-:W-:Y:S01]  /*15dc0*/  R2UR UR9, R2 ;  /* 0x00000000020972ca */ /* 0x000fe200000e0000 */
[----:B------:R-:W-:Y:S01]  /*15dd0*/  ULDC.64 UR6, c[0x0][0x198] ;  /* 0x0000660000067ab9 */ /* 0x000fe20000000a00 */
[----:B------:R-:W-:Y:S01]  /*15de0*/  R2UR UR12, R4 ;  /* 0x00000000040c72ca */ /* 0x000fe200000e0000 */
[----:B------:R-:W-:Y:S01]  /*15df0*/  UIADD3 UR4, UP0, UR6, 0x370, URZ ;  /* 0x0000037006047890 */ /* 0x000fe2000ff1e03f */
[----:B-----5:R-:W-:-:S03]  /*15e00*/  R2UR UR13, R6 ;  /* 0x00000000060d72ca */ /* 0x020fc600000e0000 */
        /* <DEDUP_REMOVED lines=14> */
.L_x_1229:
        /* <DEDUP_REMOVED lines=8> */
.L_x_1140:
[----:B------:R-:W3:Y:S01]  /*15f70*/  S2R R11, SR_CgaCtaId ;  /* 0x00000000000b7919 */ /* 0x000ee20000008800 */
[----:B-12---:R-:W-:Y:S01]  /*15f80*/  MOV R3, 0x400 ;  /* 0x0000040000037802 */ /* 0x006fe20000000f00 */
[----:B------:R-:W-:Y:S01]  /*15f90*/  ULDC.64 UR16, c[0x0][0x198] ;  /* 0x0000660000107ab9 */ /* 0x000fe20000000a00 */
        /* <DEDUP_REMOVED lines=51> */
.L_x_1135:
[----:B------:R-:W-:Y:S05]  /*162d0*/  BSYNC B1 ;  /* 0x0000000000017941 */ /* 0x000fea0003800000 */
.L_x_1134:
[----:B------:R-:W-:Y:S01]  /*162e0*/  VIADD R10, R10, 0x1 ;  /* 0x000000010a0a7836 */ /* 0x000fe20000000000 */
[----:B------:R-:W-:Y:S04]  /*162f0*/  BSSY B1, `(.L_x_1141) ;  /* 0x0000084000017945 */ /* 0x000fe80003800000 */
        /* <DEDUP_REMOVED lines=11> */
[----:B------:R-:W2:Y:S02]  /*163b0*/  LDC R6, c[0x0][0x41c] ;  /* 0x00010700ff067b82 */ /* 0x000ea40000000800 */
[----:B--2---:R-:W-:-:S13]  /*163c0*/  ISETP.NE.AND P0, PT, R6, 0x1, PT ;  /* 0x000000010600780c */ /* 0x004fda0003f05270 */
[----:B------:R-:W2:Y:S02]  /*163d0*/  @P0 LDC.64 R2, c[0x0][0x420] ;  /* 0x00010800ff020b82 */ /* 0x000ea40000000a00 */
[----:B--2---:R-:W-:-:S04]  /*163e0*/  @P0 IMAD.HI.U32 R7, R9, R2, RZ ;  /* 0x0000000209070227 */ /* 0x004fc800078e00ff */
        /* <DEDUP_REMOVED lines=12> */
.L_x_1143:
[----:B------:R-:W3:Y:S01]  /*164b0*/  S2R R3, SR_CgaCtaId ;  /* 0x0000000000037919 */ /* 0x000ee20000008800 */
[----:B------:R-:W-:-:S04]  /*164c0*/  MOV R2, 0x400 ;  /* 0x0000040000027802 */ /* 0x000fc80000000f00 */
[----:B---3--:R-:W-:Y:S02]  /*164d0*/  LEA R2, R3, R2, 0x18 ;  /* 0x0000000203027211 */ /* 0x008fe400078ec0ff */
[----:B------:R-:W-:-:S03]  /*164e0*/  SHF.L.U32 R3, R11, 0x1f, RZ ;  /* 0x0000001f0b037819 */ /* 0x000fc600000006ff */
[----:B------:R-:W-:-:S04]  /*164f0*/  IMAD R2, R12, 0x8, R2 ;  /* 0x000000080c027824 */ /* 0x000fc800078e0202 */
[----:B------:R-:W3:Y:S02]  /*16500*/  SYNCS.PHASECHK.TRANS64.TRYWAIT P0, [R2+URZ+0x38840], R3 ;  /* 0x03884003020075a7 */ /* 0x000ee4000800017f */
[----:B---3--:R-:W-:Y:S05]  /*16510*/  @!P0 BRA `(.L_x_1144) ;  /* 0x00000024002c8947 */ /* 0x008fea0003800000 */
.L_x_1230:
        /* <DEDUP_REMOVED lines=11> */
.L_x_1145:
[----:B--2---:R-:W2:Y:S01]  /*165d0*/  LDL R7, [R1] ;  /* 0x0000000001077983 */ /* 0x004ea20000100800 */
[----:B-1----:R-:W-:-:S03]  /*165e0*/  MOV R11, 0x400 ;  /* 0x00000400000b7802 */ /* 0x002fc60000000f00 */
[----:B------:R-:W4:Y:S01]  /*165f0*/  LDL R10, [R1+0x10] ;  /* 0x00001000010a7983 */ /* 0x000f220000100800 */
        /* <DEDUP_REMOVED lines=8> */
[----:B------:R-:W-:Y:S01]  /*16680*/  UIADD3 UR9, UR9, 0x38830, URZ ;  /* 0x0003883009097890 */ /* 0x000fe2000fffe03f */
[----:B------:R-:W-:Y:S01]  /*16690*/  UMOV UR6, 0x0 ;  /* 0x0000000000067882 */ /* 0x000fe20000000000 */
[----:B------:R-:W-:Y:S01]  /*166a0*/  UMOV UR7, 0x14f00000 ;  /* 0x14f0000000077882 */ /* 0x000fe20000000000 */
[----:B------:R-:W-:Y:S01]  /*166b0*/  UMOV UR10, URZ ;  /* 0x0000003f000a7c82 */ /* 0x000fe20008000000 */
[----:B--2---:R-:W-:-:S04]  /*166c0*/  LEA R7, R7, R11, 0xd ;  /* 0x0000000b07077211 */ /* 0x004fc800078e68ff */
[----:B------:R-:W-:Y:S01]  /*166d0*/  R2UR UR8, R7 ;  /* 0x00000000070872ca */ /* 0x000fe200000e0000 */
[----:B----4-:R-:W-:-:S05]  /*166e0*/  IMAD R9, R9, 0x40, R10 ;  /* 0x0000004009097824 */ /* 0x010fca00078e020a */
[----:B------:R-:W-:-:S07]  /*166f0*/  R2UR UR11, R9 ;  /* 0x00000000090b72ca */ /* 0x000fce00000e0000 */
[----:B------:R-:W-:-:S09]  /*16700*/  UIADD3 UR8, UR8, 0x22400, URZ ;  /* 0x0002240008087890 */ /* 0x000fd2000fffe03f */
[----:B------:R1:W-:Y:S01]  /*16710*/  UTMALDG.4D [UR8], [UR4], desc[UR6] ;  /* 0x00000608040075b4 */ /* 0x0003e20008019000 */
[----:B------:R-:W2:Y:S02]  /*16720*/  SYNCS.PHASECHK.TRANS64.TRYWAIT P1, [R2+URZ+0x38860], R3 ;  /* 0x03886003020075a7 */ /* 0x000ea4000802017f */
[----:B-12---:R-:W-:Y:S05]  /*16730*/  @!P1 BRA `(.L_x_1146) ;  /* 0x0000002000b89947 */ /* 0x006fea0003800000 */
.L_x_1231:
        /* <DEDUP_REMOVED lines=8> */
.L_x_1147:
[----:B-1-3--:R-:W2:Y:S01]  /*167c0*/  LDL R3, [R1] ;  /* 0x0000000001037983 */ /* 0x00aea20000100800 */
        /* <DEDUP_REMOVED lines=54> */
.L_x_1142:
[----:B------:R-:W-:Y:S05]  /*16b30*/  BSYNC B1 ;  /* 0x0000000000017941 */ /* 0x000fea0003800000 */
.L_x_1141:
[C---:B------:R-:W-:Y:S01]  /*16b40*/  ISETP.GT.AND P0, PT, R5.reuse, 0x1, PT ;  /* 0x000000010500780c */ /* 0x040fe20003f04270 */
[----:B------:R-:W-:-:S12]  /*16b50*/  VIADD R5, R5, 0xfffffffe ;  /* 0xfffffffe05057836 */ /* 0x000fd80000000000 */
[----:B------:R-:W-:Y:S05]  /*16b60*/  @P0 BRA `(.L_x_1148) ;  /* 0xffffffec00c80947 */ /* 0x000fea000383ffff */
.L_x_1124:
[----:B------:R-:W-:Y:S05]  /*16b70*/  BSYNC B0 ;  /* 0x0000000000007941 */ /* 0x000fea0003800000 */
.L_x_1123:
        /* <DEDUP_REMOVED lines=12> */
[----:B------:R-:W-:Y:S02]  /*16c40*/  VOTEU.ANY UR4, UPT, PT ;  /* 0x0000000000047886 */ /* 0x000fe400038e0100 */
        /* <DEDUP_REMOVED lines=12> */
.L_x_1150:
[----:B------:R-:W-:Y:S05]  /*16d10*/  BSYNC B0 ;  /* 0x0000000000007941 */ /* 0x000fea0003800000 */
.L_x_1149:
[----:B--2---:R-:W2:Y:S02]  /*16d20*/  LDL.LU R2, [R1+0x8] ;  /* 0x0000080001027983 */ /* 0x004ea40000300800 */
[----:B--2---:R-:W-:-:S05]  /*16d30*/  LOP3.LUT R2, R2, R0, RZ, 0x3c, !PT ;  /* 0x0000000002027212 */ /* 0x004fca00078e3cff */
[----:B------:R2:W-:Y:S02]  /*16d40*/  STL [R1+0x8], R2 ;  /* 0x0000080201007387 */ /* 0x0005e40000100800 */
.L_x_1105:
[----:B------:R-:W-:Y:S05]  /*16d50*/  BSYNC B6 ;  /* 0x0000000000067941 */ /* 0x000fea0003800000 */
.L_x_1103:
[----:B------:R-:W-:-:S03]  /*16d60*/  UMOV UR4, 0xffffffff ;  /* 0xffffffff00047882 */ /* 0x000fc60000000000 */
[----:B------:R-:W-:Y:S05]  /*16d70*/  BRA.DIV UR4, `(.L_x_1151) ;  /* 0x0000001e043c7947 */ /* 0x000fea000b800000 */
[----:B------:R3:W4:Y:S04]  /*16d80*/  SHFL.IDX PT, R4, R16, RZ, 0x1f ;  /* 0x00001fff10047589 */ /* 0x00072800000e0000 */
[----:B------:R3:W0:Y:S02]  /*16d90*/  SHFL.IDX PT, R6, R16, 0x1, 0x1f ;  /* 0x00201f0010067f89 */ /* 0x00062400000e0000 */
.L_x_1235:
[----:B------:R-:W0:Y:S01]  /*16da0*/  S2R R0, SR_TID.X ;  /* 0x0000000000007919 */ /* 0x000e220000002100 */
        /* <DEDUP_REMOVED lines=10> */
[----:B0-----:R-:W-:-:S05]  /*16e50*/  IMAD.WIDE R2, R5, 0x4, R2 ;  /* 0x0000000405027825 */ /* 0x001fca00078e0202 */
[----:B------:R0:W5:Y:S02]  /*16e60*/  LDG.E R17, desc[UR54][R2.64] ;  /* 0x0000003602117981 */ /* 0x000164000c1e1900 */
.L_x_1153:
[----:B------:R-:W-:Y:S05]  /*16e70*/  BSYNC B0 ;  /* 0x0000000000007941 */ /* 0x000fea0003800000 */
.L_x_1152:
        /* <DEDUP_REMOVED lines=19> */
[----:B------:R-:W2:Y:S02]  /*16fb0*/  SHFL.UP PT, R14, R7, 0x10, RZ ;  /* 0x06000000070e7989 */ /* 0x000ea400000e00ff */
[----:B--2---:R-:W-:-:S05]  /*16fc0*/  SEL R2, R14, RZ, P0 ;  /* 0x000000ff0e027207 */ /* 0x004fca0000000000 */
[----:B------:R-:W-:-:S05]  /*16fd0*/  IMAD.IADD R2, R7, 0x1, R2 ;  /* 0x0000000107027824 */ /* 0x000fca00078e0202 */
[----:B------:R0:W2:Y:S02]  /*16fe0*/  SHFL.IDX PT, R14, R2, 0x1f, 0x1f ;  /* 0x03e01f00020e7f89 */ /* 0x0000a400000e0000 */
.L_x_1243:
[----:B------:R-:W-:Y:S02]  /*16ff0*/  ULDC UR4, c[0x0][0xd10] ;  /* 0x0003440000047ab9 */ /* 0x000fe40000000800 */
[----:B---3--:R-:W-:-:S04]  /*17000*/  IMAD.U32 R16, RZ, RZ, UR4 ;  /* 0x00000004ff107e24 */ /* 0x008fc8000f8e00ff */
[----:B--2---:R-:W-:-:S05]  /*17010*/  IMAD R3, R14, R16, RZ ;  /* 0x000000100e037224 */ /* 0x004fca00078e02ff */
[----:B------:R-:W-:-:S04]  /*17020*/  IADD3 R6, R6, R3, RZ ;  /* 0x0000000306067210 */ /* 0x000fc80007ffe0ff */
[----:B----4-:R-:W-:-:S13]  /*17030*/  ISETP.GT.AND P0, PT, R6, R4, PT ;  /* 0x000000040600720c */ /* 0x010fda0003f04270 */
[----:B------:R-:W-:Y:S05]  /*17040*/  @P0 BRA `(.L_x_1155) ;  /* 0x0000000000b40947 */ /* 0x000fea0003800000 */
[----:B------:R-:W2:Y:S02]  /*17050*/  LDC R0, c[0x0][0xd14] ;  /* 0x00034500ff007b82 */ /* 0x000ea40000000800 */
.L_x_1160:
[----:B------:R-:W-:-:S05]  /*17060*/  VIADD R19, R19, 0x1f ;  /* 0x0000001f13137836 */ /* 0x000fca0000000000 */
        /* <DEDUP_REMOVED lines=13> */
.L_x_1158:
[----:B------:R-:W-:Y:S05]  /*17140*/  BSYNC B0 ;  /* 0x0000000000007941 */ /* 0x000fea0003800000 */
.L_x_1157:
[----:B------:R-:W-:-:S03]  /*17150*/  UMOV UR4, 0xffffffff ;  /* 0xffffffff00047882 */ /* 0x000fc60000000000 */
[----:B------:R-:W-:Y:S05]  /*17160*/  BRA.DIV UR4, `(.L_x_1159) ;  /* 0x0000001e045c7947 */ /* 0x000fea000b800000 */
[----:B-----5:R-:W0:Y:S01]  /*17170*/  SHFL.UP PT, R14, R17, 0x1, RZ ;  /* 0x04200000110e7989 */ /* 0x020e2200000e00ff */
[C---:B------:R-:W-:Y:S02]  /*17180*/  ISETP.NE.AND P0, PT, R7.reuse, RZ, PT ;  /* 0x000000ff0700720c */ /* 0x040fe40003f05270 */
[C---:B------:R-:W-:Y:S02]  /*17190*/  ISETP.GE.U32.AND P1, PT, R7.reuse, 0x2, PT ;  /* 0x000000020700780c */ /* 0x040fe40003f26070 */
        /* <DEDUP_REMOVED lines=18> */
.L_x_1251:
[----:B------:R-:W-:Y:S02]  /*172c0*/  ULDC UR4, c[0x0][0xd10] ;  /* 0x0003440000047ab9 */ /* 0x000fe40000000800 */
[----:B------:R-:W-:-:S04]  /*172d0*/  IMAD.U32 R16, RZ, RZ, UR4 ;  /* 0x00000004ff107e24 */ /* 0x000fc8000f8e00ff */
[----:B--2---:R-:W-:-:S04]  /*172e0*/  IMAD R3, R14, R16, RZ ;  /* 0x000000100e037224 */ /* 0x004fc800078e02ff */
[----:B------:R-:W-:-:S05]  /*172f0*/  IMAD.IADD R6, R3, 0x1, R6 ;  /* 0x0000000103067824 */ /* 0x000fca00078e0206 */
[----:B------:R-:W-:-:S13]  /*17300*/  ISETP.GT.AND P0, PT, R6, R4, PT ;  /* 0x000000040600720c */ /* 0x000fda0003f04270 */
[----:B------:R-:W-:Y:S05]  /*17310*/  @!P0 BRA `(.L_x_1160) ;  /* 0xfffffffc00508947 */ /* 0x000fea000383ffff */
.L_x_1155:
        /* <DEDUP_REMOVED lines=8> */
.L_x_1255:
[----:B------:R-:W-:Y:S01]  /*173a0*/  ISETP.NE.AND P0, PT, R3, RZ, PT ;  /* 0x000000ff0300720c */ /* 0x000fe20003f05270 */
[----:B------:R-:W-:-:S12]  /*173b0*/  IMAD.MOV.U32 R14, RZ, RZ, RZ ;  /* 0x000000ffff0e7224 */ /* 0x000fd800078e00ff */
[----:B------:R-:W-:Y:S05]  /*173c0*/  @!P0 BRA `(.L_x_1162) ;  /* 0x0000000000108947 */ /* 0x000fea0003800000 */
[----:B------:R-:W-:Y:S01]  /*173d0*/  UMOV UR4, 0xffffffff ;  /* 0xffffffff00047882 */ /* 0x000fe20000000000 */
[----:B-1----:R-:W-:Y:S02]  /*173e0*/  VIADD R12, R5, 0xffffffff ;  /* 0xffffffff050c7836 */ /* 0x002fe40000000000 */
[----:B------:R-:W-:Y:S05]  /*173f0*/  BRA.DIV UR4, `(.L_x_1163) ;  /* 0x0000001e04d47947 */ /* 0x000fea000b800000 */
[----:B------:R4:W1:Y:S02]  /*17400*/  SHFL.IDX PT, R14, R2, R12, 0x1f ;  /* 0x00001f0c020e7589 */ /* 0x00086400000e0000 */
.L_x_1162:
[----:B-1----:R-:W-:Y:S01]  /*17410*/  IMAD R16, R14, R16, R6 ;  /* 0x000000100e107224 */ /* 0x002fe200078e0206 */
[-C--:B---3--:R-:W-:Y:S01]  /*17420*/  IABS R6, R17.reuse ;  /* 0x0000001100067213 */ /* 0x088fe20000000000 */
[----:B0---4-:R-:W-:Y:S01]  /*17430*/  IMAD.MOV.U32 R2, RZ, RZ, RZ ;  /* 0x000000ffff027224 */ /* 0x011fe200078e00ff */
[----:B------:R-:W-:Y:S01]  /*17440*/  IABS R8, R17 ;  /* 0x0000001100087213 */ /* 0x000fe20000000000 */
[----:B------:R-:W-:Y:S01]  /*17450*/  IMAD.IADD R4, R4, 0x1, -R16 ;  /* 0x0000000104047824 */ /* 0x000fe200078e0a10 */
[----:B------:R-:W0:Y:S01]  /*17460*/  I2F.RP R7, R6 ;  /* 0x0000000600077306 */ /* 0x000e220000209400 */
[----:B------:R-:W-:Y:S02]  /*17470*/  IMAD.IADD R19, R5, 0x1, R19 ;  /* 0x0000000105137824 */ /* 0x000fe400078e0213 */
[----:B------:R-:W-:-:S05]  /*17480*/  IMAD.MOV R8, RZ, RZ, -R8 ;  /* 0x000000ffff087224 */ /* 0x000fca00078e0a08 */
[----:B0-----:R-:W0:Y:S02]  /*17490*/  MUFU.RCP R7, R7 ;  /* 0x0000000700077308 */ /* 0x001e240000001000 */
[----:B0-----:R-:W-:-:S06]  /*174a0*/  VIADD R9, R7, 0xffffffe ;  /* 0x0ffffffe07097836 */ /* 0x001fcc0000000000 */
[----:B------:R-:W0:Y:S02]  /*174b0*/  F2I.FTZ.U32.TRUNC.NTZ R3, R9 ;  /* 0x0000000900037305 */ /* 0x000e24000021f000 */
[----:B0-----:R-:W-:-:S05]  /*174c0*/  IADD3 R11, RZ, -R3, RZ ;  /* 0x80000003ff0b7210 */ /* 0x001fca0007ffe0ff */
[----:B------:R-:W-:-:S04]  /*174d0*/  IMAD R11, R11, R6, RZ ;  /* 0x000000060b0b7224 */ /* 0x000fc800078e02ff */
[----:B------:R-:W-:Y:S01]  /*174e0*/  IMAD.HI.U32 R2, R3, R11, R2 ;  /* 0x0000000b03027227 */ /* 0x000fe200078e0002 */
[----:B------:R-:W-:-:S05]  /*174f0*/  IABS R3, R4 ;  /* 0x0000000400037213 */ /* 0x000fca0000000000 */
        /* <DEDUP_REMOVED lines=16> */
.L_x_1156:
[----:B------:R-:W-:Y:S01]  /*17600*/  UMOV UR4, URZ ;  /* 0x0000003f00047c82 */ /* 0x000fe20008000000 */
[----:B------:R-:W-:Y:S01]  /*17610*/  UMOV UR5, URZ ;  /* 0x0000003f00057c82 */ /* 0x000fe20008000000 */
[----:B------:R-:W-:Y:S01]  /*17620*/  ULDC UR6, c[0x0][0xd14] ;  /* 0x0003450000067ab9 */ /* 0x000fe20000000800 */
[----:B------:R-:W-:Y:S02]  /*17630*/  IMAD.MOV.U32 R16, RZ, RZ, R4 ;  /* 0x000000ffff107224 */ /* 0x000fe400078e0004 */
[----:B------:R-:W-:Y:S02]  /*17640*/  IMAD.U32 R17, RZ, RZ, UR4 ;  /* 0x00000004ff117e24 */ /* 0x000fe4000f8e00ff */
[----:B------:R-:W-:Y:S02]  /*17650*/  IMAD.U32 R18, RZ, RZ, UR5 ;  /* 0x00000005ff127e24 */ /* 0x000fe4000f8e00ff */
[----:B------:R-:W-:-:S07]  /*17660*/  IMAD.U32 R19, RZ, RZ, UR6 ;  /* 0x00000006ff137e24 */ /* 0x000fce000f8e00ff */
.L_x_1164:
        /* <DEDUP_REMOVED lines=12> */
.L_x_1083:
[----:B0-----:R-:W4:Y:S01]  /*17730*/  LDL.LU R0, [R1+0x28] ;  /* 0x0000280001007983 */ /* 0x001f220000300800 */
[----:B--2---:R-:W0:Y:S01]  /*17740*/  S2R R5, SR_CgaCtaId ;  /* 0x0000000000057919 */ /* 0x004e220000008800 */
[----:B----4-:R-:W-:-:S04]  /*17750*/  IADD3 R0, R0, 0x1, RZ ;  /* 0x0000000100007810 */ /* 0x010fc80007ffe0ff */
        /* <DEDUP_REMOVED lines=8> */
.L_x_1258:
[----:B------:R-:W-:-:S03]  /*177e0*/  UMOV UR4, 0xffffffff ;  /* 0xffffffff00047882 */ /* 0x000fc60000000000 */
[----:B------:R-:W-:Y:S05]  /*177f0*/  BRA.DIV UR4, `(.L_x_1167) ;  /* 0x0000001e040c7947 */ /* 0x000fea000b800000 */
[----:B------:R-:W2:Y:S02]  /*17800*/  S2R R2, SR_TID.X ;  /* 0x0000000000027919 */ /* 0x000ea40000002100 */
[----:B--2---:R-:W-:-:S04]  /*17810*/  SHF.R.U32.HI R2, RZ, 0x5, R2 ;  /* 0x00000005ff027819 */ /* 0x004fc80000011602 */
[----:B------:R-:W-:-:S05]  /*17820*/  LOP3.LUT R2, R2, 0x3, RZ, 0xc0, !PT ;  /* 0x0000000302027812 */ /* 0x000fca00078ec0ff */
[----:B------:R2:W3:Y:S02]  /*17830*/  SHFL.IDX PT, R14, R2, RZ, 0x1f ;  /* 0x00001fff020e7589 */ /* 0x0004e400000e0000 */
.L_x_1261:
[----:B---3--:R-:W-:-:S13]  /*17840*/  ISETP.NE.AND P0, PT, R14, RZ, PT ;  /* 0x000000ff0e00720c */ /* 0x008fda0003f05270 */
[----:B------:R-:W-:Y:S05]  /*17850*/  @P0 BRA `(.L_x_958) ;  /* 0x0000000000940947 */ /* 0x000fea0003800000 */
[----:B------:R-:W-:-:S03]  /*17860*/  UMOV UR4, 0xffffffff ;  /* 0xffffffff00047882 */ /* 0x000fc60000000000 */
[----:B------:R-:W-:Y:S05]  /*17870*/  BRA.DIV UR4, `(.L_x_1168) ;  /* 0x0000001e04207947 */ /* 0x000fea000b800000 */
[----:B------:R-:W-:-:S13]  /*17880*/  ELECT P6, URZ, PT ;  /* 0x00000000003f782f */ /* 0x000fda00038c0000 */
.L_x_1264:
[----:B------:R-:W-:Y:S05]  /*17890*/  @!P6 BRA `(.L_x_958) ;  /* 0x000000000084e947 */ /* 0x000fea0003800000 */
[----:B--2---:R-:W2:Y:S02]  /*178a0*/  LDL.LU R2, [R1+0x3c] ;  /* 0x00003c0001027983 */ /* 0x004ea40000300800 */
[----:B--2---:R-:W-:-:S04]  /*178b0*/  LOP3.LUT R2, R2, 0x2, RZ, 0xfc, !PT ;  /* 0x0000000202027812 */ /* 0x004fc800078efcff */
[----:B------:R-:W-:-:S13]  /*178c0*/  ISETP.NE.AND P2, PT, R2, 0x3, PT ;  /* 0x000000030200780c */ /* 0x000fda0003f45270 */
[----:B------:R-:W-:Y:S05]  /*178d0*/  @!P2 BRA `(.L_x_1169) ;  /* 0x000000000004a947 */ /* 0x000fea0003800000 */
[----:B------:R-:W-:Y:S01]  /*178e0*/  BPT.TRAP 0x1 ;  /* 0x000000040000795c */ /* 0x000fe20000300000 */
.L_x_1169:
        /* <DEDUP_REMOVED lines=14> */
.L_x_1265:
[----:B------:R-:W2:Y:S02]  /*179d0*/  SYNCS.PHASECHK.TRANS64.TRYWAIT P0, [R7+URZ], R2 ;  /* 0x00000002070075a7 */ /* 0x000ea4000800017f */
[----:B--2---:R-:W-:Y:S05]  /*179e0*/  @!P0 BRA `(.L_x_1171) ;  /* 0x0000001800f88947 */ /* 0x004fea0003800000 */
.L_x_1266:
[----:B------:R-:W-:Y:S05]  /*179f0*/  @!P2 BRA `(.L_x_1172) ;  /* 0x000000000004a947 */ /* 0x000fea0003800000 */
[----:B------:R-:W-:Y:S01]  /*17a00*/  BPT.TRAP 0x1 ;  /* 0x000000040000795c */ /* 0x000fe20000300000 */
.L_x_1172:
[----:B------:R-:W3:Y:S01]  /*17a10*/  LDL.LU R4, [R1] ;  /* 0x0000000001047983 */ /* 0x000ee20000300800 */
[----:B------:R-:W-:-:S04]  /*17a20*/  VIADD R0, R0, 0x38860 ;  /* 0x0003886000007836 */ /* 0x000fc80000000000 */
[----:B---3--:R-:W-:-:S04]  /*17a30*/  IMAD R4, R4, 0x8, R0 ;  /* 0x0000000804047824 */ /* 0x008fc800078e0200 */
[----:B------:R-:W3:Y:S02]  /*17a40*/  SYNCS.PHASECHK.TRANS64.TRYWAIT P0, [R4+URZ], R5 ;  /* 0x00000005040075a7 */ /* 0x000ee4000800017f */
[----:B---3--:R-:W-:Y:S05]  /*17a50*/  @!P0 BRA `(.L_x_1173) ;  /* 0x0000001800f08947 */ /* 0x008fea0003800000 */
.L_x_1267:
[----:B------:R-:W-:-:S07]  /*17a60*/  IMAD R3, R3, 0x8, R0 ;  /* 0x0000000803037824 */ /* 0x000fce00078e0200 */
.L_x_1174:
[----:B----4-:R4:W0:Y:S02]  /*17a70*/  SYNCS.PHASECHK.TRANS64.TRYWAIT P0, [R3+URZ], R2 ;  /* 0x00000002030075a7 */ /* 0x010824000800017f */
[----:B0-----:R-:W-:Y:S05]  /*17a80*/  @!P0 NANOSLEEP.SYNCS 0x989680 ;  /* 0x009896800000895d */ /* 0x001fea0003900000 */
[----:B------:R-:W0:Y:S02]  /*17a90*/  @!P0 SYNCS.PHASECHK.TRANS64 P0, [R3+URZ], R2 ;  /* 0x00000002030085a7 */ /* 0x000e24000800007f */
[----:B0-----:R-:W-:Y:S05]  /*17aa0*/  @!P0 BRA `(.L_x_1174) ;  /* 0xfffffffc00f08947 */ /* 0x001fea000383ffff */
.L_x_958:
[----:B------:R-:W-:Y:S05]  /*17ab0*/  BSYNC B8 ;  /* 0x0000000000087941 */ /* 0x000fea0003800000 */
.L_x_955:
[----:B------:R-:W-:Y:S05]  /*17ac0*/  EXIT ;  /* 0x000000000000794d */ /* 0x000fea0003800000 */
.L_x_974:
[----:B0-----:R0:W1:Y:S02]  /*17ad0*/  SYNCS.PHASECHK.TRANS64.TRYWAIT P5, [R72+URZ+0x38890], R59 ;  /* 0x0388903b480075a7 */ /* 0x00106400080a017f */
[----:B-1----:R-:W-:Y:S05]  /*17ae0*/  @!P5 NANOSLEEP.SYNCS 0x989680 ;  /* 0x009896800000d95d */ /* 0x002fea0003900000 */
[----:B------:R-:W1:Y:S02]  /*17af0*/  @!P5 SYNCS.PHASECHK.TRANS64 P5, [R72+URZ+0x38890], R59 ;  /* 0x0388903b4800d5a7 */ /* 0x000e6400080a007f */
[----:B-1----:R-:W-:Y:S05]  /*17b00*/  @!P5 BRA `(.L_x_974) ;  /* 0xfffffffc00f0d947 */ /* 0x002fea000383ffff */
[----:B------:R-:W-:Y:S05]  /*17b10*/  BRA `(.L_x_1175) ;  /* 0xfffffea800d87947 */ /* 0x000fea000383ffff */
.L_x_984:
[----:B0-----:R0:W1:Y:S02]  /*17b20*/  SYNCS.PHASECHK.TRANS64.TRYWAIT P5, [R72+URZ+0x38890], R59 ;  /* 0x0388903b480075a7 */ /* 0x00106400080a017f */
[----:B-1----:R-:W-:Y:S05]  /*17b30*/  @!P5 NANOSLEEP.SYNCS 0x989680 ;  /* 0x009896800000d95d */ /* 0x002fea0003900000 */
[----:B------:R-:W1:Y:S02]  /*17b40*/  @!P5 SYNCS.PHASECHK.TRANS64 P5, [R72+URZ+0x38890], R59 ;  /* 0x0388903b4800d5a7 */ /* 0x000e6400080a007f */
[----:B-1----:R-:W-:Y:S05]  /*17b50*/  @!P5 BRA `(.L_x_984) ;  /* 0xfffffffc00f0d947 */ /* 0x002fea000383ffff */
[----:B------:R-:W-:Y:S05]  /*17b60*/  BRA `(.L_x_1176) ;  /* 0xfffffeb400507947 */ /* 0x000fea000383ffff */
.L_x_989:
[----:B0-----:R0:W1:Y:S02]  /*17b70*/  SYNCS.PHASECHK.TRANS64.TRYWAIT P5, [R72+URZ+0x38890], R59 ;  /* 0x0388903b480075a7 */ /* 0x00106400080a017f */
[----:B-1----:R-:W-:Y:S05]  /*17b80*/  @!P5 NANOSLEEP.SYNCS 0x989680 ;  /* 0x009896800000d95d */ /* 0x002fea0003900000 */
[----:B------:R-:W1:Y:S02]  /*17b90*/  @!P5 SYNCS.PHASECHK.TRANS64 P5, [R72+URZ+0x38890], R59 ;  /* 0x0388903b4800d5a7 */ /* 0x000e6400080a007f */
[----:B-1----:R-:W-:Y:S05]  /*17ba0*/  @!P5 BRA `(.L_x_989) ;  /* 0xfffffffc00f0d947 */ /* 0x002fea000383ffff */
[----:B------:R-:W-:Y:S05]  /*17bb0*/  BRA `(.L_x_1177) ;  /* 0xfffffebc00807947 */ /* 0x000fea000383ffff */
.L_x_993:
[----:B----4-:R4:W0:Y:S02]  /*17bc0*/  SYNCS.PHASECHK.TRANS64.TRYWAIT P5, [R72+URZ+0x388b0], R59 ;  /* 0x0388b03b480075a7 */ /* 0x01082400080a017f */
[----:B0-----:R-:W-:Y:S05]  /*17bd0*/  @!P5 NANOSLEEP.SYNCS 0x989680 ;  /* 0x009896800000d95d */ /* 0x001fea0003900000 */
[----:B------:R-:W0:Y:S02]  /*17be0*/  @!P5 SYNCS.PHASECHK.TRANS64 P5, [R72+URZ+0x388b0], R59 ;  /* 0x0388b03b4800d5a7 */ /* 0x000e2400080a007f */
[----:B0-----:R-:W-:Y:S05]  /*17bf0*/  @!P5 BRA `(.L_x_993) ;  /* 0xfffffffc00f0d947 */ /* 0x001fea000383ffff */
[----:B------:R-:W-:Y:S05]  /*17c00*/  BRA `(.L_x_1178) ;  /* 0xfffffebc00fc7947 */ /* 0x000fea000383ffff */
.L_x_1018:
        /* <DEDUP_REMOVED lines=8> */
.L_x_1180:
[----:B------:R-:W-:Y:S05]  /*17c90*/  BSYNC B1 ;  /* 0x0000000000017941 */ /* 0x000fea0003800000 */
.L_x_1179:
[----:B------:R-:W-:Y:S05]  /*17ca0*/  BRA `(.L_x_1181) ;  /* 0xfffffeec002c7947 */ /* 0x000fea000383ffff */
.L_x_1019:
        /* <DEDUP_REMOVED lines=8> */
.L_x_1183:
[----:B------:R-:W-:Y:S05]  /*17d30*/  BSYNC B1 ;  /* 0x0000000000017941 */ /* 0x000fea0003800000 */
.L_x_1182:
[----:B------:R-:W-:Y:S05]  /*17d40*/  BRA `(.L_x_1184) ;  /* 0xfffffeec00107947 */ /* 0x000fea000383ffff */
.L_x_1020:
        /* <DEDUP_REMOVED lines=8> */
.L_x_1186:
[----:B------:R-:W-:Y:S05]  /*17dd0*/  BSYNC B1 ;  /* 0x0000000000017941 */ /* 0x000fea0003800000 */
.L_x_1185:
[----:B------:R-:W-:Y:S05]  /*17de0*/  BRA `(.L_x_1187) ;  /* 0xfffffee800f47947 */ /* 0x000fea000383ffff */
.L_x_1021:
        /* <DEDUP_REMOVED lines=8> */
.L_x_1189:
[----:B------:R-:W-:Y:S05]  /*17e70*/  BSYNC B1 ;  /* 0x0000000000017941 */ /* 0x000fea0003800000 */
.L_x_1188:
[----:B------:R-:W-:Y:S05]  /*17e80*/  BRA `(.L_x_1190) ;  /* 0xfffffee800d87947 */ /* 0x000fea000383ffff */
.L_x_1023:
[----:B0-----:R0:W1:Y:S02]  /*17e90*/  SYNCS.PHASECHK.TRANS64.TRYWAIT P0, [R2+URZ+0x38800], R9 ;  /* 0x03880009020075a7 */ /* 0x001064000800017f */
[----:B-1----:R-:W-:Y:S05]  /*17ea0*/  @!P0 NANOSLEEP.SYNCS 0x989680 ;  /* 0x009896800000895d */ /* 0x002fea0003900000 */
[----:B------:R-:W1:Y:S02]  /*17eb0*/  @!P0 SYNCS.PHASECHK.TRANS64 P0, [R2+URZ+0x38800], R9 ;  /* 0x03880009020085a7 */ /* 0x000e64000800007f */
[----:B-1----:R-:W-:Y:S05]  /*17ec0*/  @!P0 BRA `(.L_x_1023) ;  /* 0xfffffffc00f08947 */ /* 0x002fea000383ffff */
[----:B------:R-:W-:Y:S05]  /*17ed0*/  BRA `(.L_x_1191) ;  /* 0xfffffeec00387947 */ /* 0x000fea000383ffff */
.L_x_1031:
        /* <DEDUP_REMOVED lines=8> */
.L_x_1193:
[----:B------:R-:W-:Y:S05]  /*17f60*/  BSYNC B1 ;  /* 0x0000000000017941 */ /* 0x000fea0003800000 */
.L_x_1192:
[----:B------:R-:W-:Y:S05]  /*17f70*/  BRA `(.L_x_1194) ;  /* 0xfffffef800047947 */ /* 0x000fea000383ffff */
.L_x_1032:
        /* <DEDUP_REMOVED lines=8> */
.L_x_1196:
[----:B------:R-:W-:Y:S05]  /*18000*/  BSYNC B1 ;  /* 0x0000000000017941 */ /* 0x000fea0003800000 */
.L_x_1195:
[----:B------:R-:W-:Y:S05]  /*18010*/  BRA `(.L_x_1197) ;  /* 0xfffffef400e87947 */ /* 0x000fea000383ffff */
.L_x_1033:
        /* <DEDUP_REMOVED lines=8> */
.L_x_1199:
[----:B------:R-:W-:Y:S05]  /*180a0*/  BSYNC B1 ;  /* 0x0000000000017941 */ /* 0x000fea0003800000 */
.L_x_1198:
[----:B------:R-:W-:Y:S05]  /*180b0*/  BRA `(.L_x_1200) ;  /* 0xfffffef400cc7947 */ /* 0x000fea000383ffff */
.L_x_1034:
        /* <DEDUP_REMOVED lines=8> */
.L_x_1202:
[----:B------:R-:W-:Y:S05]  /*18140*/  BSYNC B1 ;  /* 0x0000000000017941 */ /* 0x000fea0003800000 */
.L_x_1201:
[----:B------:R-:W-:Y:S05]  /*18150*/  BRA `(.L_x_1203) ;  /* 0xfffffef400b07947 */ /* 0x000fea000383ffff */
.L_x_1036:
[----:B0-----:R0:W1:Y:S02]  /*18160*/  SYNCS.PHASECHK.TRANS64.TRYWAIT P1, [R2+URZ+0x38800], R9 ;  /* 0x03880009020075a7 */ /* 0x001064000802017f */
[----:B-1----:R-:W-:Y:S05]  /*18170*/  @!P1 NANOSLEEP.SYNCS 0x989680 ;  /* 0x009896800000995d */ /* 0x002fea0003900000 */
[----:B------:R-:W1:Y:S02]  /*18180*/  @!P1 SYNCS.PHASECHK.TRANS64 P1, [R2+URZ+0x38800], R9 ;  /* 0x03880009020095a7 */ /* 0x000e64000802007f */
[----:B-1----:R-:W-:Y:S05]  /*18190*/  @!P1 BRA `(.L_x_1036) ;  /* 0xfffffffc00f09947 */ /* 0x002fea000383ffff */
[----:B------:R-:W-:Y:S05]  /*181a0*/  BRA `(.L_x_1204) ;  /* 0xfffffef800107947 */ /* 0x000fea000383ffff */
.L_x_1042:
[----:B0-----:R0:W1:Y:S02]  /*181b0*/  SYNCS.PHASECHK.TRANS64.TRYWAIT P1, [R20+URZ+0x38830], R13 ;  /* 0x0388300d140075a7 */ /* 0x001064000802017f */
[----:B-1----:R-:W-:Y:S05]  /*181c0*/  @!P1 NANOSLEEP.SYNCS 0x989680 ;  /* 0x009896800000995d */ /* 0x002fea0003900000 */
[----:B------:R-:W1:Y:S02]  /*181d0*/  @!P1 SYNCS.PHASECHK.TRANS64 P1, [R20+URZ+0x38830], R13 ;  /* 0x0388300d140095a7 */ /* 0x000e64000802007f */
[----:B-1----:R-:W-:Y:S05]  /*181e0*/  @!P1 BRA `(.L_x_1042) ;  /* 0xfffffffc00f09947 */ /* 0x002fea000383ffff */
[----:B------:R-:W-:Y:S05]  /*181f0*/  BRA `(.L_x_1041) ;  /* 0xffffff0400207947 */ /* 0x000fea000383ffff */
.L_x_1044:
[----:B-1----:R1:W2:Y:S02]  /*18200*/  SYNCS.PHASECHK.TRANS64.TRYWAIT P1, [R2+URZ+0x38810], R3 ;  /* 0x03881003020075a7 */ /* 0x0022a4000802017f */
[----:B--2---:R-:W-:Y:S05]  /*18210*/  @!P1 NANOSLEEP.SYNCS 0x989680 ;  /* 0x009896800000995d */ /* 0x004fea0003900000 */
[----:B------:R-:W2:Y:S02]  /*18220*/  @!P1 SYNCS.PHASECHK.TRANS64 P1, [R2+URZ+0x38810], R3 ;  /* 0x03881003020095a7 */ /* 0x000ea4000802007f */
[----:B--2---:R-:W-:Y:S05]  /*18230*/  @!P1 BRA `(.L_x_1044) ;  /* 0xfffffffc00f09947 */ /* 0x004fea000383ffff */
[----:B------:R-:W-:Y:S05]  /*18240*/  BRA `(.L_x_1205) ;  /* 0xffffff0400d07947 */ /* 0x000fea000383ffff */
.L_x_1049:
[----:B-1----:R1:W3:Y:S02]  /*18250*/  SYNCS.PHASECHK.TRANS64.TRYWAIT P1, [R20+URZ+0x38850], R13 ;  /* 0x0388500d140075a7 */ /* 0x0022e4000802017f */
[----:B---3--:R-:W-:Y:S05]  /*18260*/  @!P1 NANOSLEEP.SYNCS 0x989680 ;  /* 0x009896800000995d */ /* 0x008fea0003900000 */
[----:B------:R-:W3:Y:S02]  /*18270*/  @!P1 SYNCS.PHASECHK.TRANS64 P1, [R20+URZ+0x38850], R13 ;  /* 0x0388500d140095a7 */ /* 0x000ee4000802007f */
[----:B---3--:R-:W-:Y:S05]  /*18280*/  @!P1 BRA `(.L_x_1049) ;  /* 0xfffffffc00f09947 */ /* 0x008fea000383ffff */
[----:B------:R-:W-:Y:S05]  /*18290*/  BRA `(.L_x_1048) ;  /* 0xffffff0800007947 */ /* 0x000fea000383ffff */
.L_x_1056:
[----:B-1----:R1:W2:Y:S02]  /*182a0*/  SYNCS.PHASECHK.TRANS64.TRYWAIT P3, [R14+URZ+0x38830], R11 ;  /* 0x0388300b0e0075a7 */ /* 0x0022a4000806017f */
[----:B--2---:R-:W-:Y:S05]  /*182b0*/  @!P3 NANOSLEEP.SYNCS 0x989680 ;  /* 0x009896800000b95d */ /* 0x004fea0003900000 */
[----:B------:R-:W2:Y:S02]  /*182c0*/  @!P3 SYNCS.PHASECHK.TRANS64 P3, [R14+URZ+0x38830], R11 ;  /* 0x0388300b0e00b5a7 */ /* 0x000ea4000806007f */
[----:B--2---:R-:W-:Y:S05]  /*182d0*/  @!P3 BRA `(.L_x_1056) ;  /* 0xfffffffc00f0b947 */ /* 0x004fea000383ffff */
[----:B------:R-:W-:Y:S05]  /*182e0*/  BRA `(.L_x_1055) ;  /* 0xffffff3000a07947 */ /* 0x000fea000383ffff */
.L_x_1061:
[----:B---3--:R3:W4:Y:S02]  /*182f0*/  SYNCS.PHASECHK.TRANS64.TRYWAIT P3, [R14+URZ+0x38850], R11 ;  /* 0x0388500b0e0075a7 */ /* 0x008724000806017f */
[----:B----4-:R-:W-:Y:S05]  /*18300*/  @!P3 NANOSLEEP.SYNCS 0x989680 ;  /* 0x009896800000b95d */ /* 0x010fea0003900000 */
[----:B------:R-:W4:Y:S02]  /*18310*/  @!P3 SYNCS.PHASECHK.TRANS64 P3, [R14+URZ+0x38850], R11 ;  /* 0x0388500b0e00b5a7 */ /* 0x000f24000806007f */
[----:B----4-:R-:W-:Y:S05]  /*18320*/  @!P3 BRA `(.L_x_1061) ;  /* 0xfffffffc00f0b947 */ /* 0x010fea000383ffff */
[----:B------:R-:W-:Y:S05]  /*18330*/  BRA `(.L_x_1060) ;  /* 0xffffff3400407947 */ /* 0x000fea000383ffff */
.L_x_1087:
        /* <DEDUP_REMOVED lines=11> */
.L_x_1207:
[----:B------:R-:W-:Y:S05]  /*183f0*/  BSYNC B1 ;  /* 0x0000000000017941 */ /* 0x000fea0003800000 */
.L_x_1206:
[----:B------:R-:W-:Y:S05]  /*18400*/  BRA `(.L_x_1208) ;  /* 0xffffffa400647947 */ /* 0x000fea000383ffff */
.L_x_1088:
[----:B------:R-:W-:Y:S01]  /*18410*/  BSSY B1, `(.L_x_1209) ;  /* 0x0000006000017945 */ /* 0x000fe20003800000 */
[----:B------:R-:W-:-:S07]  /*18420*/  MOV R15, 0xffffffff ;  /* 0xffffffff000f7802 */ /* 0x000fce0000000f00 */
[----:B-----5:R-:W-:Y:S05]  /*18430*/  WARPSYNC.COLLECTIVE R15, `(.L_x_1210) ;  /* 0x000000000f0c7348 */ /* 0x020fea0003c00000 */
[----:B------:R-:W-:Y:S02]  /*18440*/  ELECT P6, UR62, PT ;  /* 0x00000000003e782f */ /* 0x000fe400038c0000 */
[----:B------:R-:W-:Y:S01]  /*18450*/  MOV R14, UR62 ;  /* 0x0000003e000e7c02 */ /* 0x000fe20008000f00 */
[----:B-----5:R-:W-:Y:S10]  /*18460*/  ENDCOLLECTIVE ;  /* 0x000000000000791b */ /* 0x020ff40003800000 */
.L_x_1210:
[----:B------:R-:W-:Y:S05]  /*18470*/  BSYNC B1 ;  /* 0x0000000000017941 */ /* 0x000fea0003800000 */
.L_x_1209:
[----:B------:R-:W-:Y:S05]  /*18480*/  BRA `(.L_x_1211) ;  /* 0xffffffa400507947 */ /* 0x000fea000383ffff */
.L_x_1089:
[----:B0-----:R0:W1:Y:S02]  /*18490*/  SYNCS.PHASECHK.TRANS64.TRYWAIT P0, [R5+URZ+0x38820], R6 ;  /* 0x03882006050075a7 */ /* 0x001064000800017f */
[----:B-1----:R-:W-:Y:S05]  /*184a0*/  @!P0 NANOSLEEP.SYNCS 0x989680 ;  /* 0x009896800000895d */ /* 0x002fea0003900000 */
[----:B------:R-:W1:Y:S02]  /*184b0*/  @!P0 SYNCS.PHASECHK.TRANS64 P0, [R5+URZ+0x38820], R6 ;  /* 0x03882006050085a7 */ /* 0x000e64000800007f */
[----:B-1----:R-:W-:Y:S05]  /*184c0*/  @!P0 BRA `(.L_x_1089) ;  /* 0xfffffffc00f08947 */ /* 0x002fea000383ffff */
[----:B------:R-:W-:Y:S05]  /*184d0*/  BRA `(.L_x_1212) ;  /* 0xffffffa400687947 */ /* 0x000fea000383ffff */
.L_x_1092:
[----:B0-----:R0:W1:Y:S02]  /*184e0*/  SYNCS.PHASECHK.TRANS64.TRYWAIT P0, [R6+URZ+0x388a0], R9 ;  /* 0x0388a009060075a7 */ /* 0x001064000800017f */
[----:B-1----:R-:W-:Y:S05]  /*184f0*/  @!P0 NANOSLEEP.SYNCS 0x989680 ;  /* 0x009896800000895d */ /* 0x002fea0003900000 */
[----:B------:R-:W1:Y:S02]  /*18500*/  @!P0 SYNCS.PHASECHK.TRANS64 P0, [R6+URZ+0x388a0], R9 ;  /* 0x0388a009060085a7 */ /* 0x000e64000800007f */
[----:B-1----:R-:W-:Y:S05]  /*18510*/  @!P0 BRA `(.L_x_1092) ;  /* 0xfffffffc00f08947 */ /* 0x002fea000383ffff */
[----:B------:R-:W-:Y:S05]  /*18520*/  BRA `(.L_x_1213) ;  /* 0xffffffa400747947 */ /* 0x000fea000383ffff */
.L_x_1094:
[----:B-1----:R1:W2:Y:S02]  /*18530*/  SYNCS.PHASECHK.TRANS64.TRYWAIT P0, [R6+URZ+0x388c0], R9 ;  /* 0x0388c009060075a7 */ /* 0x0022a4000800017f */
[----:B--2---:R-:W-:Y:S05]  /*18540*/  @!P0 NANOSLEEP.SYNCS 0x989680 ;  /* 0x009896800000895d */ /* 0x004fea0003900000 */
[----:B------:R-:W2:Y:S02]  /*18550*/  @!P0 SYNCS.PHASECHK.TRANS64 P0, [R6+URZ+0x388c0], R9 ;  /* 0x0388c009060085a7 */ /* 0x000ea4000800007f */
[----:B--2---:R-:W-:Y:S05]  /*18560*/  @!P0 BRA `(.L_x_1094) ;  /* 0xfffffffc00f08947 */ /* 0x004fea000383ffff */
[----:B------:R-:W-:Y:S05]  /*18570*/  BRA `(.L_x_1214) ;  /* 0xffffffa400dc7947 */ /* 0x000fea000383ffff */
.L_x_1098:
[----:B0-----:R0:W1:Y:S02]  /*18580*/  SYNCS.PHASECHK.TRANS64.TRYWAIT P0, [R7+URZ+0x388a0], R8 ;  /* 0x0388a008070075a7 */ /* 0x001064000800017f */
[----:B-1----:R-:W-:Y:S05]  /*18590*/  @!P0 NANOSLEEP.SYNCS 0x989680 ;  /* 0x009896800000895d */ /* 0x002fea0003900000 */
[----:B------:R-:W1:Y:S02]  /*185a0*/  @!P0 SYNCS.PHASECHK.TRANS64 P0, [R7+URZ+0x388a0], R8 ;  /* 0x0388a008070085a7 */ /* 0x000e64000800007f */
[----:B-1----:R-:W-:Y:S05]  /*185b0*/  @!P0 BRA `(.L_x_1098) ;  /* 0xfffffffc00f08947 */ /* 0x002fea000383ffff */
[----:B------:R-:W-:Y:S05]  /*185c0*/  BRA `(.L_x_1215) ;  /* 0xffffffac00207947 */ /* 0x000fea000383ffff */
.L_x_1100:
[----:B-1----:R1:W2:Y:S02]  /*185d0*/  SYNCS.PHASECHK.TRANS64.TRYWAIT P1, [R7+URZ+0x388c0], R8 ;  /* 0x0388c008070075a7 */ /* 0x0022a4000802017f */
[----:B--2---:R-:W-:Y:S05]  /*185e0*/  @!P1 NANOSLEEP.SYNCS 0x989680 ;  /* 0x009896800000995d */ /* 0x004fea0003900000 */
[----:B------:R-:W2:Y:S02]  /*185f0*/  @!P1 SYNCS.PHASECHK.TRANS64 P1, [R7+URZ+0x388c0], R8 ;  /* 0x0388c008070095a7 */ /* 0x000ea4000802007f */
[----:B--2---:R-:W-:Y:S05]  /*18600*/  @!P1 BRA `(.L_x_1100) ;  /* 0xfffffffc00f09947 */ /* 0x004fea000383ffff */
[----:B------:R-:W-:Y:S05]  /*18610*/  BRA `(.L_x_1216) ;  /* 0xffffffac00807947 */ /* 0x000fea000383ffff */
.L_x_1110:
        /* <DEDUP_REMOVED lines=11> */
.L_x_1218:
[----:B------:R-:W-:Y:S05]  /*186d0*/  BSYNC B0 ;  /* 0x0000000000007941 */ /* 0x000fea0003800000 */
.L_x_1217:
[----:B------:R-:W-:Y:S05]  /*186e0*/  BRA `(.L_x_1219) ;  /* 0xffffffb8008c7947 */ /* 0x000fea000383ffff */
.L_x_1111:
[----:B------:R-:W-:Y:S01]  /*186f0*/  BSSY B0, `(.L_x_1220) ;  /* 0x0000006000007945 */ /* 0x000fe20003800000 */
[----:B------:R-:W-:-:S07]  /*18700*/  IMAD.MOV.U32 R15, RZ, RZ, -0x1 ;  /* 0xffffffffff0f7424 */ /* 0x000fce00078e00ff */
[----:B------:R-:W-:Y:S05]  /*18710*/  WARPSYNC.COLLECTIVE R15, `(.L_x_1221) ;  /* 0x000000000f0c7348 */ /* 0x000fea0003c00000 */
[----:B------:R-:W-:Y:S02]  /*18720*/  ELECT P6, UR62, PT ;  /* 0x00000000003e782f */ /* 0x000fe400038c0000 */
[----:B------:R-:W-:Y:S01]  /*18730*/  MOV R14, UR62 ;  /* 0x0000003e000e7c02 */ /* 0x000fe20008000f00 */
[----:B------:R-:W-:Y:S10]  /*18740*/  ENDCOLLECTIVE ;  /* 0x000000000000791b */ /* 0x000ff40003800000 */
.L_x_1221:
[----:B------:R-:W-:Y:S05]  /*18750*/  BSYNC B0 ;  /* 0x0000000000007941 */ /* 0x000fea0003800000 */
.L_x_1220:
[----:B------:R-:W-:Y:S05]  /*18760*/  BRA `(.L_x_1222) ;  /* 0xffffffb800847947 */ /* 0x000fea000383ffff */
.L_x_1114:
[----:B0-----:R0:W1:Y:S02]  /*18770*/  SYNCS.PHASECHK.TRANS64.TRYWAIT P0, [R9+URZ+0x38840], R10 ;  /* 0x0388400a090075a7 */ /* 0x001064000800017f */
[----:B-1----:R-:W-:Y:S05]  /*18780*/  @!P0 NANOSLEEP.SYNCS 0x989680 ;  /* 0x009896800000895d */ /* 0x002fea0003900000 */
[----:B------:R-:W1:Y:S02]  /*18790*/  @!P0 SYNCS.PHASECHK.TRANS64 P0, [R9+URZ+0x38840], R10 ;  /* 0x0388400a090085a7 */ /* 0x000e64000800007f */
[----:B-1----:R-:W-:Y:S05]  /*187a0*/  @!P0 BRA `(.L_x_1114) ;  /* 0xfffffffc00f08947 */ /* 0x002fea000383ffff */
[----:B------:R-:W-:Y:S05]  /*187b0*/  BRA `(.L_x_1223) ;  /* 0xffffffb800f47947 */ /* 0x000fea000383ffff */
.L_x_1118:
        /* <DEDUP_REMOVED lines=8> */
.L_x_1121:
[----:B0-----:R0:W1:Y:S02]  /*18840*/  SYNCS.PHASECHK.TRANS64.TRYWAIT P0, [R5+URZ+0x38860], R9 ;  /* 0x03886009050075a7 */ /* 0x001064000800017f */
[----:B-1----:R-:W-:Y:S05]  /*18850*/  @!P0 NANOSLEEP.SYNCS 0x989680 ;  /* 0x009896800000895d */ /* 0x002fea0003900000 */
[----:B------:R-:W1:Y:S02]  /*18860*/  @!P0 SYNCS.PHASECHK.TRANS64 P0, [R5+URZ+0x38860], R9 ;  /* 0x03886009050085a7 */ /* 0x000e64000800007f */
[----:B-1----:R-:W-:Y:S05]  /*18870*/  @!P0 BRA `(.L_x_1121) ;  /* 0xfffffffc00f08947 */ /* 0x002fea000383ffff */
[----:B------:R-:W-:Y:S05]  /*18880*/  BRA `(.L_x_1225) ;  /* 0xffffffc000f07947 */ /* 0x000fea000383ffff */
.L_x_1130:
[----:B-1----:R1:W2:Y:S02]  /*18890*/  SYNCS.PHASECHK.TRANS64.TRYWAIT P0, [R2+URZ+0x38840], R3 ;  /* 0x03884003020075a7 */ /* 0x0022a4000800017f */
[----:B--2---:R-:W-:Y:S05]  /*188a0*/  @!P0 NANOSLEEP.SYNCS 0x989680 ;  /* 0x009896800000895d */ /* 0x004fea0003900000 */
[----:B------:R-:W2:Y:S02]  /*188b0*/  @!P0 SYNCS.PHASECHK.TRANS64 P0, [R2+URZ+0x38840], R3 ;  /* 0x03884003020085a7 */ /* 0x000ea4000800007f */
[----:B--2---:R-:W-:Y:S05]  /*188c0*/  @!P0 BRA `(.L_x_1130) ;  /* 0xfffffffc00f08947 */ /* 0x004fea000383ffff */
[----:B------:R-:W-:Y:S05]  /*188d0*/  BRA `(.L_x_1226) ;  /* 0xffffffc800cc7947 */ /* 0x000fea000383ffff */
.L_x_1132:
[----:B--2---:R2:W3:Y:S02]  /*188e0*/  SYNCS.PHASECHK.TRANS64.TRYWAIT P0, [R2+URZ+0x38860], R3 ;  /* 0x03886003020075a7 */ /* 0x0044e4000800017f */
[----:B---3--:R-:W-:Y:S05]  /*188f0*/  @!P0 NANOSLEEP.SYNCS 0x989680 ;  /* 0x009896800000895d */ /* 0x008fea0003900000 */
[----:B------:R-:W3:Y:S02]  /*18900*/  @!P0 SYNCS.PHASECHK.TRANS64 P0, [R2+URZ+0x38860], R3 ;  /* 0x03886003020085a7 */ /* 0x000ee4000800007f */
[----:B---3--:R-:W-:Y:S05]  /*18910*/  @!P0 BRA `(.L_x_1132) ;  /* 0xfffffffc00f08947 */ /* 0x008fea000383ffff */
[----:B------:R-:W-:Y:S05]  /*18920*/  BRA `(.L_x_1227) ;  /* 0xffffffcc00407947 */ /* 0x000fea000383ffff */
.L_x_1137:
[----:B--2---:R2:W3:Y:S02]  /*18930*/  SYNCS.PHASECHK.TRANS64.TRYWAIT P0, [R2+URZ+0x38840], R3 ;  /* 0x03884003020075a7 */ /* 0x0044e4000800017f */
[----:B---3--:R-:W-:Y:S05]  /*18940*/  @!P0 NANOSLEEP.SYNCS 0x989680 ;  /* 0x009896800000895d */ /* 0x008fea0003900000 */
[----:B------:R-:W3:Y:S02]  /*18950*/  @!P0 SYNCS.PHASECHK.TRANS64 P0, [R2+URZ+0x38840], R3 ;  /* 0x03884003020085a7 */ /* 0x000ee4000800007f */
[----:B---3--:R-:W-:Y:S05]  /*18960*/  @!P0 BRA `(.L_x_1137) ;  /* 0xfffffffc00f08947 */ /* 0x008fea000383ffff */
[----:B------:R-:W-:Y:S05]  /*18970*/  BRA `(.L_x_1228) ;  /* 0xffffffd000d87947 */ /* 0x000fea000383ffff */
.L_x_1139:
[----:B-1----:R1:W3:Y:S02]  /*18980*/  SYNCS.PHASECHK.TRANS64.TRYWAIT P1, [R2+URZ+0x38860], R3 ;  /* 0x03886003020075a7 */ /* 0x0022e4000802017f */
[----:B---3--:R-:W-:Y:S05]  /*18990*/  @!P1 NANOSLEEP.SYNCS 0x989680 ;  /* 0x009896800000995d */ /* 0x008fea0003900000 */
[----:B------:R-:W3:Y:S02]  /*189a0*/  @!P1 SYNCS.PHASECHK.TRANS64 P1, [R2+URZ+0x38860], R3 ;  /* 0x03886003020095a7 */ /* 0x000ee4000802007f */
[----:B---3--:R-:W-:Y:S05]  /*189b0*/  @!P1 BRA `(.L_x_1139) ;  /* 0xfffffffc00f09947 */ /* 0x008fea000383ffff */
[----:B------:R-:W-:Y:S05]  /*189c0*/  BRA `(.L_x_1229) ;  /* 0xffffffd400487947 */ /* 0x000fea000383ffff */
.L_x_1144:
[----:B---3--:R3:W4:Y:S02]  /*189d0*/  SYNCS.PHASECHK.TRANS64.TRYWAIT P0, [R2+URZ+0x38840], R3 ;  /* 0x03884003020075a7 */ /* 0x008724000800017f */
[----:B----4-:R-:W-:Y:S05]  /*189e0*/  @!P0 NANOSLEEP.SYNCS 0x989680 ;  /* 0x009896800000895d */ /* 0x010fea0003900000 */
[----:B------:R-:W4:Y:S02]  /*189f0*/  @!P0 SYNCS.PHASECHK.TRANS64 P0, [R2+URZ+0x38840], R3 ;  /* 0x03884003020085a7 */ /* 0x000f24000800007f */
[----:B----4-:R-:W-:Y:S05]  /*18a00*/  @!P0 BRA `(.L_x_1144) ;  /* 0xfffffffc00f08947 */ /* 0x010fea000383ffff */
[----:B------:R-:W-:Y:S05]  /*18a10*/  BRA `(.L_x_1230) ;  /* 0xffffffd800c07947 */ /* 0x000fea000383ffff */
.L_x_1146:
[----:B-1----:R1:W2:Y:S02]  /*18a20*/  SYNCS.PHASECHK.TRANS64.TRYWAIT P1, [R2+URZ+0x38860], R3 ;  /* 0x03886003020075a7 */ /* 0x0022a4000802017f */
[----:B--2---:R-:W-:Y:S05]  /*18a30*/  @!P1 NANOSLEEP.SYNCS 0x989680 ;  /* 0x009896800000995d */ /* 0x004fea0003900000 */
[----:B------:R-:W2:Y:S02]  /*18a40*/  @!P1 SYNCS.PHASECHK.TRANS64 P1, [R2+URZ+0x38860], R3 ;  /* 0x03886003020095a7 */ /* 0x000ea4000802007f */
[----:B--2---:R-:W-:Y:S05]  /*18a50*/  @!P1 BRA `(.L_x_1146) ;  /* 0xfffffffc00f09947 */ /* 0x004fea000383ffff */
[----:B------:R-:W-:Y:S05]  /*18a60*/  BRA `(.L_x_1231) ;  /* 0xffffffdc00347947 */ /* 0x000fea000383ffff */
.L_x_1151:
[----:B------:R-:W-:Y:S01]  /*18a70*/  BSSY B0, `(.L_x_1232) ;  /* 0x0000008000007945 */ /* 0x000fe20003800000 */
[----:B------:R-:W-:Y:S02]  /*18a80*/  IMAD.MOV.U32 R13, RZ, RZ, R16 ;  /* 0x000000ffff0d7224 */ /* 0x000fe400078e0010 */
[----:B-1----:R-:W-:Y:S02]  /*18a90*/  IMAD.MOV.U32 R12, RZ, RZ, RZ ;  /* 0x000000ffff0c7224 */ /* 0x002fe400078e00ff */
[----:B------:R-:W-:Y:S02]  /*18aa0*/  IMAD.MOV.U32 R11, RZ, RZ, 0x1f ;  /* 0x0000001fff0b7424 */ /* 0x000fe400078e00ff */
[----:B0-----:R-:W-:-:S07]  /*18ab0*/  IMAD.MOV.U32 R15, RZ, RZ, -0x1 ;  /* 0xffffffffff0f7424 */ /* 0x001fce00078e00ff */
[----:B--2---:R-:W-:Y:S05]  /*18ac0*/  WARPSYNC.COLLECTIVE R15, `(.L_x_1233) ;  /* 0x000000000f087348 */ /* 0x004fea0003c00000 */
[----:B------:R0:W1:Y:S02]  /*18ad0*/  SHFL.IDX P6, R14, R13, R12, R11 ;  /* 0x0000000c0d0e7389 */ /* 0x00006400000c000b */
[----:B012---:R-:W-:Y:S01]  /*18ae0*/  ENDCOLLECTIVE ;  /* 0x000000000000791b */ /* 0x007fe20003800000 */
.L_x_1233:
[----:B------:R-:W-:Y:S05]  /*18af0*/  BSYNC B0 ;  /* 0x0000000000007941 */ /* 0x000fea0003800000 */
.L_x_1232:
[----:B------:R-:W-:Y:S02]  /*18b00*/  IMAD.MOV.U32 R13, RZ, RZ, R16 ;  /* 0x000000ffff0d7224 */ /* 0x000fe400078e0010 */
[----:B------:R-:W-:Y:S02]  /*18b10*/  IMAD.MOV.U32 R12, RZ, RZ, 0x1 ;  /* 0x00000001ff0c7424 */ /* 0x000fe400078e00ff */
[----:B------:R-:W-:Y:S02]  /*18b20*/  IMAD.MOV.U32 R11, RZ, RZ, 0x1f ;  /* 0x0000001fff0b7424 */ /* 0x000fe400078e00ff */
[----:B------:R-:W-:Y:S02]  /*18b30*/  IMAD.MOV.U32 R15, RZ, RZ, -0x1 ;  /* 0xffffffffff0f7424 */ /* 0x000fe400078e00ff */
[----:B------:R-:W-:-:S07]  /*18b40*/  IMAD.MOV.U32 R4, RZ, RZ, R14 ;  /* 0x000000ffff047224 */ /* 0x000fce00078e000e */
[----:B------:R-:W-:Y:S05]  /*18b50*/  WARPSYNC.COLLECTIVE R15, `(.L_x_1234) ;  /* 0x000000000f087348 */ /* 0x000fea0003c00000 */
[----:B------:R0:W1:Y:S02]  /*18b60*/  SHFL.IDX P6, R14, R13, R12, R11 ;  /* 0x0000000c0d0e7389 */ /* 0x00006400000c000b */
[----:B01----:R-:W-:Y:S01]  /*18b70*/  ENDCOLLECTIVE ;  /* 0x000000000000791b */ /* 0x003fe20003800000 */
.L_x_1234:
[----:B------:R-:W-:Y:S01]  /*18b80*/  MOV R6, R14 ;  /* 0x0000000e00067202 */ /* 0x000fe20000000f00 */
[----:B------:R-:W-:Y:S06]  /*18b90*/  BRA `(.L_x_1235) ;  /* 0xffffffe000807947 */ /* 0x000fec000383ffff */
.L_x_1154:
        /* <DEDUP_REMOVED lines=8> */
.L_x_1237:
[----:B------:R-:W-:Y:S05]  /*18c20*/  BSYNC B0 ;  /* 0x0000000000007941 */ /* 0x000fea0003800000 */
.L_x_1236:
        /* <DEDUP_REMOVED lines=10> */
.L_x_1238:
        /* <DEDUP_REMOVED lines=8> */
.L_x_1239:
        /* <DEDUP_REMOVED lines=8> */
.L_x_1240:
        /* <DEDUP_REMOVED lines=8> */
.L_x_1241:
        /* <DEDUP_REMOVED lines=8> */
.L_x_1242:
[----:B------:R-:W-:Y:S05]  /*18ed0*/  BRA `(.L_x_1243) ;  /* 0xffffffe000447947 */ /* 0x000fea000383ffff */
.L_x_1159:
[----:B------:R-:W-:Y:S01]  /*18ee0*/  BSSY B0, `(.L_x_1244) ;  /* 0x0000008000007945 */ /* 0x000fe20003800000 */
[----:B-----5:R-:W-:Y:S02]  /*18ef0*/  IMAD.MOV.U32 R13, RZ, RZ, R17 ;  /* 0x000000ffff0d7224 */ /* 0x020fe400078e0011 */
[----:B-1----:R-:W-:Y:S02]  /*18f00*/  IMAD.MOV.U32 R12, RZ, RZ, 0x1 ;  /* 0x00000001ff0c7424 */ /* 0x002fe400078e00ff */
[----:B------:R-:W-:Y:S02]  /*18f10*/  IMAD.MOV.U32 R11, RZ, RZ, RZ ;  /* 0x000000ffff0b7224 */ /* 0x000fe400078e00ff */
[----:B------:R-:W-:-:S07]  /*18f20*/  IMAD.MOV.U32 R15, RZ, RZ, -0x1 ;  /* 0xffffffffff0f7424 */ /* 0x000fce00078e00ff */
[----:B0-----:R-:W-:Y:S05]  /*18f30*/  WARPSYNC.COLLECTIVE R15, `(.L_x_1245) ;  /* 0x000000000f087348 */ /* 0x001fea0003c00000 */
[----:B------:R1:W2:Y:S02]  /*18f40*/  SHFL.UP P6, R14, R13, R12, R11 ;  /* 0x0400000c0d0e7389 */ /* 0x0002a400000c000b */
[----:B012---:R-:W-:Y:S01]  /*18f50*/  ENDCOLLECTIVE ;  /* 0x000000000000791b */ /* 0x007fe20003800000 */
.L_x_1245:
[----:B------:R-:W-:Y:S05]  /*18f60*/  BSYNC B0 ;  /* 0x0000000000007941 */ /* 0x000fea0003800000 */
.L_x_1244:
[C---:B------:R-:W-:Y:S01]  /*18f70*/  ISETP.NE.AND P0, PT, R7.reuse, RZ, PT ;  /* 0x000000ff0700720c */ /* 0x040fe20003f05270 */
[----:B------:R-:W-:Y:S01]  /*18f80*/  IMAD.MOV.U32 R12, RZ, RZ, 0x2 ;  /* 0x00000002ff0c7424 */ /* 0x000fe200078e00ff */
[----:B------:R-:W-:Y:S01]  /*18f90*/  MOV R15, 0xffffffff ;  /* 0xffffffff000f7802 */ /* 0x000fe20000000f00 */
[----:B------:R-:W-:Y:S01]  /*18fa0*/  IMAD.MOV.U32 R11, RZ, RZ, RZ ;  /* 0x000000ffff0b7224 */ /* 0x000fe200078e00ff */
[----:B------:R-:W-:Y:S02]  /*18fb0*/  SEL R2, R14, RZ, P0 ;  /* 0x000000ff0e027207 */ /* 0x000fe40000000000 */
[----:B------:R-:W-:-:S03]  /*18fc0*/  ISETP.GE.U32.AND P0, PT, R7, 0x2, PT ;  /* 0x000000020700780c */ /* 0x000fc60003f06070 */
[----:B------:R-:W-:-:S04]  /*18fd0*/  IMAD.IADD R2, R17, 0x1, R2 ;  /* 0x0000000111027824 */ /* 0x000fc800078e0202 */
[----:B------:R-:W-:-:S07]  /*18fe0*/  IMAD.MOV.U32 R13, RZ, RZ, R2 ;  /* 0x000000ffff0d7224 */ /* 0x000fce00078e0002 */
[----:B------:R-:W-:Y:S05]  /*18ff0*/  WARPSYNC.COLLECTIVE R15, `(.L_x_1246) ;  /* 0x000000000f087348 */ /* 0x000fea0003c00000 */
[----:B------:R0:W1:Y:S02]  /*19000*/  SHFL.UP P6, R14, R13, R12, R11 ;  /* 0x0400000c0d0e7389 */ /* 0x00006400000c000b */
[----:B01----:R-:W-:Y:S01]  /*19010*/  ENDCOLLECTIVE ;  /* 0x000000000000791b */ /* 0x003fe20003800000 */
.L_x_1246:
        /* <DEDUP_REMOVED lines=8> */
.L_x_1247:
        /* <DEDUP_REMOVED lines=8> */
.L_x_1248:
        /* <DEDUP_REMOVED lines=8> */
.L_x_1249:
        /* <DEDUP_REMOVED lines=8> */
.L_x_1250:
[----:B------:R-:W-:Y:S05]  /*19220*/  BRA `(.L_x_1251) ;  /* 0xffffffe000247947 */ /* 0x000fea000383ffff */
.L_x_1161:
[----:B------:R-:W-:Y:S01]  /*19230*/  BSSY B0, `(.L_x_1252) ;  /* 0x0000006000007945 */ /* 0x000fe20003800000 */
[----:B------:R-:W-:Y:S01]  /*19240*/  PLOP3.LUT P6, PT, P6, PT, PT, 0x8, 0x0 ;  /* 0x000000000000781c */ /* 0x000fe200037ce170 */
[----:B------:R-:W-:-:S12]  /*19250*/  IMAD.MOV.U32 R15, RZ, RZ, -0x1 ;  /* 0xffffffffff0f7424 */ /* 0x000fd800078e00ff */
[----:B01----:R-:W-:Y:S05]  /*19260*/  WARPSYNC.COLLECTIVE R15, `(.L_x_1253) ;  /* 0x000000000f087348 */ /* 0x003fea0003c00000 */
[----:B------:R-:W-:Y:S01]  /*19270*/  VOTE.ANY R14, PT, P6 ;  /* 0x00000000000e7806 */ /* 0x000fe200030e0100 */
[----:B01----:R-:W-:Y:S06]  /*19280*/  ENDCOLLECTIVE ;  /* 0x000000000000791b */ /* 0x003fec0003800000 */
.L_x_1253:
[----:B------:R-:W-:Y:S05]  /*19290*/  BSYNC B0 ;  /* 0x0000000000007941 */ /* 0x000fea0003800000 */
.L_x_1252:
        /* <DEDUP_REMOVED lines=9> */
.L_x_1254:
[----:B------:R-:W-:Y:S01]  /*19330*/  IMAD.MOV.U32 R17, RZ, RZ, R14 ;  /* 0x000000ffff117224 */ /* 0x000fe200078e000e */
[----:B------:R-:W-:Y:S06]  /*19340*/  BRA `(.L_x_1255) ;  /* 0xffffffe000147947 */ /* 0x000fec000383ffff */
.L_x_1163:
[----:B------:R-:W-:Y:S01]  /*19350*/  BSSY B0, `(.L_x_1256) ;  /* 0x0000007000007945 */ /* 0x000fe20003800000 */
[----:B------:R-:W-:Y:S02]  /*19360*/  IMAD.MOV.U32 R13, RZ, RZ, R2 ;  /* 0x000000ffff0d7224 */ /* 0x000fe400078e0002 */
[----:B------:R-:W-:Y:S02]  /*19370*/  IMAD.MOV.U32 R11, RZ, RZ, 0x1f ;  /* 0x0000001fff0b7424 */ /* 0x000fe400078e00ff */
[----:B------:R-:W-:-:S07]  /*19380*/  IMAD.MOV.U32 R15, RZ, RZ, -0x1 ;  /* 0xffffffffff0f7424 */ /* 0x000fce00078e00ff */
[----:B0-23--:R-:W-:Y:S05]  /*19390*/  WARPSYNC.COLLECTIVE R15, `(.L_x_1257) ;  /* 0x000000000f087348 */ /* 0x00dfea0003c00000 */
[----:B------:R1:W4:Y:S02]  /*193a0*/  SHFL.IDX P6, R14, R13, R12, R11 ;  /* 0x0000000c0d0e7389 */ /* 0x00032400000c000b */
[----:B01234-:R-:W-:Y:S01]  /*193b0*/  ENDCOLLECTIVE ;  /* 0x000000000000791b */ /* 0x01ffe20003800000 */
.L_x_1257:
[----:B------:R-:W-:Y:S05]  /*193c0*/  BSYNC B0 ;  /* 0x0000000000007941 */ /* 0x000fea0003800000 */
.L_x_1256:
[----:B------:R-:W-:Y:S05]  /*193d0*/  BRA `(.L_x_1162) ;  /* 0xffffffe0000c7947 */ /* 0x000fea000383ffff */
.L_x_1166:
[----:B0-----:R0:W2:Y:S02]  /*193e0*/  SYNCS.PHASECHK.TRANS64.TRYWAIT P0, [R0+URZ+0x38820], R3 ;  /* 0x03882003000075a7 */ /* 0x0010a4000800017f */
[----:B--2---:R-:W-:Y:S05]  /*193f0*/  @!P0 NANOSLEEP.SYNCS 0x989680 ;  /* 0x009896800000895d */ /* 0x004fea0003900000 */
[----:B------:R-:W2:Y:S02]  /*19400*/  @!P0 SYNCS.PHASECHK.TRANS64 P0, [R0+URZ+0x38820], R3 ;  /* 0x03882003000085a7 */ /* 0x000ea4000800007f */
[----:B--2---:R-:W-:Y:S05]  /*19410*/  @!P0 BRA `(.L_x_1166) ;  /* 0xfffffffc00f08947 */ /* 0x004fea000383ffff */
[----:B------:R-:W-:Y:S05]  /*19420*/  BRA `(.L_x_1258) ;  /* 0xffffffe000ec7947 */ /* 0x000fea000383ffff */
.L_x_1167:
[----:B------:R-:W2:Y:S01]  /*19430*/  S2R R2, SR_TID.X ;  /* 0x0000000000027919 */ /* 0x000ea20000002100 */
[----:B------:R-:W-:Y:S01]  /*19440*/  BSSY B0, `(.L_x_1259) ;  /* 0x000000a000007945 */ /* 0x000fe20003800000 */
[----:B-1----:R-:W-:Y:S02]  /*19450*/  IMAD.MOV.U32 R12, RZ, RZ, RZ ;  /* 0x000000ffff0c7224 */ /* 0x002fe400078e00ff */
        /* <DEDUP_REMOVED lines=8> */
.L_x_1260:
[----:B------:R-:W-:Y:S05]  /*194e0*/  BSYNC B0 ;  /* 0x0000000000007941 */ /* 0x000fea0003800000 */
.L_x_1259:
[----:B------:R-:W-:Y:S05]  /*194f0*/  BRA `(.L_x_1261) ;  /* 0xffffffe000d07947 */ /* 0x000fea000383ffff */
.L_x_1168:
[----:B------:R-:W-:Y:S01]  /*19500*/  BSSY B0, `(.L_x_1262) ;  /* 0x0000006000007945 */ /* 0x000fe20003800000 */
[----:B------:R-:W-:-:S07]  /*19510*/  IMAD.MOV.U32 R15, RZ, RZ, -0x1 ;  /* 0xffffffffff0f7424 */ /* 0x000fce00078e00ff */
[----:B012---:R-:W-:Y:S05]  /*19520*/  WARPSYNC.COLLECTIVE R15, `(.L_x_1263) ;  /* 0x000000000f0c7348 */ /* 0x007fea0003c00000 */
[----:B------:R-:W-:Y:S02]  /*19530*/  ELECT P6, UR62, PT ;  /* 0x00000000003e782f */ /* 0x000fe400038c0000 */
[----:B------:R-:W-:Y:S01]  /*19540*/  MOV R14, UR62 ;  /* 0x0000003e000e7c02 */ /* 0x000fe20008000f00 */
[----:B012---:R-:W-:Y:S10]  /*19550*/  ENDCOLLECTIVE ;  /* 0x000000000000791b */ /* 0x007ff40003800000 */
.L_x_1263:
[----:B------:R-:W-:Y:S05]  /*19560*/  BSYNC B0 ;  /* 0x0000000000007941 */ /* 0x000fea0003800000 */
.L_x_1262:
[----:B------:R-:W-:Y:S05]  /*19570*/  BRA `(.L_x_1264) ;  /* 0xffffffe000c47947 */ /* 0x000fea000383ffff */
.L_x_1170:
[----:B0-----:R0:W2:Y:S02]  /*19580*/  SYNCS.PHASECHK.TRANS64.TRYWAIT P0, [R6+URZ], R5 ;  /* 0x00000005060075a7 */ /* 0x0010a4000800017f */
[----:B--2---:R-:W-:Y:S05]  /*19590*/  @!P0 NANOSLEEP.SYNCS 0x989680 ;  /* 0x009896800000895d */ /* 0x004fea0003900000 */
[----:B------:R-:W2:Y:S02]  /*195a0*/  @!P0 SYNCS.PHASECHK.TRANS64 P0, [R6+URZ], R5 ;  /* 0x00000005060085a7 */ /* 0x000ea4000800007f */
[----:B--2---:R-:W-:Y:S05]  /*195b0*/  @!P0 BRA `(.L_x_1170) ;  /* 0xfffffffc00f08947 */ /* 0x004fea000383ffff */
[----:B------:R-:W-:Y:S05]  /*195c0*/  BRA `(.L_x_1265) ;  /* 0xffffffe400007947 */ /* 0x000fea000383ffff */
.L_x_1171:
[----:B--2---:R2:W3:Y:S02]  /*195d0*/  SYNCS.PHASECHK.TRANS64.TRYWAIT P0, [R7+URZ], R2 ;  /* 0x00000002070075a7 */ /* 0x0044e4000800017f */
[----:B---3--:R-:W-:Y:S05]  /*195e0*/  @!P0 NANOSLEEP.SYNCS 0x989680 ;  /* 0x009896800000895d */ /* 0x008fea0003900000 */
[----:B------:R-:W3:Y:S02]  /*195f0*/  @!P0 SYNCS.PHASECHK.TRANS64 P0, [R7+URZ], R2 ;  /* 0x00000002070085a7 */ /* 0x000ee4000800007f */
[----:B---3--:R-:W-:Y:S05]  /*19600*/  @!P0 BRA `(.L_x_1171) ;  /* 0xfffffffc00f08947 */ /* 0x008fea000383ffff */
[----:B------:R-:W-:Y:S05]  /*19610*/  BRA `(.L_x_1266) ;  /* 0xffffffe000f47947 */ /* 0x000fea000383ffff */
.L_x_1173:
[----:B---3--:R3:W4:Y:S02]  /*19620*/  SYNCS.PHASECHK.TRANS64.TRYWAIT P0, [R4+URZ], R5 ;  /* 0x00000005040075a7 */ /* 0x008724000800017f */
[----:B----4-:R-:W-:Y:S05]  /*19630*/  @!P0 NANOSLEEP.SYNCS 0x989680 ;  /* 0x009896800000895d */ /* 0x010fea0003900000 */
[----:B------:R-:W4:Y:S02]  /*19640*/  @!P0 SYNCS.PHASECHK.TRANS64 P0, [R4+URZ], R5 ;  /* 0x00000005040085a7 */ /* 0x000f24000800007f */
[----:B----4-:R-:W-:Y:S05]  /*19650*/  @!P0 BRA `(.L_x_1173) ;  /* 0xfffffffc00f08947 */ /* 0x010fea000383ffff */
[----:B------:R-:W-:Y:S05]  /*19660*/  BRA `(.L_x_1267) ;  /* 0xffffffe000fc7947 */ /* 0x000fea000383ffff */
.L_x_1268:
        /* <DEDUP_REMOVED lines=9> */
.L_x_4554:


//--------------------- .text._ZN7cutlass13device_kernelIN5flash11enable_sm90INS1_16FlashAttnFwdSm90INS1_25CollectiveMainloopFwdSm90ILi2EN4cute5tupleIJNS5_1CILi1EEES8_S8_EEENS6_IJNS7_ILi64EEESA_SA_EEELi512ENS_10bfloat16_tEfNS_4arch4Sm90ELb0ELb1ELb0ELb0ELb0ELb0ELb0ELb0ELb0ELb0ELb0ELb0EEENS1_21CollectiveEpilogueFwdINS6_IJSA_NS7_ILi512EEESA_EEES9_SC_SE_Li256ELb0ELb0ELb0ELb0EEENS1_30DynamicPersistentTileSchedulerILi256ELi32ELb0ELb0ELb1EEEEEEEEEvNT_6ParamsE --------------------------
	.section	.text._ZN7cutlass13device_kernelIN5flash11enable_sm90INS1_16FlashAttnFwdSm90INS1_25CollectiveMainloopFwdSm90ILi2EN4cute5tupleIJNS5_1CILi1EEES8_S8_EEENS6_IJNS7_ILi64EEESA_SA_EEELi512ENS_10bfloat16_tEfNS_4arch4Sm90ELb0ELb1ELb0ELb0ELb0ELb0ELb0ELb0ELb0ELb0ELb0ELb0EEENS1_21CollectiveEpilogueFwdINS6_IJSA_NS7_ILi512EEESA_EEES9_SC_SE_Li256ELb0ELb0ELb0ELb0EEENS1_30DynamicPersistentTileSchedulerILi256ELi32ELb0ELb0ELb1EEEEEEEEEvNT_6ParamsE,"ax",@progbits
	.align	128
.text._ZN7cutlass13device_kernelIN5flash11enable_sm90INS1_16FlashAttnFwdSm90INS1_25CollectiveMainloopFwdSm90ILi2EN4cute5tupleIJNS5_1CILi1EEES8_S8_EEENS6_IJNS7_ILi64EEESA_SA_EEELi512ENS_10bfloat16_tEfNS_4arch4Sm90ELb0ELb1ELb0ELb0ELb0ELb0ELb0ELb0ELb0ELb0ELb0ELb0EEENS1_21CollectiveEpilogueFwdINS6_IJSA_NS7_ILi512EEESA_EEES9_SC_SE_Li256ELb0ELb0ELb0ELb0EEENS1_30DynamicPersistentTileSchedulerILi256ELi32ELb0ELb0ELb1EEEEEEEEEvNT_6ParamsE:
        .type           _ZN7cutlass13device_kernelIN5flash11enable_sm90INS1_16FlashAttnFwdSm90INS1_25CollectiveMainloopFwdSm90ILi2EN4cute5tupleIJNS5_1CILi1EEES8_S8_EEENS6_IJNS7_ILi64EEESA_SA_EEELi512ENS_10bfloat16_tEfNS_4arch4Sm90ELb0ELb1ELb0ELb0ELb0ELb0ELb0ELb0ELb0ELb0ELb0ELb0EEENS1_21CollectiveEpilogueFwdINS6_IJSA_NS7_ILi512EEESA_EEES9_SC_SE_Li256ELb0ELb0ELb0ELb0EEENS1_30DynamicPersistentTileSchedulerILi256ELi32ELb0ELb0ELb1EEEEEEEEEvNT_6ParamsE,@function
        .size           _ZN7cutlass13device_kernelIN5flash11enable_sm90INS1_16FlashAttnFwdSm90INS1_25CollectiveMainloopFwdSm90ILi2EN4cute5tupleIJNS5_1CILi1EEES8_S8_EEENS6_IJNS7_ILi64EEESA_SA_EEELi512ENS_10bfloat16_tEfNS_4arch4Sm90ELb0ELb1ELb0ELb0ELb0ELb0ELb0ELb0ELb0ELb0ELb0ELb0EEENS1_21CollectiveEpilogueFwdINS6_IJSA_NS7_ILi512EEESA_EEES9_SC_SE_Li256ELb0ELb0ELb0ELb0EEENS1_30DynamicPersistentTileSchedulerILi256ELi32ELb0ELb0ELb1EEEEEEEEEvNT_6ParamsE,(.L_x_4555 - _ZN7cutlass13device_kernelIN5flash11enable_sm90INS1_16FlashAttnFwdSm90INS1_25CollectiveMainloopFwdSm90ILi2EN4cute5tupleIJNS5_1CILi1EEES8_S8_EEENS6_IJNS7_ILi64EEESA_SA_EEELi512ENS_10bfloat16_tEfNS_4arch4Sm90ELb0ELb1ELb0ELb0ELb0ELb0ELb0ELb0ELb0ELb0ELb0ELb0EEENS1_21CollectiveEpilogueFwdINS6_IJSA_NS7_ILi512EEESA_EEES9_SC_SE_Li256ELb0ELb0ELb0ELb0EEENS1_30DynamicPersistentTileSchedulerILi256ELi32ELb0ELb0ELb1EEEEEEEEEvNT_6ParamsE)
        .other          _ZN7cutlass13device_kernelIN5flash11enable_sm90INS1_16FlashAttnFwdSm90INS1_25CollectiveMainloopFwdSm90ILi2EN4cute5tupleIJNS5_1CILi1EEES8_S8_EEENS6_IJNS7_ILi64EEESA_SA_EEELi512ENS_10bfloat16_tEfNS_4arch4Sm90ELb0ELb1ELb0ELb0ELb0ELb0ELb0ELb0ELb0ELb0ELb0ELb0EEENS1_21CollectiveEpilogueFwdINS6_IJSA_NS7_ILi512EEESA_EEES9_SC_SE_Li256ELb0ELb0ELb0ELb0EEENS1_30DynamicPersistentTileSchedulerILi256ELi32ELb0ELb0ELb1EEEEEEEEEvNT_6ParamsE,@"STO_CUDA_ENTRY STV_DEFAULT"
_ZN7cutlass13device_kernelIN5flash11enable_sm90INS1_16FlashAttnFwdSm90INS1_25CollectiveMainloopFwdSm90ILi2EN4cute5tupleIJNS5_1CILi1EEES8_S8_EEENS6_IJNS7_ILi64EEESA_SA_EEELi512ENS_10bfloat16_tEfNS_4arch4Sm90ELb0ELb1ELb0ELb0ELb0ELb0ELb0ELb0ELb0ELb0ELb0ELb0EEENS1_21CollectiveEpilogueFwdINS6_IJSA_NS7_ILi512EEESA_EEES9_SC_SE_Li256ELb0ELb0ELb0ELb0EEENS1_30DynamicPersistentTileSchedulerILi256ELi32ELb0ELb0ELb1EEEEEEEEEvNT_6ParamsE:
[----:B------:R-:W1:Y:S01]  /*0000*/  LDC R1, c[0x0][0x28] ;  /* 0x00000a00ff017b82 */ /* 0x000e620000000800 */
[----:B------:R-:W2:Y:S01]  /*0010*/  S2R R19, SR_TID.X ;  /* 0x0000000000137919 */ /* 0x000ea20000002100 */
[----:B------:R-:W-:Y:S01]  /*0020*/  ELECT P0, URZ, PT ;  /* 0x00000000003f782f */ /* 0x000fe20003800000 */
[----:B------:R-:W-:Y:S01]  /*0030*/  BSSY B0, `(.L_x_1269) ;  /* 0x0000014000007945 */ /* 0x000fe20003800000 */
[----:B--2---:R-:W-:-:S05]  /*0040*/  SHF.R.U32.HI R0, RZ, 0x5, R19 ;  /* 0x00000005ff007819 */ /* 0x004fca0000011613 */
[----:B------:R-:W2:Y:S02]  /*0050*/  SHFL.IDX PT, R2, R0, RZ, 0x1f ;  /* 0x00001fff00027589 */ /* 0x000ea400000e0000 */
[----:B--2---:R-:W-:Y:S02]  /*0060*/  ISETP.EQ.AND P0, PT, R2, RZ, P0 ;  /* 0x000000ff0200720c */ /* 0x004fe40000702270 */
[----:B------:R-:W-:-:S11]  /*0070*/  SHF.R.U32.HI R2, RZ, 0x7, R19 ;  /* 0x00000007ff027819 */ /* 0x000fd60000011613 */
[----:B-1----:R-:W-:Y:S05]  /*0080*/  @!P0 BRA `(.L_x_1270) ;  /* 0x0000000000388947 */ /* 0x002fea0003800000 */
        /* <DEDUP_REMOVED lines=14> */
.L_x_1270:
[----:B------:R-:W-:Y:S05]  /*0170*/  BSYNC B0 ;  /* 0x0000000000007941 */ /* 0x000fea0003800000 */
.L_x_1269:
        /* <DEDUP_REMOVED lines=33> */
.L_x_1271:
        /* <DEDUP_REMOVED lines=22> */
.L_x_1272:
        /* <DEDUP_REMOVED lines=18> */
.L_x_1273:
        /* <DEDUP_REMOVED lines=22> */
.L_x_1274:
        /* <DEDUP_REMOVED lines=22> */
.L_x_1275:
[----:B------:R-:W-:Y:S01]  /*08d0*/  PLOP3.LUT P0, PT, PT, PT, UP0, 0x80, 0x0 ;  /* 0x000000000000781c */ /* 0x000fe20003f0f008 */
[----:B------:R-:W-:Y:S01]  /*08e0*/  UMOV UR36, 0x1 ;  /* 0x0000000100247882 */ /* 0x000fe20000000000 */
[----:B------:R-:W-:Y:S01]  /*08f0*/  NOP ;  /* 0x0000000000007918 */ /* 0x000fe20000000000 */
[----:B------:R-:W-:Y:S01]  /*0900*/  USEL UR36, UR36, 0x2, !UP0 ;  /* 0x0000000224247887 */ /* 0x000fe2000c000000 */
[----:B------:R-:W-:Y:S01]  /*0910*/  ULDC.64 UR50, c[0x0][0x208] ;  /* 0x0000820000327ab9 */ /* 0x000fe20000000a00 */
[----:B-123--:R-:W-:Y:S08]  /*0920*/  BAR.SYNC.DEFER_BLOCKING 0x0 ;  /* 0x0000000000007b1d */ /* 0x00eff00000010000 */
[----:B------:R-:W-:Y:S05]  /*0930*/  @!P0 BRA `(.L_x_1276) ;  /* 0x000000d800108947 */ /* 0x000fea0003800000 */
.L_x_1277:
[----:B------:R-:W-:-:S08]  /*0940*/  NOP ;  /* 0x0000000000007918 */ /* 0x000fd00000000000 */
[----:B------:R-:W1:Y:S02]  /*0950*/  USETMAXREG.TRY_ALLOC.CTAPOOL UP0, 0xf0 ;  /* 0x000000f0000079c8 */ /* 0x000e640008000600 */
[----:B-1----:R-:W-:-:S13]  /*0960*/  PLOP3.LUT P0, PT, PT, PT, UP0, 0x80, 0x0 ;  /* 0x000000000000781c */ /* 0x002fda0003f0f008 */
[----:B------:R-:W-:Y:S05]  /*0970*/  @!P0 BRA `(.L_x_1277) ;  /* 0xfffffffc00f08947 */ /* 0x000fea000383ffff */
[----:B------:R-:W-:Y:S01]  /*0980*/  LOP3.LUT R0, R19, 0xffffff80, RZ, 0xc0, !PT ;  /* 0xffffff8013007812 */ /* 0x000fe200078ec0ff */
[----:B------:R-:W1:Y:S08]  /*0990*/  S2UR UR4, SR_CTAID.X ;  /* 0x00000000000479c3 */ /* 0x000e700000002500 */
[----:B------:R-:W-:Y:S06]  /*09a0*/  BAR.ARV 0x4, 0x120 ;  /* 0x0104800000007b1d */ /* 0x000fec0000002000 */
[----:B------:R-:W-:-:S02]  /*09b0*/  ISETP.NE.AND P0, PT, R0, 0x80, PT ;  /* 0x000000800000780c */ /* 0x000fc40003f05270 */
[----:B------:R-:W1:Y:S11]  /*09c0*/  LDC R0, c[0x0][0xda8] ;  /* 0x00036a00ff007b82 */ /* 0x000e760000000800 */
        /* <DEDUP_REMOVED lines=17> */
[--C-:B------:R-:W-:Y:S02]  /*0ae0*/  SHF.R.S32.HI R189, RZ, 0x5, R4.reuse ;  /* 0x00000005ffbd7819 */ /* 0x100fe40000011404 */
[----:B------:R-:W-:Y:S02]  /*0af0*/  SHF.R.S32.HI R6, RZ, 0x1f, R4 ;  /* 0x0000001fff067819 */ /* 0x000fe40000011404 */
[----:B------:R-:W-:Y:S02]  /*0b00*/  LOP3.LUT R4, R2, 0xfffffff0, RZ, 0xc0, !PT ;  /* 0xfffffff002047812 */ /* 0x000fe400078ec0ff */
[----:B------:R-:W-:Y:S02]  /*0b10*/  LEA.HI R3, R0, R191, RZ, 0x7 ;  /* 0x000000bf00037211 */ /* 0x000fe400078f38ff */
[----:B------:R-:W-:Y:S01]  /*0b20*/  SHF.R.S32.HI R7, RZ, 0x4, R2 ;  /* 0x00000004ff077819 */ /* 0x000fe20000011402 */
[----:B------:R-:W-:Y:S01]  /*0b30*/  IMAD.IADD R5, R191, 0x1, -R4 ;  /* 0x00000001bf057824 */ /* 0x000fe200078e0a04 */
[----:B------:R-:W-:-:S02]  /*0b40*/  LOP3.LUT R8, R3, 0xffffff80, RZ, 0xc0, !PT ;  /* 0xffffff8003087812 */ /* 0x000fc400078ec0ff */
[----:B------:R-:W-:Y:S01]  /*0b50*/  LEA.HI R2, R2, R7, RZ, 0x1 ;  /* 0x0000000702027211 */ /* 0x000fe200078f08ff */
[----:B-1----:R-:W-:Y:S01]  /*0b60*/  ULEA UR48, UR5, UR48, 0x18 ;  /* 0x0000003005307291 */ /* 0x002fe2000f8ec03f */
[----:B------:R-:W-:Y:S01]  /*0b70*/  SHF.R.S32.HI R10, RZ, 0x1f, R5 ;  /* 0x0000001fff0a7819 */ /* 0x000fe20000011405 */
[----:B------:R-:W-:Y:S01]  /*0b80*/  IMAD.IADD R8, R191, 0x1, -R8 ;  /* 0x00000001bf087824 */ /* 0x000fe200078e0a08 */
[----:B------:R-:W-:Y:S02]  /*0b90*/  LEA.HI R6, R6, R189, RZ, 0x2 ;  /* 0x000000bd06067211 */ /* 0x000fe400078f10ff */
[----:B------:R-:W-:Y:S02]  /*0ba0*/  LEA.HI R12, R10, R5, RZ, 0x3 ;  /* 0x000000050a0c7211 */ /* 0x000fe400078f18ff */
[----:B------:R-:W-:Y:S02]  /*0bb0*/  SHF.R.S32.HI R9, RZ, 0x1f, R8 ;  /* 0x0000001fff097819 */ /* 0x000fe40000011408 */
[C---:B------:R-:W-:Y:S01]  /*0bc0*/  LOP3.LUT R14, R12.reuse, 0xfffffff8, RZ, 0xc0, !PT ;  /* 0xfffffff80c0e7812 */ /* 0x040fe200078ec0ff */
[----:B------:R-:W-:Y:S01]  /*0bd0*/  IMAD.SHL.U32 R12, R12, 0x40, RZ ;  /* 0x000000400c0c7824 */ /* 0x000fe200078e00ff */
[----:B------:R-:W-:-:S02]  /*0be0*/  SHF.R.S32.HI R188, RZ, 0x7, R3 ;  /* 0x00000007ffbc7819 */ /* 0x000fc40000011403 */
[----:B------:R-:W-:Y:S01]  /*0bf0*/  LOP3.LUT R2, R2, 0x1ffffffe, RZ, 0xc0, !PT ;  /* 0x1ffffffe02027812 */ /* 0x000fe200078ec0ff */
[----:B------:R-:W-:Y:S01]  /*0c00*/  IMAD.IADD R14, R5, 0x1, -R14 ;  /* 0x00000001050e7824 */ /* 0x000fe200078e0a0e */
[----:B------:R-:W-:Y:S01]  /*0c10*/  LOP3.LUT R6, R6, 0x3ffffc, RZ, 0xc0, !PT ;  /* 0x003ffffc06067812 */ /* 0x000fe200078ec0ff */
[----:B------:R-:W-:Y:S01]  /*0c20*/  IMAD R13, R188, 0x100, R5 ;  /* 0x00000100bc0d7824 */ /* 0x000fe200078e0205 */
[----:B------:R-:W-:Y:S01]  /*0c30*/  LEA.HI R4, R9, R8, RZ, 0x2 ;  /* 0x0000000809047211 */ /* 0x000fe200078f10ff */
[----:B------:R-:W-:Y:S01]  /*0c40*/  IMAD.IADD R2, R7, 0x1, -R2 ;  /* 0x0000000107027824 */ /* 0x000fe200078e0a02 */
[----:B------:R-:W-:Y:S02]  /*0c50*/  IADD3 R6, R189, -R6, RZ ;  /* 0x80000006bd067210 */ /* 0x000fe40007ffe0ff */
[--C-:B------:R-:W-:Y:S01]  /*0c60*/  SHF.R.S32.HI R10, RZ, 0x2, R4.reuse ;  /* 0x00000002ff0a7819 */ /* 0x100fe20000011404 */
[----:B------:R-:W-:Y:S01]  /*0c70*/  IMAD.SHL.U32 R2, R2, 0x8, RZ ;  /* 0x0000000802027824 */ /* 0x000fe200078e00ff */
[----:B------:R-:W-:Y:S01]  /*0c80*/  SHF.R.S32.HI R11, RZ, 0x1f, R4 ;  /* 0x0000001fff0b7819 */ /* 0x000fe20000011404 */
[----:B------:R-:W-:Y:S01]  /*0c90*/  IMAD R13, R6, 0x10, R13 ;  /* 0x00000010060d7824 */ /* 0x000fe200078e020d */
[----:B------:R-:W-:Y:S01]  /*0ca0*/  LOP3.LUT R5, R4, 0x7ffffffc, RZ, 0xc0, !PT ;  /* 0x7ffffffc04057812 */ /* 0x000fe200078ec0ff */
[----:B------:R-:W-:Y:S01]  /*0cb0*/  IMAD.SHL.U32 R4, R14, 0x40, RZ ;  /* 0x000000400e047824 */ /* 0x000fe200078e00ff */
[----:B------:R-:W-:Y:S01]  /*0cc0*/  LEA.HI R9, R9, R8, RZ, 0x5 ;  /* 0x0000000809097211 */ /* 0x000fe200078f28ff */
[----:B------:R-:W-:Y:S01]  /*0cd0*/  IMAD.U32 R190, R13, 0x40, R2 ;  /* 0x000000400dbe7824 */ /* 0x000fe200078e0002 */
[----:B------:R-:W-:-:S02]  /*0ce0*/  IADD3 R8, R8, -R5, RZ ;  /* 0x8000000508087210 */ /* 0x000fc40007ffe0ff */
[----:B------:R-:W-:Y:S02]  /*0cf0*/  LOP3.LUT R5, R4, 0x1c0, RZ, 0xc0, !PT ;  /* 0x000001c004057812 */ /* 0x000fe400078ec0ff */
[----:B------:R-:W-:Y:S02]  /*0d00*/  LOP3.LUT R12, R12, 0x7ffffe00, RZ, 0xc0, !PT ;  /* 0x7ffffe000c0c7812 */ /* 0x000fe400078ec0ff */
[----:B------:R-:W-:Y:S02]  /*0d10*/  LOP3.LUT R2, R5, 0x8, R2, 0xf8, !PT ;  /* 0x0000000805027812 */ /* 0x000fe400078ef802 */
[----:B------:R-:W-:Y:S01]  /*0d20*/  SHF.R.U32.HI R5, RZ, 0x3, R5 ;  /* 0x00000003ff057819 */ /* 0x000fe20000011605 */
[----:B------:R-:W-:Y:S01]  /*0d30*/  IMAD R12, R189, 0x400, R12 ;  /* 0x00000400bd0c7824 */ /* 0x000fe200078e020c */
[----:B------:R-:W-:Y:S02]  /*0d40*/  R2P PR, R14, 0x6 ;  /* 0x000000060e007804 */ /* 0x000fe40000000000 */
[----:B------:R-:W-:-:S02]  /*0d50*/  LOP3.LUT R5, R2, R5, RZ, 0x3c, !PT ;  /* 0x0000000502057212 */ /* 0x000fc400078e3cff */
[----:B------:R-:W-:Y:S02]  /*0d60*/  LEA.HI R11, R11, R10, RZ, 0x3 ;  /* 0x0000000a0b0b7211 */ /* 0x000fe400078f18ff */
[----:B------:R-:W-:Y:S01]  /*0d70*/  LEA.HI R0, R0, R191, RZ, 0x3 ;  /* 0x000000bf00007211 */ /* 0x000fe200078f18ff */
[----:B------:R-:W-:Y:S01]  /*0d80*/  IMAD.IADD R5, R12, 0x1, R5 ;  /* 0x000000010c057824 */ /* 0x000fe200078e0205 */
[----:B------:R-:W-:Y:S02]  /*0d90*/  LEA.HI R3, R3, R188, RZ, 0x1 ;  /* 0x000000bc03037211 */ /* 0x000fe400078f08ff */
[----:B------:R-:W-:Y:S02]  /*0da0*/  LOP3.LUT R11, R11, 0xfffffff8, RZ, 0xc0, !PT ;  /* 0xfffffff80b0b7812 */ /* 0x000fe400078ec0ff */
[----:B------:R-:W-:Y:S02]  /*0db0*/  LEA R18, R5, UR48, 0x1 ;  /* 0x0000003005127c11 */ /* 0x000fe4000f8e08ff */
[----:B------:R-:W-:Y:S01]  /*0dc0*/  LOP3.LUT R2, R0, 0x1ffffff8, RZ, 0xc0, !PT ;  /* 0x1ffffff800027812 */ /* 0x000fe200078ec0ff */
[----:B------:R-:W-:Y:S01]  /*0dd0*/  IMAD.IADD R16, R10, 0x1, -R11 ;  /* 0x000000010a107824 */ /* 0x000fe200078e0a0b */
[----:B------:R-:W-:Y:S01]  /*0de0*/  LOP3.LUT R3, R3, 0xfffffe, RZ, 0xc0, !PT ;  /* 0x00fffffe03037812 */ /* 0x000fe200078ec0ff */
[C---:B------:R-:W-:Y:S01]  /*0df0*/  VIADD R19, R18.reuse, 0x26820 ;  /* 0x0002682012137836 */ /* 0x040fe20000000000 */
[----:B------:R-:W-:Y:S01]  /*0e00*/  IADD3 R23, R18, 0x26800, RZ ;  /* 0x0002680012177810 */ /* 0x000fe20007ffe0ff */
[----:B------:R-:W-:Y:S01]  /*0e10*/  IMAD.IADD R2, R191, 0x1, -R2 ;  /* 0x00000001bf027824 */ /* 0x000fe200078e0a02 */
[----:B------:R-:W-:Y:S01]  /*0e20*/  SEL R22, R22, 0xffffffc0, !P2 ;  /* 0xffffffc016167807 */ /* 0x000fe20005000000 */
[----:B------:R-:W-:Y:S01]  /*0e30*/  IMAD.IADD R3, R188, 0x1, -R3 ;  /* 0x00000001bc037824 */ /* 0x000fe200078e0a03 */
[----:B------:R-:W-:Y:S01]  /*0e40*/  SHF.R.S32.HI R9, RZ, 0x5, R9 ;  /* 0x00000005ff097819 */ /* 0x000fe20000011409 */
[----:B------:R-:W-:Y:S01]  /*0e50*/  @P1 VIADD R19, R23, 0xffffffe0 ;  /* 0xffffffe017131836 */ /* 0x000fe20000000000 */
[----:B------:R-:W-:Y:S01]  /*0e60*/  SHF.R.S32.HI R186, RZ, 0x3, R0 ;  /* 0x00000003ffba7819 */ /* 0x000fe20000011400 */
[----:B------:R-:W-:Y:S01]  /*0e70*/  IMAD.SHL.U32 R184, R2, 0x8, RZ ;  /* 0x0000000802b87824 */ /* 0x000fe200078e00ff */
[----:B------:R-:W-:Y:S01]  /*0e80*/  LEA R16, R9, R16, 0x4 ;  /* 0x0000001009107211 */ /* 0x000fe200078e20ff */
[----:B------:R-:W-:Y:S01]  /*0e90*/  IMAD.IADD R23, R23, 0x1, R22 ;  /* 0x0000000117177824 */ /* 0x000fe200078e0216 */
[----:B------:R-:W-:Y:S01]  /*0ea0*/  SHF.L.U32 R17, R3, 0x8, RZ ;  /* 0x0000000803117819 */ /* 0x000fe200000006ff */
[----:B------:R-:W-:-:S02]  /*0eb0*/  IMAD.SHL.U32 R2, R8, 0x2, RZ ;  /* 0x0000000208027824 */ /* 0x000fc400078e00ff */
[----:B------:R-:W-:-:S07]  /*0ec0*/  IMAD.IADD R22, R22, 0x1, R19 ;  /* 0x0000000116167824 */ /* 0x000fce00078e0213 */
.L_x_1382:
[----:B------:R-:W-:Y:S01]  /*0ed0*/  ULDC UR5, c[0x0][0xdd0] ;  /* 0x0003740000057ab9 */ /* 0x000fe20000000800 */
[----:B-1----:R-:W1:Y:S01]  /*0ee0*/  LDC R0, c[0x0][0xde8] ;  /* 0x00037a00ff007b82 */ /* 0x002e620000000800 */
[----:B------:R-:W-:Y:S01]  /*0ef0*/  UISETP.NE.AND UP0, UPT, UR5, 0x1, UPT ;  /* 0x000000010500788c */ /* 0x000fe2000bf05270 */
[----:B------:R-:W-:-:S10]  /*0f00*/  UMOV UR8, UR4 ;  /* 0x0000000400087c82 */ /* 0x000fd40008000000 */
[----:B------:R-:W-:Y:S01]  /*0f10*/  @UP0 ULDC UR6, c[0x0][0xdd4] ;  /* 0x0003750000060ab9 */ /* 0x000fe20000000800 */
[----:B------:R-:W-:Y:S01]  /*0f20*/  @UP0 ULDC UR9, c[0x0][0xdd8] ;  /* 0x0003760000090ab9 */ /* 0x000fe20000000800 */
[----:B------:R-:W-:-:S04]  /*0f30*/  UIMAD.WIDE.U32 UR6, UR4, UR6, URZ ;  /* 0x00000006040672a5 */ /* 0x000fc8000f8e003f */
[----:B------:R-:W-:-:S04]  /*0f40*/  @UP0 USHF.R.U32.HI UR8, URZ, UR9, UR7 ;  /* 0x000000093f080299 */ /* 0x000fc80008011607 */
[----:B------:R-:W-:Y:S02]  /*0f50*/  UIADD3 UR6, -UR8, URZ, URZ ;  /* 0x0000003f08067290 */ /* 0x000fe4000fffe13f */
[----:B-1----:R-:W-:Y:S02]  /*0f60*/  ISETP.LE.AND P0, PT, R0, UR8, PT ;  /* 0x0000000800007c0c */ /* 0x002fe4000bf03270 */
[----:B------:R-:W-:-:S11]  /*0f70*/  UIMAD UR7, UR5, UR6, UR4 ;  /* 0x00000006050772a4 */ /* 0x000fd6000f8e0204 */
[----:B--2---:R-:W-:Y:S05]  /*0f80*/  @!P0 BRA `(.L_x_1278) ;  /* 0x0000000000208947 */ /* 0x004fea0003800000 */
[----:B------:R-:W-:Y:S01]  /*0f90*/  ULDC UR6, c[0x0][0xddc] ;  /* 0x0003770000067ab9 */ /* 0x000fe20000000800 */
[----:B------:R-:W-:Y:S01]  /*0fa0*/  UMOV UR40, UR7 ;  /* 0x0000000700287c82 */ /* 0x000fe20008000000 */
[----:B------:R-:W-:-:S11]  /*0fb0*/  UISETP.NE.AND UP0, UPT, UR6, 0x1, UPT ;  /* 0x000000010600788c */ /* 0x000fd6000bf05270 */
[----:B------:R-:W-:Y:S02]  /*0fc0*/  @UP0 ULDC.64 UR10, c[0x0][0xde0] ;  /* 0x00037800000a0ab9 */ /* 0x000fe40000000a00 */
[----:B------:R-:W-:-:S04]  /*0fd0*/  UIMAD.WIDE.U32 UR4, UR7, UR10, URZ ;  /* 0x0000000a070472a5 */ /* 0x000fc8000f8e003f */
[----:B------:R-:W-:-:S04]  /*0fe0*/  @UP0 USHF.R.U32.HI UR40, URZ, UR11, UR5 ;  /* 0x0000000b3f280299 */ /* 0x000fc80008011605 */
[----:B------:R-:W-:Y:S01]  /*0ff0*/  UIMAD UR4, UR40, UR6, URZ ;  /* 0x00000006280472a4 */ /* 0x000fe2000f8e023f */
[----:B------:R-:W-:Y:S11]  /*1000*/  BRA `(.L_x_1279) ;  /* 0x00000000001c7947 */ /* 0x000ff60003800000 */
.L_x_1278:
[----:B------:R-:W-:Y:S01]  /*1010*/  ULDC UR6, c[0x0][0xdc4] ;  /* 0x0003710000067ab9 */ /* 0x000fe20000000800 */
[----:B------:R-:W-:Y:S01]  /*1020*/  UMOV UR40, UR7 ;  /* 0x0000000700287c82 */ /* 0x000fe20008000000 */
[----:B------:R-:W-:-:S11]  /*1030*/  UISETP.NE.AND UP0, UPT, UR6, 0x1, UPT ;  /* 0x000000010600788c */ /* 0x000fd6000bf05270 */
[----:B------:R-:W-:Y:S02]  /*1040*/  @UP0 ULDC.64 UR10, c[0x0][0xdc8] ;  /* 0x00037200000a0ab9 */ /* 0x000fe40000000a00 */
[----:B------:R-:W-:-:S04]  /*1050*/  UIMAD.WIDE.U32 UR4, UR7, UR10, URZ ;  /* 0x0000000a070472a5 */ /* 0x000fc8000f8e003f */
[----:B------:R-:W-:-:S04]  /*1060*/  @UP0 USHF.R.U32.HI UR40, URZ, UR11, UR5 ;  /* 0x0000000b3f280299 */ /* 0x000fc80008011605 */
[----:B------:R-:W-:-:S12]  /*1070*/  UIMAD UR4, UR40, UR6, URZ ;  /* 0x00000006280472a4 */ /* 0x000fd8000f8e023f */
.L_x_1279:
[----:B------:R-:W-:Y:S01]  /*1080*/  ULDC UR43, c[0x0][0xdb8] ;  /* 0x00036e00002b7ab9 */ /* 0x000fe20000000800 */
[----:B------:R-:W-:Y:S01]  /*1090*/  ULDC.64 UR10, c[0x0][0x3f8] ;  /* 0x0000fe00000a7ab9 */ /* 0x000fe20000000a00 */
[----:B------:R-:W-:Y:S02]  /*10a0*/  ULOP3.LUT UR5, URZ, UR40, URZ, 0x33, !UPT ;  /* 0x000000283f057292 */ /* 0x000fe4000f8e333f */
[----:B------:R-:W-:Y:S02]  /*10b0*/  UISETP.NE.AND UP1, UPT, UR43, 0x1, UPT ;  /* 0x000000012b00788c */ /* 0x000fe4000bf25270 */
[----:B------:R-:W-:Y:S01]  /*10c0*/  UISETP.NE.U32.AND UP0, UPT, UR10, URZ, UPT ;  /* 0x0000003f0a00728c */ /* 0x000fe2000bf05070 */
[----:B------:R-:W-:Y:S01]  /*10d0*/  ULDC UR6, c[0x0][0xdac] ;  /* 0x00036b0000067ab9 */ /* 0x000fe20000000800 */
[----:B------:R-:W-:Y:S02]  /*10e0*/  UIADD3 UR4, UR7, -UR4, URZ ;  /* 0x8000000407047290 */ /* 0x000fe4000fffe03f */
[----:B------:R-:W-:-:S02]  /*10f0*/  UIADD3 UR5, UR5, UR6, URZ ;  /* 0x0000000605057290 */ /* 0x000fc4000fffe03f */
[----:B------:R-:W-:Y:S01]  /*1100*/  UISETP.NE.AND.EX UP0, UPT, UR11, URZ, UPT, UP0 ;  /* 0x0000003f0b00728c */ /* 0x000fe2000bf05300 */
[----:B------:R-:W-:Y:S01]  /*1110*/  ULDC UR12, c[0x0][0xdc4] ;  /* 0x00037100000c7ab9 */ /* 0x000fe20000000800 */
[----:B------:R-:W-:Y:S01]  /*1120*/  ULDC UR49, c[0x0][0x404] ;  /* 0x0001010000317ab9 */ /* 0x000fe20000000800 */
[----:B------:R-:W-:Y:S02]  /*1130*/  UISETP.NE.AND UP2, UPT, UR46, 0x1, UPT ;  /* 0x000000012e00788c */ /* 0x000fe4000bf45270 */
[----:B------:R-:W-:Y:S01]  /*1140*/  USHF.L.U32 UR42, UR5, 0x6, URZ ;  /* 0x00000006052a7899 */ /* 0x000fe2000800063f */
[----:B------:R-:W-:Y:S01]  /*1150*/  ULDC UR10, c[0x0][0x288] ;  /* 0x0000a200000a7ab9 */ /* 0x000fe20000000800 */
[----:B------:R-:W-:Y:S02]  /*1160*/  UIMAD UR12, UR8, UR12, UR4 ;  /* 0x0000000c080c72a4 */ /* 0x000fe4000f8e0204 */
[----:B------:R-:W-:Y:S01]  /*1170*/  PLOP3.LUT P0, PT, PT, PT, UP2, 0x80, 0x0 ;  /* 0x000000000000781c */ /* 0x000fe20003f0f028 */
[----:B------:R-:W-:Y:S01]  /*1180*/  USEL UR49, UR49, 0x1, UP0 ;  /* 0x0000000131317887 */ /* 0x000fe20008000000 */
[----:B------:R-:W-:Y:S01]  /*1190*/  ULDC UR9, c[0x0][0x2e0] ;  /* 0x0000b80000097ab9 */ /* 0x000fe20000000800 */
[----:B------:R-:W-:Y:S01]  /*11a0*/  @UP1 ULDC UR4, c[0x0][0xdbc] ;  /* 0x00036f0000041ab9 */ /* 0x000fe20000000800 */
[----:B------:R-:W-:-:S02]  /*11b0*/  UIADD3 UR54, UR42, 0x40, -UR10 ;  /* 0x000000402a367890 */ /* 0x000fc4000fffe80a */
[----:B------:R-:W-:Y:S02]  /*11c0*/  UIMAD.WIDE.U32 UR4, UR12, UR4, URZ ;  /* 0x000000040c0472a5 */ /* 0x000fe4000f8e003f */
[----:B------:R-:W-:Y:S02]  /*11d0*/  UIMAD UR6, UR49, UR9, 0x3f ;  /* 0x0000003f310674a4 */ /* 0x000fe4000f8e0209 */
[----:B------:R-:W-:Y:S01]  /*11e0*/  UIMAD UR54, UR49, UR9, UR54 ;  /* 0x00000009313672a4 */ /* 0x000fe2000f8e0236 */
[----:B------:R-:W-:Y:S01]  /*11f0*/  @UP1 ULDC UR13, c[0x0][0xdc0] ;  /* 0x00037000000d1ab9 */ /* 0x000fe20000000800 */
[----:B------:R-:W-:Y:S01]  /*1200*/  UMOV UR44, UR12 ;  /* 0x0000000c002c7c82 */ /* 0x000fe20008000000 */
[----:B------:R-:W-:Y:S01]  /*1210*/  ULDC UR11, c[0x0][0x9e0] ;  /* 0x00027800000b7ab9 */ /* 0x000fe20000000800 */
[----:B------:R-:W-:Y:S02]  /*1220*/  USHF.R.S32.HI UR7, URZ, 0x1f, UR6 ;  /* 0x0000001f3f077899 */ /* 0x000fe40008011406 */
[----:B------:R-:W-:-:S02]  /*1230*/  @UP1 USHF.R.U32.HI UR44, URZ, UR13, UR5 ;  /* 0x0000000d3f2c1299 */ /* 0x000fc40008011605 */
[----:B------:R-:W-:Y:S02]  /*1240*/  UIADD3 UR8, UR54, UR11, URZ ;  /* 0x0000000b36087290 */ /* 0x000fe4000fffe03f */
[----:B------:R-:W-:Y:S02]  /*1250*/  ULEA.HI UR7, UR7, UR6, URZ, 0x6 ;  /* 0x0000000607077291 */ /* 0x000fe4000f8f303f */
[----:B------:R-:W-:Y:S02]  /*1260*/  UIADD3 UR4, -UR44, URZ, URZ ;  /* 0x0000003f2c047290 */ /* 0x000fe4000fffe13f */
[----:B------:R-:W-:Y:S01]  /*1270*/  USHF.R.S32.HI UR7, URZ, 0x6, UR7 ;  /* 0x000000063f077899 */ /* 0x000fe20008011407 */
[----:B------:R-:W-:Y:S01]  /*1280*/  IMAD.U32 R0, RZ, RZ, UR8 ;  /* 0x00000008ff007e24 */ /* 0x000fe2000f8e00ff */
[----:B------:R-:W-:Y:S01]  /*1290*/  UIMAD UR43, UR43, UR4, UR12 ;  /* 0x000000042b2b72a4 */ /* 0x000fe2000f8e020c */
[----:B------:R-:W-:Y:S11]  /*12a0*/  @!P0 BRA `(.L_x_1280) ;  /* 0x0000001c00f88947 */ /* 0x000ff60003800000 */
[----:B------:R-:W1:Y:S02]  /*12b0*/  LDC R8, c[0x0][0x9e4] ;  /* 0x00027900ff087b82 */ /* 0x000e640000000800 */
[----:B-1----:R-:W-:-:S13]  /*12c0*/  ISETP.GE.AND P1, PT, R8, 0x1, PT ;  /* 0x000000010800780c */ /* 0x002fda0003f26270 */
[----:B------:R-:W-:Y:S05]  /*12d0*/  @!P1 BRA `(.L_x_1281) ;  /* 0x0000000000449947 */ /* 0x000fea0003800000 */
[----:B------:R-:W-:Y:S01]  /*12e0*/  ISETP.LT.AND P0, PT, RZ, UR54, PT ;  /* 0x00000036ff007c0c */ /* 0x000fe2000bf01270 */
[----:B------:R-:W-:-:S06]  /*12f0*/  UIADD3 UR4, UR54, -0x1, URZ ;  /* 0xffffffff36047890 */ /* 0x000fcc000fffe03f */
[----:B------:R-:W-:-:S06]  /*1300*/  MOV R3, UR4 ;  /* 0x0000000400037c02 */ /* 0x000fcc0008000f00 */
[----:B------:R-:W-:Y:S05]  /*1310*/  @P0 BRA `(.L_x_1282) ;  /* 0x00000000001c0947 */ /* 0x000fea0003800000 */
[----:B------:R-:W-:Y:S01]  /*1320*/  ISETP.NE.AND P0, PT, R8, 0x1, PT ;  /* 0x000000010800780c */ /* 0x000fe20003f05270 */
[----:B------:R-:W-:-:S12]  /*1330*/  IMAD R3, RZ, RZ, -UR54 ;  /* 0x80000036ff037e24 */ /* 0x000fd8000f8e02ff */
[----:B------:R-:W1:Y:S02]  /*1340*/  @P0 LDC.64 R4, c[0x0][0x9e8] ;  /* 0x00027a00ff040b82 */ /* 0x000e640000000a00 */
[----:B-1----:R-:W-:-:S05]  /*1350*/  @P0 IMAD.HI.U32 R4, R3, R4, RZ ;  /* 0x0000000403040227 */ /* 0x002fca00078e00ff */
[----:B------:R-:W-:-:S04]  /*1360*/  @P0 SHF.R.U32.HI R3, RZ, R5, R4 ;  /* 0x00000005ff030219 */ /* 0x000fc80000011604 */
[----:B------:R-:W-:Y:S01]  /*1370*/  LOP3.LUT R3, RZ, R3, RZ, 0x33, !PT ;  /* 0x00000003ff037212 */ /* 0x000fe200078e33ff */
[----:B------:R-:W-:Y:S06]  /*1380*/  BRA `(.L_x_1283) ;  /* 0x0000000000107947 */ /* 0x000fec0003800000 */
.L_x_1282:
[----:B------:R-:W-:-:S13]  /*1390*/  ISETP.NE.AND P0, PT, R8, 0x1, PT ;  /* 0x000000010800780c */ /* 0x000fda0003f05270 */
[----:B------:R-:W1:Y:S02]  /*13a0*/  @P0 LDC.64 R4, c[0x0][0x9e8] ;  /* 0x00027a00ff040b82 */ /* 0x000e640000000a00 */
[----:B-1----:R-:W-:-:S05]  /*13b0*/  @P0 IMAD.HI.U32 R4, R3, R4, RZ ;  /* 0x0000000403040227 */ /* 0x002fca00078e00ff */
[----:B------:R-:W-:-:S07]  /*13c0*/  @P0 SHF.R.U32.HI R3, RZ, R5, R4 ;  /* 0x00000005ff030219 */ /* 0x000fce0000011604 */
.L_x_1283:
[----:B------:R-:W-:-:S05]  /*13d0*/  IMAD R3, R3, R8, R8 ;  /* 0x0000000803037224 */ /* 0x000fca00078e0208 */
[----:B------:R-:W-:-:S07]  /*13e0*/  VIMNMX R0, R0, R3, PT ;  /* 0x0000000300007248 */ /* 0x000fce0003fe0100 */
.L_x_1281:
[----:B------:R-:W-:Y:S01]  /*13f0*/  VIADD R0, R0, 0x3f ;  /* 0x0000003f00007836 */ /* 0x000fe20000000000 */
[----:B------:R-:W-:Y:S01]  /*1400*/  UIADD3 UR4, UR42, -UR10, URZ ;  /* 0x8000000a2a047290 */ /* 0x000fe2000fffe03f */
[----:B------:R-:W-:-:S03]  /*1410*/  ULDC UR5, c[0x0][0x9dc] ;  /* 0x0002770000057ab9 */ /* 0x000fc60000000800 */
[----:B------:R-:W-:Y:S01]  /*1420*/  SHF.R.S32.HI R3, RZ, 0x1f, R0 ;  /* 0x0000001fff037819 */ /* 0x000fe20000011400 */
[----:B------:R-:W-:-:S03]  /*1430*/  UIMAD UR4, UR49, UR9, UR4 ;  /* 0x00000009310472a4 */ /* 0x000fc6000f8e0204 */
[----:B------:R-:W-:Y:S01]  /*1440*/  LEA.HI R3, R3, R0, RZ, 0x6 ;  /* 0x0000000003037211 */ /* 0x000fe200078f30ff */
[----:B------:R-:W-:-:S03]  /*1450*/  UIADD3 UR5, UR4, -UR5, URZ ;  /* 0x8000000504057290 */ /* 0x000fc6000fffe03f */
[----:B------:R-:W-:-:S03]  /*1460*/  SHF.R.S32.HI R3, RZ, 0x6, R3 ;  /* 0x00000006ff037819 */ /* 0x000fc60000011403 */
[----:B------:R-:W-:Y:S01]  /*1470*/  IMAD.U32 R0, RZ, RZ, UR5 ;  /* 0x00000005ff007e24 */ /* 0x000fe2000f8e00ff */
[----:B------:R-:W-:Y:S01]  /*1480*/  VIMNMX R4, R3, UR7, PT ;  /* 0x0000000703047c48 */ /* 0x000fe2000bfe0100 */
[----:B------:R-:W-:Y:S06]  /*1490*/  @!P1 BRA `(.L_x_1284) ;  /* 0x0000000000409947 */ /* 0x000fec0003800000 */
[----:B------:R-:W-:-:S05]  /*14a0*/  IMAD.U32 R3, RZ, RZ, UR4 ;  /* 0x00000004ff037e24 */ /* 0x000fca000f8e00ff */
[----:B------:R-:W-:-:S13]  /*14b0*/  ISETP.GT.AND P0, PT, R3, -0x1, PT ;  /* 0xffffffff0300780c */ /* 0x000fda0003f04270 */
[----:B------:R-:W-:Y:S05]  /*14c0*/  @P0 BRA `(.L_x_1285) ;  /* 0x00000000001c0947 */ /* 0x000fea0003800000 */
[----:B------:R-:W-:Y:S02]  /*14d0*/  ISETP.NE.AND P0, PT, R8, 0x1, PT ;  /* 0x000000010800780c */ /* 0x000fe40003f05270 */
[----:B------:R-:W-:-:S11]  /*14e0*/  LOP3.LUT R3, RZ, R3, RZ, 0x33, !PT ;  /* 0x00000003ff037212 */ /* 0x000fd600078e33ff */
[----:B------:R-:W1:Y:S02]  /*14f0*/  @P0 LDC.64 R6, c[0x0][0x9e8] ;  /* 0x00027a00ff060b82 */ /* 0x000e640000000a00 */
[----:B-1----:R-:W-:-:S05]  /*1500*/  @P0 IMAD.HI.U32 R6, R3, R6, RZ ;  /* 0x0000000603060227 */ /* 0x002fca00078e00ff */
[----:B------:R-:W-:-:S04]  /*1510*/  @P0 SHF.R.U32.HI R3, RZ, R7, R6 ;  /* 0x00000007ff030219 */ /* 0x000fc80000011606 */
[----:B------:R-:W-:Y:S01]  /*1520*/  LOP3.LUT R3, RZ, R3, RZ, 0x33, !PT ;  /* 0x00000003ff037212 */ /* 0x000fe200078e33ff */
[----:B------:R-:W-:Y:S06]  /*1530*/  BRA `(.L_x_1286) ;  /* 0x0000000000107947 */ /* 0x000fec0003800000 */
.L_x_1285:
[----:B------:R-:W-:-:S13]  /*1540*/  ISETP.NE.AND P0, PT, R8, 0x1, PT ;  /* 0x000000010800780c */ /* 0x000fda0003f05270 */
[----:B------:R-:W1:Y:S02]  /*1550*/  @P0 LDC.64 R6, c[0x0][0x9e8] ;  /* 0x00027a00ff060b82 */ /* 0x000e640000000a00 */
[----:B-1----:R-:W-:-:S05]  /*1560*/  @P0 IMAD.HI.U32 R6, R3, R6, RZ ;  /* 0x0000000603060227 */ /* 0x002fca00078e00ff */
[----:B------:R-:W-:-:S07]  /*1570*/  @P0 SHF.R.U32.HI R3, RZ, R7, R6 ;  /* 0x00000007ff030219 */ /* 0x000fce0000011606 */
.L_x_1286:
[----:B------:R-:W-:-:S05]  /*1580*/  IMAD R3, R3, R8, RZ ;  /* 0x0000000803037224 */ /* 0x000fca00078e02ff */
[----:B------:R-:W-:-:S07]  /*1590*/  VIMNMX R0, R0, R3, !PT ;  /* 0x0000000300007248 */ /* 0x000fce0007fe0100 */
.L_x_1284:
[----:B------:R-:W-:Y:S02]  /*15a0*/  SHF.R.S32.HI R3, RZ, 0x1f, R0 ;  /* 0x0000001fff037819 */ /* 0x000fe40000011400 */
[----:B------:R-:W-:Y:S02]  /*15b0*/  CS2R R28, SRZ ;  /* 0x00000000001c7805 */ /* 0x000fe4000001ff00 */
[----:B------:R-:W-:Y:S02]  /*15c0*/  PLOP3.LUT P0, PT, PT, PT, PT, 0x80, 0x0 ;  /* 0x000000000000781c */ /* 0x000fe40003f0f070 */
[----:B------:R-:W-:Y:S02]  /*15d0*/  CS2R R150, SRZ ;  /* 0x0000000000967805 */ /* 0x000fe4000001ff00 */
[----:B------:R-:W-:Y:S02]  /*15e0*/  LEA.HI R0, R3, R0, RZ, 0x6 ;  /* 0x0000000003007211 */ /* 0x000fe400078f30ff */
[----:B------:R-:W-:-:S02]  /*15f0*/  CS2R R148, SRZ ;  /* 0x0000000000947805 */ /* 0x000fc4000001ff00 */
[----:B------:R-:W-:Y:S02]  /*1600*/  MOV R3, RZ ;  /* 0x000000ff00037202 */ /* 0x000fe40000000f00 */
[----:B------:R-:W-:Y:S02]  /*1610*/  CS2R R146, SRZ ;  /* 0x0000000000927805 */ /* 0x000fe4000001ff00 */
[----:B------:R-:W-:Y:S02]  /*1620*/  SHF.R.S32.HI R0, RZ, 0x6, R0 ;  /* 0x00000006ff007819 */ /* 0x000fe40000011400 */
[----:B------:R-:W-:Y:S02]  /*1630*/  CS2R R144, SRZ ;  /* 0x0000000000907805 */ /* 0x000fe4000001ff00 */
[----:B------:R-:W-:Y:S02]  /*1640*/  CS2R R142, SRZ ;  /* 0x00000000008e7805 */ /* 0x000fe4000001ff00 */
[----:B------:R-:W-:-:S02]  /*1650*/  CS2R R140, SRZ ;  /* 0x00000000008c7805 */ /* 0x000fc4000001ff00 */
[----:B------:R-:W-:Y:S02]  /*1660*/  VIMNMX R0, RZ, R0, !PT ;  /* 0x00000000ff007248 */ /* 0x000fe40007fe0100 */
[----:B------:R-:W-:Y:S02]  /*1670*/  CS2R R138, SRZ ;  /* 0x00000000008a7805 */ /* 0x000fe4000001ff00 */
[----:B------:R-:W-:Y:S02]  /*1680*/  CS2R R136, SRZ ;  /* 0x0000000000887805 */ /* 0x000fe4000001ff00 */
[----:B------:R-:W-:Y:S02]  /*1690*/  CS2R R134, SRZ ;  /* 0x0000000000867805 */ /* 0x000fe4000001ff00 */
[----:B------:R-:W-:Y:S02]  /*16a0*/  ISETP.GT.AND P1, PT, R4, R0, PT ;  /* 0x000000000400720c */ /* 0x000fe40003f24270 */
[----:B------:R-:W-:-:S02]  /*16b0*/  CS2R R132, SRZ ;  /* 0x0000000000847805 */ /* 0x000fc4000001ff00 */
[----:B------:R-:W-:Y:S02]  /*16c0*/  CS2R R130, SRZ ;  /* 0x0000000000827805 */ /* 0x000fe4000001ff00 */
[----:B------:R-:W-:Y:S02]  /*16d0*/  CS2R R128, SRZ ;  /* 0x0000000000807805 */ /* 0x000fe4000001ff00 */
[----:B------:R-:W-:Y:S02]  /*16e0*/  CS2R R126, SRZ ;  /* 0x00000000007e7805 */ /* 0x000fe4000001ff00 */
[----:B------:R-:W-:Y:S01]  /*16f0*/  CS2R R124, SRZ ;  /* 0x00000000007c7805 */ /* 0x000fe2000001ff00 */
[----:B------:R-:W-:Y:S01]  /*1700*/  IMAD.MOV.U32 R172, RZ, RZ, RZ ;  /* 0x000000ffffac7224 */ /* 0x000fe200078e00ff */
        /* <DEDUP_REMOVED lines=47> */
[----:B------:R-:W-:Y:S01]  /*1a00*/  CS2R R30, SRZ ;  /* 0x00000000001e7805 */ /* 0x000fe2000001ff00 */
[----:B------:R-:W-:Y:S02]  /*1a10*/  IMAD.MOV.U32 R5, RZ, RZ, RZ ;  /* 0x000000ffff057224 */ /* 0x000fe400078e00ff */
[----:B------:R-:W-:Y:S01]  /*1a20*/  IMAD.MOV.U32 R153, RZ, RZ, RZ ;  /* 0x000000ffff997224 */ /* 0x000fe200078e00ff */
[----:B------:R-:W-:Y:S06]  /*1a30*/  @!P1 BRA `(.L_x_1287) ;  /* 0x000000ac002c9947 */ /* 0x000fec0003800000 */
        /* <DEDUP_REMOVED lines=14> */
.L_x_1288:
[----:B------:R-:W-:Y:S01]  /*1b20*/  ULEA UR21, UR39, UR48, 0x3 ;  /* 0x0000003027157291 */ /* 0x000fe2000f8e183f */
[----:B------:R-:W-:-:S05]  /*1b30*/  IMAD.U32 R3, RZ, RZ, UR38 ;  /* 0x00000026ff037e24 */ /* 0x000fca000f8e00ff */
[----:B------:R-:W-:-:S04]  /*1b40*/  SHF.L.U32 R3, R3, 0x1f, RZ ;  /* 0x0000001f03037819 */ /* 0x000fc800000006ff */
[----:B------:R-:W1:Y:S02]  /*1b50*/  SYNCS.PHASECHK.TRANS64.TRYWAIT P1, [UR21+0x28c50], R3 ;  /* 0x028c5003ff0075a7 */ /* 0x000e640008020155 */
[----:B-1----:R-:W-:Y:S05]  /*1b60*/  @!P1 BRA `(.L_x_1289) ;  /* 0x000000f800a49947 */ /* 0x002fea0003800000 */
.L_x_1447:
        /* <DEDUP_REMOVED lines=9> */
[----:B------:R-:W-:-:S02]  /*1c00*/  UIADD3 UR6, UR18, 0x80, URZ ;  /* 0x0000008012067890 */ /* 0x000fc4000fffe03f */
[----:B------:R-:W-:Y:S01]  /*1c10*/  ULOP3.LUT UR16, UR4, 0x10000, URZ, 0xfc, !UPT ;  /* 0x0001000004107892 */ /* 0x000fe2000f8efc3f */
[----:B------:R-:W-:Y:S01]  /*1c20*/  UMOV UR7, 0x40000040 ;  /* 0x4000004000077882 */ /* 0x000fe20000000000 */
[----:B------:R-:W-:Y:S02]  /*1c30*/  UMOV UR5, 0x40000040 ;  /* 0x4000004000057882 */ /* 0x000fe40000000000 */
[----:B------:R-:W-:Y:S02]  /*1c40*/  UIADD3 UR4, UR16, 0x2, URZ ;  /* 0x0000000210047890 */ /* 0x000fe4000fffe03f */
[----:B------:R-:W-:Y:S02]  /*1c50*/  UIADD3 UR10, UR18, 0x100, URZ ;  /* 0x00000100120a7890 */ /* 0x000fe4000fffe03f */
[----:B------:R-:W-:Y:S01]  /*1c60*/  UIADD3 UR8, UR16, 0x4, URZ ;  /* 0x0000000410087890 */ /* 0x000fe2000fffe03f */
[----:B------:R-:W-:Y:S01]  /*1c70*/  UMOV UR11, 0x40000040 ;  /* 0x40000040000b7882 */ /* 0x000fe20000000000 */
[----:B------:R-:W-:Y:S01]  /*1c80*/  WARPGROUP.ARRIVE ;  /* 0x00000000000079c5 */ /* 0x000fe20000000000 */
[----:B------:R-:W-:Y:S01]  /*1c90*/  UMOV UR9, 0x40000040 ;  /* 0x4000004000097882 */ /* 0x000fe20000000000 */
[----:B------:R-:W-:-:S02]  /*1ca0*/  UIADD3 UR14, UR18, 0x180, URZ ;  /* 0x00000180120e7890 */ /* 0x000fc4000fffe03f */
[----:B------:R-:W-:Y:S02]  /*1cb0*/  UIADD3 UR12, UR16, 0x6, URZ ;  /* 0x00000006100c7890 */ /* 0x000fe4000fffe03f */
[----:B------:R-:W-:Y:S01]  /*1cc0*/  HGMMA.64x256x16.F32.BF16 R24, gdesc[UR16].tnspB, RZ, !UPT, gsb0 ;  /* 0x43e00000101879f0 */ /* 0x000fe2000c0018ff */
[----:B------:R-:W-:Y:S01]  /*1cd0*/  UMOV UR15, 0x40000040 ;  /* 0x40000040000f7882 */ /* 0x000fe20000000000 */
[----:B------:R-:W-:Y:S01]  /*1ce0*/  UMOV UR13, 0x40000040 ;  /* 0x40000040000d7882 */ /* 0x000fe20000000000 */
[----:B-1----:R-:W-:-:S04]  /*1cf0*/  LOP3.LUT R5, R5, 0x7f, RZ, 0xc0, !PT ;  /* 0x0000007f05057812 */ /* 0x002fc800078ec0ff */
        /* <DEDUP_REMOVED lines=17> */
[----:B-1----:R-:W-:-:S05]  /*1e10*/  VIADD R3, R4, 0xfffffffe ;  /* 0xfffffffe04037836 */ /* 0x002fca0000000000 */
[----:B------:R-:W-:-:S13]  /*1e20*/  ISETP.GE.AND P1, PT, R3, R0, PT ;  /* 0x000000000300720c */ /* 0x000fda0003f26270 */
[----:B------:R-:W-:Y:S05]  /*1e30*/  @!P1 BRA `(.L_x_1290) ;  /* 0x0000000800d49947 */ /* 0x000fea0003800000 */
.L_x_1295:
[----:B------:R-:W-:Y:S01]  /*1e40*/  BAR.SYNC.DEFER_BLOCKING 0xe, 0x100 ;  /* 0x0384000000007b1d */ /* 0x000fe20000010000 */
[----:B------:R-:W-:Y:S01]  /*1e50*/  IMAD.U32 R5, RZ, RZ, UR39 ;  /* 0x00000027ff057e24 */ /* 0x000fe2000f8e00ff */
[----:B------:R-:W-:Y:S01]  /*1e60*/  UIADD3 UR39, UR39, 0x1, URZ ;  /* 0x0000000127277890 */ /* 0x000fe2000fffe03f */
[----:B------:R-:W-:Y:S02]  /*1e70*/  ISETP.GT.AND P3, PT, R3, R0, PT ;  /* 0x000000000300720c */ /* 0x000fe40003f64270 */
[----:B-1----:R-:W-:Y:S01]  /*1e80*/  IMAD R4, R5, 0x40, R16 ;  /* 0x0000004005047824 */ /* 0x002fe200078e0210 */
[----:B------:R-:W-:Y:S01]  /*1e90*/  UISETP.NE.AND UP0, UPT, UR39, 0x2, UPT ;  /* 0x000000022700788c */ /* 0x000fe2000bf05270 */
[----:B------:R-:W-:-:S03]  /*1ea0*/  IADD3 R3, R3, -0x1, RZ ;  /* 0xffffffff03037810 */ /* 0x000fc60007ffe0ff */
        /* <DEDUP_REMOVED lines=136> */
.L_x_1291:
[----:B------:R-:W-:Y:S01]  /*2730*/  ULEA UR21, UR39, UR48, 0x3 ;  /* 0x0000003027157291 */ /* 0x000fe2000f8e183f */
[----:B------:R-:W-:-:S05]  /*2740*/  IMAD.U32 R4, RZ, RZ, UR38 ;  /* 0x00000026ff047e24 */ /* 0x000fca000f8e00ff */
[----:B------:R-:W-:-:S04]  /*2750*/  SHF.L.U32 R4, R4, 0x1f, RZ ;  /* 0x0000001f04047819 */ /* 0x000fc800000006ff */
[----:B------:R1:W2:Y:S01]  /*2760*/  SYNCS.PHASECHK.TRANS64.TRYWAIT P1, [UR21+0x28c50], R4 ;  /* 0x028c5004ff0075a7 */ /* 0x0002a20008020155 */
[----:B------:R-:W-:Y:S05]  /*2770*/  @!P0 BRA `(.L_x_1292) ;  /* 0x0000000000048947 */ /* 0x000fea0003800000 */
[----:B------:R-:W-:Y:S01]  /*2780*/  BPT.TRAP 0x1 ;  /* 0x000000040000795c */ /* 0x000fe20000300000 */
.L_x_1292:
[----:B--2---:R-:W-:Y:S05]  /*2790*/  @P1 BRA `(.L_x_1293) ;  /* 0x0000000000081947 */ /* 0x004fea0003800000 */
[----:B------:R-:W2:Y:S02]  /*27a0*/  SYNCS.PHASECHK.TRANS64.TRYWAIT P1, [UR21+0x28c50], R4 ;  /* 0x028c5004ff0075a7 */ /* 0x000ea40008020155 */
[----:B--2---:R-:W-:Y:S05]  /*27b0*/  @!P1 BRA `(.L_x_1294) ;  /* 0x000000ec00a89947 */ /* 0x004fea0003800000 */
.L_x_1293:
[----:B------:R-:W-:Y:S01]  /*27c0*/  ULEA UR18, UR39, UR20, 0xc ;  /* 0x0000001427127291 */ /* 0x000fe2000f8e603f */
[----:B------:R-:W-:Y:S01]  /*27d0*/  WARPGROUP.ARRIVE ;  /* 0x00000000000079c5 */ /* 0x000fe20000000000 */
[----:B------:R-:W-:Y:S01]  /*27e0*/  UMOV UR19, 0x40000040 ;  /* 0x4000004000137882 */ /* 0x000fe20000000000 */
[----:B------:R-:W-:Y:S01]  /*27f0*/  UMOV UR7, 0x40000040 ;  /* 0x4000004000077882 */ /* 0x000fe20000000000 */
[----:B------:R-:W-:Y:S01]  /*2800*/  UIADD3 UR6, UR18, 0x80, URZ ;  /* 0x0000008012067890 */ /* 0x000fe2000fffe03f */
[----:B-12---:R-:W-:Y:S01]  /*2810*/  IMAD.U32 R4, RZ, RZ, UR21 ;  /* 0x00000015ff047e24 */ /* 0x006fe2000f8e00ff */
[----:B------:R-:W-:Y:S01]  /*2820*/  UIADD3 UR10, UR18, 0x100, URZ ;  /* 0x00000100120a7890 */ /* 0x000fe2000fffe03f */
[----:B------:R-:W-:Y:S02]  /*2830*/  UMOV UR11, 0x40000040 ;  /* 0x40000040000b7882 */ /* 0x000fe40000000000 */
[----:B------:R-:W-:Y:S01]  /*2840*/  HGMMA.64x256x16.F32.BF16 R24, gdesc[UR16].tnspB, R24, gsb0 ;  /* 0x43e00000101879f0 */ /* 0x000fe20008001818 */
[----:B------:R-:W-:Y:S01]  /*2850*/  UIADD3 UR14, UR18, 0x180, URZ ;  /* 0x00000180120e7890 */ /* 0x000fe2000fffe03f */
[----:B------:R-:W-:Y:S01]  /*2860*/  @!P2 VIADD R4, R4, 0x28c60 ;  /* 0x00028c600404a836 */ /* 0x000fe20000000000 */
[----:B------:R-:W-:-:S04]  /*2870*/  UMOV UR15, 0x40000040 ;  /* 0x40000040000f7882 */ /* 0x000fc80000000000 */
[----:B------:R-:W-:Y:S01]  /*2880*/  @!P2 PRMT R4, RZ, 0x654, R4 ;  /* 0x00000654ff04a816 */ /* 0x000fe20000000004 */
        /* <DEDUP_REMOVED lines=16> */
.L_x_1290:
[----:B------:R-:W-:Y:S01]  /*2990*/  BAR.SYNC.DEFER_BLOCKING 0xe, 0x100 ;  /* 0x0384000000007b1d */ /* 0x000fe20000010000 */
[----:B------:R-:W-:Y:S01]  /*29a0*/  IMAD.U32 R3, RZ, RZ, UR39 ;  /* 0x00000027ff037e24 */ /* 0x000fe2000f8e00ff */
[----:B------:R-:W-:Y:S01]  /*29b0*/  UIADD3 UR39, UR39, 0x1, URZ ;  /* 0x0000000127277890 */ /* 0x000fe2000fffe03f */
[----:B------:R-:W-:-:S03]  /*29c0*/  PLOP3.LUT P0, PT, PT, PT, PT, 0x8, 0x0 ;  /* 0x000000000000781c */ /* 0x000fc60003f0e170 */
[----:B------:R-:W-:Y:S01]  /*29d0*/  LEA R0, R3, R16, 0x6 ;  /* 0x0000001003007211 */ /* 0x000fe200078e30ff */
[----:B------:R-:W-:-:S03]  /*29e0*/  UISETP.NE.AND UP0, UPT, UR39, 0x2, UPT ;  /* 0x000000022700788c */ /* 0x000fc6000bf05270 */
[----:B-1----:R-:W-:Y:S01]  /*29f0*/  LEA R4, R0, UR48, 0x2 ;  /* 0x0000003000047c11 */ /* 0x002fe2000f8e10ff */
        /* <DEDUP_REMOVED lines=133> */
[----:B------:R-:W-:-:S02]  /*3250*/  IMAD.MOV.U32 R28, RZ, RZ, RZ ;  /* 0x000000ffff1c7224 */ /* 0x000fc400078e00ff */
[----:B------:R-:W-:Y:S01]  /*3260*/  IMAD.MOV.U32 R3, RZ, RZ, RZ ;  /* 0x000000ffff037224 */ /* 0x000fe200078e00ff */
[----:B------:R-:W-:Y:S06]  /*3270*/  BAR.ARV 0xf, 0x100 ;  /* 0x03c4000000007b1d */ /* 0x000fec0000002000 */
[----:B------:R-:W-:Y:S05]  /*3280*/  BRA `(.L_x_1287) ;  /* 0x0000009400187947 */ /* 0x000fea0003800000 */
.L_x_1280:
[----:B------:R-:W-:Y:S02]  /*3290*/  ULDC UR11, c[0x0][0x9e4] ;  /* 0x00027900000b7ab9 */ /* 0x000fe40000000800 */
[----:B------:R-:W-:-:S06]  /*32a0*/  UISETP.GE.AND UP0, UPT, UR11, 0x1, UPT ;  /* 0x000000010b00788c */ /* 0x000fcc000bf06270 */
[----:B------:R-:W-:-:S13]  /*32b0*/  PLOP3.LUT P1, PT, PT, PT, UP0, 0x80, 0x0 ;  /* 0x000000000000781c */ /* 0x000fda0003f2f008 */
[----:B------:R-:W-:Y:S05]  /*32c0*/  @!P1 BRA `(.L_x_1296) ;  /* 0x0000000000409947 */ /* 0x000fea0003800000 */
[----:B------:R-:W-:Y:S01]  /*32d0*/  ISETP.LT.AND P0, PT, RZ, UR54, PT ;  /* 0x00000036ff007c0c */ /* 0x000fe2000bf01270 */
[----:B------:R-:W-:-:S12]  /*32e0*/  UIADD3 UR6, UR54, -0x1, URZ ;  /* 0xffffffff36067890 */ /* 0x000fd8000fffe03f */
[----:B------:R-:W-:Y:S05]  /*32f0*/  @P0 BRA `(.L_x_1297) ;  /* 0x00000000001c0947 */ /* 0x000fea0003800000 */
[----:B------:R-:W-:Y:S02]  /*3300*/  UISETP.NE.AND UP0, UPT, UR11, 0x1, UPT ;  /* 0x000000010b00788c */ /* 0x000fe4000bf05270 */
[----:B------:R-:W-:-:S09]  /*3310*/  UIADD3 UR6, -UR54, URZ, URZ ;  /* 0x0000003f36067290 */ /* 0x000fd2000fffe13f */
[----:B------:R-:W-:Y:S02]  /*3320*/  @UP0 ULDC.64 UR12, c[0x0][0x9e8] ;  /* 0x00027a00000c0ab9 */ /* 0x000fe40000000a00 */
[----:B------:R-:W-:-:S04]  /*3330*/  UIMAD.WIDE.U32 UR4, UR6, UR12, URZ ;  /* 0x0000000c060472a5 */ /* 0x000fc8000f8e003f */
[----:B------:R-:W-:-:S04]  /*3340*/  @UP0 USHF.R.U32.HI UR6, URZ, UR13, UR5 ;  /* 0x0000000d3f060299 */ /* 0x000fc80008011605 */
[----:B------:R-:W-:Y:S01]  /*3350*/  ULOP3.LUT UR6, URZ, UR6, URZ, 0x33, !UPT ;  /* 0x000000063f067292 */ /* 0x000fe2000f8e333f */
[----:B------:R-:W-:Y:S11]  /*3360*/  BRA `(.L_x_1298) ;  /* 0x0000000000107947 */ /* 0x000ff60003800000 */
.L_x_1297:
[----:B------:R-:W-:-:S11]  /*3370*/  UISETP.NE.AND UP0, UPT, UR11, 0x1, UPT ;  /* 0x000000010b00788c */ /* 0x000fd6000bf05270 */
[----:B------:R-:W-:Y:S02]  /*3380*/  @UP0 ULDC.64 UR12, c[0x0][0x9e8] ;  /* 0x00027a00000c0ab9 */ /* 0x000fe40000000a00 */
[----:B------:R-:W-:-:S04]  /*3390*/  UIMAD.WIDE.U32 UR4, UR6, UR12, URZ ;  /* 0x0000000c060472a5 */ /* 0x000fc8000f8e003f */
[----:B------:R-:W-:-:S12]  /*33a0*/  @UP0 USHF.R.U32.HI UR6, URZ, UR13, UR5 ;  /* 0x0000000d3f060299 */ /* 0x000fd80008011605 */
.L_x_1298:
[----:B------:R-:W-:-:S06]  /*33b0*/  UIMAD UR6, UR6, UR11, UR11 ;  /* 0x0000000b060672a4 */ /* 0x000fcc000f8e020b */
[----:B------:R-:W-:-:S07]  /*33c0*/  VIMNMX R0, R0, UR6, PT ;  /* 0x0000000600007c48 */ /* 0x000fce000bfe0100 */
.L_x_1296:
[----:B------:R-:W-:Y:S01]  /*33d0*/  VIADD R0, R0, 0x3f ;  /* 0x0000003f00007836 */ /* 0x000fe20000000000 */
[----:B------:R-:W-:Y:S01]  /*33e0*/  UIADD3 UR10, UR42, -UR10, URZ ;  /* 0x8000000a2a0a7290 */ /* 0x000fe2000fffe03f */
[----:B------:R-:W-:-:S03]  /*33f0*/  ULDC UR8, c[0x0][0x9dc] ;  /* 0x0002770000087ab9 */ /* 0x000fc60000000800 */
[----:B------:R-:W-:Y:S01]  /*3400*/  SHF.R.S32.HI R3, RZ, 0x1f, R0 ;  /* 0x0000001fff037819 */ /* 0x000fe20000011400 */
[----:B------:R-:W-:-:S03]  /*3410*/  UIMAD UR6, UR49, UR9, UR10 ;  /* 0x00000009310672a4 */ /* 0x000fc6000f8e020a */
[----:B------:R-:W-:Y:S01]  /*3420*/  LEA.HI R3, R3, R0, RZ, 0x6 ;  /* 0x0000000003037211 */ /* 0x000fe200078f30ff */
[----:B------:R-:W-:-:S03]  /*3430*/  UIADD3 UR8, UR6, -UR8, URZ ;  /* 0x8000000806087290 */ /* 0x000fc6000fffe03f */
[----:B------:R-:W-:-:S04]  /*3440*/  SHF.R.S32.HI R3, RZ, 0x6, R3 ;  /* 0x00000006ff037819 */ /* 0x000fc80000011403 */
[----:B------:R-:W-:Y:S01]  /*3450*/  VIMNMX R152, R3, UR7, PT ;  /* 0x0000000703987c48 */ /* 0x000fe2000bfe0100 */
[----:B------:R-:W-:Y:S06]  /*3460*/  @!P1 BRA `(.L_x_1299) ;  /* 0x0000000000449947 */ /* 0x000fec0003800000 */
[----:B------:R-:W-:-:S06]  /*3470*/  UISETP.GT.AND UP0, UPT, UR6, -0x1, UPT ;  /* 0xffffffff0600788c */ /* 0x000fcc000bf04270 */
[----:B------:R-:W-:-:S13]  /*3480*/  PLOP3.LUT P0, PT, PT, PT, UP0, 0x80, 0x0 ;  /* 0x000000000000781c */ /* 0x000fda0003f0f008 */
[----:B------:R-:W-:Y:S05]  /*3490*/  @P0 BRA `(.L_x_1300) ;  /* 0x00000000001c0947 */ /* 0x000fea0003800000 */
[----:B------:R-:W-:Y:S02]  /*34a0*/  UISETP.NE.AND UP0, UPT, UR11, 0x1, UPT ;  /* 0x000000010b00788c */ /* 0x000fe4000bf05270 */
[----:B------:R-:W-:-:S09]  /*34b0*/  ULOP3.LUT UR6, URZ, UR6, URZ, 0x33, !UPT ;  /* 0x000000063f067292 */ /* 0x000fd2000f8e333f */
[----:B------:R-:W-:Y:S02]  /*34c0*/  @UP0 ULDC.64 UR12, c[0x0][0x9e8] ;  /* 0x00027a00000c0ab9 */ /* 0x000fe40000000a00 */
[----:B------:R-:W-:-:S04]  /*34d0*/  UIMAD.WIDE.U32 UR4, UR6, UR12, URZ ;  /* 0x0000000c060472a5 */ /* 0x000fc8000f8e003f */
[----:B------:R-:W-:-:S04]  /*34e0*/  @UP0 USHF.R.U32.HI UR6, URZ, UR13, UR5 ;  /* 0x0000000d3f060299 */ /* 0x000fc80008011605 */
[----:B------:R-:W-:Y:S01]  /*34f0*/  ULOP3.LUT UR6, URZ, UR6, URZ, 0x33, !UPT ;  /* 0x000000063f067292 */ /* 0x000fe2000f8e333f */
[----:B------:R-:W-:Y:S11]  /*3500*/  BRA `(.L_x_1301) ;  /* 0x0000000000107947 */ /* 0x000ff60003800000 */
.L_x_1300:
[----:B------:R-:W-:-:S11]  /*3510*/  UISETP.NE.AND UP0, UPT, UR11, 0x1, UPT ;  /* 0x000000010b00788c */ /* 0x000fd6000bf05270 */
[----:B------:R-:W-:Y:S02]  /*3520*/  @UP0 ULDC.64 UR12, c[0x0][0x9e8] ;  /* 0x00027a00000c0ab9 */ /* 0x000fe40000000a00 */
[----:B------:R-:W-:-:S04]  /*3530*/  UIMAD.WIDE.U32 UR4, UR6, UR12, URZ ;  /* 0x0000000c060472a5 */ /* 0x000fc8000f8e003f */
[----:B------:R-:W-:-:S12]  /*3540*/  @UP0 USHF.R.U32.HI UR6, URZ, UR13, UR5 ;  /* 0x0000000d3f060299 */ /* 0x000fd80008011605 */
.L_x_1301:
[----:B------:R-:W-:-:S04]  /*3550*/  UIMAD UR6, UR6, UR11, URZ ;  /* 0x0000000b060672a4 */ /* 0x000fc8000f8e023f */
[----:B------:R-:W-:-:S04]  /*3560*/  UISETP.LT.AND UP0, UPT, UR8, UR6, UPT ;  /* 0x000000060800728c */ /* 0x000fc8000bf01270 */
[----:B------:R-:W-:-:S12]  /*3570*/  USEL UR8, UR8, UR6, !UP0 ;  /* 0x0000000608087287 */ /* 0x000fd8000c000000 */
.L_x_1299:
[----:B------:R-:W-:Y:S01]  /*3580*/  USHF.R.S32.HI UR4, URZ, 0x1f, UR8 ;  /* 0x0000001f3f047899 */ /* 0x000fe20008011408 */
[----:B------:R-:W-:Y:S02]  /*3590*/  PLOP3.LUT P0, PT, PT, PT, PT, 0x80, 0x0 ;  /* 0x000000000000781c */ /* 0x000fe40003f0f070 */
[----:B------:R-:W-:Y:S01]  /*35a0*/  CS2R R28, SRZ ;  /* 0x00000000001c7805 */ /* 0x000fe2000001ff00 */
[----:B------:R-:W-:Y:S01]  /*35b0*/  IMAD.MOV.U32 R3, RZ, RZ, RZ ;  /* 0x000000ffff037224 */ /* 0x000fe200078e00ff */
[----:B------:R-:W-:Y:S01]  /*35c0*/  ULEA.HI UR4, UR4, UR8, URZ, 0x6 ;  /* 0x0000000804047291 */ /* 0x000fe2000f8f303f */
[----:B------:R-:W-:Y:S02]  /*35d0*/  CS2R R150, SRZ ;  /* 0x0000000000967805 */ /* 0x000fe4000001ff00 */
[----:B------:R-:W-:Y:S02]  /*35e0*/  CS2R R148, SRZ ;  /* 0x0000000000947805 */ /* 0x000fe4000001ff00 */
[----:B------:R-:W-:Y:S01]  /*35f0*/  CS2R R146, SRZ ;  /* 0x0000000000927805 */ /* 0x000fe2000001ff00 */
[----:B------:R-:W-:Y:S01]  /*3600*/  USHF.R.S32.HI UR4, URZ, 0x6, UR4 ;  /* 0x000000063f047899 */ /* 0x000fe20008011404 */
[----:B------:R-:W-:-:S02]  /*3610*/  CS2R R144, SRZ ;  /* 0x0000000000907805 */ /* 0x000fc4000001ff00 */
[----:B------:R-:W-:Y:S02]  /*3620*/  CS2R R142, SRZ ;  /* 0x00000000008e7805 */ /* 0x000fe4000001ff00 */
[----:B------:R-:W-:Y:S01]  /*3630*/  CS2R R140, SRZ ;  /* 0x00000000008c7805 */ /* 0x000fe2000001ff00 */
[----:B------:R-:W-:Y:S01]  /*3640*/  UISETP.LT.AND UP0, UPT, URZ, UR4, UPT ;  /* 0x000000043f00728c */ /* 0x000fe2000bf01270 */
[----:B------:R-:W-:Y:S02]  /*3650*/  CS2R R138, SRZ ;  /* 0x00000000008a7805 */ /* 0x000fe4000001ff00 */
[----:B------:R-:W-:Y:S02]  /*3660*/  CS2R R136, SRZ ;  /* 0x0000000000887805 */ /* 0x000fe4000001ff00 */
[----:B------:R-:W-:Y:S01]  /*3670*/  CS2R R134, SRZ ;  /* 0x0000000000867805 */ /* 0x000fe2000001ff00 */
[----:B------:R-:W-:Y:S01]  /*3680*/  USEL UR41, URZ, UR4, !UP0 ;  /* 0x000000043f297287 */ /* 0x000fe2000c000000 */
[----:B------:R-:W-:-:S02]  /*3690*/  CS2R R132, SRZ ;  /* 0x0000000000847805 */ /* 0x000fc4000001ff00 */
[----:B------:R-:W-:Y:S02]  /*36a0*/  CS2R R130, SRZ ;  /* 0x0000000000827805 */ /* 0x000fe4000001ff00 */
[----:B------:R-:W-:Y:S02]  /*36b0*/  CS2R R128, SRZ ;  /* 0x0000000000807805 */ /* 0x000fe4000001ff00 */
[----:B------:R-:W-:Y:S02]  /*36c0*/  CS2R R126, SRZ ;  /* 0x00000000007e7805 */ /* 0x000fe4000001ff00 */
[----:B------:R-:W-:Y:S02]  /*36d0*/  CS2R R124, SRZ ;  /* 0x00000000007c7805 */ /* 0x000fe4000001ff00 */
[----:B------:R-:W-:Y:S02]  /*36e0*/  ISETP.GT.AND P1, PT, R152, UR41, PT ;  /* 0x0000002998007c0c */ /* 0x000fe4000bf24270 */
[----:B------:R-:W-:-:S02]  /*36f0*/  CS2R R170, SRZ ;  /* 0x0000000000aa7805 */ /* 0x000fc4000001ff00 */
[----:B------:R-:W-:Y:S02]  /*3700*/  MOV R172, RZ ;  /* 0x000000ff00ac7202 */ /* 0x000fe40000000f00 */
        /* <DEDUP_REMOVED lines=47> */
[----:B------:R-:W-:-:S02]  /*3a00*/  IMAD.MOV.U32 R5, RZ, RZ, RZ ;  /* 0x000000ffff057224 */ /* 0x000fc400078e00ff */
[----:B------:R-:W-:Y:S01]  /*3a10*/  IMAD.MOV.U32 R153, RZ, RZ, RZ ;  /* 0x000000ffff997224 */ /* 0x000fe200078e00ff */
[----:B------:R-:W-:Y:S06]  /*3a20*/  @!P1 BRA `(.L_x_1287) ;  /* 0x0000008c00309947 */ /* 0x000fec0003800000 */
        /* <DEDUP_REMOVED lines=11> */
[----:B------:R-:W-:-:S04]  /*3ae0*/  ULOP3.LUT UR5, UR5, 0x3fff, URZ, 0xc0, !UPT ;  /* 0x00003fff05057892 */ /* 0x000fc8000f8ec03f */
[----:B------:R-:W-:-:S04]  /*3af0*/  ULOP3.LUT UR45, UR5, 0x2000000, URZ, 0xfc, !UPT ;  /* 0x02000000052d7892 */ /* 0x000fc8000f8efc3f */
[----:B------:R-:W-:Y:S08]  /*3b00*/  @!P0 BRA `(.L_x_1302) ;  /* 0x0000000000408947 */ /* 0x000ff00003800000 */
        /* <DEDUP_REMOVED lines=16> */
.L_x_1302:
[----:B------:R-:W-:Y:S01]  /*3c10*/  ULEA.HI UR4, UR37, UR37, URZ, 0x1 ;  /* 0x0000002525047291 */ /* 0x000fe2000f8f083f */
[----:B------:R-:W-:-:S03]  /*3c20*/  IMAD.U32 R3, RZ, RZ, UR47 ;  /* 0x0000002fff037e24 */ /* 0x000fc6000f8e00ff */
[----:B------:R-:W-:Y:S02]  /*3c30*/  ULOP3.LUT UR4, UR4, 0xfffffffe, URZ, 0xc0, !UPT ;  /* 0xfffffffe04047892 */ /* 0x000fe4000f8ec03f */
[----:B------:R-:W-:Y:S02]  /*3c40*/  ISETP.NE.AND P0, PT, R3, 0x3, PT ;  /* 0x000000030300780c */ /* 0x000fe40003f05270 */
[----:B------:R-:W-:-:S06]  /*3c50*/  UIADD3 UR4, UR37, -UR4, URZ ;  /* 0x8000000425047290 */ /* 0x000fcc000fffe03f */
[----:B------:R-:W-:-:S05]  /*3c60*/  IMAD.U32 R0, RZ, RZ, UR4 ;  /* 0x00000004ff007e24 */ /* 0x000fca000f8e00ff */
[----:B------:R-:W-:-:S04]  /*3c70*/  SHF.L.U32 R0, R0, 0x1f, RZ ;  /* 0x0000001f00007819 */ /* 0x000fc800000006ff */
[----:B------:R-:W1:Y:S02]  /*3c80*/  SYNCS.PHASECHK.TRANS64.TRYWAIT P1, [UR48+0x28c00], R0 ;  /* 0x028c0000ff0075a7 */ /* 0x000e640008020170 */
[----:B-1----:R-:W-:Y:S05]  /*3c90*/  @!P1 BRA `(.L_x_1303) ;  /* 0x000000d800889947 */ /* 0x002fea0003800000 */
.L_x_1448:
[----:B------:R-:W-:Y:S05]  /*3ca0*/  @!P0 BRA `(.L_x_1304) ;  /* 0x0000000000048947 */ /* 0x000fea0003800000 */
[----:B------:R-:W-:Y:S01]  /*3cb0*/  BPT.TRAP 0x1 ;  /* 0x000000040000795c */ /* 0x000fe20000300000 */
.L_x_1304:
[----:B------:R-:W-:Y:S01]  /*3cc0*/  IMAD.U32 R6, RZ, RZ, UR39 ;  /* 0x00000027ff067e24 */ /* 0x000fe2000f8e00ff */
[----:B------:R-:W-:-:S04]  /*3cd0*/  MOV R13, UR38 ;  /* 0x00000026000d7c02 */ /* 0x000fc80008000f00 */
[----:B------:R-:W-:Y:S02]  /*3ce0*/  LEA R6, R6, UR48, 0x3 ;  /* 0x0000003006067c11 */ /* 0x000fe4000f8e18ff */
[----:B------:R-:W-:-:S04]  /*3cf0*/  SHF.L.U32 R13, R13, 0x1f, RZ ;  /* 0x0000001f0d0d7819 */ /* 0x000fc800000006ff */
[----:B------:R2:W3:Y:S01]  /*3d00*/  SYNCS.PHASECHK.TRANS64.TRYWAIT P1, [R6+URZ+0x28c30], R13 ;  /* 0x028c300d060075a7 */ /* 0x0004e2000802017f */
[----:B------:R-:W-:Y:S05]  /*3d10*/  @!P0 BRA `(.L_x_1305) ;  /* 0x0000000000048947 */ /* 0x000fea0003800000 */
[----:B------:R-:W-:Y:S01]  /*3d20*/  BPT.TRAP 0x1 ;  /* 0x000000040000795c */ /* 0x000fe20000300000 */
.L_x_1305:
[----:B---3--:R-:W-:Y:S05]  /*3d30*/  @P1 BRA `(.L_x_1306) ;  /* 0x0000000000081947 */ /* 0x008fea0003800000 */
[----:B------:R-:W3:Y:S02]  /*3d40*/  SYNCS.PHASECHK.TRANS64.TRYWAIT P1, [R6+URZ+0x28c30], R13 ;  /* 0x028c300d060075a7 */ /* 0x000ee4000802017f */
[----:B---3--:R-:W-:Y:S05]  /*3d50*/  @!P1 BRA `(.L_x_1307) ;  /* 0x000000d800709947 */ /* 0x008fea0003800000 */
.L_x_1306:
[----:B-1----:R-:W1:Y:S01]  /*3d60*/  S2R R0, SR_TID.X ;  /* 0x0000000000007919 */ /* 0x002e620000002100 */
[----:B------:R-:W-:-:S04]  /*3d70*/  UIADD3 UR4, UR48, 0x22400, URZ ;  /* 0x0002240030047890 */ /* 0x000fc8000fffe03f */
[----:B------:R-:W-:-:S04]  /*3d80*/  USHF.R.U32.HI UR4, URZ, 0x4, UR4 ;  /* 0x000000043f047899 */ /* 0x000fc80008011604 */
[----:B------:R-:W-:-:S06]  /*3d90*/  ULOP3.LUT UR4, UR4, 0x3fff, URZ, 0xc0, !UPT ;  /* 0x00003fff04047892 */ /* 0x000fcc000f8ec03f */
[----:B------:R-:W-:Y:S01]  /*3da0*/  IMAD.U32 R3, RZ, RZ, UR4 ;  /* 0x00000004ff037e24 */ /* 0x000fe2000f8e00ff */
        /* <DEDUP_REMOVED lines=10> */
[----:B------:R-:W1:Y:S01]  /*3e50*/  LDC R9, c[0x0][0x2e0] ;  /* 0x0000b800ff097b82 */ /* 0x000e620000000800 */
[----:B------:R-:W-:Y:S01]  /*3e60*/  UMOV UR7, 0x40000040 ;  /* 0x4000004000077882 */ /* 0x000fe20000000000 */
[----:B------:R-:W-:Y:S01]  /*3e70*/  UMOV UR5, 0x40000040 ;  /* 0x4000004000057882 */ /* 0x000fe20000000000 */
[----:B------:R-:W-:Y:S01]  /*3e80*/  ULOP3.LUT UR4, UR4, 0x3fff, URZ, 0xc0, !UPT ;  /* 0x00003fff04047892 */ /* 0x000fe2000f8ec03f */
[----:B------:R-:W-:Y:S01]  /*3e90*/  IMAD.MOV.U32 R5, RZ, RZ, -0x40 ;  /* 0xffffffc0ff057424 */ /* 0x000fe200078e00ff */
[----:B------:R-:W-:Y:S01]  /*3ea0*/  UMOV UR11, 0x40000040 ;  /* 0x40000040000b7882 */ /* 0x000fe20000000000 */
[----:B------:R-:W-:Y:S01]  /*3eb0*/  UMOV UR9, 0x40000040 ;  /* 0x4000004000097882 */ /* 0x000fe20000000000 */
[----:B------:R-:W-:Y:S01]  /*3ec0*/  ULEA UR18, UR39, UR18, 0x9 ;  /* 0x0000001227127291 */ /* 0x000fe2000f8e483f */
[----:B------:R-:W4:Y:S01]  /*3ed0*/  LDC.64 R10, c[0x0][0x9e0] ;  /* 0x00027800ff0a7b82 */ /* 0x000f220000000a00 */
[----:B------:R-:W-:Y:S01]  /*3ee0*/  ULOP3.LUT UR16, UR4, 0x10000, URZ, 0xfc, !UPT ;  /* 0x0001000004107892 */ /* 0x000fe2000f8efc3f */
[----:B------:R-:W-:Y:S01]  /*3ef0*/  IMAD R4, R152, R5, 0x41 ;  /* 0x0000004198047424 */ /* 0x000fe200078e0205 */
[----:B------:R-:W-:Y:S01]  /*3f00*/  UIADD3 UR6, UR18, 0x2, URZ ;  /* 0x0000000212067890 */ /* 0x000fe2000fffe03f */
[----:B------:R-:W-:Y:S01]  /*3f10*/  @!P1 VIADD R0, R6, 0x28c40 ;  /* 0x00028c4006009836 */ /* 0x000fe20000000000 */
[----:B------:R-:W-:Y:S01]  /*3f20*/  UIADD3 UR4, UR16, 0x2, URZ ;  /* 0x0000000210047890 */ /* 0x000fe2000fffe03f */
[----:B------:R-:W-:Y:S01]  /*3f30*/  LEA R14, R152, 0xffffffc0, 0x6 ;  /* 0xffffffc0980e7811 */ /* 0x000fe200078e30ff */
[----:B------:R-:W-:Y:S01]  /*3f40*/  UIADD3 UR10, UR18, 0x4, URZ ;  /* 0x00000004120a7890 */ /* 0x000fe2000fffe03f */
[----:B------:R-:W5:Y:S01]  /*3f50*/  LDC R12, c[0x0][0x288] ;  /* 0x0000a200ff0c7b82 */ /* 0x000f620000000800 */
[----:B------:R-:W-:-:S02]  /*3f60*/  UIADD3 UR8, UR16, 0x4, URZ ;  /* 0x0000000410087890 */ /* 0x000fc4000fffe03f */
[----:B------:R-:W-:Y:S01]  /*3f70*/  HGMMA.64x64x16.F32.BF16 R24, gdesc[UR16], RZ, !UPT, gsb0 ;  /* 0x00e00000101879f0 */ /* 0x000fe2000c0018ff */
[----:B------:R-:W-:Y:S01]  /*3f80*/  UIADD3 UR14, UR18, 0x6, URZ ;  /* 0x00000006120e7890 */ /* 0x000fe2000fffe03f */
[----:B------:R-:W-:Y:S01]  /*3f90*/  @!P1 PRMT R0, RZ, 0x654, R0 ;  /* 0x00000654ff009816 */ /* 0x000fe20000000000 */
[----:B------:R-:W-:Y:S01]  /*3fa0*/  UIADD3 UR12, UR16, 0x6, URZ ;  /* 0x00000006100c7890 */ /* 0x000fe2000fffe03f */
[----:B------:R-:W-:Y:S01]  /*3fb0*/  IADD3 R56, R4, -0x1, RZ ;  /* 0xffffffff04387810 */ /* 0x000fe20007ffe0ff */
[----:B------:R-:W-:Y:S01]  /*3fc0*/  UMOV UR15, 0x40000040 ;  /* 0x40000040000f7882 */ /* 0x000fe20000000000 */
[----:B------:R-:W-:Y:S01]  /*3fd0*/  UMOV UR13, 0x40000040 ;  /* 0x40000040000d7882 */ /* 0x000fe20000000000 */
[C---:B-1----:R-:W-:Y:S02]  /*3fe0*/  IMAD R7, R9.reuse, UR49, R4 ;  /* 0x0000003109077c24 */ /* 0x042fe4000f8e0204 */
[----:B------:R-:W-:-:S04]  /*3ff0*/  IMAD R5, R9, UR49, -R14 ;  /* 0x0000003109057c24 */ /* 0x000fc8000f8e0a0e */
[--C-:B------:R-:W-:Y:S01]  /*4000*/  IMAD.IADD R15, R5, 0x1, -R2.reuse ;  /* 0x00000001050f7824 */ /* 0x100fe200078e0a02 */
[----:B----4-:R-:W-:Y:S02]  /*4010*/  ISETP.GE.AND P2, PT, R11, 0x1, PT ;  /* 0x000000010b00780c */ /* 0x010fe40003f46270 */
[----:B-----5:R-:W-:-:S05]  /*4020*/  IADD3 R7, R7, -R12, -R2 ;  /* 0x8000000c07077210 */ /* 0x020fca0007ffe802 */
[----:B------:R-:W-:Y:S01]  /*4030*/  IMAD.IADD R20, R7, 0x1, R10 ;  /* 0x0000000107147824 */ /* 0x000fe200078e020a */
[----:B------:R-:W-:Y:S02]  /*4040*/  WARPGROUP.DEPBAR.LE gsb0, 0x0 ;  /* 0x00008000000079c5 */ /* 0x000fe40000010000 */
[----:B------:R-:W-:-:S06]  /*4050*/  WARPGROUP.ARRIVE ;  /* 0x00000000000079c5 */ /* 0x000fcc0000000000 */
[----:B------:R-:W-:Y:S03]  /*4060*/  HGMMA.64x64x16.F32.BF16 R24, gdesc[UR4], R24, gsb0 ;  /* 0x00e00000041879f0 */ /* 0x000fe60008001818 */
[----:B------:R-:W-:Y:S02]  /*4070*/  WARPGROUP.DEPBAR.LE gsb0, 0x0 ;  /* 0x00008000000079c5 */ /* 0x000fe40000010000 */
[----:B------:R-:W-:-:S06]  /*4080*/  WARPGROUP.ARRIVE ;  /* 0x00000000000079c5 */ /* 0x000fcc0000000000 */
[----:B------:R-:W-:Y:S01]  /*4090*/  HGMMA.64x64x16.F32.BF16 R24, gdesc[UR8], R24, gsb0 ;  /* 0x00e00000081879f0 */ /* 0x000fe20008001818 */
[----:B------:R-:W-:Y:S02]  /*40a0*/  ULDC UR11, c[0x0][0x9dc] ;  /* 0x00027700000b7ab9 */ /* 0x000fe40000000800 */
[----:B------:R-:W-:-:S06]  /*40b0*/  ULOP3.LUT UR6, URZ, UR11, URZ, 0x33, !UPT ;  /* 0x0000000b3f067292 */ /* 0x000fcc000f8e333f */
[----:B------:R-:W-:Y:S01]  /*40c0*/  VIADD R21, R7, UR6 ;  /* 0x0000000607157c36 */ /* 0x000fe20008000000 */
[----:B------:R-:W-:Y:S02]  /*40d0*/  WARPGROUP.DEPBAR.LE gsb0, 0x0 ;  /* 0x00008000000079c5 */ /* 0x000fe40000010000 */
[----:B------:R-:W-:-:S06]  /*40e0*/  WARPGROUP.ARRIVE ;  /* 0x00000000000079c5 */ /* 0x000fcc0000000000 */
[----:B------:R-:W-:Y:S03]  /*40f0*/  HGMMA.64x64x16.F32.BF16 R24, gdesc[UR12], R24, gsb0 ;  /* 0x00e000000c1879f0 */ /* 0x000fe60008001818 */
[----:B------:R-:W-:Y:S02]  /*4100*/  WARPGROUP.DEPBAR.LE gsb0, 0x0 ;  /* 0x00008000000079c5 */ /* 0x000fe40000010000 */
[----:B------:R1:W-:Y:S02]  /*4110*/  @!P1 SYNCS.ARRIVE.TRANS64.RED.A1T0 RZ, [R0+URZ], RZ ;  /* 0x000000ff00ff99a7 */ /* 0x0003e4000810043f */
[----:B-1----:R-:W-:-:S04]  /*4120*/  IADD3 R0, R16, UR42, RZ ;  /* 0x0000002a10007c10 */ /* 0x002fc8000fffe0ff */
[----:B------:R-:W-:Y:S01]  /*4130*/  VIADDMNMX R4, R0, R20, R15, PT ;  /* 0x0000001400047246 */ /* 0x000fe2000380010f */
[----:B------:R-:W-:Y:S01]  /*4140*/  IMAD.IADD R5, R21, 0x1, R0 ;  /* 0x0000000115057824 */ /* 0x000fe200078e0200 */
[----:B------:R-:W-:Y:S06]  /*4150*/  @!P2 BRA `(.L_x_1308) ;  /* 0x000000000054a947 */ /* 0x000fec0003800000 */
[----:B------:R-:W-:Y:S01]  /*4160*/  IMAD R7, R9, UR49, -R12 ;  /* 0x0000003109077c24 */ /* 0x000fe2000f8e0a0c */
[----:B------:R-:W-:Y:S03]  /*4170*/  BSSY B0, `(.L_x_1309) ;  /* 0x000000f000007945 */ /* 0x000fe60003800000 */
[----:B------:R-:W-:-:S05]  /*4180*/  IMAD.IADD R7, R0, 0x1, R7 ;  /* 0x0000000100077824 */ /* 0x000fca00078e0207 */
        /* <DEDUP_REMOVED lines=9> */
.L_x_1310:
[----:B------:R-:W-:-:S13]  /*4220*/  ISETP.NE.AND P3, PT, R11, 0x1, PT ;  /* 0x000000010b00780c */ /* 0x000fda0003f65270 */
[----:B------:R-:W1:Y:S02]  /*4230*/  @P3 LDC.64 R58, c[0x0][0x9e8] ;  /* 0x00027a00ff3a3b82 */ /* 0x000e640000000a00 */
[----:B-1----:R-:W-:-:S05]  /*4240*/  @P3 IMAD.HI.U32 R8, R7, R58, RZ ;  /* 0x0000003a07083227 */ /* 0x002fca00078e00ff */
[----:B------:R-:W-:-:S07]  /*4250*/  @P3 SHF.R.U32.HI R7, RZ, R59, R8 ;  /* 0x0000003bff073219 */ /* 0x000fce0000011608 */
.L_x_1311:
[----:B------:R-:W-:Y:S05]  /*4260*/  BSYNC B0 ;  /* 0x0000000000007941 */ /* 0x000fea0003800000 */
.L_x_1309:
[----:B------:R-:W-:-:S04]  /*4270*/  IMAD R7, R7, R11, -R14 ;  /* 0x0000000b07077224 */ /* 0x000fc800078e0a0e */
[----:B------:R-:W-:-:S05]  /*4280*/  IMAD.IADD R8, R7, 0x1, -R2 ;  /* 0x0000000107087824 */ /* 0x000fca00078e0a02 */
[----:B------:R-:W-:Y:S02]  /*4290*/  VIMNMX R5, R5, R8, !PT ;  /* 0x0000000805057248 */ /* 0x000fe40007fe0100 */
[----:B------:R-:W-:-:S07]  /*42a0*/  VIADDMNMX R4, R8, R11, R4, PT ;  /* 0x0000000b08047246 */ /* 0x000fce0003800104 */
.L_x_1308:
[C---:B------:R-:W-:Y:S02]  /*42b0*/  ISETP.GE.AND P3, PT, R56.reuse, 0x2, PT ;  /* 0x000000023800780c */ /* 0x040fe40003f66270 */
[----:B------:R-:W-:Y:S02]  /*42c0*/  ISETP.GE.AND P4, PT, R56, 0x9, PT ;  /* 0x000000093800780c */ /* 0x000fe40003f86270 */
[C---:B------:R-:W-:Y:S02]  /*42d0*/  ISETP.GT.AND P6, PT, R5.reuse, 0x1, !P3 ;  /* 0x000000010500780c */ /* 0x040fe40005fc4270 */
[----:B------:R-:W-:Y:S02]  /*42e0*/  ISETP.GT.AND P5, PT, R5, 0x8, !P4 ;  /* 0x000000080500780c */ /* 0x000fe400067a4270 */
[C---:B------:R-:W-:Y:S02]  /*42f0*/  ISETP.LT.OR P6, PT, R4.reuse, 0x2, P6 ;  /* 0x000000020400780c */ /* 0x040fe400037c1670 */
[----:B------:R-:W-:-:S02]  /*4300*/  ISETP.LT.OR P5, PT, R4, 0x9, P5 ;  /* 0x000000090400780c */ /* 0x000fc40002fa1670 */
[----:B------:R-:W-:Y:S02]  /*4310*/  FSEL R58, R25, -INF , !P6 ;  /* 0xff800000193a7808 */ /* 0x000fe40007000000 */
[----:B------:R-:W-:Y:S02]  /*4320*/  ISETP.GE.AND P6, PT, R56, 0xa, PT ;  /* 0x0000000a3800780c */ /* 0x000fe40003fc6270 */
[----:B------:R-:W-:Y:S02]  /*4330*/  FSEL R28, R28, -INF , !P5 ;  /* 0xff8000001c1c7808 */ /* 0x000fe40006800000 */
[----:B------:R-:W-:Y:S02]  /*4340*/  ISETP.GT.AND P5, PT, R5, 0x9, !P6 ;  /* 0x000000090500780c */ /* 0x000fe400077a4270 */
[----:B------:R-:W-:Y:S02]  /*4350*/  P2R R57, PR, RZ, 0x40 ;  /* 0x00000040ff397803 */ /* 0x000fe40000000000 */
[----:B------:R-:W-:-:S02]  /*4360*/  ISETP.LT.OR P5, PT, R4, 0xa, P5 ;  /* 0x0000000a0400780c */ /* 0x000fc40002fa1670 */
[----:B------:R-:W-:Y:S02]  /*4370*/  ISETP.GE.AND P6, PT, R56, 0x11, PT ;  /* 0x000000113800780c */ /* 0x000fe40003fc6270 */
[----:B------:R-:W-:Y:S02]  /*4380*/  FSEL R60, R29, -INF , !P5 ;  /* 0xff8000001d3c7808 */ /* 0x000fe40006800000 */
[----:B------:R-:W-:Y:S02]  /*4390*/  ISETP.GT.AND P5, PT, R5, 0x10, !P6 ;  /* 0x000000100500780c */ /* 0x000fe400077a4270 */
[----:B------:R-:W-:Y:S02]  /*43a0*/  P2R R29, PR, RZ, 0x40 ;  /* 0x00000040ff1d7803 */ /* 0x000fe40000000000 */
[----:B------:R-:W-:Y:S02]  /*43b0*/  ISETP.LT.OR P5, PT, R4, 0x11, P5 ;  /* 0x000000110400780c */ /* 0x000fe40002fa1670 */
[----:B------:R-:W-:-:S02]  /*43c0*/  ISETP.GE.AND P6, PT, R56, 0x12, PT ;  /* 0x000000123800780c */ /* 0x000fc40003fc6270 */
[----:B------:R-:W-:Y:S02]  /*43d0*/  FSEL R32, R32, -INF , !P5 ;  /* 0xff80000020207808 */ /* 0x000fe40006800000 */
[----:B------:R-:W-:Y:S02]  /*43e0*/  ISETP.GT.AND P5, PT, R5, 0x11, !P6 ;  /* 0x000000110500780c */ /* 0x000fe400077a4270 */
[----:B------:R-:W-:Y:S02]  /*43f0*/  P2R R59, PR, RZ, 0x40 ;  /* 0x00000040ff3b7803 */ /* 0x000fe40000000000 */
[----:B------:R-:W-:Y:S02]  /*4400*/  ISETP.LT.OR P5, PT, R4, 0x12, P5 ;  /* 0x000000120400780c */ /* 0x000fe40002fa1670 */
[----:B------:R-:W-:Y:S02]  /*4410*/  ISETP.GE.AND P6, PT, R56, 0x19, PT ;  /* 0x000000193800780c */ /* 0x000fe40003fc6270 */
[----:B------:R-:W-:-:S02]  /*4420*/  FSEL R62, R33, -INF , !P5 ;  /* 0xff800000213e7808 */ /* 0x000fc40006800000 */
[C---:B------:R-:W-:Y:S02]  /*4430*/  ISETP.GT.AND P5, PT, R5.reuse, 0x18, !P6 ;  /* 0x000000180500780c */ /* 0x040fe400077a4270 */
[----:B------:R-:W-:Y:S02]  /*4440*/  P2R R33, PR, RZ, 0x40 ;  /* 0x00000040ff217803 */ /* 0x000fe40000000000 */
[----:B------:R-:W-:Y:S02]  /*4450*/  ISETP.LT.OR P5, PT, R4, 0x19, P5 ;  /* 0x000000190400780c */ /* 0x000fe40002fa1670 */
[----:B------:R-:W-:Y:S02]  /*4460*/  ISETP.GE.AND P6, PT, R56, 0x1a, PT ;  /* 0x0000001a3800780c */ /* 0x000fe40003fc6270 */
[----:B------:R-:W-:Y:S02]  /*4470*/  FSEL R36, R36, -INF , !P5 ;  /* 0xff80000024247808 */ /* 0x000fe40006800000 */
[----:B------:R-:W-:-:S02]  /*4480*/  ISETP.GT.AND P5, PT, R5, 0x19, !P6 ;  /* 0x000000190500780c */ /* 0x000fc400077a4270 */
[----:B------:R-:W-:Y:S02]  /*4490*/  P2R R61, PR, RZ, 0x40 ;  /* 0x00000040ff3d7803 */ /* 0x000fe40000000000 */
[----:B------:R-:W-:Y:S02]  /*44a0*/  ISETP.LT.OR P5, PT, R4, 0x1a, P5 ;  /* 0x0000001a0400780c */ /* 0x000fe40002fa1670 */
[----:B------:R-:W-:Y:S02]  /*44b0*/  ISETP.GE.AND P6, PT, R56, 0x21, PT ;  /* 0x000000213800780c */ /* 0x000fe40003fc6270 */
[----:B------:R-:W-:Y:S02]  /*44c0*/  FSEL R64, R37, -INF , !P5 ;  /* 0xff80000025407808 */ /* 0x000fe40006800000 */
[----:B------:R-:W-:Y:S02]  /*44d0*/  ISETP.GT.AND P5, PT, R5, 0x20, !P6 ;  /* 0x000000200500780c */ /* 0x000fe400077a4270 */
[----:B------:R-:W-:-:S02]  /*44e0*/  P2R R37, PR, RZ, 0x40 ;  /* 0x00000040ff257803 */ /* 0x000fc40000000000 */
[----:B------:R-:W-:Y:S02]  /*44f0*/  ISETP.LT.OR P5, PT, R4, 0x21, P5 ;  /* 0x000000210400780c */ /* 0x000fe40002fa1670 */
        /* <DEDUP_REMOVED lines=24> */
[----:B------:R-:W-:-:S04]  /*4680*/  ISETP.LT.OR P5, PT, R4, 0x32, P5 ;  /* 0x000000320400780c */ /* 0x000fc80002fa1670 */
[----:B------:R-:W-:Y:S02]  /*4690*/  FSEL R70, R49, -INF , !P5 ;  /* 0xff80000031467808 */ /* 0x000fe40006800000 */
[----:B------:R-:W-:-:S04]  /*46a0*/  ISETP.GE.AND P5, PT, R56, 0x39, PT ;  /* 0x000000393800780c */ /* 0x000fc80003fa6270 */
[----:B------:R-:W-:-:S04]  /*46b0*/  ISETP.GT.AND P6, PT, R5, 0x38, !P5 ;  /* 0x000000380500780c */ /* 0x000fc80006fc4270 */
[----:B------:R-:W-:-:S04]  /*46c0*/  ISETP.LT.OR P6, PT, R4, 0x39, P6 ;  /* 0x000000390400780c */ /* 0x000fc800037c1670 */
[----:B------:R-:W-:Y:S02]  /*46d0*/  FSEL R52, R52, -INF , !P6 ;  /* 0xff80000034347808 */ /* 0x000fe40007000000 */
[----:B------:R-:W-:-:S04]  /*46e0*/  ISETP.GE.AND P6, PT, R56, 0x1, PT ;  /* 0x000000013800780c */ /* 0x000fc80003fc6270 */
[----:B------:R-:W-:Y:S02]  /*46f0*/  P2R R25, PR, RZ, 0x40 ;  /* 0x00000040ff197803 */ /* 0x000fe40000000000 */
[----:B------:R-:W-:-:S04]  /*4700*/  ISETP.GT.AND P6, PT, R5, RZ, !P6 ;  /* 0x000000ff0500720c */ /* 0x000fc800077c4270 */
[----:B------:R-:W-:-:S04]  /*4710*/  ISETP.LT.OR P6, PT, R4, 0x1, P6 ;  /* 0x000000010400780c */ /* 0x000fc800037c1670 */
[----:B------:R-:W-:Y:S02]  /*4720*/  FSEL R24, R24, -INF , !P6 ;  /* 0xff80000018187808 */ /* 0x000fe40007000000 */
[----:B------:R-:W-:-:S04]  /*4730*/  ISETP.GE.AND P6, PT, R56, 0x3a, PT ;  /* 0x0000003a3800780c */ /* 0x000fc80003fc6270 */
[----:B------:R-:W-:Y:S02]  /*4740*/  P2R R49, PR, RZ, 0x40 ;  /* 0x00000040ff317803 */ /* 0x000fe40000000000 */
[----:B------:R-:W-:Y:S02]  /*4750*/  ISETP.GT.AND P6, PT, R5, 0x39, !P6 ;  /* 0x000000390500780c */ /* 0x000fe400077c4270 */
[----:B------:R-:W-:Y:S02]  /*4760*/  IADD3 R5, R21, 0x8, R0 ;  /* 0x0000000815057810 */ /* 0x000fe40007ffe000 */
[----:B------:R-:W-:Y:S02]  /*4770*/  ISETP.LT.OR P6, PT, R4, 0x3a, P6 ;  /* 0x0000003a0400780c */ /* 0x000fe400037c1670 */
[----:B------:R-:W-:Y:S02]  /*4780*/  IADD3 R4, R0, 0x8, RZ ;  /* 0x0000000800047810 */ /* 0x000fe40007ffe0ff */
[----:B------:R-:W-:-:S02]  /*4790*/  FSEL R56, R53, -INF , !P6 ;  /* 0xff80000035387808 */ /* 0x000fc40007000000 */
[----:B------:R-:W-:Y:S01]  /*47a0*/  VIADDMNMX R4, R4, R20, R15, PT ;  /* 0x0000001404047246 */ /* 0x000fe2000380010f */
[----:B------:R-:W-:Y:S06]  /*47b0*/  @!P2 BRA `(.L_x_1312) ;  /* 0x000000000054a947 */ /* 0x000fec0003800000 */
[----:B------:R-:W-:Y:S01]  /*47c0*/  IMAD R7, R9, UR49, -R12 ;  /* 0x0000003109077c24 */ /* 0x000fe2000f8e0a0c */
[----:B------:R-:W-:Y:S04]  /*47d0*/  BSSY B0, `(.L_x_1313) ;  /* 0x000000f000007945 */ /* 0x000fe80003800000 */
[----:B------:R-:W-:-:S04]  /*47e0*/  IADD3 R7, R7, 0x8, R0 ;  /* 0x0000000807077810 */ /* 0x000fc80007ffe000 */
        /* <DEDUP_REMOVED lines=9> */
.L_x_1314:
[----:B------:R-:W-:-:S13]  /*4880*/  ISETP.NE.AND P6, PT, R11, 0x1, PT ;  /* 0x000000010b00780c */ /* 0x000fda0003fc5270 */
[----:B------:R-:W1:Y:S02]  /*4890*/  @P6 LDC.64 R20, c[0x0][0x9e8] ;  /* 0x00027a00ff146b82 */ /* 0x000e640000000a00 */
[----:B-1----:R-:W-:-:S05]  /*48a0*/  @P6 IMAD.HI.U32 R8, R7, R20, RZ ;  /* 0x0000001407086227 */ /* 0x002fca00078e00ff */
[----:B------:R-:W-:-:S07]  /*48b0*/  @P6 SHF.R.U32.HI R7, RZ, R21, R8 ;  /* 0x00000015ff076219 */ /* 0x000fce0000011608 */
.L_x_1315:
[----:B------:R-:W-:Y:S05]  /*48c0*/  BSYNC B0 ;  /* 0x0000000000007941 */ /* 0x000fea0003800000 */
.L_x_1313:
[----:B------:R-:W-:-:S04]  /*48d0*/  IMAD R7, R7, R11, -R14 ;  /* 0x0000000b07077224 */ /* 0x000fc800078e0a0e */
[----:B------:R-:W-:-:S05]  /*48e0*/  IMAD.IADD R8, R7, 0x1, -R2 ;  /* 0x0000000107087824 */ /* 0x000fca00078e0a02 */
[----:B------:R-:W-:Y:S02]  /*48f0*/  VIMNMX R5, R5, R8, !PT ;  /* 0x0000000805057248 */ /* 0x000fe40007fe0100 */
[----:B------:R-:W-:-:S07]  /*4900*/  VIADDMNMX R4, R8, R11, R4, PT ;  /* 0x0000000b08047246 */ /* 0x000fce0003800104 */
.L_x_1312:
[----:B------:R-:W-:Y:S01]  /*4910*/  BAR.SYNC.DEFER_BLOCKING 0xf, 0x100 ;  /* 0x03c4000000007b1d */ /* 0x000fe20000010000 */
[----:B------:R-:W-:Y:S02]  /*4920*/  ISETP.GT.AND P3, PT, R5, 0x1, !P3 ;  /* 0x000000010500780c */ /* 0x000fe40005f64270 */
[----:B------:R-:W-:Y:S02]  /*4930*/  FMNMX.FTZ R7, R24, R58, !PT ;  /* 0x0000003a18077209 */ /* 0x000fe40007810000 */
[----:B------:R-:W-:Y:S01]  /*4940*/  ISETP.LT.OR P3, PT, R4, 0x2, P3 ;  /* 0x000000020400780c */ /* 0x000fe20001f61670 */
[----:B------:R-:W-:Y:S01]  /*4950*/  ULDC UR10, c[0x0][0x988] ;  /* 0x00026200000a7ab9 */ /* 0x000fe20000000800 */
[----:B------:R-:W-:Y:S02]  /*4960*/  FMNMX.FTZ R7, R28, R7, !PT ;  /* 0x000000071c077209 */ /* 0x000fe40007810000 */
[----:B------:R-:W-:Y:S02]  /*4970*/  FSEL R27, R27, -INF , !P3 ;  /* 0xff8000001b1b7808 */ /* 0x000fe40005800000 */
[----:B------:R-:W-:-:S02]  /*4980*/  ISETP.NE.AND P3, PT, R57, RZ, PT ;  /* 0x000000ff3900720c */ /* 0x000fc40003f65270 */
[----:B------:R-:W-:Y:S02]  /*4990*/  FMNMX.FTZ R7, R60, R7, !PT ;  /* 0x000000073c077209 */ /* 0x000fe40007810000 */
[----:B------:R-:W-:Y:S02]  /*49a0*/  ISETP.GT.AND P3, PT, R5, 0x9, !P3 ;  /* 0x000000090500780c */ /* 0x000fe40005f64270 */
[----:B------:R-:W-:Y:S02]  /*49b0*/  FMNMX.FTZ R7, R32, R7, !PT ;  /* 0x0000000720077209 */ /* 0x000fe40007810000 */
[----:B------:R-:W-:Y:S02]  /*49c0*/  ISETP.LT.OR P3, PT, R4, 0xa, P3 ;  /* 0x0000000a0400780c */ /* 0x000fe40001f61670 */
[----:B------:R-:W-:Y:S02]  /*49d0*/  FMNMX.FTZ R7, R62, R7, !PT ;  /* 0x000000073e077209 */ /* 0x000fe40007810000 */
[----:B------:R-:W-:-:S02]  /*49e0*/  FSEL R31, R31, -INF , !P3 ;  /* 0xff8000001f1f7808 */ /* 0x000fc40005800000 */
[----:B------:R-:W-:Y:S02]  /*49f0*/  ISETP.NE.AND P3, PT, R29, RZ, PT ;  /* 0x000000ff1d00720c */ /* 0x000fe40003f65270 */
[----:B------:R-:W-:Y:S02]  /*4a00*/  FMNMX.FTZ R7, R36, R7, !PT ;  /* 0x0000000724077209 */ /* 0x000fe40007810000 */
[----:B------:R-:W-:Y:S02]  /*4a10*/  ISETP.GT.AND P3, PT, R5, 0x10, !P3 ;  /* 0x000000100500780c */ /* 0x000fe40005f64270 */
[----:B------:R-:W-:Y:S02]  /*4a20*/  FMNMX.FTZ R7, R64, R7, !PT ;  /* 0x0000000740077209 */ /* 0x000fe40007810000 */
[----:B------:R-:W-:Y:S02]  /*4a30*/  ISETP.LT.OR P3, PT, R4, 0x11, P3 ;  /* 0x000000110400780c */ /* 0x000fe40001f61670 */
[----:B------:R-:W-:-:S02]  /*4a40*/  FMNMX.FTZ R7, R40, R7, !PT ;  /* 0x0000000728077209 */ /* 0x000fc40007810000 */
[----:B------:R-:W-:Y:S02]  /*4a50*/  FSEL R34, R34, -INF , !P3 ;  /* 0xff80000022227808 */ /* 0x000fe40005800000 */
[----:B------:R-:W-:Y:S02]  /*4a60*/  ISETP.NE.AND P3, PT, R59, RZ, PT ;  /* 0x000000ff3b00720c */ /* 0x000fe40003f65270 */
[----:B------:R-:W-:Y:S02]  /*4a70*/  FMNMX.FTZ R7, R66, R7, !PT ;  /* 0x0000000742077209 */ /* 0x000fe40007810000 */
[----:B------:R-:W-:Y:S02]  /*4a80*/  ISETP.GT.AND P3, PT, R5, 0x11, !P3 ;  /* 0x000000110500780c */ /* 0x000fe40005f64270 */
[----:B------:R-:W-:Y:S02]  /*4a90*/  FMNMX.FTZ R7, R44, R7, !PT ;  /* 0x000000072c077209 */ /* 0x000fe40007810000 */
[----:B------:R-:W-:-:S02]  /*4aa0*/  ISETP.LT.OR P3, PT, R4, 0x12, P3 ;  /* 0x000000120400780c */ /* 0x000fc40001f61670 */
[----:B------:R-:W-:Y:S02]  /*4ab0*/  FMNMX.FTZ R7, R68, R7, !PT ;  /* 0x0000000744077209 */ /* 0x000fe40007810000 */
[----:B------:R-:W-:Y:S02]  /*4ac0*/  FSEL R35, R35, -INF , !P3 ;  /* 0xff80000023237808 */ /* 0x000fe40005800000 */
[----:B------:R-:W-:Y:S02]  /*4ad0*/  ISETP.NE.AND P3, PT, R33, RZ, PT ;  /* 0x000000ff2100720c */ /* 0x000fe40003f65270 */
[----:B------:R-:W-:Y:S02]  /*4ae0*/  FMNMX.FTZ R7, R48, R7, !PT ;  /* 0x0000000730077209 */ /* 0x000fe40007810000 */
[----:B------:R-:W-:Y:S02]  /*4af0*/  ISETP.GT.AND P3, PT, R5, 0x18, !P3 ;  /* 0x000000180500780c */ /* 0x000fe40005f64270 */
[----:B------:R-:W-:-:S02]  /*4b00*/  FMNMX.FTZ R7, R70, R7, !PT ;  /* 0x0000000746077209 */ /* 0x000fc40007810000 */
[----:B------:R-:W-:Y:S02]  /*4b10*/  ISETP.LT.OR P3, PT, R4, 0x19, P3 ;  /* 0x000000190400780c */ /* 0x000fe40001f61670 */
[----:B------:R-:W-:Y:S02]  /*4b20*/  FMNMX.FTZ R7, R52, R7, !PT ;  /* 0x0000000734077209 */ /* 0x000fe40007810000 */
[----:B------:R-:W-:Y:S02]  /*4b30*/  FSEL R38, R38, -INF , !P3 ;  /* 0xff80000026267808 */ /* 0x000fe40005800000 */
[----:B------:R-:W-:Y:S02]  /*4b40*/  ISETP.NE.AND P3, PT, R61, RZ, PT ;  /* 0x000000ff3d00720c */ /* 0x000fe40003f65270 */
[----:B------:R-:W-:Y:S02]  /*4b50*/  FMNMX.FTZ R14, R56, R7, !PT ;  /* 0x00000007380e7209 */ /* 0x000fe40007810000 */
[----:B------:R-:W-:-:S02]  /*4b60*/  ISETP.GT.AND P3, PT, R5, 0x19, !P3 ;  /* 0x000000190500780c */ /* 0x000fc40005f64270 */
[----:B------:R-:W-:Y:S01]  /*4b70*/  ISETP.GT.AND P4, PT, R5, 0x8, !P4 ;  /* 0x000000080500780c */ /* 0x000fe20006784270 */
[----:B------:R-:W1:Y:S01]  /*4b80*/  SHFL.BFLY PT, R7, R14, 0x2, 0x1f ;  /* 0x0c401f000e077f89 */ /* 0x000e6200000e0000 */
[C---:B------:R-:W-:Y:S02]  /*4b90*/  ISETP.LT.OR P3, PT, R4.reuse, 0x1a, P3 ;  /* 0x0000001a0400780c */ /* 0x040fe40001f61670 */
[----:B------:R-:W-:Y:S02]  /*4ba0*/  ISETP.LT.OR P4, PT, R4, 0x9, P4 ;  /* 0x000000090400780c */ /* 0x000fe40002781670 */
[----:B------:R-:W-:Y:S02]  /*4bb0*/  FSEL R39, R39, -INF , !P3 ;  /* 0xff80000027277808 */ /* 0x000fe40005800000 */
[----:B------:R-:W-:Y:S02]  /*4bc0*/  ISETP.NE.AND P3, PT, R37, RZ, PT ;  /* 0x000000ff2500720c */ /* 0x000fe40003f65270 */
[----:B------:R-:W-:-:S02]  /*4bd0*/  FSEL R30, R30, -INF , !P4 ;  /* 0xff8000001e1e7808 */ /* 0x000fc40006000000 */
[----:B------:R-:W-:Y:S02]  /*4be0*/  ISETP.GT.AND P3, PT, R5, 0x20, !P3 ;  /* 0x000000200500780c */ /* 0x000fe40005f64270 */
[----:B------:R-:W-:Y:S02]  /*4bf0*/  ISETP.NE.AND P4, PT, R65, RZ, PT ;  /* 0x000000ff4100720c */ /* 0x000fe40003f85270 */
[----:B------:R-:W-:Y:S02]  /*4c00*/  ISETP.LT.OR P3, PT, R4, 0x21, P3 ;  /* 0x000000210400780c */ /* 0x000fe40001f61670 */
[----:B------:R-:W-:Y:S02]  /*4c10*/  ISETP.NE.AND P6, PT, R25, RZ, PT ;  /* 0x000000ff1900720c */ /* 0x000fe40003fc5270 */
[----:B------:R-:W-:Y:S02]  /*4c20*/  FSEL R42, R42, -INF , !P3 ;  /* 0xff8000002a2a7808 */ /* 0x000fe40005800000 */
[----:B------:R-:W-:-:S02]  /*4c30*/  ISETP.NE.AND P3, PT, R63, RZ, PT ;  /* 0x000000ff3f00720c */ /* 0x000fc40003f65270 */
[C---:B------:R-:W-:Y:S02]  /*4c40*/  ISETP.GT.AND P5, PT, R5.reuse, 0x38, !P5 ;  /* 0x000000380500780c */ /* 0x040fe40006fa4270 */
[----:B------:R-:W-:Y:S02]  /*4c50*/  ISETP.GT.AND P3, PT, R5, 0x21, !P3 ;  /* 0x000000210500780c */ /* 0x000fe40005f64270 */
[----:B-1----:R-:W-:Y:S02]  /*4c60*/  FMNMX.FTZ R20, R14, R7, !PT ;  /* 0x000000070e147209 */ /* 0x002fe40007810000 */
[C---:B------:R-:W-:Y:S02]  /*4c70*/  ISETP.LT.OR P3, PT, R4.reuse, 0x22, P3 ;  /* 0x000000220400780c */ /* 0x040fe40001f61670 */
[----:B------:R-:W-:Y:S01]  /*4c80*/  ISETP.LT.OR P5, PT, R4, 0x39, P5 ;  /* 0x000000390400780c */ /* 0x000fe20002fa1670 */
[----:B------:R-:W1:Y:S01]  /*4c90*/  SHFL.BFLY PT, R7, R20, 0x1, 0x1f ;  /* 0x0c201f0014077f89 */ /* 0x000e6200000e0000 */
[----:B------:R-:W-:-:S02]  /*4ca0*/  FSEL R43, R43, -INF , !P3 ;  /* 0xff8000002b2b7808 */ /* 0x000fc40005800000 */
[----:B------:R-:W-:Y:S02]  /*4cb0*/  ISETP.NE.AND P3, PT, R41, RZ, PT ;  /* 0x000000ff2900720c */ /* 0x000fe40003f65270 */
[----:B------:R-:W-:Y:S02]  /*4cc0*/  FSEL R54, R54, -INF , !P5 ;  /* 0xff80000036367808 */ /* 0x000fe40006800000 */
[----:B------:R-:W-:-:S04]  /*4cd0*/  ISETP.GT.AND P3, PT, R5, 0x28, !P3 ;  /* 0x000000280500780c */ /* 0x000fc80005f64270 */
[----:B------:R-:W-:-:S04]  /*4ce0*/  ISETP.LT.OR P3, PT, R4, 0x29, P3 ;  /* 0x000000290400780c */ /* 0x000fc80001f61670 */
[----:B------:R-:W-:Y:S02]  /*4cf0*/  FSEL R46, R46, -INF , !P3 ;  /* 0xff8000002e2e7808 */ /* 0x000fe40005800000 */
[----:B------:R-:W-:Y:S02]  /*4d00*/  ISETP.GT.AND P3, PT, R5, 0x29, !P4 ;  /* 0x000000290500780c */ /* 0x000fe40006764270 */
[----:B------:R-:W-:Y:S02]  /*4d10*/  ISETP.NE.AND P4, PT, R67, RZ, PT ;  /* 0x000000ff4300720c */ /* 0x000fe40003f85270 */
[----:B------:R-:W-:Y:S02]  /*4d20*/  ISETP.LT.OR P3, PT, R4, 0x2a, P3 ;  /* 0x0000002a0400780c */ /* 0x000fe40001f61670 */
[----:B------:R-:W-:Y:S02]  /*4d30*/  ISETP.GT.AND P4, PT, R5, 0x31, !P4 ;  /* 0x000000310500780c */ /* 0x000fe40006784270 */
[----:B------:R-:W-:-:S02]  /*4d40*/  FSEL R47, R47, -INF , !P3 ;  /* 0xff8000002f2f7808 */ /* 0x000fc40005800000 */
[----:B------:R-:W-:Y:S02]  /*4d50*/  ISETP.GT.AND P3, PT, R5, RZ, !P6 ;  /* 0x000000ff0500720c */ /* 0x000fe40007764270 */
[----:B-1----:R-:W-:Y:S02]  /*4d60*/  FMNMX.FTZ R7, R20, R7, !PT ;  /* 0x0000000714077209 */ /* 0x002fe40007810000 */
[----:B------:R-:W-:Y:S02]  /*4d70*/  ISETP.LT.OR P3, PT, R4, 0x1, P3 ;  /* 0x000000010400780c */ /* 0x000fe40001f61670 */
[----:B------:R-:W-:Y:S01]  /*4d80*/  ISETP.NE.AND P6, PT, R49, RZ, PT ;  /* 0x000000ff3100720c */ /* 0x000fe20003fc5270 */
[C---:B------:R-:W-:Y:S01]  /*4d90*/  FMUL.FTZ R8, R7.reuse, UR10 ;  /* 0x0000000a07087c20 */ /* 0x040fe20008410000 */
[----:B------:R-:W-:Y:S02]  /*4da0*/  FSEL R26, R26, -INF , !P3 ;  /* 0xff8000001a1a7808 */ /* 0x000fe40005800000 */
[----:B------:R-:W-:-:S02]  /*4db0*/  FSETP.NEU.FTZ.AND P3, PT, R7, -INF , PT ;  /* 0xff8000000700780b */ /* 0x000fc40003f7d000 */
[----:B------:R-:W-:Y:S02]  /*4dc0*/  FMNMX.FTZ R15, R26, R27, !PT ;  /* 0x0000001b1a0f7209 */ /* 0x000fe40007810000 */
[----:B------:R-:W-:Y:S02]  /*4dd0*/  FSEL R21, R8, RZ, P3 ;  /* 0x000000ff08157208 */ /* 0x000fe40001800000 */
[----:B------:R-:W-:Y:S02]  /*4de0*/  FMNMX.FTZ R8, R30, R15, !PT ;  /* 0x0000000f1e087209 */ /* 0x000fe40007810000 */
[----:B------:R-:W-:Y:S01]  /*4df0*/  ISETP.NE.AND P3, PT, R45, RZ, PT ;  /* 0x000000ff2d00720c */ /* 0x000fe20003f65270 */
[--C-:B------:R-:W-:Y:S01]  /*4e00*/  FFMA.FTZ R14, R24, UR10, -R21.reuse ;  /* 0x0000000a180e7c23 */ /* 0x100fe20008010815 */
[----:B------:R-:W-:Y:S01]  /*4e10*/  FMNMX.FTZ R15, R31, R8, !PT ;  /* 0x000000081f0f7209 */ /* 0x000fe20007810000 */
[--C-:B------:R-:W-:Y:S01]  /*4e20*/  FFMA.FTZ R20, R60, UR10, -R21.reuse ;  /* 0x0000000a3c147c23 */ /* 0x100fe20008010815 */
[----:B------:R-:W-:Y:S01]  /*4e30*/  ISETP.GT.AND P3, PT, R5, 0x30, !P3 ;  /* 0x000000300500780c */ /* 0x000fe20005f64270 */
[--C-:B------:R-:W-:Y:S01]  /*4e40*/  FFMA.FTZ R24, R32, UR10, -R21.reuse ;  /* 0x0000000a20187c23 */ /* 0x100fe20008010815 */
[----:B------:R-:W-:Y:S01]  /*4e50*/  FMNMX.FTZ R8, R34, R15, !PT ;  /* 0x0000000f22087209 */ /* 0x000fe20007810000 */
[----:B------:R-:W-:Y:S01]  /*4e60*/  MUFU.EX2 R14, R14 ;  /* 0x0000000e000e7308 */ /* 0x000fe20000000800 */
[----:B------:R-:W-:Y:S01]  /*4e70*/  ISETP.LT.OR P3, PT, R4, 0x31, P3 ;  /* 0x000000310400780c */ /* 0x000fe20001f61670 */
[--C-:B------:R-:W-:Y:S01]  /*4e80*/  FFMA.FTZ R32, R36, UR10, -R21.reuse ;  /* 0x0000000a24207c23 */ /* 0x100fe20008010815 */
[----:B------:R-:W-:Y:S01]  /*4e90*/  FMNMX.FTZ R15, R35, R8, !PT ;  /* 0x00000008230f7209 */ /* 0x000fe20007810000 */
[--C-:B------:R-:W-:Y:S01]  /*4ea0*/  FFMA.FTZ R36, R40, UR10, -R21.reuse ;  /* 0x0000000a28247c23 */ /* 0x100fe20008010815 */
[----:B------:R-:W-:Y:S01]  /*4eb0*/  ISETP.GT.AND P6, PT, R5, 0x39, !P6 ;  /* 0x000000390500780c */ /* 0x000fe200077c4270 */
[--C-:B------:R-:W-:Y:S01]  /*4ec0*/  FFMA.FTZ R33, R64, UR10, -R21.reuse ;  /* 0x0000000a40217c23 */ /* 0x100fe20008010815 */
[----:B------:R-:W-:Y:S01]  /*4ed0*/  FMNMX.FTZ R8, R38, R15, !PT ;  /* 0x0000000f26087209 */ /* 0x000fe20007810000 */
[----:B------:R1:W-:Y:S01]  /*4ee0*/  MUFU.EX2 R25, R20 ;  /* 0x0000001400197308 */ /* 0x0003e20000000800 */
[----:B------:R-:W-:Y:S01]  /*4ef0*/  ISETP.LT.OR P4, PT, R4, 0x32, P4 ;  /* 0x000000320400780c */ /* 0x000fe20002781670 */
[----:B------:R-:W-:Y:S01]  /*4f00*/  FFMA.FTZ R40, R48, UR10, -R21 ;  /* 0x0000000a30287c23 */ /* 0x000fe20008010815 */
[----:B------:R-:W-:-:S02]  /*4f10*/  FMNMX.FTZ R15, R39, R8, !PT ;  /* 0x00000008270f7209 */ /* 0x000fc40007810000 */
[----:B------:R-:W-:Y:S02]  /*4f20*/  FSEL R50, R50, -INF , !P3 ;  /* 0xff80000032327808 */ /* 0x000fe40005800000 */
[----:B------:R-:W-:Y:S01]  /*4f30*/  FMNMX.FTZ R8, R42, R15, !PT ;  /* 0x0000000f2a087209 */ /* 0x000fe20007810000 */
[----:B------:R-:W-:Y:S01]  /*4f40*/  MUFU.EX2 R24, R24 ;  /* 0x0000001800187308 */ /* 0x000fe20000000800 */
[----:B------:R-:W-:Y:S01]  /*4f50*/  FSEL R51, R51, -INF , !P4 ;  /* 0xff80000033337808 */ /* 0x000fe20006000000 */
[--C-:B-1----:R-:W-:Y:S01]  /*4f60*/  FFMA.FTZ R20, R44, UR10, -R21.reuse ;  /* 0x0000000a2c147c23 */ /* 0x102fe20008010815 */
[----:B------:R-:W-:Y:S01]  /*4f70*/  FMNMX.FTZ R15, R43, R8, !PT ;  /* 0x000000082b0f7209 */ /* 0x000fe20007810000 */
[--C-:B------:R-:W-:Y:S01]  /*4f80*/  FFMA.FTZ R44, R70, UR10, -R21.reuse ;  /* 0x0000000a462c7c23 */ /* 0x100fe20008010815 */
[----:B------:R-:W-:Y:S02]  /*4f90*/  ISETP.LT.OR P6, PT, R4, 0x3a, P6 ;  /* 0x0000003a0400780c */ /* 0x000fe400037c1670 */
[----:B------:R-:W-:Y:S01]  /*4fa0*/  FMNMX.FTZ R8, R46, R15, !PT ;  /* 0x0000000f2e087209 */ /* 0x000fe20007810000 */
[----:B------:R-:W-:Y:S01]  /*4fb0*/  FFMA.FTZ R15, R58, UR10, -R21 ;  /* 0x0000000a3a0f7c23 */ /* 0x000fe20008010815 */
[----:B------:R-:W-:Y:S01]  /*4fc0*/  FSEL R55, R55, -INF , !P6 ;  /* 0xff80000037377808 */ /* 0x000fe20007000000 */
[----:B------:R-:W-:Y:S01]  /*4fd0*/  MUFU.EX2 R32, R32 ;  /* 0x0000002000207308 */ /* 0x000fe20000000800 */
[----:B------:R-:W-:-:S04]  /*4fe0*/  FMNMX.FTZ R5, R47, R8, !PT ;  /* 0x000000082f057209 */ /* 0x000fc80007810000 */
[----:B------:R-:W-:-:S03]  /*4ff0*/  FMNMX.FTZ R8, R50, R5, !PT ;  /* 0x0000000532087209 */ /* 0x000fc60007810000 */
[----:B------:R-:W1:Y:S01]  /*5000*/  MUFU.EX2 R15, R15 ;  /* 0x0000000f000f7308 */ /* 0x000e620000000800 */
[----:B------:R-:W-:Y:S01]  /*5010*/  FMNMX.FTZ R5, R51, R8, !PT ;  /* 0x0000000833057209 */ /* 0x000fe20007810000 */
[--C-:B------:R-:W-:Y:S01]  /*5020*/  FFMA.FTZ R8, R28, UR10, -R21.reuse ;  /* 0x0000000a1c087c23 */ /* 0x100fe20008010815 */
[----:B------:R-:W-:Y:S02]  /*5030*/  FFMA.FTZ R28, R62, UR10, -R21 ;  /* 0x0000000a3e1c7c23 */ /* 0x000fe40008010815 */
[----:B------:R-:W-:-:S03]  /*5040*/  FMNMX.FTZ R4, R54, R5, !PT ;  /* 0x0000000536047209 */ /* 0x000fc60007810000 */
[----:B------:R-:W-:Y:S01]  /*5050*/  MUFU.EX2 R158, R8 ;  /* 0x00000008009e7308 */ /* 0x000fe20000000800 */
[----:B------:R-:W-:-:S05]  /*5060*/  FMNMX.FTZ R4, R55, R4, !PT ;  /* 0x0000000437047209 */ /* 0x000fca0007810000 */
[----:B------:R-:W4:Y:S02]  /*5070*/  SHFL.BFLY PT, R5, R4, 0x2, 0x1f ;  /* 0x0c401f0004057f89 */ /* 0x000f2400000e0000 */
[----:B------:R5:W2:Y:S01]  /*5080*/  MUFU.EX2 R29, R28 ;  /* 0x0000001c001d7308 */ /* 0x000aa20000000800 */
[----:B-1----:R-:W-:-:S07]  /*5090*/  F2FP.BF16.F32.PACK_AB R156, R15, R14 ;  /* 0x0000000e0f9c723e */ /* 0x002fce00000010ff */
[----:B------:R-:W-:Y:S01]  /*50a0*/  MUFU.EX2 R45, R44 ;  /* 0x0000002c002d7308 */ /* 0x000fe20000000800 */
[----:B-----5:R-:W-:-:S07]  /*50b0*/  FFMA.FTZ R28, R68, UR10, -R21 ;  /* 0x0000000a441c7c23 */ /* 0x020fce0008010815 */
[----:B------:R-:W-:Y:S01]  /*50c0*/  MUFU.EX2 R41, R28 ;  /* 0x0000001c00297308 */ /* 0x000fe20000000800 */
[----:B--2---:R-:W-:Y:S02]  /*50d0*/  F2FP.BF16.F32.PACK_AB R160, R29, R24 ;  /* 0x000000181da0723e */ /* 0x004fe400000010ff */
[----:B----4-:R-:W-:Y:S01]  /*50e0*/  FMNMX.FTZ R5, R4, R5, !PT ;  /* 0x0000000504057209 */ /* 0x010fe20007810000 */
[----:B------:R-:W-:-:S04]  /*50f0*/  FFMA.FTZ R4, R66, UR10, -R21 ;  /* 0x0000000a42047c23 */ /* 0x000fc80008010815 */
[----:B------:R-:W1:Y:S01]  /*5100*/  MUFU.EX2 R33, R33 ;  /* 0x0000002100217308 */ /* 0x000e620000000800 */
[----:B------:R-:W2:Y:S07]  /*5110*/  SHFL.BFLY PT, R8, R5, 0x1, 0x1f ;  /* 0x0c201f0005087f89 */ /* 0x000eae00000e0000 */
[----:B------:R4:W-:Y:S08]  /*5120*/  MUFU.EX2 R37, R4 ;  /* 0x0000000400257308 */ /* 0x0009f00000000800 */
[----:B------:R-:W5:Y:S01]  /*5130*/  MUFU.EX2 R36, R36 ;  /* 0x0000002400247308 */ /* 0x000f620000000800 */
[----:B-1----:R-:W-:-:S07]  /*5140*/  F2FP.BF16.F32.PACK_AB R162, R33, R32 ;  /* 0x0000002021a2723e */ /* 0x002fce00000010ff */
[----:B------:R-:W1:Y:S01]  /*5150*/  MUFU.EX2 R20, R20 ;  /* 0x0000001400147308 */ /* 0x000e620000000800 */
[----:B--2---:R-:W-:Y:S01]  /*5160*/  FMNMX.FTZ R8, R5, R8, !PT ;  /* 0x0000000805087209 */ /* 0x004fe20007810000 */
[--C-:B------:R-:W-:Y:S01]  /*5170*/  FFMA.FTZ R5, R52, UR10, -R21.reuse ;  /* 0x0000000a34057c23 */ /* 0x100fe20008010815 */
[----:B------:R-:W-:Y:S02]  /*5180*/  FFMA.FTZ R21, R56, UR10, -R21 ;  /* 0x0000000a38157c23 */ /* 0x000fe40008010815 */
[C---:B------:R-:W-:Y:S01]  /*5190*/  FSETP.NEU.FTZ.AND P3, PT, R8.reuse, -INF , PT ;  /* 0xff8000000800780b */ /* 0x040fe20003f7d000 */
[----:B----4-:R-:W-:Y:S02]  /*51a0*/  FMUL.FTZ R4, R8, UR10 ;  /* 0x0000000a08047c20 */ /* 0x010fe40008410000 */
[----:B------:R-:W2:Y:S01]  /*51b0*/  MUFU.EX2 R40, R40 ;  /* 0x0000002800287308 */ /* 0x000ea20000000800 */
[----:B-----5:R-:W-:Y:S02]  /*51c0*/  F2FP.BF16.F32.PACK_AB R164, R37, R36 ;  /* 0x0000002425a4723e */ /* 0x020fe400000010ff */
[----:B------:R-:W-:-:S05]  /*51d0*/  FSEL R28, R4, RZ, P3 ;  /* 0x000000ff041c7208 */ /* 0x000fca0001800000 */
[----:B------:R4:W-:Y:S01]  /*51e0*/  MUFU.EX2 R4, R21 ;  /* 0x0000001500047308 */ /* 0x0009e20000000800 */
[--C-:B------:R-:W-:Y:S01]  /*51f0*/  FFMA.FTZ R26, R26, UR10, -R28.reuse ;  /* 0x0000000a1a1a7c23 */ /* 0x100fe2000801081c */
[--C-:B------:R-:W-:Y:S01]  /*5200*/  FFMA.FTZ R27, R27, UR10, -R28.reuse ;  /* 0x0000000a1b1b7c23 */ /* 0x100fe2000801081c */
[--C-:B------:R-:W-:Y:S01]  /*5210*/  FFMA.FTZ R30, R30, UR10, -R28.reuse ;  /* 0x0000000a1e1e7c23 */ /* 0x100fe2000801081c */
[--C-:B------:R-:W-:Y:S01]  /*5220*/  FFMA.FTZ R31, R31, UR10, -R28.reuse ;  /* 0x0000000a1f1f7c23 */ /* 0x100fe2000801081c */
[--C-:B------:R-:W-:Y:S01]  /*5230*/  FFMA.FTZ R34, R34, UR10, -R28.reuse ;  /* 0x0000000a22227c23 */ /* 0x100fe2000801081c */
[--C-:B------:R-:W-:Y:S01]  /*5240*/  FFMA.FTZ R35, R35, UR10, -R28.reuse ;  /* 0x0000000a23237c23 */ /* 0x100fe2000801081c */
[--C-:B------:R-:W-:Y:S01]  /*5250*/  FFMA.FTZ R38, R38, UR10, -R28.reuse ;  /* 0x0000000a26267c23 */ /* 0x100fe2000801081c */
[----:B------:R-:W-:Y:S01]  /*5260*/  MUFU.EX2 R26, R26 ;  /* 0x0000001a001a7308 */ /* 0x000fe20000000800 */
[----:B----4-:R-:W-:Y:S01]  /*5270*/  FADD.FTZ R21, R14, R15 ;  /* 0x0000000f0e157221 */ /* 0x010fe20000010000 */
[--C-:B------:R-:W-:Y:S01]  /*5280*/  FFMA.FTZ R39, R39, UR10, -R28.reuse ;  /* 0x0000000a27277c23 */ /* 0x100fe2000801081c */
[--C-:B------:R-:W-:Y:S01]  /*5290*/  FFMA.FTZ R42, R42, UR10, -R28.reuse ;  /* 0x0000000a2a2a7c23 */ /* 0x100fe2000801081c */
[--C-:B------:R-:W-:Y:S01]  /*52a0*/  FFMA.FTZ R43, R43, UR10, -R28.reuse ;  /* 0x0000000a2b2b7c23 */ /* 0x100fe2000801081c */
[----:B------:R-:W-:Y:S01]  /*52b0*/  FADD.FTZ R44, R158, R21 ;  /* 0x000000159e2c7221 */ /* 0x000fe20000010000 */
[--C-:B------:R-:W-:Y:S01]  /*52c0*/  FFMA.FTZ R46, R46, UR10, -R28.reuse ;  /* 0x0000000a2e2e7c23 */ /* 0x100fe2000801081c */
[----:B------:R-:W-:Y:S01]  /*52d0*/  FFMA.FTZ R47, R47, UR10, -R28 ;  /* 0x0000000a2f2f7c23 */ /* 0x000fe2000801081c */
[----:B------:R-:W4:Y:S01]  /*52e0*/  MUFU.EX2 R27, R27 ;  /* 0x0000001b001b7308 */ /* 0x000f220000000800 */
[----:B------:R-:W-:Y:S01]  /*52f0*/  FADD.FTZ R49, R25, R44 ;  /* 0x0000002c19317221 */ /* 0x000fe20000010000 */
[--C-:B------:R-:W-:Y:S01]  /*5300*/  FFMA.FTZ R50, R50, UR10, -R28.reuse ;  /* 0x0000000a32327c23 */ /* 0x100fe2000801081c */
[--C-:B------:R-:W-:Y:S01]  /*5310*/  FFMA.FTZ R51, R51, UR10, -R28.reuse ;  /* 0x0000000a33337c23 */ /* 0x100fe2000801081c */
[--C-:B------:R-:W-:Y:S01]  /*5320*/  FFMA.FTZ R54, R54, UR10, -R28.reuse ;  /* 0x0000000a36367c23 */ /* 0x100fe2000801081c */
[----:B------:R-:W-:Y:S01]  /*5330*/  FADD.FTZ R48, R24, R49 ;  /* 0x0000003118307221 */ /* 0x000fe20000010000 */
[----:B------:R-:W-:Y:S01]  /*5340*/  FFMA.FTZ R28, R55, UR10, -R28 ;  /* 0x0000000a371c7c23 */ /* 0x000fe2000801081c */
[----:B------:R-:W-:Y:S01]  /*5350*/  F2FP.BF16.F32.PACK_AB R158, R25, R158 ;  /* 0x0000009e199e723e */ /* 0x000fe200000010ff */
[----:B------:R-:W5:Y:S01]  /*5360*/  MUFU.EX2 R30, R30 ;  /* 0x0000001e001e7308 */ /* 0x000f620000000800 */
[----:B------:R-:W-:Y:S01]  /*5370*/  FADD.FTZ R49, R29, R48 ;  /* 0x000000301d317221 */ /* 0x000fe20000010000 */
[----:B-1----:R-:W-:-:S02]  /*5380*/  F2FP.BF16.F32.PACK_AB R166, R41, R20 ;  /* 0x0000001429a6723e */ /* 0x002fc400000010ff */
[----:B--2---:R-:W-:Y:S01]  /*5390*/  F2FP.BF16.F32.PACK_AB R168, R45, R40 ;  /* 0x000000282da8723e */ /* 0x004fe200000010ff */
[----:B------:R-:W-:-:S03]  /*53a0*/  FADD.FTZ R48, R32, R49 ;  /* 0x0000003120307221 */ /* 0x000fc60000010000 */
[----:B------:R-:W1:Y:S01]  /*53b0*/  MUFU.EX2 R31, R31 ;  /* 0x0000001f001f7308 */ /* 0x000e620000000800 */
[----:B----4-:R-:W-:Y:S01]  /*53c0*/  FADD.FTZ R21, R26, R27 ;  /* 0x0000001b1a157221 */ /* 0x010fe20000010000 */
[----:B------:R-:W-:-:S06]  /*53d0*/  F2FP.BF16.F32.PACK_AB R157, R27, R26 ;  /* 0x0000001a1b9d723e */ /* 0x000fcc00000010ff */
[----:B------:R-:W2:Y:S01]  /*53e0*/  MUFU.EX2 R34, R34 ;  /* 0x0000002200227308 */ /* 0x000ea20000000800 */
[----:B-----5:R-:W-:-:S07]  /*53f0*/  FADD.FTZ R44, R30, R21 ;  /* 0x000000151e2c7221 */ /* 0x020fce0000010000 */
[----:B------:R-:W4:Y:S01]  /*5400*/  MUFU.EX2 R35, R35 ;  /* 0x0000002300237308 */ /* 0x000f220000000800 */
[C---:B-1----:R-:W-:Y:S01]  /*5410*/  FADD.FTZ R21, R31.reuse, R44 ;  /* 0x0000002c1f157221 */ /* 0x042fe20000010000 */
[----:B------:R-:W-:-:S05]  /*5420*/  F2FP.BF16.F32.PACK_AB R159, R31, R30 ;  /* 0x0000001e1f9f723e */ /* 0x000fca00000010ff */
[----:B------:R1:W-:Y:S01]  /*5430*/  STSM.16.M88.4 [R18+0x26800], R156 ;  /* 0x0268009c12007844 */ /* 0x0003e20000000200 */
[----:B------:R-:W5:Y:S01]  /*5440*/  MUFU.EX2 R38, R38 ;  /* 0x0000002600267308 */ /* 0x000f620000000800 */
[----:B--2---:R-:W-:Y:S01]  /*5450*/  FADD.FTZ R44, R34, R21 ;  /* 0x00000015222c7221 */ /* 0x004fe20000010000 */
[----:B------:R-:W-:-:S04]  /*5460*/  FADD.FTZ R21, R33, R48 ;  /* 0x0000003021157221 */ /* 0x000fc80000010000 */
[----:B------:R-:W-:Y:S02]  /*5470*/  FADD.FTZ R24, R36, R21 ;  /* 0x0000001524187221 */ /* 0x000fe40000010000 */
[----:B------:R-:W2:Y:S01]  /*5480*/  MUFU.EX2 R39, R39 ;  /* 0x0000002700277308 */ /* 0x000ea20000000800 */
[----:B----4-:R-:W-:Y:S01]  /*5490*/  FADD.FTZ R15, R35, R44 ;  /* 0x0000002c230f7221 */ /* 0x010fe20000010000 */
[----:B------:R-:W-:Y:S01]  /*54a0*/  FADD.FTZ R25, R37, R24 ;  /* 0x0000001825197221 */ /* 0x000fe20000010000 */
[----:B------:R-:W-:-:S05]  /*54b0*/  F2FP.BF16.F32.PACK_AB R161, R35, R34 ;  /* 0x0000002223a1723e */ /* 0x000fca00000010ff */
[----:B------:R-:W4:Y:S01]  /*54c0*/  MUFU.EX2 R42, R42 ;  /* 0x0000002a002a7308 */ /* 0x000f220000000800 */
[----:B-----5:R-:W-:-:S07]  /*54d0*/  FADD.FTZ R14, R38, R15 ;  /* 0x0000000f260e7221 */ /* 0x020fce0000010000 */
[----:B------:R-:W5:Y:S01]  /*54e0*/  MUFU.EX2 R43, R43 ;  /* 0x0000002b002b7308 */ /* 0x000f620000000800 */
[C---:B--2---:R-:W-:Y:S01]  /*54f0*/  FADD.FTZ R21, R39.reuse, R14 ;  /* 0x0000000e27157221 */ /* 0x044fe20000010000 */
[----:B------:R-:W-:-:S05]  /*5500*/  F2FP.BF16.F32.PACK_AB R163, R39, R38 ;  /* 0x0000002627a3723e */ /* 0x000fca00000010ff */
[----:B------:R1:W-:Y:S01]  /*5510*/  STSM.16.M88.4 [R19], R160 ;  /* 0x000000a013007844 */ /* 0x0003e20000000200 */
[----:B------:R-:W2:Y:S01]  /*5520*/  MUFU.EX2 R46, R46 ;  /* 0x0000002e002e7308 */ /* 0x000ea20000000800 */
[----:B----4-:R-:W-:-:S07]  /*5530*/  FADD.FTZ R14, R42, R21 ;  /* 0x000000152a0e7221 */ /* 0x010fce0000010000 */
[----:B------:R-:W4:Y:S01]  /*5540*/  MUFU.EX2 R47, R47 ;  /* 0x0000002f002f7308 */ /* 0x000f220000000800 */
[C---:B-----5:R-:W-:Y:S01]  /*5550*/  FADD.FTZ R21, R43.reuse, R14 ;  /* 0x0000000e2b157221 */ /* 0x060fe20000010000 */
[----:B------:R-:W-:Y:S01]  /*5560*/  FADD.FTZ R14, R20, R25 ;  /* 0x00000019140e7221 */ /* 0x000fe20000010000 */
[----:B------:R-:W-:-:S03]  /*5570*/  F2FP.BF16.F32.PACK_AB R165, R43, R42 ;  /* 0x0000002a2ba5723e */ /* 0x000fc600000010ff */
[----:B------:R-:W-:Y:S02]  /*5580*/  FADD.FTZ R41, R41, R14 ;  /* 0x0000000e29297221 */ /* 0x000fe40000010000 */
[----:B------:R-:W-:Y:S01]  /*5590*/  MUFU.EX2 R50, R50 ;  /* 0x0000003200327308 */ /* 0x000fe20000000800 */
[----:B--2---:R-:W-:Y:S01]  /*55a0*/  FADD.FTZ R20, R46, R21 ;  /* 0x000000152e147221 */ /* 0x004fe20000010000 */
[----:B------:R-:W-:-:S04]  /*55b0*/  FADD.FTZ R40, R40, R41 ;  /* 0x0000002928287221 */ /* 0x000fc80000010000 */
[----:B------:R-:W-:Y:S02]  /*55c0*/  FADD.FTZ R40, R45, R40 ;  /* 0x000000282d287221 */ /* 0x000fe40000010000 */
[----:B------:R-:W2:Y:S01]  /*55d0*/  MUFU.EX2 R51, R51 ;  /* 0x0000003300337308 */ /* 0x000ea20000000800 */
[C---:B----4-:R-:W-:Y:S01]  /*55e0*/  F2FP.BF16.F32.PACK_AB R167, R47.reuse, R46 ;  /* 0x0000002e2fa7723e */ /* 0x050fe200000010ff */
[----:B------:R-:W-:-:S04]  /*55f0*/  FADD.FTZ R47, R47, R20 ;  /* 0x000000142f2f7221 */ /* 0x000fc80000010000 */
[----:B------:R1:W-:Y:S02]  /*5600*/  STSM.16.M88.4 [R23], R164 ;  /* 0x000000a417007844 */ /* 0x0003e40000000200 */
[----:B------:R-:W4:Y:S08]  /*5610*/  MUFU.EX2 R5, R5 ;  /* 0x0000000500057308 */ /* 0x000f300000000800 */
[----:B------:R-:W-:Y:S01]  /*5620*/  MUFU.EX2 R54, R54 ;  /* 0x0000003600367308 */ /* 0x000fe20000000800 */
[----:B--2---:R-:W-:Y:S01]  /*5630*/  F2FP.BF16.F32.PACK_AB R169, R51, R50 ;  /* 0x0000003233a9723e */ /* 0x004fe200000010ff */
[----:B------:R-:W-:-:S04]  /*5640*/  FADD.FTZ R50, R50, R47 ;  /* 0x0000002f32327221 */ /* 0x000fc80000010000 */
[----:B------:R-:W-:Y:S02]  /*5650*/  FADD.FTZ R51, R51, R50 ;  /* 0x0000003233337221 */ /* 0x000fe40000010000 */
[----:B------:R-:W2:Y:S01]  /*5660*/  MUFU.EX2 R15, R28 ;  /* 0x0000001c000f7308 */ /* 0x000ea20000000800 */
[----:B----4-:R-:W-:Y:S01]  /*5670*/  F2FP.BF16.F32.PACK_AB R170, R4, R5 ;  /* 0x0000000504aa723e */ /* 0x010fe200000010ff */
[----:B------:R-:W-:-:S04]  /*5680*/  FADD.FTZ R5, R5, R40 ;  /* 0x0000002805057221 */ /* 0x000fc80000010000 */
[----:B------:R-:W-:Y:S01]  /*5690*/  FADD.FTZ R5, R4, R5 ;  /* 0x0000000504057221 */ /* 0x000fe20000010000 */
[----:B--2---:R-:W-:Y:S01]  /*56a0*/  F2FP.BF16.F32.PACK_AB R171, R15, R54 ;  /* 0x000000360fab723e */ /* 0x004fe200000010ff */
[----:B------:R-:W-:-:S04]  /*56b0*/  FADD.FTZ R54, R54, R51 ;  /* 0x0000003336367221 */ /* 0x000fc80000010000 */
[----:B------:R1:W-:Y:S01]  /*56c0*/  STSM.16.M88.4 [R22], R168 ;  /* 0x000000a816007844 */ /* 0x0003e20000000200 */
[----:B------:R-:W-:Y:S01]  /*56d0*/  FADD.FTZ R4, R15, R54 ;  /* 0x000000360f047221 */ /* 0x000fe20000010000 */
[----:B------:R-:W-:Y:S06]  /*56e0*/  @!P0 BRA `(.L_x_1316) ;  /* 0x0000000000048947 */ /* 0x000fec0003800000 */
[----:B------:R-:W-:Y:S01]  /*56f0*/  BPT.TRAP 0x1 ;  /* 0x000000040000795c */ /* 0x000fe20000300000 */
.L_x_1316:
[----:B------:R2:W4:Y:S01]  /*5700*/  SYNCS.PHASECHK.TRANS64.TRYWAIT P3, [R6+URZ+0x28c50], R13 ;  /* 0x028c500d060075a7 */ /* 0x000522000806017f */
[----:B------:R-:W-:Y:S05]  /*5710*/  @!P0 BRA `(.L_x_1317) ;  /* 0x0000000000048947 */ /* 0x000fea0003800000 */
[----:B------:R-:W-:Y:S01]  /*5720*/  BPT.TRAP 0x1 ;  /* 0x000000040000795c */ /* 0x000fe20000300000 */
.L_x_1317:
[----:B----4-:R-:W-:Y:S05]  /*5730*/  @P3 BRA `(.L_x_1318) ;  /* 0x0000000000083947 */ /* 0x010fea0003800000 */
[----:B------:R-:W4:Y:S02]  /*5740*/  SYNCS.PHASECHK.TRANS64.TRYWAIT P3, [R6+URZ+0x28c50], R13 ;  /* 0x028c500d060075a7 */ /* 0x000f24000806017f */
[----:B----4-:R-:W-:Y:S05]  /*5750*/  @!P3 BRA `(.L_x_1319) ;  /* 0x000000c00004b947 */ /* 0x010fea0003800000 */
.L_x_1318:
[----:B------:R-:W-:Y:S01]  /*5760*/  ULEA UR14, UR39, UR45, 0xc ;  /* 0x0000002d270e7291 */ /* 0x000fe2000f8e603f */
[----:B------:R-:W-:Y:S01]  /*5770*/  WARPGROUP.ARRIVE ;  /* 0x00000000000079c5 */ /* 0x000fe20000000000 */
[----:B------:R-:W-:Y:S01]  /*5780*/  UMOV UR7, 0x40000040 ;  /* 0x4000004000077882 */ /* 0x000fe20000000000 */
[----:B--234-:R-:W-:-:S04]  /*5790*/  @!P1 VIADD R6, R6, 0x28c60 ;  /* 0x00028c6006069836 */ /* 0x01cfc80000000000 */
[----:B------:R-:W-:Y:S01]  /*57a0*/  UMOV UR6, UR14 ;  /* 0x0000000e00067c82 */ /* 0x000fe20008000000 */
[----:B------:R-:W-:Y:S01]  /*57b0*/  @!P1 PRMT R6, RZ, 0x654, R6 ;  /* 0x00000654ff069816 */ /* 0x000fe20000000006 */
[----:B------:R-:W-:Y:S01]  /*57c0*/  HGMMA.64x256x16.F32.BF16 R24, R156, gdesc[UR4].tnspB, RZ, !UPT, gsb0 ;  /* 0x43e000049c187df0 */ /* 0x000fe2000c0018ff */
        /* <DEDUP_REMOVED lines=27> */
[----:B------:R2:W-:Y:S02]  /*5980*/  @!P1 SYNCS.ARRIVE.TRANS64.RED.A1T0 RZ, [R6+URZ], RZ ;  /* 0x000000ff06ff99a7 */ /* 0x0005e4000810043f */
[----:B--2---:R-:W-:Y:S01]  /*5990*/  IMAD R6, R9, UR49, -R12 ;  /* 0x0000003109067c24 */ /* 0x004fe2000f8e0a0c */
[----:B------:R-:W-:-:S03]  /*59a0*/  IADD3 R9, R152, -0x2, RZ ;  /* 0xfffffffe98097810 */ /* 0x000fc60007ffe0ff */
[----:B------:R-:W-:-:S04]  /*59b0*/  VIADD R13, R6, UR42 ;  /* 0x0000002a060d7c36 */ /* 0x000fc80008000000 */
[----:B------:R-:W-:Y:S01]  /*59c0*/  IMAD.IADD R10, R13, 0x1, R10 ;  /* 0x000000010d0a7824 */ /* 0x000fe200078e020a */
[----:B------:R-:W-:Y:S06]  /*59d0*/  @!P2 BRA `(.L_x_1320) ;  /* 0x000000000040a947 */ /* 0x000fec0003800000 */
[C---:B------:R-:W-:Y:S01]  /*59e0*/  ISETP.GT.AND P3, PT, R13.reuse, RZ, PT ;  /* 0x000000ff0d00720c */ /* 0x040fe20003f64270 */
[----:B------:R-:W-:-:S12]  /*59f0*/  VIADD R12, R13, 0xffffffff ;  /* 0xffffffff0d0c7836 */ /* 0x000fd80000000000 */
[----:B------:R-:W-:Y:S05]  /*5a00*/  @P3 BRA `(.L_x_1321) ;  /* 0x00000000001c3947 */ /* 0x000fea0003800000 */
[----:B------:R-:W-:Y:S01]  /*5a10*/  ISETP.NE.AND P3, PT, R11, 0x1, PT ;  /* 0x000000010b00780c */ /* 0x000fe20003f65270 */
[----:B------:R-:W-:-:S12]  /*5a20*/  IMAD.MOV R13, RZ, RZ, -R13 ;  /* 0x000000ffff0d7224 */ /* 0x000fd800078e0a0d */
[----:B------:R-:W2:Y:S02]  /*5a30*/  @P3 LDC.64 R14, c[0x0][0x9e8] ;  /* 0x00027a00ff0e3b82 */ /* 0x000ea40000000a00 */
[----:B--2---:R-:W-:-:S05]  /*5a40*/  @P3 IMAD.HI.U32 R12, R13, R14, RZ ;  /* 0x0000000e0d0c3227 */ /* 0x004fca00078e00ff */
[----:B------:R-:W-:-:S04]  /*5a50*/  @P3 SHF.R.U32.HI R13, RZ, R15, R12 ;  /* 0x0000000fff0d3219 */ /* 0x000fc8000001160c */
[----:B------:R-:W-:Y:S01]  /*5a60*/  LOP3.LUT R12, RZ, R13, RZ, 0x33, !PT ;  /* 0x0000000dff0c7212 */ /* 0x000fe200078e33ff */
[----:B------:R-:W-:Y:S06]  /*5a70*/  BRA `(.L_x_1322) ;  /* 0x0000000000107947 */ /* 0x000fec0003800000 */
.L_x_1321:
[----:B------:R-:W-:-:S13]  /*5a80*/  ISETP.NE.AND P3, PT, R11, 0x1, PT ;  /* 0x000000010b00780c */ /* 0x000fda0003f65270 */
[----:B------:R-:W2:Y:S02]  /*5a90*/  @P3 LDC.64 R14, c[0x0][0x9e8] ;  /* 0x00027a00ff0e3b82 */ /* 0x000ea40000000a00 */
[----:B--2---:R-:W-:-:S05]  /*5aa0*/  @P3 IMAD.HI.U32 R14, R12, R14, RZ ;  /* 0x0000000e0c0e3227 */ /* 0x004fca00078e00ff */
[----:B------:R-:W-:-:S07]  /*5ab0*/  @P3 SHF.R.U32.HI R12, RZ, R15, R14 ;  /* 0x0000000fff0c3219 */ /* 0x000fce000001160e */
.L_x_1322:
[----:B------:R-:W-:-:S05]  /*5ac0*/  IMAD R11, R12, R11, R11 ;  /* 0x0000000b0c0b7224 */ /* 0x000fca00078e020b */
[----:B------:R-:W-:-:S07]  /*5ad0*/  VIMNMX R10, R10, R11, PT ;  /* 0x0000000b0a0a7248 */ /* 0x000fce0003fe0100 */
.L_x_1320:
[----:B------:R-:W-:Y:S01]  /*5ae0*/  SHF.R.S32.HI R11, RZ, 0x1f, R10 ;  /* 0x0000001fff0b7819 */ /* 0x000fe2000001140a */
[----:B------:R-:W-:Y:S01]  /*5af0*/  ULDC UR23, c[0x0][0x9e4] ;  /* 0x0002790000177ab9 */ /* 0x000fe20000000800 */
[----:B------:R-:W-:Y:S01]  /*5b00*/  ULDC UR20, c[0x0][0x9dc] ;  /* 0x0002770000147ab9 */ /* 0x000fe20000000800 */
[----:B------:R-:W-:Y:S01]  /*5b10*/  ULDC UR24, c[0x0][0x288] ;  /* 0x0000a20000187ab9 */ /* 0x000fe20000000800 */
[----:B------:R-:W-:Y:S01]  /*5b20*/  LEA.HI R11, R11, R10, RZ, 0x6 ;  /* 0x0000000a0b0b7211 */ /* 0x000fe200078f30ff */
[----:B------:R-:W-:Y:S01]  /*5b30*/  ULDC UR21, c[0x0][0x988] ;  /* 0x0002620000157ab9 */ /* 0x000fe20000000800 */
[----:B------:R-:W-:Y:S02]  /*5b40*/  ULDC UR25, c[0x0][0x9e0] ;  /* 0x0002780000197ab9 */ /* 0x000fe40000000800 */
[----:B------:R-:W-:-:S04]  /*5b50*/  SHF.R.S32.HI R10, RZ, 0x6, R11 ;  /* 0x00000006ff0a7819 */ /* 0x000fc8000001140b */
[----:B------:R-:W-:-:S04]  /*5b60*/  VIMNMX R10, R10, UR41, !PT ;  /* 0x000000290a0a7c48 */ /* 0x000fc8000ffe0100 */
[----:B------:R-:W-:-:S13]  /*5b70*/  ISETP.GE.AND P3, PT, R9, R10, PT ;  /* 0x0000000a0900720c */ /* 0x000fda0003f66270 */
[----:B------:R-:W-:Y:S05]  /*5b80*/  @!P3 BRA `(.L_x_1323) ;  /* 0x0000002000b4b947 */ /* 0x000fea0003800000 */
.L_x_1340:
[----:B------:R-:W-:-:S04]  /*5b90*/  UIADD3 UR22, UR39, 0x1, URZ ;  /* 0x0000000127167890 */ /* 0x000fc8000fffe03f */
[----:B------:R-:W-:-:S04]  /*5ba0*/  UISETP.NE.AND UP0, UPT, UR22, 0x2, UPT ;  /* 0x000000021600788c */ /* 0x000fc8000bf05270 */
[----:B------:R-:W-:Y:S02]  /*5bb0*/  USEL UR6, URZ, 0x1, UP0 ;  /* 0x000000013f067887 */ /* 0x000fe40008000000 */
[----:B------:R-:W-:Y:S02]  /*5bc0*/  USEL UR22, UR22, URZ, UP0 ;  /* 0x0000003f16167287 */ /* 0x000fe40008000000 */
[----:B------:R-:W-:Y:S01]  /*5bd0*/  ULOP3.LUT UR38, UR38, UR6, URZ, 0x3c, !UPT ;  /* 0x0000000626267292 */ /* 0x000fe2000f8e3c3f */
[----:B-123--:R-:W-:Y:S11]  /*5be0*/  @!P0 BRA `(.L_x_1324) ;  /* 0x0000000000048947 */ /* 0x00eff60003800000 */
[----:B------:R-:W-:Y:S01]  /*5bf0*/  BPT.TRAP 0x1 ;  /* 0x000000040000795c */ /* 0x000fe20000300000 */
.L_x_1324:
[----:B------:R-:W-:Y:S01]  /*5c00*/  ULEA UR26, UR22, UR48, 0x3 ;  /* 0x00000030161a7291 */ /* 0x000fe2000f8e183f */
[----:B------:R-:W-:-:S04]  /*5c10*/  MOV R11, UR38 ;  /* 0x00000026000b7c02 */ /* 0x000fc80008000f00 */
[----:B------:R-:W-:-:S04]  /*5c20*/  SHF.L.U32 R11, R11, 0x1f, RZ ;  /* 0x0000001f0b0b7819 */ /* 0x000fc800000006ff */
[----:B------:R2:W3:Y:S01]  /*5c30*/  SYNCS.PHASECHK.TRANS64.TRYWAIT P3, [UR26+0x28c30], R11 ;  /* 0x028c300bff0075a7 */ /* 0x0004e2000806015a */
[----:B------:R-:W-:Y:S05]  /*5c40*/  @!P0 BRA `(.L_x_1325) ;  /* 0x0000000000048947 */ /* 0x000fea0003800000 */
[----:B------:R-:W-:Y:S01]  /*5c50*/  BPT.TRAP 0x1 ;  /* 0x000000040000795c */ /* 0x000fe20000300000 */
.L_x_1325:
[----:B---3--:R-:W-:Y:S05]  /*5c60*/  @P3 BRA `(.L_x_1326) ;  /* 0x0000000000083947 */ /* 0x008fea0003800000 */
[----:B------:R-:W3:Y:S02]  /*5c70*/  SYNCS.PHASECHK.TRANS64.TRYWAIT P3, [UR26+0x28c30], R11 ;  /* 0x028c300bff0075a7 */ /* 0x000ee4000806015a */
[----:B---3--:R-:W-:Y:S05]  /*5c80*/  @!P3 BRA `(.L_x_1327) ;  /* 0x000000b800ccb947 */ /* 0x008fea0003800000 */
.L_x_1326:
[----:B------:R-:W-:Y:S01]  /*5c90*/  R2UR UR18, R3 ;  /* 0x00000000031272ca */ /* 0x000fe200000e0000 */
[----:B-1----:R-:W-:Y:S01]  /*5ca0*/  WARPGROUP.ARRIVE ;  /* 0x00000000000079c5 */ /* 0x002fe20000000000 */
[----:B------:R-:W-:Y:S01]  /*5cb0*/  UMOV UR19, 0x40000040 ;  /* 0x4000004000137882 */ /* 0x000fe20000000000 */
[----:B------:R-:W-:Y:S01]  /*5cc0*/  UMOV UR7, 0x40000040 ;  /* 0x4000004000077882 */ /* 0x000fe20000000000 */
[----:B------:R-:W-:Y:S01]  /*5cd0*/  UMOV UR11, 0x40000040 ;  /* 0x40000040000b7882 */ /* 0x000fe20000000000 */
[----:B------:R-:W-:Y:S01]  /*5ce0*/  UMOV UR15, 0x40000040 ;  /* 0x40000040000f7882 */ /* 0x000fe20000000000 */
[----:B------:R-:W1:Y:S01]  /*5cf0*/  LDC R15, c[0x0][0x2e0] ;  /* 0x0000b800ff0f7b82 */ /* 0x000e620000000800 */
[----:B---3--:R-:W-:-:S04]  /*5d00*/  IMAD.U32 R12, RZ, RZ, UR26 ;  /* 0x0000001aff0c7e24 */ /* 0x008fc8000f8e00ff */
[----:B------:R-:W-:Y:S02]  /*5d10*/  @!P1 VIADD R13, R12, 0x28c40 ;  /* 0x00028c400c0d9836 */ /* 0x000fe40000000000 */
[----:B------:R-:W-:-:S03]  /*5d20*/  ULEA UR18, UR22, UR18, 0x9 ;  /* 0x0000001216127291 */ /* 0x000fc6000f8e483f */
[----:B------:R-:W-:Y:S01]  /*5d30*/  @!P1 PRMT R14, RZ, 0x654, R13 ;  /* 0x00000654ff0e9816 */ /* 0x000fe2000000000d */
[----:B------:R-:W-:Y:S01]  /*5d40*/  UIADD3 UR6, UR18, 0x2, URZ ;  /* 0x0000000212067890 */ /* 0x000fe2000fffe03f */
[----:B------:R-:W-:Y:S01]  /*5d50*/  IMAD.SHL.U32 R13, R9, 0x40, RZ ;  /* 0x00000040090d7824 */ /* 0x000fe200078e00ff */
[----:B------:R-:W-:Y:S02]  /*5d60*/  UIADD3 UR10, UR18, 0x4, URZ ;  /* 0x00000004120a7890 */ /* 0x000fe4000fffe03f */
[----:B------:R-:W-:Y:S02]  /*5d70*/  UIADD3 UR14, UR18, 0x6, URZ ;  /* 0x00000006120e7890 */ /* 0x000fe4000fffe03f */
[----:B------:R-:W-:Y:S03]  /*5d80*/  HGMMA.64x64x16.F32.BF16 R152, gdesc[UR16], RZ, !UPT, gsb0 ;  /* 0x00e00000109879f0 */ /* 0x000fe6000c0018ff */
[----:B------:R-:W-:-:S02]  /*5d90*/  WARPGROUP.DEPBAR.LE gsb0, 0x0 ;  /* 0x00008000000079c5 */ /* 0x000fc40000010000 */
[----:B------:R-:W-:-:S06]  /*5da0*/  WARPGROUP.ARRIVE ;  /* 0x00000000000079c5 */ /* 0x000fcc0000000000 */
[----:B------:R-:W-:Y:S03]  /*5db0*/  HGMMA.64x64x16.F32.BF16 R152, gdesc[UR4], R152, gsb0 ;  /* 0x00e00000049879f0 */ /* 0x000fe60008001898 */
[----:B------:R-:W-:Y:S02]  /*5dc0*/  WARPGROUP.DEPBAR.LE gsb0, 0x0 ;  /* 0x00008000000079c5 */ /* 0x000fe40000010000 */
[----:B------:R-:W-:-:S06]  /*5dd0*/  WARPGROUP.ARRIVE ;  /* 0x00000000000079c5 */ /* 0x000fcc0000000000 */
[----:B------:R-:W-:Y:S01]  /*5de0*/  HGMMA.64x64x16.F32.BF16 R152, gdesc[UR8], R152, gsb0 ;  /* 0x00e00000089879f0 */ /* 0x000fe20008001898 */
[----:B------:R-:W-:Y:S02]  /*5df0*/  UMOV UR11, UR20 ;  /* 0x00000014000b7c82 */ /* 0x000fe40008000000 */
[----:B------:R-:W-:Y:S01]  /*5e00*/  ULOP3.LUT UR6, URZ, UR11, URZ, 0x33, !UPT ;  /* 0x0000000b3f067292 */ /* 0x000fe2000f8e333f */
[----:B------:R-:W-:Y:S02]  /*5e10*/  WARPGROUP.DEPBAR.LE gsb0, 0x0 ;  /* 0x00008000000079c5 */ /* 0x000fe40000010000 */
[----:B------:R-:W-:-:S06]  /*5e20*/  WARPGROUP.ARRIVE ;  /* 0x00000000000079c5 */ /* 0x000fcc0000000000 */
[----:B------:R-:W-:Y:S03]  /*5e30*/  HGMMA.64x64x16.F32.BF16 R152, gdesc[UR12], R152, gsb0 ;  /* 0x00e000000c9879f0 */ /* 0x000fe60008001898 */
[----:B------:R-:W-:Y:S02]  /*5e40*/  WARPGROUP.DEPBAR.LE gsb0, 0x0 ;  /* 0x00008000000079c5 */ /* 0x000fe40000010000 */
[----:B------:R3:W-:Y:S02]  /*5e50*/  @!P1 SYNCS.ARRIVE.TRANS64.RED.A1T0 RZ, [R14+URZ], RZ ;  /* 0x000000ff0eff99a7 */ /* 0x0007e4000810043f */
[----:B---3--:R-:W-:-:S05]  /*5e60*/  IADD3 R14, -R13, 0x1, RZ ;  /* 0x000000010d0e7810 */ /* 0x008fca0007ffe1ff */
[----:B-1----:R-:W-:-:S05]  /*5e70*/  IMAD R15, R15, UR49, R14 ;  /* 0x000000310f0f7c24 */ /* 0x002fca000f8e020e */
[----:B------:R-:W-:-:S04]  /*5e80*/  IADD3 R15, R15, -UR24, -R2 ;  /* 0x800000180f0f7c10 */ /* 0x000fc8000fffe802 */
[C-C-:B------:R-:W-:Y:S02]  /*5e90*/  IADD3 R14, R0.reuse, UR25, R15.reuse ;  /* 0x00000019000e7c10 */ /* 0x140fe4000fffe00f */
[----:B------:R-:W-:Y:S01]  /*5ea0*/  IADD3 R20, R0, UR6, R15 ;  /* 0x0000000600147c10 */ /* 0x000fe2000fffe00f */
[----:B------:R-:W-:Y:S06]  /*5eb0*/  @!P2 BRA `(.L_x_1328) ;  /* 0x000000000058a947 */ /* 0x000fec0003800000 */
[----:B------:R-:W-:Y:S01]  /*5ec0*/  IADD3 R192, R0, R6, RZ ;  /* 0x0000000600c07210 */ /* 0x000fe20007ffe0ff */
[----:B------:R-:W-:Y:S03]  /*5ed0*/  BSSY B0, `(.L_x_1329) ;  /* 0x0000010000007945 */ /* 0x000fe60003800000 */
[----:B------:R-:W-:-:S13]  /*5ee0*/  ISETP.GT.AND P3, PT, R192, -0x1, PT ;  /* 0xffffffffc000780c */ /* 0x000fda0003f64270 */
[----:B------:R-:W-:Y:S05]  /*5ef0*/  @P3 BRA `(.L_x_1330) ;  /* 0x0000000000203947 */ /* 0x000fea0003800000 */
[----:B------:R-:W-:Y:S01]  /*5f00*/  IMAD.U32 R193, RZ, RZ, UR23 ;  /* 0x00000017ffc17e24 */ /* 0x000fe2000f8e00ff */
[----:B------:R-:W-:-:S04]  /*5f10*/  LOP3.LUT R21, RZ, R192, RZ, 0x33, !PT ;  /* 0x000000c0ff157212 */ /* 0x000fc800078e33ff */
[----:B------:R-:W-:-:S13]  /*5f20*/  ISETP.NE.AND P3, PT, R193, 0x1, PT ;  /* 0x00000001c100780c */ /* 0x000fda0003f65270 */
[----:B------:R-:W1:Y:S02]  /*5f30*/  @P3 LDC.64 R194, c[0x0][0x9e8] ;  /* 0x00027a00ffc23b82 */ /* 0x000e640000000a00 */
[----:B-1----:R-:W-:-:S05]  /*5f40*/  @P3 IMAD.HI.U32 R192, R21, R194, RZ ;  /* 0x000000c215c03227 */ /* 0x002fca00078e00ff */
[----:B------:R-:W-:-:S04]  /*5f50*/  @P3 SHF.R.U32.HI R21, RZ, R195, R192 ;  /* 0x000000c3ff153219 */ /* 0x000fc800000116c0 */
[----:B------:R-:W-:Y:S01]  /*5f60*/  LOP3.LUT R192, RZ, R21, RZ, 0x33, !PT ;  /* 0x00000015ffc07212 */ /* 0x000fe200078e33ff */
[----:B------:R-:W-:Y:S06]  /*5f70*/  BRA `(.L_x_1331) ;  /* 0x0000000000147947 */ /* 0x000fec0003800000 */
.L_x_1330:
[----:B------:R-:W-:-:S05]  /*5f80*/  IMAD.U32 R193, RZ, RZ, UR23 ;  /* 0x00000017ffc17e24 */ /* 0x000fca000f8e00ff */
[----:B------:R-:W-:-:S13]  /*5f90*/  ISETP.NE.AND P3, PT, R193, 0x1, PT ;  /* 0x00000001c100780c */ /* 0x000fda0003f65270 */
[----:B------:R-:W1:Y:S02]  /*5fa0*/  @P3 LDC.64 R194, c[0x0][0x9e8] ;  /* 0x00027a00ffc23b82 */ /* 0x000e640000000a00 */
[----:B-1----:R-:W-:-:S05]  /*5fb0*/  @P3 IMAD.HI.U32 R194, R192, R194, RZ ;  /* 0x000000c2c0c23227 */ /* 0x002fca00078e00ff */
[----:B------:R-:W-:-:S07]  /*5fc0*/  @P3 SHF.R.U32.HI R192, RZ, R195, R194 ;  /* 0x000000c3ffc03219 */ /* 0x000fce00000116c2 */
.L_x_1331:
[----:B------:R-:W-:Y:S05]  /*5fd0*/  BSYNC B0 ;  /* 0x0000000000007941 */ /* 0x000fea0003800000 */
.L_x_1329:
[----:B------:R-:W-:-:S04]  /*5fe0*/  IMAD R21, R192, R193, -R13 ;  /* 0x000000c1c0157224 */ /* 0x000fc800078e0a0d */
[----:B------:R-:W-:-:S05]  /*5ff0*/  IMAD.IADD R21, R21, 0x1, -R2 ;  /* 0x0000000115157824 */ /* 0x000fca00078e0a02 */
[----:B------:R-:W-:Y:S02]  /*6000*/  VIADDMNMX R14, R21, R193, R14, PT ;  /* 0x000000c1150e7246 */ /* 0x000fe4000380010e */
[----:B------:R-:W-:-:S07]  /*6010*/  VIMNMX R20, R20, R21, !PT ;  /* 0x0000001514147248 */ /* 0x000fce0007fe0100 */
.L_x_1328:
[----:B------:R-:W-:Y:S02]  /*6020*/  ISETP.GT.AND P3, PT, R9, -0x1, PT ;  /* 0xffffffff0900780c */ /* 0x000fe40003f64270 */
[C---:B------:R-:W-:Y:S01]  /*6030*/  IADD3 R21, R15.reuse, UR25, RZ ;  /* 0x000000190f157c10 */ /* 0x040fe2000fffe0ff */
[----:B------:R-:W-:Y:S01]  /*6040*/  VIADD R15, R15, UR6 ;  /* 0x000000060f0f7c36 */ /* 0x000fe20008000000 */
[C---:B------:R-:W-:Y:S02]  /*6050*/  ISETP.GT.AND P4, PT, R20.reuse, RZ, P3 ;  /* 0x000000ff1400720c */ /* 0x040fe40001f84270 */
[----:B------:R-:W-:Y:S02]  /*6060*/  ISETP.GT.AND P6, PT, R20, 0x1, P3 ;  /* 0x000000011400780c */ /* 0x000fe40001fc4270 */
[----:B------:R-:W-:Y:S02]  /*6070*/  ISETP.LT.OR P5, PT, R14, 0x1, P4 ;  /* 0x000000010e00780c */ /* 0x000fe400027a1670 */
[----:B------:R-:W-:-:S02]  /*6080*/  ISETP.GT.AND P4, PT, R20, 0x8, P3 ;  /* 0x000000081400780c */ /* 0x000fc40001f84270 */
[----:B------:R-:W-:Y:S02]  /*6090*/  FSEL R152, R152, -INF , !P5 ;  /* 0xff80000098987808 */ /* 0x000fe40006800000 */
[----:B------:R-:W-:Y:S02]  /*60a0*/  ISETP.GT.AND P5, PT, R20, 0x9, P3 ;  /* 0x000000091400780c */ /* 0x000fe40001fa4270 */
[C---:B------:R-:W-:Y:S02]  /*60b0*/  ISETP.LT.OR P6, PT, R14.reuse, 0x2, P6 ;  /* 0x000000020e00780c */ /* 0x040fe400037c1670 */
[C---:B------:R-:W-:Y:S02]  /*60c0*/  ISETP.LT.OR P4, PT, R14.reuse, 0x9, P4 ;  /* 0x000000090e00780c */ /* 0x040fe40002781670 */
[----:B------:R-:W-:Y:S02]  /*60d0*/  ISETP.LT.OR P5, PT, R14, 0xa, P5 ;  /* 0x0000000a0e00780c */ /* 0x000fe40002fa1670 */
[----:B------:R-:W-:-:S02]  /*60e0*/  FSEL R153, R153, -INF , !P6 ;  /* 0xff80000099997808 */ /* 0x000fc40007000000 */
[----:B------:R-:W-:Y:S02]  /*60f0*/  FSEL R156, R156, -INF , !P4 ;  /* 0xff8000009c9c7808 */ /* 0x000fe40006000000 */
[----:B------:R-:W-:Y:S02]  /*6100*/  FSEL R157, R157, -INF , !P5 ;  /* 0xff8000009d9d7808 */ /* 0x000fe40006800000 */
[C---:B------:R-:W-:Y:S02]  /*6110*/  ISETP.GT.AND P6, PT, R20.reuse, 0x10, P3 ;  /* 0x000000101400780c */ /* 0x040fe40001fc4270 */
[C---:B------:R-:W-:Y:S02]  /*6120*/  ISETP.GT.AND P4, PT, R20.reuse, 0x11, P3 ;  /* 0x000000111400780c */ /* 0x040fe40001f84270 */
[----:B------:R-:W-:Y:S02]  /*6130*/  ISETP.GT.AND P5, PT, R20, 0x18, P3 ;  /* 0x000000181400780c */ /* 0x000fe40001fa4270 */
[----:B------:R-:W-:-:S02]  /*6140*/  ISETP.LT.OR P6, PT, R14, 0x11, P6 ;  /* 0x000000110e00780c */ /* 0x000fc400037c1670 */
[C---:B------:R-:W-:Y:S02]  /*6150*/  ISETP.LT.OR P4, PT, R14.reuse, 0x12, P4 ;  /* 0x000000120e00780c */ /* 0x040fe40002781670 */
[----:B------:R-:W-:Y:S02]  /*6160*/  ISETP.LT.OR P5, PT, R14, 0x19, P5 ;  /* 0x000000190e00780c */ /* 0x000fe40002fa1670 */
[----:B------:R-:W-:Y:S02]  /*6170*/  FSEL R160, R160, -INF , !P6 ;  /* 0xff800000a0a07808 */ /* 0x000fe40007000000 */
[----:B------:R-:W-:Y:S02]  /*6180*/  FSEL R161, R161, -INF , !P4 ;  /* 0xff800000a1a17808 */ /* 0x000fe40006000000 */
[----:B------:R-:W-:Y:S02]  /*6190*/  FSEL R164, R164, -INF , !P5 ;  /* 0xff800000a4a47808 */ /* 0x000fe40006800000 */
[----:B------:R-:W-:-:S02]  /*61a0*/  ISETP.GT.AND P6, PT, R20, 0x19, P3 ;  /* 0x000000191400780c */ /* 0x000fc40001fc4270 */
[C---:B------:R-:W-:Y:S02]  /*61b0*/  ISETP.GT.AND P4, PT, R20.reuse, 0x20, P3 ;  /* 0x000000201400780c */ /* 0x040fe40001f84270 */
        /* <DEDUP_REMOVED lines=22> */
[----:B------:R-:W-:-:S02]  /*6320*/  IADD3 R20, R21, 0x8, R0 ;  /* 0x0000000815147810 */ /* 0x000fc40007ffe000 */
[----:B------:R-:W-:Y:S02]  /*6330*/  IADD3 R21, R15, 0x8, R0 ;  /* 0x000000080f157810 */ /* 0x000fe40007ffe000 */
[----:B------:R-:W-:Y:S02]  /*6340*/  FSEL R177, R177, -INF , !P6 ;  /* 0xff800000b1b17808 */ /* 0x000fe40007000000 */
[----:B------:R-:W-:Y:S02]  /*6350*/  FSEL R180, R180, -INF , !P4 ;  /* 0xff800000b4b47808 */ /* 0x000fe40006000000 */
[----:B------:R-:W-:Y:S01]  /*6360*/  FSEL R181, R181, -INF , !P5 ;  /* 0xff800000b5b57808 */ /* 0x000fe20006800000 */
[----:B------:R-:W-:Y:S06]  /*6370*/  @!P2 BRA `(.L_x_1332) ;  /* 0x00000000005ca947 */ /* 0x000fec0003800000 */
[----:B------:R-:W-:Y:S01]  /*6380*/  IMAD.IADD R193, R0, 0x1, R6 ;  /* 0x0000000100c17824 */ /* 0x000fe200078e0206 */
[----:B------:R-:W-:Y:S03]  /*6390*/  BSSY B0, `(.L_x_1333) ;  /* 0x0000011000007945 */ /* 0x000fe60003800000 */
[----:B------:R-:W-:-:S05]  /*63a0*/  VIADD R193, R193, 0x8 ;  /* 0x00000008c1c17836 */ /* 0x000fca0000000000 */
[----:B------:R-:W-:-:S13]  /*63b0*/  ISETP.GT.AND P4, PT, R193, -0x1, PT ;  /* 0xffffffffc100780c */ /* 0x000fda0003f84270 */
[----:B------:R-:W-:Y:S05]  /*63c0*/  @P4 BRA `(.L_x_1334) ;  /* 0x0000000000204947 */ /* 0x000fea0003800000 */
[----:B------:R-:W-:Y:S02]  /*63d0*/  MOV R192, UR23 ;  /* 0x0000001700c07c02 */ /* 0x000fe40008000f00 */
[----:B------:R-:W-:Y:S02]  /*63e0*/  LOP3.LUT R193, RZ, R193, RZ, 0x33, !PT ;  /* 0x000000c1ffc17212 */ /* 0x000fe400078e33ff */
[----:B------:R-:W-:-:S13]  /*63f0*/  ISETP.NE.AND P4, PT, R192, 0x1, PT ;  /* 0x00000001c000780c */ /* 0x000fda0003f85270 */
[----:B------:R-:W1:Y:S02]  /*6400*/  @P4 LDC.64 R14, c[0x0][0x9e8] ;  /* 0x00027a00ff0e4b82 */ /* 0x000e640000000a00 */
[----:B-1----:R-:W-:-:S05]  /*6410*/  @P4 IMAD.HI.U32 R14, R193, R14, RZ ;  /* 0x0000000ec10e4227 */ /* 0x002fca00078e00ff */
[----:B------:R-:W-:-:S04]  /*6420*/  @P4 SHF.R.U32.HI R193, RZ, R15, R14 ;  /* 0x0000000fffc14219 */ /* 0x000fc8000001160e */
[----:B------:R-:W-:Y:S01]  /*6430*/  LOP3.LUT R193, RZ, R193, RZ, 0x33, !PT ;  /* 0x000000c1ffc17212 */ /* 0x000fe200078e33ff */
[----:B------:R-:W-:Y:S06]  /*6440*/  BRA `(.L_x_1335) ;  /* 0x0000000000147947 */ /* 0x000fec0003800000 */
.L_x_1334:
[----:B------:R-:W-:-:S05]  /*6450*/  IMAD.U32 R192, RZ, RZ, UR23 ;  /* 0x00000017ffc07e24 */ /* 0x000fca000f8e00ff */
[----:B------:R-:W-:-:S13]  /*6460*/  ISETP.NE.AND P4, PT, R192, 0x1, PT ;  /* 0x00000001c000780c */ /* 0x000fda0003f85270 */
[----:B------:R-:W1:Y:S02]  /*6470*/  @P4 LDC.64 R14, c[0x0][0x9e8] ;  /* 0x00027a00ff0e4b82 */ /* 0x000e640000000a00 */
[----:B-1----:R-:W-:-:S05]  /*6480*/  @P4 IMAD.HI.U32 R14, R193, R14, RZ ;  /* 0x0000000ec10e4227 */ /* 0x002fca00078e00ff */
[----:B------:R-:W-:-:S07]  /*6490*/  @P4 SHF.R.U32.HI R193, RZ, R15, R14 ;  /* 0x0000000fffc14219 */ /* 0x000fce000001160e */
.L_x_1335:
[----:B------:R-:W-:Y:S05]  /*64a0*/  BSYNC B0 ;  /* 0x0000000000007941 */ /* 0x000fea0003800000 */
.L_x_1333:
[----:B------:R-:W-:-:S04]  /*64b0*/  IMAD R193, R193, R192, -R13 ;  /* 0x000000c0c1c17224 */ /* 0x000fc800078e0a0d */
[----:B------:R-:W-:-:S05]  /*64c0*/  IMAD.IADD R193, R193, 0x1, -R2 ;  /* 0x00000001c1c17824 */ /* 0x000fca00078e0a02 */
[----:B------:R-:W-:Y:S02]  /*64d0*/  VIADDMNMX R20, R193, R192, R20, PT ;  /* 0x000000c0c1147246 */ /* 0x000fe40003800114 */
[----:B------:R-:W-:-:S07]  /*64e0*/  VIMNMX R21, R21, R193, !PT ;  /* 0x000000c115157248 */ /* 0x000fce0007fe0100 */
.L_x_1332:
[----:B------:R-:W-:Y:S01]  /*64f0*/  FMNMX.FTZ R14, R152, R7, !PT ;  /* 0x00000007980e7209 */ /* 0x000fe20007810000 */
[----:B------:R-:W-:Y:S01]  /*6500*/  UMOV UR10, UR21 ;  /* 0x00000015000a7c82 */ /* 0x000fe20008000000 */
[----:B------:R-:W-:Y:S02]  /*6510*/  ISETP.GT.AND P4, PT, R21, 0x1, P3 ;  /* 0x000000011500780c */ /* 0x000fe40001f84270 */
[----:B------:R-:W-:Y:S02]  /*6520*/  FMNMX.FTZ R13, R153, R14, !PT ;  /* 0x0000000e990d7209 */ /* 0x000fe40007810000 */
[----:B------:R-:W-:Y:S02]  /*6530*/  ISETP.LT.OR P4, PT, R20, 0x2, P4 ;  /* 0x000000021400780c */ /* 0x000fe40002781670 */
[----:B------:R-:W-:Y:S02]  /*6540*/  FMNMX.FTZ R14, R156, R13, !PT ;  /* 0x0000000d9c0e7209 */ /* 0x000fe40007810000 */
[----:B------:R-:W-:-:S02]  /*6550*/  FSEL R155, R155, -INF , !P4 ;  /* 0xff8000009b9b7808 */ /* 0x000fc40006000000 */
[----:B------:R-:W-:Y:S02]  /*6560*/  FMNMX.FTZ R13, R157, R14, !PT ;  /* 0x0000000e9d0d7209 */ /* 0x000fe40007810000 */
[C---:B------:R-:W-:Y:S02]  /*6570*/  ISETP.GT.AND P4, PT, R21.reuse, RZ, P3 ;  /* 0x000000ff1500720c */ /* 0x040fe40001f84270 */
[----:B------:R-:W-:Y:S02]  /*6580*/  FMNMX.FTZ R14, R160, R13, !PT ;  /* 0x0000000da00e7209 */ /* 0x000fe40007810000 */
[----:B------:R-:W-:Y:S02]  /*6590*/  ISETP.GT.AND P6, PT, R21, 0x9, P3 ;  /* 0x000000091500780c */ /* 0x000fe40001fc4270 */
[----:B------:R-:W-:Y:S02]  /*65a0*/  FMNMX.FTZ R13, R161, R14, !PT ;  /* 0x0000000ea10d7209 */ /* 0x000fe40007810000 */
[----:B------:R-:W-:-:S02]  /*65b0*/  ISETP.LT.OR P4, PT, R20, 0x1, P4 ;  /* 0x000000011400780c */ /* 0x000fc40002781670 */
[----:B------:R-:W-:Y:S02]  /*65c0*/  FMNMX.FTZ R14, R164, R13, !PT ;  /* 0x0000000da40e7209 */ /* 0x000fe40007810000 */
[----:B------:R-:W-:Y:S02]  /*65d0*/  ISETP.GT.AND P5, PT, R21, 0x8, P3 ;  /* 0x000000081500780c */ /* 0x000fe40001fa4270 */
[----:B------:R-:W-:Y:S02]  /*65e0*/  FMNMX.FTZ R13, R165, R14, !PT ;  /* 0x0000000ea50d7209 */ /* 0x000fe40007810000 */
[----:B------:R-:W-:Y:S02]  /*65f0*/  ISETP.LT.OR P6, PT, R20, 0xa, P6 ;  /* 0x0000000a1400780c */ /* 0x000fe400037c1670 */
[----:B------:R-:W-:Y:S02]  /*6600*/  FMNMX.FTZ R14, R168, R13, !PT ;  /* 0x0000000da80e7209 */ /* 0x000fe40007810000 */
[----:B------:R-:W-:-:S02]  /*6610*/  ISETP.LT.OR P5, PT, R20, 0x9, P5 ;  /* 0x000000091400780c */ /* 0x000fc40002fa1670 */
[----:B------:R-:W-:Y:S02]  /*6620*/  FMNMX.FTZ R13, R169, R14, !PT ;  /* 0x0000000ea90d7209 */ /* 0x000fe40007810000 */
[----:B------:R-:W-:Y:S02]  /*6630*/  FSEL R159, R159, -INF , !P6 ;  /* 0xff8000009f9f7808 */ /* 0x000fe40007000000 */
[----:B------:R-:W-:Y:S02]  /*6640*/  FMNMX.FTZ R14, R172, R13, !PT ;  /* 0x0000000dac0e7209 */ /* 0x000fe40007810000 */
[----:B------:R-:W-:Y:S02]  /*6650*/  ISETP.GT.AND P6, PT, R21, 0x11, P3 ;  /* 0x000000111500780c */ /* 0x000fe40001fc4270 */
[----:B------:R-:W-:Y:S02]  /*6660*/  FMNMX.FTZ R13, R173, R14, !PT ;  /* 0x0000000ead0d7209 */ /* 0x000fe40007810000 */
[----:B------:R-:W-:-:S02]  /*6670*/  FSEL R158, R158, -INF , !P5 ;  /* 0xff8000009e9e7808 */ /* 0x000fc40006800000 */
        /* <DEDUP_REMOVED lines=8> */
[C---:B------:R-:W-:Y:S01]  /*6700*/  ISETP.GT.AND P6, PT, R21.reuse, 0x20, P3 ;  /* 0x000000201500780c */ /* 0x040fe20001fc4270 */
[----:B------:R-:W1:Y:S01]  /*6710*/  SHFL.BFLY PT, R13, R14, 0x2, 0x1f ;  /* 0x0c401f000e0d7f89 */ /* 0x000e6200000e0000 */
[----:B------:R-:W-:Y:S02]  /*6720*/  FSEL R162, R162, -INF , !P5 ;  /* 0xff800000a2a27808 */ /* 0x000fe40006800000 */
[----:B------:R-:W-:Y:S02]  /*6730*/  ISETP.LT.OR P6, PT, R20, 0x21, P6 ;  /* 0x000000211400780c */ /* 0x000fe400037c1670 */
[----:B------:R-:W-:-:S02]  /*6740*/  ISETP.GT.AND P5, PT, R21, 0x19, P3 ;  /* 0x000000191500780c */ /* 0x000fc40001fa4270 */
[----:B------:R-:W-:Y:S02]  /*6750*/  FSEL R170, R170, -INF , !P6 ;  /* 0xff800000aaaa7808 */ /* 0x000fe40007000000 */
[----:B------:R-:W-:-:S04]  /*6760*/  ISETP.LT.OR P5, PT, R20, 0x1a, P5 ;  /* 0x0000001a1400780c */ /* 0x000fc80002fa1670 */
[----:B------:R-:W-:Y:S02]  /*6770*/  FSEL R167, R167, -INF , !P5 ;  /* 0xff800000a7a77808 */ /* 0x000fe40006800000 */
[----:B------:R-:W-:-:S04]  /*6780*/  ISETP.GT.AND P5, PT, R21, 0x28, P3 ;  /* 0x000000281500780c */ /* 0x000fc80001fa4270 */
[----:B------:R-:W-:-:S04]  /*6790*/  ISETP.LT.OR P5, PT, R20, 0x29, P5 ;  /* 0x000000291400780c */ /* 0x000fc80002fa1670 */
[----:B------:R-:W-:Y:S02]  /*67a0*/  FSEL R174, R174, -INF , !P5 ;  /* 0xff800000aeae7808 */ /* 0x000fe40006800000 */
[----:B-1----:R-:W-:Y:S02]  /*67b0*/  FMNMX.FTZ R15, R14, R13, !PT ;  /* 0x0000000d0e0f7209 */ /* 0x002fe40007810000 */
[----:B------:R-:W-:-:S03]  /*67c0*/  ISETP.GT.AND P5, PT, R21, 0x30, P3 ;  /* 0x000000301500780c */ /* 0x000fc60001fa4270 */
[----:B------:R-:W1:Y:S01]  /*67d0*/  SHFL.BFLY PT, R192, R15, 0x1, 0x1f ;  /* 0x0c201f000fc07f89 */ /* 0x000e6200000e0000 */
[----:B------:R-:W-:-:S04]  /*67e0*/  ISETP.LT.OR P5, PT, R20, 0x31, P5 ;  /* 0x000000311400780c */ /* 0x000fc80002fa1670 */
[----:B------:R-:W-:Y:S02]  /*67f0*/  FSEL R178, R178, -INF , !P5 ;  /* 0xff800000b2b27808 */ /* 0x000fe40006800000 */
[----:B------:R-:W-:-:S04]  /*6800*/  ISETP.GT.AND P5, PT, R21, 0x38, P3 ;  /* 0x000000381500780c */ /* 0x000fc80001fa4270 */
[----:B------:R-:W-:-:S04]  /*6810*/  ISETP.LT.OR P5, PT, R20, 0x39, P5 ;  /* 0x000000391400780c */ /* 0x000fc80002fa1670 */
[----:B------:R-:W-:Y:S02]  /*6820*/  FSEL R182, R182, -INF , !P5 ;  /* 0xff800000b6b67808 */ /* 0x000fe40006800000 */
[----:B-1----:R-:W-:Y:S02]  /*6830*/  FMNMX.FTZ R13, R15, R192, !PT ;  /* 0x000000c00f0d7209 */ /* 0x002fe40007810000 */
[----:B------:R-:W-:Y:S02]  /*6840*/  FSEL R15, R154, -INF , !P4 ;  /* 0xff8000009a0f7808 */ /* 0x000fe40006000000 */
[----:B------:R-:W-:Y:S01]  /*6850*/  ISETP.GT.AND P4, PT, R21, 0x18, P3 ;  /* 0x000000181500780c */ /* 0x000fe20001f84270 */
[----:B------:R-:W-:Y:S01]  /*6860*/  FMUL.FTZ R154, R13, UR10 ;  /* 0x0000000a0d9a7c20 */ /* 0x000fe20008410000 */
[----:B------:R-:W-:Y:S02]  /*6870*/  FMNMX.FTZ R14, R15, R8, !PT ;  /* 0x000000080f0e7209 */ /* 0x000fe40007810000 */
[----:B------:R-:W-:-:S02]  /*6880*/  ISETP.LT.OR P4, PT, R20, 0x19, P4 ;  /* 0x000000191400780c */ /* 0x000fc40002781670 */
[----:B------:R-:W-:Y:S02]  /*6890*/  FMNMX.FTZ R193, R155, R14, !PT ;  /* 0x0000000e9bc17209 */ /* 0x000fe40007810000 */
[----:B------:R-:W-:Y:S02]  /*68a0*/  FSETP.NEU.FTZ.AND P6, PT, R13, -INF , PT ;  /* 0xff8000000d00780b */ /* 0x000fe40003fdd000 */
[----:B------:R-:W-:Y:S02]  /*68b0*/  FMNMX.FTZ R14, R158, R193, !PT ;  /* 0x000000c19e0e7209 */ /* 0x000fe40007810000 */
[----:B------:R-:W-:Y:S02]  /*68c0*/  FSEL R166, R166, -INF , !P4 ;  /* 0xff800000a6a67808 */ /* 0x000fe40006000000 */
[----:B------:R-:W-:Y:S02]  /*68d0*/  FMNMX.FTZ R193, R159, R14, !PT ;  /* 0x0000000e9fc17209 */ /* 0x000fe40007810000 */
[----:B------:R-:W-:-:S02]  /*68e0*/  ISETP.GT.AND P4, PT, R21, 0x21, P3 ;  /* 0x000000211500780c */ /* 0x000fc40001f84270 */
[----:B------:R-:W-:Y:S02]  /*68f0*/  FMNMX.FTZ R14, R162, R193, !PT ;  /* 0x000000c1a20e7209 */ /* 0x000fe40007810000 */
[----:B------:R-:W-:Y:S02]  /*6900*/  ISETP.LT.OR P4, PT, R20, 0x22, P4 ;  /* 0x000000221400780c */ /* 0x000fe40002781670 */
[----:B------:R-:W-:Y:S02]  /*6910*/  FMNMX.FTZ R193, R163, R14, !PT ;  /* 0x0000000ea3c17209 */ /* 0x000fe40007810000 */
[----:B------:R-:W-:Y:S02]  /*6920*/  FSEL R14, R154, RZ, P6 ;  /* 0x000000ff9a0e7208 */ /* 0x000fe40003000000 */
[----:B------:R-:W-:Y:S02]  /*6930*/  FMNMX.FTZ R154, R166, R193, !PT ;  /* 0x000000c1a69a7209 */ /* 0x000fe40007810000 */
[----:B------:R-:W-:Y:S01]  /*6940*/  FSEL R171, R171, -INF , !P4 ;  /* 0xff800000abab7808 */ /* 0x000fe20006000000 */
[--C-:B------:R-:W-:Y:S01]  /*6950*/  FFMA.FTZ R152, R152, UR10, -R14.reuse ;  /* 0x0000000a98987c23 */ /* 0x100fe2000801080e */
[----:B------:R-:W-:Y:S01]  /*6960*/  FMNMX.FTZ R193, R167, R154, !PT ;  /* 0x0000009aa7c17209 */ /* 0x000fe20007810000 */
[----:B------:R-:W-:Y:S01]  /*6970*/  FFMA.FTZ R153, R153, UR10, -R14 ;  /* 0x0000000a99997c23 */ /* 0x000fe2000801080e */
[----:B------:R-:W-:-:S02]  /*6980*/  ISETP.GT.AND P4, PT, R21, 0x29, P3 ;  /* 0x000000291500780c */ /* 0x000fc40001f84270 */
[----:B------:R-:W-:Y:S01]  /*6990*/  FMNMX.FTZ R154, R170, R193, !PT ;  /* 0x000000c1aa9a7209 */ /* 0x000fe20007810000 */
[----:B------:R-:W-:Y:S01]  /*69a0*/  MUFU.EX2 R152, R152 ;  /* 0x0000009800987308 */ /* 0x000fe20000000800 */
[----:B------:R-:W-:Y:S02]  /*69b0*/  ISETP.LT.OR P4, PT, R20, 0x2a, P4 ;  /* 0x0000002a1400780c */ /* 0x000fe40002781670 */
[----:B------:R-:W-:Y:S02]  /*69c0*/  FMNMX.FTZ R193, R171, R154, !PT ;  /* 0x0000009aabc17209 */ /* 0x000fe40007810000 */
[----:B------:R-:W-:Y:S02]  /*69d0*/  FSEL R175, R175, -INF , !P4 ;  /* 0xff800000afaf7808 */ /* 0x000fe40006000000 */
[C---:B------:R-:W-:Y:S01]  /*69e0*/  ISETP.GT.AND P4, PT, R21.reuse, 0x31, P3 ;  /* 0x000000311500780c */ /* 0x040fe20001f84270 */
[----:B------:R-:W-:Y:S01]  /*69f0*/  MUFU.EX2 R153, R153 ;  /* 0x0000009900997308 */ /* 0x000fe20000000800 */
[----:B------:R-:W-:Y:S01]  /*6a00*/  FMNMX.FTZ R154, R174, R193, !PT ;  /* 0x000000c1ae9a7209 */ /* 0x000fe20007810000 */
[----:B------:R-:W-:Y:S01]  /*6a10*/  FFMA.FTZ R193, R156, UR10, -R14 ;  /* 0x0000000a9cc17c23 */ /* 0x000fe2000801080e */
[----:B------:R-:W-:-:S02]  /*6a20*/  ISETP.GT.AND P3, PT, R21, 0x39, P3 ;  /* 0x000000391500780c */ /* 0x000fc40001f64270 */
[----:B------:R-:W-:Y:S02]  /*6a30*/  ISETP.LT.OR P4, PT, R20, 0x32, P4 ;  /* 0x000000321400780c */ /* 0x000fe40002781670 */
[----:B------:R-:W-:Y:S02]  /*6a40*/  FMNMX.FTZ R21, R175, R154, !PT ;  /* 0x0000009aaf157209 */ /* 0x000fe40007810000 */
[----:B------:R-:W-:Y:S01]  /*6a50*/  FSEL R179, R179, -INF , !P4 ;  /* 0xff800000b3b37808 */ /* 0x000fe20006000000 */
[----:B------:R1:W-:Y:S01]  /*6a60*/  MUFU.EX2 R154, R193 ;  /* 0x000000c1009a7308 */ /* 0x0003e20000000800 */
[----:B------:R-:W-:Y:S01]  /*6a70*/  FMNMX.FTZ R156, R178, R21, !PT ;  /* 0x00000015b29c7209 */ /* 0x000fe20007810000 */
[--C-:B------:R-:W-:Y:S01]  /*6a80*/  FFMA.FTZ R21, R157, UR10, -R14.reuse ;  /* 0x0000000a9d157c23 */ /* 0x100fe2000801080e */
[----:B------:R-:W-:Y:S02]  /*6a90*/  ISETP.LT.OR P3, PT, R20, 0x3a, P3 ;  /* 0x0000003a1400780c */ /* 0x000fe40001f61670 */
[----:B------:R-:W-:Y:S01]  /*6aa0*/  FMNMX.FTZ R157, R179, R156, !PT ;  /* 0x0000009cb39d7209 */ /* 0x000fe20007810000 */
[--C-:B------:R-:W-:Y:S01]  /*6ab0*/  FFMA.FTZ R156, R160, UR10, -R14.reuse ;  /* 0x0000000aa09c7c23 */ /* 0x100fe2000801080e */
[----:B------:R-:W-:Y:S01]  /*6ac0*/  FSEL R183, R183, -INF , !P3 ;  /* 0xff800000b7b77808 */ /* 0x000fe20005800000 */
[--C-:B------:R-:W-:Y:S01]  /*6ad0*/  FFMA.FTZ R160, R168, UR10, -R14.reuse ;  /* 0x0000000aa8a07c23 */ /* 0x100fe2000801080e */
[----:B------:R-:W-:Y:S01]  /*6ae0*/  FMNMX.FTZ R20, R182, R157, !PT ;  /* 0x0000009db6147209 */ /* 0x000fe20007810000 */
[--C-:B------:R-:W-:Y:S01]  /*6af0*/  FFMA.FTZ R157, R161, UR10, -R14.reuse ;  /* 0x0000000aa19d7c23 */ /* 0x100fe2000801080e */
[--C-:B------:R-:W-:Y:S01]  /*6b00*/  FFMA.FTZ R161, R165, UR10, -R14.reuse ;  /* 0x0000000aa5a17c23 */ /* 0x100fe2000801080e */
[--C-:B------:R-:W-:Y:S01]  /*6b10*/  FFMA.FTZ R165, R169, UR10, -R14.reuse ;  /* 0x0000000aa9a57c23 */ /* 0x100fe2000801080e */
[----:B------:R-:W-:Y:S01]  /*6b20*/  FMNMX.FTZ R192, R183, R20, !PT ;  /* 0x00000014b7c07209 */ /* 0x000fe20007810000 */
[--C-:B------:R-:W-:Y:S01]  /*6b30*/  FFMA.FTZ R20, R164, UR10, -R14.reuse ;  /* 0x0000000aa4147c23 */ /* 0x100fe2000801080e */
[--C-:B------:R-:W-:Y:S01]  /*6b40*/  FFMA.FTZ R164, R172, UR10, -R14.reuse ;  /* 0x0000000aaca47c23 */ /* 0x100fe2000801080e */
[----:B------:R-:W-:Y:S01]  /*6b50*/  FSEL R172, R13, RZ, P6 ;  /* 0x000000ff0dac7208 */ /* 0x000fe20003000000 */
[----:B------:R-:W-:Y:S01]  /*6b60*/  MUFU.EX2 R21, R21 ;  /* 0x0000001500157308 */ /* 0x000fe20000000800 */
[----:B-1----:R-:W1:Y:S01]  /*6b70*/  SHFL.BFLY PT, R193, R192, 0x2, 0x1f ;  /* 0x0c401f00c0c17f89 */ /* 0x002e6200000e0000 */
[--C-:B------:R-:W-:Y:S01]  /*6b80*/  FFMA.FTZ R169, R173, UR10, -R14.reuse ;  /* 0x0000000aada97c23 */ /* 0x100fe2000801080e */
[----:B------:R-:W-:Y:S01]  /*6b90*/  FFMA.FTZ R173, R177, UR10, -R14 ;  /* 0x0000000ab1ad7c23 */ /* 0x000fe2000801080e */
[----:B------:R-:W-:Y:S01]  /*6ba0*/  FADD.FTZ R172, -R172, R7 ;  /* 0x00000007acac7221 */ /* 0x000fe20000010100 */
[----:B------:R-:W-:-:S03]  /*6bb0*/  IMAD.MOV R177, RZ, RZ, -R17 ;  /* 0x000000ffffb17224 */ /* 0x000fc600078e0a11 */
[----:B------:R-:W-:Y:S01]  /*6bc0*/  FMUL.FTZ R7, R172, UR10 ;  /* 0x0000000aac077c20 */ /* 0x000fe20008410000 */
[--C-:B------:R-:W-:Y:S01]  /*6bd0*/  FFMA.FTZ R172, R176, UR10, -R14.reuse ;  /* 0x0000000ab0ac7c23 */ /* 0x100fe2000801080e */
[----:B------:R-:W-:Y:S01]  /*6be0*/  MUFU.EX2 R156, R156 ;  /* 0x0000009c009c7308 */ /* 0x000fe20000000800 */
[--C-:B------:R-:W-:Y:S01]  /*6bf0*/  FFMA.FTZ R176, R180, UR10, -R14.reuse ;  /* 0x0000000ab4b07c23 */ /* 0x100fe2000801080e */
[----:B------:R-:W-:Y:S01]  /*6c00*/  ISETP.NE.AND P3, PT, R2, R177, PT ;  /* 0x000000b10200720c */ /* 0x000fe20003f65270 */
[----:B------:R-:W-:-:S05]  /*6c10*/  FFMA.FTZ R177, R181, UR10, -R14 ;  /* 0x0000000ab5b17c23 */ /* 0x000fca000801080e */
[----:B------:R-:W3:Y:S01]  /*6c20*/  MUFU.EX2 R7, R7 ;  /* 0x0000000700077308 */ /* 0x000ee20000000800 */
[----:B-1----:R-:W-:-:S07]  /*6c30*/  FMNMX.FTZ R193, R192, R193, !PT ;  /* 0x000000c1c0c17209 */ /* 0x002fce0007810000 */
[----:B------:R-:W1:Y:S01]  /*6c40*/  MUFU.EX2 R157, R157 ;  /* 0x0000009d009d7308 */ /* 0x000e620000000800 */
[----:B------:R-:W4:Y:S07]  /*6c50*/  SHFL.BFLY PT, R168, R193, 0x1, 0x1f ;  /* 0x0c201f00c1a87f89 */ /* 0x000f2e00000e0000 */
[----:B------:R-:W5:Y:S01]  /*6c60*/  MUFU.EX2 R20, R20 ;  /* 0x0000001400147308 */ /* 0x000f620000000800 */
[----:B---3--:R-:W-:Y:S01]  /*6c70*/  FFMA.FTZ R180, R7, R5, R152 ;  /* 0x0000000507b47223 */ /* 0x008fe20000010098 */
[----:B------:R-:W-:Y:S01]  /*6c80*/  F2FP.BF16.F32.PACK_AB R152, R153, R152 ;  /* 0x000000989998723e */ /* 0x000fe200000010ff */
[-C--:B------:R-:W-:Y:S01]  /*6c90*/  FMUL.FTZ R24, R24, R7.reuse ;  /* 0x0000000718187220 */ /* 0x080fe20000410000 */
[-C--:B------:R-:W-:Y:S01]  /*6ca0*/  FMUL.FTZ R25, R25, R7.reuse ;  /* 0x0000000719197220 */ /* 0x080fe20000410000 */
[----:B------:R-:W-:Y:S01]  /*6cb0*/  FADD.FTZ R181, R153, R180 ;  /* 0x000000b499b57221 */ /* 0x000fe20000010000 */
[-C--:B------:R-:W-:Y:S01]  /*6cc0*/  FMUL.FTZ R28, R28, R7.reuse ;  /* 0x000000071c1c7220 */ /* 0x080fe20000410000 */
[-C--:B------:R-:W-:Y:S01]  /*6cd0*/  FMUL.FTZ R29, R29, R7.reuse ;  /* 0x000000071d1d7220 */ /* 0x080fe20000410000 */
[----:B------:R-:W3:Y:S01]  /*6ce0*/  MUFU.EX2 R161, R161 ;  /* 0x000000a100a17308 */ /* 0x000ee20000000800 */
[----:B------:R-:W-:Y:S01]  /*6cf0*/  FADD.FTZ R14, R154, R181 ;  /* 0x000000b59a0e7221 */ /* 0x000fe20000010000 */
[----:B------:R-:W-:Y:S01]  /*6d00*/  F2FP.BF16.F32.PACK_AB R154, R21, R154 ;  /* 0x0000009a159a723e */ /* 0x000fe200000010ff */
[-C--:B------:R-:W-:Y:S01]  /*6d10*/  FMUL.FTZ R32, R32, R7.reuse ;  /* 0x0000000720207220 */ /* 0x080fe20000410000 */
[-C--:B------:R-:W-:Y:S01]  /*6d20*/  FMUL.FTZ R33, R33, R7.reuse ;  /* 0x0000000721217220 */ /* 0x080fe20000410000 */
[----:B------:R-:W-:Y:S01]  /*6d30*/  FADD.FTZ R181, R21, R14 ;  /* 0x0000000e15b57221 */ /* 0x000fe20000010000 */
[-C--:B------:R-:W-:Y:S01]  /*6d40*/  FMUL.FTZ R36, R36, R7.reuse ;  /* 0x0000000724247220 */ /* 0x080fe20000410000 */
[-C--:B------:R-:W-:Y:S01]  /*6d50*/  FMUL.FTZ R37, R37, R7.reuse ;  /* 0x0000000725257220 */ /* 0x080fe20000410000 */
[----:B------:R-:W2:Y:S01]  /*6d60*/  MUFU.EX2 R160, R160 ;  /* 0x000000a000a07308 */ /* 0x000ea20000000800 */
[----:B------:R-:W-:Y:S01]  /*6d70*/  FADD.FTZ R180, R156, R181 ;  /* 0x000000b59cb47221 */ /* 0x000fe20000010000 */
[----:B-1----:R-:W-:Y:S01]  /*6d80*/  F2FP.BF16.F32.PACK_AB R156, R157, R156 ;  /* 0x0000009c9d9c723e */ /* 0x002fe200000010ff */
[-C--:B------:R-:W-:Y:S01]  /*6d90*/  FMUL.FTZ R40, R40, R7.reuse ;  /* 0x0000000728287220 */ /* 0x080fe20000410000 */
[----:B----4-:R-:W-:Y:S01]  /*6da0*/  FMNMX.FTZ R168, R193, R168, !PT ;  /* 0x000000a8c1a87209 */ /* 0x010fe20007810000 */
[----:B------:R-:W-:Y:S01]  /*6db0*/  FADD.FTZ R181, R157, R180 ;  /* 0x000000b49db57221 */ /* 0x000fe20000010000 */
[----:B------:R-:W-:Y:S01]  /*6dc0*/  MOV R193, UR39 ;  /* 0x0000002700c17c02 */ /* 0x000fe20008000f00 */
[----:B------:R-:W-:Y:S01]  /*6dd0*/  FMUL.FTZ R41, R41, R7 ;  /* 0x0000000729297220 */ /* 0x000fe20000410000 */
[----:B------:R-:W1:Y:S01]  /*6de0*/  MUFU.EX2 R165, R165 ;  /* 0x000000a500a57308 */ /* 0x000e620000000800 */
[C---:B------:R-:W-:Y:S01]  /*6df0*/  FMUL.FTZ R5, R168.reuse, UR10 ;  /* 0x0000000aa8057c20 */ /* 0x040fe20008410000 */
[----:B------:R-:W-:Y:S01]  /*6e00*/  FSETP.NEU.FTZ.AND P4, PT, R168, -INF , PT ;  /* 0xff800000a800780b */ /* 0x000fe20003f9d000 */
[----:B------:R-:W-:-:S02]  /*6e10*/  @!P3 IMAD R14, R193, 0x40, R16 ;  /* 0x00000040c10eb824 */ /* 0x000fc400078e0210 */
[-C--:B------:R-:W-:Y:S01]  /*6e20*/  FMUL.FTZ R44, R44, R7.reuse ;  /* 0x000000072c2c7220 */ /* 0x080fe20000410000 */
[-C--:B------:R-:W-:Y:S01]  /*6e30*/  FMUL.FTZ R45, R45, R7.reuse ;  /* 0x000000072d2d7220 */ /* 0x080fe20000410000 */
[----:B------:R-:W-:Y:S01]  /*6e40*/  FSEL R192, R5, RZ, P4 ;  /* 0x000000ff05c07208 */ /* 0x000fe20002000000 */
[-C--:B------:R-:W-:Y:S01]  /*6e50*/  FMUL.FTZ R48, R48, R7.reuse ;  /* 0x0000000730307220 */ /* 0x080fe20000410000 */
[----:B------:R-:W4:Y:S01]  /*6e60*/  MUFU.EX2 R164, R164 ;  /* 0x000000a400a47308 */ /* 0x000f220000000800 */
[----:B------:R-:W-:Y:S01]  /*6e70*/  @!P3 LEA R180, R14, UR48, 0x2 ;  /* 0x000000300eb4bc11 */ /* 0x000fe2000f8e10ff */
[----:B-----5:R-:W-:Y:S01]  /*6e80*/  FADD.FTZ R14, R20, R181 ;  /* 0x000000b5140e7221 */ /* 0x020fe20000010000 */
[----:B------:R-:W-:Y:S01]  /*6e90*/  FSEL R5, R168, RZ, P4 ;  /* 0x000000ffa8057208 */ /* 0x000fe20002000000 */
[--C-:B------:R-:W-:Y:S01]  /*6ea0*/  FFMA.FTZ R181, R162, UR10, -R192.reuse ;  /* 0x0000000aa2b57c23 */ /* 0x100fe200080108c0 */
[----:B------:R-:W-:Y:S01]  /*6eb0*/  FFMA.FTZ R15, R15, UR10, -R192 ;  /* 0x0000000a0f0f7c23 */ /* 0x000fe200080108c0 */
[----:B---3--:R-:W-:Y:S01]  /*6ec0*/  FADD.FTZ R195, R161, R14 ;  /* 0x0000000ea1c37221 */ /* 0x008fe20000010000 */
[----:B------:R-:W-:Y:S01]  /*6ed0*/  FFMA.FTZ R155, R155, UR10, -R192 ;  /* 0x0000000a9b9b7c23 */ /* 0x000fe200080108c0 */
[----:B------:R-:W3:Y:S01]  /*6ee0*/  MUFU.EX2 R169, R169 ;  /* 0x000000a900a97308 */ /* 0x000ee20000000800 */
[----:B------:R-:W-:Y:S01]  /*6ef0*/  FADD.FTZ R5, -R5, R8 ;  /* 0x0000000805057221 */ /* 0x000fe20000010100 */
[----:B--2---:R-:W-:Y:S01]  /*6f00*/  FADD.FTZ R162, R160, R195 ;  /* 0x000000c3a0a27221 */ /* 0x004fe20000010000 */
[--C-:B------:R-:W-:Y:S01]  /*6f10*/  FFMA.FTZ R158, R158, UR10, -R192.reuse ;  /* 0x0000000a9e9e7c23 */ /* 0x100fe200080108c0 */
[----:B------:R-:W-:Y:S01]  /*6f20*/  FFMA.FTZ R159, R159, UR10, -R192 ;  /* 0x0000000a9f9f7c23 */ /* 0x000fe200080108c0 */
[----:B------:R-:W-:Y:S01]  /*6f30*/  FMUL.FTZ R5, R5, UR10 ;  /* 0x0000000a05057c20 */ /* 0x000fe20008410000 */
[----:B-1----:R-:W-:Y:S01]  /*6f40*/  FADD.FTZ R197, R165, R162 ;  /* 0x000000a2a5c57221 */ /* 0x002fe20000010000 */
[--C-:B------:R-:W-:Y:S01]  /*6f50*/  FFMA.FTZ R194, R170, UR10, -R192.reuse ;  /* 0x0000000aaac27c23 */ /* 0x100fe200080108c0 */
[----:B------:R-:W1:Y:S01]  /*6f60*/  MUFU.EX2 R172, R172 ;  /* 0x000000ac00ac7308 */ /* 0x000e620000000800 */
[--C-:B------:R-:W-:Y:S01]  /*6f70*/  FFMA.FTZ R163, R163, UR10, -R192.reuse ;  /* 0x0000000aa3a37c23 */ /* 0x100fe200080108c0 */
[----:B----4-:R-:W-:Y:S01]  /*6f80*/  FADD.FTZ R162, R164, R197 ;  /* 0x000000c5a4a27221 */ /* 0x010fe20000010000 */
[--C-:B------:R-:W-:Y:S01]  /*6f90*/  FFMA.FTZ R193, R166, UR10, -R192.reuse ;  /* 0x0000000aa6c17c23 */ /* 0x100fe200080108c0 */
[--C-:B------:R-:W-:Y:S01]  /*6fa0*/  FFMA.FTZ R167, R167, UR10, -R192.reuse ;  /* 0x0000000aa7a77c23 */ /* 0x100fe200080108c0 */
[--C-:B------:R-:W-:Y:S01]  /*6fb0*/  FFMA.FTZ R171, R171, UR10, -R192.reuse ;  /* 0x0000000aabab7c23 */ /* 0x100fe200080108c0 */
[--C-:B------:R-:W-:Y:S01]  /*6fc0*/  FFMA.FTZ R195, R174, UR10, -R192.reuse ;  /* 0x0000000aaec37c23 */ /* 0x100fe200080108c0 */
[--C-:B------:R-:W-:Y:S01]  /*6fd0*/  FFMA.FTZ R175, R175, UR10, -R192.reuse ;  /* 0x0000000aafaf7c23 */ /* 0x100fe200080108c0 */
[----:B------:R-:W2:Y:S01]  /*6fe0*/  MUFU.EX2 R173, R173 ;  /* 0x000000ad00ad7308 */ /* 0x000ea20000000800 */
[----:B------:R-:W-:Y:S01]  /*6ff0*/  @!P3 STS [R180+0x28800], R7 ;  /* 0x02880007b400b388 */ /* 0x000fe20000000800 */
[--C-:B------:R-:W-:Y:S01]  /*7000*/  FFMA.FTZ R178, R178, UR10, -R192.reuse ;  /* 0x0000000ab2b27c23 */ /* 0x100fe200080108c0 */
[----:B------:R-:W-:Y:S01]  /*7010*/  F2FP.BF16.F32.PACK_AB R160, R165, R160 ;  /* 0x000000a0a5a0723e */ /* 0x000fe200000010ff */
[--C-:B------:R-:W-:Y:S01]  /*7020*/  FFMA.FTZ R179, R179, UR10, -R192.reuse ;  /* 0x0000000ab3b37c23 */ /* 0x100fe200080108c0 */
[--C-:B------:R-:W-:Y:S01]  /*7030*/  FFMA.FTZ R182, R182, UR10, -R192.reuse ;  /* 0x0000000ab6b67c23 */ /* 0x100fe200080108c0 */
[----:B------:R-:W-:Y:S01]  /*7040*/  FFMA.FTZ R183, R183, UR10, -R192 ;  /* 0x0000000ab7b77c23 */ /* 0x000fe200080108c0 */
        /* <DEDUP_REMOVED lines=17> */
[----:B------:R3:W4:Y:S01]  /*7160*/  MUFU.EX2 R14, R5 ;  /* 0x00000005000e7308 */ /* 0x0007220000000800 */
        /* <DEDUP_REMOVED lines=12> */
[----:B-1----:R-:W-:Y:S01]  /*7230*/  FADD.FTZ R162, R172, R5 ;  /* 0x00000005aca27221 */ /* 0x002fe20000010000 */
[-C--:B------:R-:W-:Y:S01]  /*7240*/  FMUL.FTZ R100, R100, R7.reuse ;  /* 0x0000000764647220 */ /* 0x080fe20000410000 */
[-C--:B------:R-:W-:Y:S01]  /*7250*/  FMUL.FTZ R101, R101, R7.reuse ;  /* 0x0000000765657220 */ /* 0x080fe20000410000 */
[----:B------:R-:W1:Y:S01]  /*7260*/  MUFU.EX2 R8, R155 ;  /* 0x0000009b00087308 */ /* 0x000e620000000800 */
[----:B--2---:R-:W-:Y:S01]  /*7270*/  FADD.FTZ R5, R173, R162 ;  /* 0x000000a2ad057221 */ /* 0x004fe20000010000 */
[----:B----4-:R-:W-:Y:S01]  /*7280*/  FFMA.FTZ R21, R14, R4, R15 ;  /* 0x000000040e157223 */ /* 0x010fe2000001000f */
[----:B------:R-:W-:Y:S01]  /*7290*/  F2FP.BF16.F32.PACK_AB R162, R169, R164 ;  /* 0x000000a4a9a2723e */ /* 0x000fe200000010ff */
[----:B------:R2:W-:Y:S01]  /*72a0*/  @!P3 STS [R180+0x28820], R14 ;  /* 0x0288200eb400b388 */ /* 0x0005e20000000800 */
[----:B------:R-:W-:Y:S01]  /*72b0*/  F2FP.BF16.F32.PACK_AB R164, R173, R172 ;  /* 0x000000acada4723e */ /* 0x000fe200000010ff */
[-C--:B------:R-:W-:Y:S01]  /*72c0*/  FMUL.FTZ R104, R104, R7.reuse ;  /* 0x0000000768687220 */ /* 0x080fe20000410000 */
[-C--:B------:R-:W-:Y:S01]  /*72d0*/  FMUL.FTZ R105, R105, R7.reuse ;  /* 0x0000000769697220 */ /* 0x080fe20000410000 */
[----:B------:R3:W4:Y:S01]  /*72e0*/  MUFU.EX2 R155, R158 ;  /* 0x0000009e009b7308 */ /* 0x0007220000000800 */
[----:B-----5:R-:W-:Y:S01]  /*72f0*/  F2FP.BF16.F32.PACK_AB R166, R177, R176 ;  /* 0x000000b0b1a6723e */ /* 0x020fe200000010ff */
[-C--:B------:R-:W-:Y:S01]  /*7300*/  FMUL.FTZ R108, R108, R7.reuse ;  /* 0x000000076c6c7220 */ /* 0x080fe20000410000 */
[-C--:B------:R-:W-:Y:S01]  /*7310*/  FMUL.FTZ R109, R109, R7.reuse ;  /* 0x000000076d6d7220 */ /* 0x080fe20000410000 */
[-C--:B------:R-:W-:Y:S01]  /*7320*/  FMUL.FTZ R112, R112, R7.reuse ;  /* 0x0000000770707220 */ /* 0x080fe20000410000 */
[-C--:B------:R-:W-:Y:S01]  /*7330*/  FMUL.FTZ R113, R113, R7.reuse ;  /* 0x0000000771717220 */ /* 0x080fe20000410000 */
[-C--:B------:R-:W-:Y:S01]  /*7340*/  FMUL.FTZ R116, R116, R7.reuse ;  /* 0x0000000774747220 */ /* 0x080fe20000410000 */
[----:B------:R-:W-:Y:S01]  /*7350*/  FMUL.FTZ R117, R117, R7 ;  /* 0x0000000775757220 */ /* 0x000fe20000410000 */
[----:B------:R-:W5:Y:S01]  /*7360*/  MUFU.EX2 R170, R159 ;  /* 0x0000009f00aa7308 */ /* 0x000f620000000800 */
[----:B---3--:R-:W-:Y:S01]  /*7370*/  F2FP.BF16.F32.PACK_AB R158, R161, R20 ;  /* 0x00000014a19e723e */ /* 0x008fe200000010ff */
[----:B------:R-:W-:Y:S01]  /*7380*/  FADD.FTZ R20, R176, R5 ;  /* 0x00000005b0147221 */ /* 0x000fe20000010000 */
[C---:B-1----:R-:W-:Y:S01]  /*7390*/  FADD.FTZ R4, R8.reuse, R21 ;  /* 0x0000001508047221 */ /* 0x042fe20000010000 */
[----:B------:R-:W-:Y:S01]  /*73a0*/  F2FP.BF16.F32.PACK_AB R153, R8, R15 ;  /* 0x0000000f0899723e */ /* 0x000fe200000010ff */
[-C--:B------:R-:W-:Y:S01]  /*73b0*/  FMUL.FTZ R120, R120, R7.reuse ;  /* 0x0000000778787220 */ /* 0x080fe20000410000 */
[----:B------:R-:W-:Y:S01]  /*73c0*/  FADD.FTZ R5, R177, R20 ;  /* 0x00000014b1057221 */ /* 0x000fe20000010000 */
        /* <DEDUP_REMOVED lines=8> */
[----:B------:R-:W-:Y:S01]  /*7450*/  FMUL.FTZ R133, R133, R7 ;  /* 0x0000000785857220 */ /* 0x000fe20000410000 */
[----:B------:R-:W3:Y:S01]  /*7460*/  MUFU.EX2 R20, R163 ;  /* 0x000000a300147308 */ /* 0x000ee20000000800 */
[C---:B-----5:R-:W-:Y:S01]  /*7470*/  FADD.FTZ R176, R170.reuse, R21 ;  /* 0x00000015aab07221 */ /* 0x060fe20000010000 */
        /* <DEDUP_REMOVED lines=8> */
[----:B-1----:R-:W-:Y:S01]  /*7500*/  FADD.FTZ R21, R157, R176 ;  /* 0x000000b09d157221 */ /* 0x002fe20000010000 */
[-C--:B------:R-:W-:Y:S01]  /*7510*/  FMUL.FTZ R145, R145, R7.reuse ;  /* 0x0000000791917220 */ /* 0x080fe20000410000 */
[-C--:B------:R-:W-:Y:S01]  /*7520*/  FMUL.FTZ R148, R148, R7.reuse ;  /* 0x0000000794947220 */ /* 0x080fe20000410000 */
[----:B------:R-:W-:Y:S01]  /*7530*/  FMUL.FTZ R149, R149, R7 ;  /* 0x0000000795957220 */ /* 0x000fe20000410000 */
        /* <DEDUP_REMOVED lines=8> */
[-C--:B------:R-:W-:Y:S01]  /*75c0*/  FMUL.FTZ R35, R35, R14.reuse ;  /* 0x0000000e23237220 */ /* 0x080fe20000410000 */
[-C--:B------:R-:W-:Y:S01]  /*75d0*/  FMUL.FTZ R38, R38, R14.reuse ;  /* 0x0000000e26267220 */ /* 0x080fe20000410000 */
[-C--:B------:R-:W-:Y:S01]  /*75e0*/  FMUL.FTZ R39, R39, R14.reuse ;  /* 0x0000000e27277220 */ /* 0x080fe20000410000 */
[----:B------:R-:W1:Y:S01]  /*75f0*/  MUFU.EX2 R161, R194 ;  /* 0x000000c200a17308 */ /* 0x000e620000000800 */
[----:B----4-:R-:W-:Y:S01]  /*7600*/  FADD.FTZ R21, R159, R176 ;  /* 0x000000b09f157221 */ /* 0x010fe20000010000 */
[----:B------:R3:W-:Y:S01]  /*7610*/  STSM.16.M88.4 [R18+0x26800], R152 ;  /* 0x0268009812007844 */ /* 0x0007e20000000200 */
[-C--:B------:R-:W-:Y:S01]  /*7620*/  FMUL.FTZ R42, R42, R14.reuse ;  /* 0x0000000e2a2a7220 */ /* 0x080fe20000410000 */
[-C--:B------:R-:W-:Y:S01]  /*7630*/  FMUL.FTZ R43, R43, R14.reuse ;  /* 0x0000000e2b2b7220 */ /* 0x080fe20000410000 */
[-C--:B------:R-:W-:Y:S01]  /*7640*/  FMUL.FTZ R46, R46, R14.reuse ;  /* 0x0000000e2e2e7220 */ /* 0x080fe20000410000 */
[-C--:B------:R-:W-:Y:S01]  /*7650*/  FMUL.FTZ R47, R47, R14.reuse ;  /* 0x0000000e2f2f7220 */ /* 0x080fe20000410000 */
[-C--:B------:R-:W-:Y:S01]  /*7660*/  FMUL.FTZ R50, R50, R14.reuse ;  /* 0x0000000e32327220 */ /* 0x080fe20000410000 */
[----:B------:R-:W4:Y:S01]  /*7670*/  MUFU.EX2 R174, R171 ;  /* 0x000000ab00ae7308 */ /* 0x000f220000000800 */
[C---:B--2---:R-:W-:Y:S01]  /*7680*/  FADD.FTZ R180, R172.reuse, R21 ;  /* 0x00000015acb47221 */ /* 0x044fe20000010000 */
[----:B------:R-:W-:Y:S01]  /*7690*/  F2FP.BF16.F32.PACK_AB R159, R172, R159 ;  /* 0x0000009fac9f723e */ /* 0x000fe200000010ff */
[-C--:B------:R-:W-:Y:S01]  /*76a0*/  FMUL.FTZ R51, R51, R14.reuse ;  /* 0x0000000e33337220 */ /* 0x080fe20000410000 */
[-C--:B------:R-:W-:Y:S01]  /*76b0*/  FMUL.FTZ R54, R54, R14.reuse ;  /* 0x0000000e36367220 */ /* 0x080fe20000410000 */
[-C--:B------:R-:W-:Y:S01]  /*76c0*/  FMUL.FTZ R55, R55, R14.reuse ;  /* 0x0000000e37377220 */ /* 0x080fe20000410000 */
[-C--:B------:R-:W-:Y:S01]  /*76d0*/  FMUL.FTZ R58, R58, R14.reuse ;  /* 0x0000000e3a3a7220 */ /* 0x080fe20000410000 */
[----:B------:R3:W-:Y:S01]  /*76e0*/  STSM.16.M88.4 [R19], R156 ;  /* 0x0000009c13007844 */ /* 0x0007e20000000200 */
[----:B------:R-:W2:Y:S01]  /*76f0*/  MUFU.EX2 R163, R195 ;  /* 0x000000c300a37308 */ /* 0x000ea20000000800 */
        /* <DEDUP_REMOVED lines=8> */
[----:B----4-:R-:W-:Y:S01]  /*7780*/  F2FP.BF16.F32.PACK_AB R161, R174, R161 ;  /* 0x000000a1aea1723e */ /* 0x010fe200000010ff */
[-C--:B------:R-:W-:Y:S01]  /*7790*/  FMUL.FTZ R71, R71, R14.reuse ;  /* 0x0000000e47477220 */ /* 0x080fe20000410000 */
[-C--:B------:R-:W-:Y:S01]  /*77a0*/  FMUL.FTZ R74, R74, R14.reuse ;  /* 0x0000000e4a4a7220 */ /* 0x080fe20000410000 */
[-C--:B------:R-:W-:Y:S01]  /*77b0*/  FMUL.FTZ R75, R75, R14.reuse ;  /* 0x0000000e4b4b7220 */ /* 0x080fe20000410000 */
[-C--:B------:R-:W-:Y:S01]  /*77c0*/  FMUL.FTZ R78, R78, R14.reuse ;  /* 0x0000000e4e4e7220 */ /* 0x080fe20000410000 */
[-C--:B------:R-:W-:Y:S01]  /*77d0*/  FMUL.FTZ R79, R79, R14.reuse ;  /* 0x0000000e4f4f7220 */ /* 0x080fe20000410000 */
[-C--:B------:R-:W-:Y:S01]  /*77e0*/  FMUL.FTZ R82, R82, R14.reuse ;  /* 0x0000000e52527220 */ /* 0x080fe20000410000 */
[----:B------:R4:W5:Y:S01]  /*77f0*/  MUFU.EX2 R165, R178 ;  /* 0x000000b200a57308 */ /* 0x0009620000000800 */
[-C--:B------:R-:W-:Y:S01]  /*7800*/  FMUL.FTZ R83, R83, R14.reuse ;  /* 0x0000000e53537220 */ /* 0x080fe20000410000 */
        /* <DEDUP_REMOVED lines=8> */
[-C--:B------:R-:W-:Y:S01]  /*7890*/  FMUL.FTZ R98, R98, R14.reuse ;  /* 0x0000000e62627220 */ /* 0x080fe20000410000 */
[-C--:B------:R-:W-:Y:S01]  /*78a0*/  FMUL.FTZ R99, R99, R14.reuse ;  /* 0x0000000e63637220 */ /* 0x080fe20000410000 */
[-C--:B------:R-:W-:Y:S01]  /*78b0*/  FMUL.FTZ R102, R102, R14.reuse ;  /* 0x0000000e66667220 */ /* 0x080fe20000410000 */
[----:B--2---:R-:W-:Y:S01]  /*78c0*/  FADD.FTZ R21, R163, R178 ;  /* 0x000000b2a3157221 */ /* 0x004fe20000010000 */
[C---:B-1----:R-:W-:Y:S01]  /*78d0*/  F2FP.BF16.F32.PACK_AB R163, R4.reuse, R163 ;  /* 0x000000a304a3723e */ /* 0x042fe200000010ff */
[-C--:B------:R-:W-:Y:S01]  /*78e0*/  FMUL.FTZ R103, R103, R14.reuse ;  /* 0x0000000e67677220 */ /* 0x080fe20000410000 */
[----:B------:R-:W1:Y:S01]  /*78f0*/  MUFU.EX2 R167, R182 ;  /* 0x000000b600a77308 */ /* 0x000e620000000800 */
[----:B------:R-:W-:Y:S01]  /*7900*/  FADD.FTZ R180, R4, R21 ;  /* 0x0000001504b47221 */ /* 0x000fe20000010000 */
[-C--:B------:R-:W-:Y:S01]  /*7910*/  FMUL.FTZ R106, R106, R14.reuse ;  /* 0x0000000e6a6a7220 */ /* 0x080fe20000410000 */
[----:B------:R2:W-:Y:S01]  /*7920*/  STSM.16.M88.4 [R23], R160 ;  /* 0x000000a017007844 */ /* 0x0005e20000000200 */
[-C--:B------:R-:W-:Y:S01]  /*7930*/  FMUL.FTZ R107, R107, R14.reuse ;  /* 0x0000000e6b6b7220 */ /* 0x080fe20000410000 */
[----:B-----5:R-:W-:Y:S01]  /*7940*/  FADD.FTZ R21, R165, R180 ;  /* 0x000000b4a5157221 */ /* 0x020fe20000010000 */
[-C--:B------:R-:W-:Y:S01]  /*7950*/  FMUL.FTZ R110, R110, R14.reuse ;  /* 0x0000000e6e6e7220 */ /* 0x080fe20000410000 */
[-C--:B------:R-:W-:Y:S01]  /*7960*/  FMUL.FTZ R111, R111, R14.reuse ;  /* 0x0000000e6f6f7220 */ /* 0x080fe20000410000 */
[----:B------:R-:W4:Y:S01]  /*7970*/  MUFU.EX2 R178, R183 ;  /* 0x000000b700b27308 */ /* 0x000f220000000800 */
[C---:B---3--:R-:W-:Y:S01]  /*7980*/  FADD.FTZ R8, R176.reuse, R21 ;  /* 0x00000015b0087221 */ /* 0x048fe20000010000 */
[----:B------:R-:W-:Y:S01]  /*7990*/  F2FP.BF16.F32.PACK_AB R165, R176, R165 ;  /* 0x000000a5b0a5723e */ /* 0x000fe200000010ff */
[-C--:B------:R-:W-:Y:S01]  /*79a0*/  FMUL.FTZ R114, R114, R14.reuse ;  /* 0x0000000e72727220 */ /* 0x080fe20000410000 */
[-C--:B------:R-:W-:Y:S01]  /*79b0*/  FMUL.FTZ R115, R115, R14.reuse ;  /* 0x0000000e73737220 */ /* 0x080fe20000410000 */
[-C--:B------:R-:W-:Y:S01]  /*79c0*/  FMUL.FTZ R118, R118, R14.reuse ;  /* 0x0000000e76767220 */ /* 0x080fe20000410000 */
[-C--:B------:R-:W-:Y:S01]  /*79d0*/  FMUL.FTZ R119, R119, R14.reuse ;  /* 0x0000000e77777220 */ /* 0x080fe20000410000 */
[-C--:B------:R-:W-:Y:S01]  /*79e0*/  FMUL.FTZ R122, R122, R14.reuse ;  /* 0x0000000e7a7a7220 */ /* 0x080fe20000410000 */
[-C--:B------:R-:W-:Y:S01]  /*79f0*/  FMUL.FTZ R123, R123, R14.reuse ;  /* 0x0000000e7b7b7220 */ /* 0x080fe20000410000 */
[----:B-1----:R-:W-:Y:S01]  /*7a00*/  FADD.FTZ R7, R167, R8 ;  /* 0x00000008a7077221 */ /* 0x002fe20000010000 */
[-C--:B------:R-:W-:Y:S01]  /*7a10*/  FMUL.FTZ R126, R126, R14.reuse ;  /* 0x0000000e7e7e7220 */ /* 0x080fe20000410000 */
[-C--:B------:R-:W-:Y:S01]  /*7a20*/  FMUL.FTZ R127, R127, R14.reuse ;  /* 0x0000000e7f7f7220 */ /* 0x080fe20000410000 */
[-C--:B------:R-:W-:Y:S01]  /*7a30*/  FMUL.FTZ R130, R130, R14.reuse ;  /* 0x0000000e82827220 */ /* 0x080fe20000410000 */
[-C--:B------:R-:W-:Y:S01]  /*7a40*/  FMUL.FTZ R131, R131, R14.reuse ;  /* 0x0000000e83837220 */ /* 0x080fe20000410000 */
[-C--:B------:R-:W-:Y:S01]  /*7a50*/  FMUL.FTZ R134, R134, R14.reuse ;  /* 0x0000000e86867220 */ /* 0x080fe20000410000 */
[-C--:B------:R-:W-:Y:S01]  /*7a60*/  FMUL.FTZ R135, R135, R14.reuse ;  /* 0x0000000e87877220 */ /* 0x080fe20000410000 */
[-C--:B------:R-:W-:Y:S01]  /*7a70*/  FMUL.FTZ R138, R138, R14.reuse ;  /* 0x0000000e8a8a7220 */ /* 0x080fe20000410000 */
[C---:B----4-:R-:W-:Y:S01]  /*7a80*/  F2FP.BF16.F32.PACK_AB R167, R178.reuse, R167 ;  /* 0x000000a7b2a7723e */ /* 0x050fe200000010ff */
[----:B------:R-:W-:Y:S01]  /*7a90*/  FADD.FTZ R4, R178, R7 ;  /* 0x00000007b2047221 */ /* 0x000fe20000010000 */
[-C--:B------:R-:W-:Y:S01]  /*7aa0*/  FMUL.FTZ R139, R139, R14.reuse ;  /* 0x0000000e8b8b7220 */ /* 0x080fe20000410000 */
[-C--:B------:R-:W-:Y:S01]  /*7ab0*/  FMUL.FTZ R142, R142, R14.reuse ;  /* 0x0000000e8e8e7220 */ /* 0x080fe20000410000 */
[-C--:B------:R-:W-:Y:S01]  /*7ac0*/  FMUL.FTZ R143, R143, R14.reuse ;  /* 0x0000000e8f8f7220 */ /* 0x080fe20000410000 */
[----:B------:R2:W-:Y:S01]  /*7ad0*/  STSM.16.M88.4 [R22], R164 ;  /* 0x000000a416007844 */ /* 0x0005e20000000200 */
[-C--:B------:R-:W-:Y:S01]  /*7ae0*/  FMUL.FTZ R146, R146, R14.reuse ;  /* 0x0000000e92927220 */ /* 0x080fe20000410000 */
[-C--:B------:R-:W-:Y:S01]  /*7af0*/  FMUL.FTZ R147, R147, R14.reuse ;  /* 0x0000000e93937220 */ /* 0x080fe20000410000 */
[-C--:B------:R-:W-:Y:S01]  /*7b00*/  FMUL.FTZ R150, R150, R14.reuse ;  /* 0x0000000e96967220 */ /* 0x080fe20000410000 */
[----:B------:R-:W-:Y:S01]  /*7b10*/  FMUL.FTZ R151, R151, R14 ;  /* 0x0000000e97977220 */ /* 0x000fe20000410000 */
[----:B------:R-:W-:Y:S06]  /*7b20*/  @!P0 BRA `(.L_x_1336) ;  /* 0x0000000000048947 */ /* 0x000fec0003800000 */
[----:B------:R-:W-:Y:S01]  /*7b30*/  BPT.TRAP 0x1 ;  /* 0x000000040000795c */ /* 0x000fe20000300000 */
.L_x_1336:
[----:B------:R1:W3:Y:S01]  /*7b40*/  SYNCS.PHASECHK.TRANS64.TRYWAIT P3, [UR26+0x28c50], R11 ;  /* 0x028c500bff0075a7 */ /* 0x0002e2000806015a */
[----:B------:R-:W-:Y:S05]  /*7b50*/  @!P0 BRA `(.L_x_1337) ;  /* 0x0000000000048947 */ /* 0x000fea0003800000 */
[----:B------:R-:W-:Y:S01]  /*7b60*/  BPT.TRAP 0x1 ;  /* 0x000000040000795c */ /* 0x000fe20000300000 */
.L_x_1337:
[----:B---3--:R-:W-:Y:S05]  /*7b70*/  @P3 BRA `(.L_x_1338) ;  /* 0x0000000000083947 */ /* 0x008fea0003800000 */
[----:B------:R-:W3:Y:S02]  /*7b80*/  SYNCS.PHASECHK.TRANS64.TRYWAIT P3, [UR26+0x28c50], R11 ;  /* 0x028c500bff0075a7 */ /* 0x000ee4000806015a */
[----:B---3--:R-:W-:Y:S05]  /*7b90*/  @!P3 BRA `(.L_x_1339) ;  /* 0x0000009c0020b947 */ /* 0x008fea0003800000 */
.L_x_1338:
[----:B------:R-:W-:Y:S01]  /*7ba0*/  ULEA UR14, UR22, UR45, 0xc ;  /* 0x0000002d160e7291 */ /* 0x000fe2000f8e603f */
[----:B------:R-:W-:Y:S01]  /*7bb0*/  WARPGROUP.ARRIVE ;  /* 0x00000000000079c5 */ /* 0x000fe20000000000 */
[----:B------:R-:W-:Y:S01]  /*7bc0*/  UMOV UR7, 0x40000040 ;  /* 0x4000004000077882 */ /* 0x000fe20000000000 */
[C---:B------:R-:W-:Y:S01]  /*7bd0*/  ISETP.GT.AND P3, PT, R9.reuse, R10, PT ;  /* 0x0000000a0900720c */ /* 0x040fe20003f64270 */
[----:B---3--:R-:W-:Y:S01]  /*7be0*/  @!P1 VIADD R12, R12, 0x28c60 ;  /* 0x00028c600c0c9836 */ /* 0x008fe20000000000 */
[----:B------:R-:W-:Y:S01]  /*7bf0*/  UMOV UR39, UR22 ;  /* 0x0000001600277c82 */ /* 0x000fe20008000000 */
[----:B------:R-:W-:Y:S01]  /*7c00*/  VIADD R9, R9, 0xffffffff ;  /* 0xffffffff09097836 */ /* 0x000fe20000000000 */
[----:B------:R-:W-:Y:S01]  /*7c10*/  UMOV UR6, UR14 ;  /* 0x0000000e00067c82 */ /* 0x000fe20008000000 */
[----:B------:R-:W-:Y:S01]  /*7c20*/  MOV R8, R168 ;  /* 0x000000a800087202 */ /* 0x000fe20000000f00 */
[----:B------:R-:W-:Y:S01]  /*7c30*/  HGMMA.64x256x16.F32.BF16 R24, R152, gdesc[UR4].tnspB, R24, gsb0 ;  /* 0x43e0000498187df0 */ /* 0x000fe20008001818 */
[----:B------:R-:W-:Y:S01]  /*7c40*/  UIADD3 UR6, UR14, 0x80, URZ ;  /* 0x000000800e067890 */ /* 0x000fe2000fffe03f */
[----:B------:R-:W-:Y:S01]  /*7c50*/  @!P1 PRMT R12, RZ, 0x654, R12 ;  /* 0x00000654ff0c9816 */ /* 0x000fe2000000000c */
[----:B------:R-:W-:Y:S01]  /*7c60*/  UMOV UR7, 0x40000040 ;  /* 0x4000004000077882 */ /* 0x000fe20000000000 */
[----:B------:R-:W-:Y:S01]  /*7c70*/  IMAD.MOV.U32 R7, RZ, RZ, R13 ;  /* 0x000000ffff077224 */ /* 0x000fe200078e000d */
[----:B------:R-:W-:-:S02]  /*7c80*/  WARPGROUP.DEPBAR.LE gsb0, 0x0 ;  /* 0x00008000000079c5 */ /* 0x000fc40000010000 */
[----:B------:R-:W-:-:S15]  /*7c90*/  WARPGROUP.ARRIVE ;  /* 0x00000000000079c5 */ /* 0x000fde0000000000 */
[----:B------:R-:W-:-:S06]  /*7ca0*/  NOP ;  /* 0x0000000000007918 */ /* 0x000fcc0000000000 */
        /* <DEDUP_REMOVED lines=24> */
[----:B------:R-:W-:Y:S01]  /*7e30*/  IMAD.MOV.U32 R8, RZ, RZ, R168 ;  /* 0x000000ffff087224 */ /* 0x000fe200078e00a8 */
[----:B------:R-:W-:Y:S01]  /*7e40*/  UMOV UR39, UR22 ;  /* 0x0000001600277c82 */ /* 0x000fe20008000000 */
[----:B------:R-:W-:-:S07]  /*7e50*/  IMAD.MOV.U32 R7, RZ, RZ, R13 ;  /* 0x000000ffff077224 */ /* 0x000fce00078e000d */
.L_x_1323:
[----:B------:R-:W-:Y:S01]  /*7e60*/  ULDC UR14, c[0x0][0x9e4] ;  /* 0x00027900000e7ab9 */ /* 0x000fe20000000800 */
[----:B------:R-:W-:Y:S02]  /*7e70*/  UIADD3 UR11, UR54, -UR11, URZ ;  /* 0x8000000b360b7290 */ /* 0x000fe4000fffe03f */
[----:B------:R-:W-:-:S06]  /*7e80*/  UISETP.GE.AND UP0, UPT, UR14, 0x1, UPT ;  /* 0x000000010e00788c */ /* 0x000fcc000bf06270 */
[----:B------:R-:W-:-:S13]  /*7e90*/  PLOP3.LUT P6, PT, PT, PT, UP0, 0x80, 0x0 ;  /* 0x000000000000781c */ /* 0x000fda0003fcf008 */
[----:B------:R-:W-:Y:S05]  /*7ea0*/  @!P6 BRA `(.L_x_1341) ;  /* 0x000000000044e947 */ /* 0x000fea0003800000 */
        /* <DEDUP_REMOVED lines=10> */
.L_x_1342:
[----:B------:R-:W-:-:S11]  /*7f50*/  UISETP.NE.AND UP0, UPT, UR14, 0x1, UPT ;  /* 0x000000010e00788c */ /* 0x000fd6000bf05270 */
[----:B------:R-:W-:Y:S02]  /*7f60*/  @UP0 ULDC.64 UR18, c[0x0][0x9e8] ;  /* 0x00027a0000120ab9 */ /* 0x000fe40000000a00 */
[----:B------:R-:W-:-:S04]  /*7f70*/  UIMAD.WIDE.U32 UR6, UR54, UR18, URZ ;  /* 0x00000012360672a5 */ /* 0x000fc8000f8e003f */
[----:B------:R-:W-:-:S12]  /*7f80*/  @UP0 USHF.R.U32.HI UR54, URZ, UR19, UR7 ;  /* 0x000000133f360299 */ /* 0x000fd80008011607 */
.L_x_1343:
[----:B------:R-:W-:-:S04]  /*7f90*/  UIMAD UR54, UR54, UR14, URZ ;  /* 0x0000000e363672a4 */ /* 0x000fc8000f8e023f */
[----:B------:R-:W-:-:S04]  /*7fa0*/  UISETP.LT.AND UP0, UPT, UR11, UR54, UPT ;  /* 0x000000360b00728c */ /* 0x000fc8000bf01270 */
[----:B------:R-:W-:-:S12]  /*7fb0*/  USEL UR11, UR11, UR54, !UP0 ;  /* 0x000000360b0b7287 */ /* 0x000fd8000c000000 */
.L_x_1341:
[----:B------:R-:W-:-:S04]  /*7fc0*/  UIADD3 UR11, UR11, 0x3f, URZ ;  /* 0x0000003f0b0b7890 */ /* 0x000fc8000fffe03f */
[----:B------:R-:W-:-:S04]  /*7fd0*/  USHF.R.S32.HI UR6, URZ, 0x1f, UR11 ;  /* 0x0000001f3f067899 */ /* 0x000fc8000801140b */
[----:B------:R-:W-:-:S04]  /*7fe0*/  ULEA.HI UR6, UR6, UR11, URZ, 0x6 ;  /* 0x0000000b06067291 */ /* 0x000fc8000f8f303f */
[----:B------:R-:W-:-:S04]  /*7ff0*/  USHF.R.S32.HI UR6, URZ, 0x6, UR6 ;  /* 0x000000063f067899 */ /* 0x000fc80008011406 */
[----:B------:R-:W-:-:S04]  /*8000*/  UISETP.LT.AND UP0, UPT, UR41, UR6, UPT ;  /* 0x000000062900728c */ /* 0x000fc8000bf01270 */
[----:B------:R-:W-:-:S06]  /*8010*/  USEL UR20, UR41, UR6, !UP0 ;  /* 0x0000000629147287 */ /* 0x000fcc000c000000 */
[----:B------:R-:W-:-:S13]  /*8020*/  ISETP.GE.AND P2, PT, R9, UR20, PT ;  /* 0x0000001409007c0c */ /* 0x000fda000bf46270 */
[----:B------:R-:W-:Y:S05]  /*8030*/  @!P2 BRA `(.L_x_1344) ;  /* 0x000000180034a947 */ /* 0x000fea0003800000 */
[----:B-1----:R-:W-:Y:S01]  /*8040*/  MOV R11, R8 ;  /* 0x00000008000b7202 */ /* 0x002fe20000000f00 */
[----:B---3--:R-:W-:Y:S01]  /*8050*/  IMAD.MOV.U32 R12, RZ, RZ, R7 ;  /* 0x000000ffff0c7224 */ /* 0x008fe200078e0007 */
[----:B------:R-:W-:Y:S01]  /*8060*/  UMOV UR22, UR39 ;  /* 0x0000002700167c82 */ /* 0x000fe20008000000 */
[----:B------:R-:W-:Y:S01]  /*8070*/  IMAD.MOV.U32 R10, RZ, RZ, R9 ;  /* 0x000000ffff0a7224 */ /* 0x000fe200078e0009 */
[----:B------:R-:W-:-:S06]  /*8080*/  ULDC UR21, c[0x0][0x988] ;  /* 0x0002620000157ab9 */ /* 0x000fcc0000000800 */
.L_x_1353:
[----:B------:R-:W-:Y:S01]  /*8090*/  UIADD3 UR39, UR22, 0x1, URZ ;  /* 0x0000000116277890 */ /* 0x000fe2000fffe03f */
[C---:B------:R-:W-:Y:S01]  /*80a0*/  ISETP.GT.AND P2, PT, R10.reuse, UR20, PT ;  /* 0x000000140a007c0c */ /* 0x040fe2000bf44270 */
[----:B------:R-:W-:Y:S02]  /*80b0*/  VIADD R10, R10, 0xffffffff ;  /* 0xffffffff0a0a7836 */ /* 0x000fe40000000000 */
[----:B------:R-:W-:-:S04]  /*80c0*/  UISETP.NE.AND UP0, UPT, UR39, 0x2, UPT ;  /* 0x000000022700788c */ /* 0x000fc8000bf05270 */
[----:B------:R-:W-:Y:S02]  /*80d0*/  USEL UR6, URZ, 0x1, UP0 ;  /* 0x000000013f067887 */ /* 0x000fe40008000000 */
[----:B------:R-:W-:Y:S02]  /*80e0*/  USEL UR39, UR39, URZ, UP0 ;  /* 0x0000003f27277287 */ /* 0x000fe40008000000 */
[----:B------:R-:W-:Y:S01]  /*80f0*/  ULOP3.LUT UR38, UR38, UR6, URZ, 0x3c, !UPT ;  /* 0x0000000626267292 */ /* 0x000fe2000f8e3c3f */
[----:B-1234-:R-:W-:Y:S11]  /*8100*/  @!P0 BRA `(.L_x_1345) ;  /* 0x0000000000048947 */ /* 0x01eff60003800000 */
[----:B------:R-:W-:Y:S01]  /*8110*/  BPT.TRAP 0x1 ;  /* 0x000000040000795c */ /* 0x000fe20000300000 */
.L_x_1345:
[----:B------:R-:W-:Y:S01]  /*8120*/  ULEA UR23, UR39, UR48, 0x3 ;  /* 0x0000003027177291 */ /* 0x000fe2000f8e183f */
[----:B------:R-:W-:-:S04]  /*8130*/  MOV R9, UR38 ;  /* 0x0000002600097c02 */ /* 0x000fc80008000f00 */
[----:B------:R-:W-:-:S04]  /*8140*/  SHF.L.U32 R9, R9, 0x1f, RZ ;  /* 0x0000001f09097819 */ /* 0x000fc800000006ff */
[----:B------:R1:W3:Y:S01]  /*8150*/  SYNCS.PHASECHK.TRANS64.TRYWAIT P3, [UR23+0x28c30], R9 ;  /* 0x028c3009ff0075a7 */ /* 0x0002e20008060157 */
[----:B------:R-:W-:Y:S05]  /*8160*/  @!P0 BRA `(.L_x_1346) ;  /* 0x0000000000048947 */ /* 0x000fea0003800000 */
[----:B------:R-:W-:Y:S01]  /*8170*/  BPT.TRAP 0x1 ;  /* 0x000000040000795c */ /* 0x000fe20000300000 */
.L_x_1346:
[----:B---3--:R-:W-:Y:S05]  /*8180*/  @P3 BRA `(.L_x_1347) ;  /* 0x0000000000083947 */ /* 0x008fea0003800000 */
[----:B------:R-:W3:Y:S02]  /*8190*/  SYNCS.PHASECHK.TRANS64.TRYWAIT P3, [UR23+0x28c30], R9 ;  /* 0x028c3009ff0075a7 */ /* 0x000ee40008060157 */
[----:B---3--:R-:W-:Y:S05]  /*81a0*/  @!P3 BRA `(.L_x_1348) ;  /* 0x0000009400b0b947 */ /* 0x008fea0003800000 */
.L_x_1347:
[----:B------:R-:W-:Y:S01]  /*81b0*/  R2UR UR18, R3 ;  /* 0x00000000031272ca */ /* 0x000fe200000e0000 */
[----:B--2---:R-:W-:Y:S01]  /*81c0*/  WARPGROUP.ARRIVE ;  /* 0x00000000000079c5 */ /* 0x004fe20000000000 */
[----:B------:R-:W-:Y:S01]  /*81d0*/  UMOV UR19, 0x40000040 ;  /* 0x4000004000137882 */ /* 0x000fe20000000000 */
[----:B------:R-:W-:Y:S01]  /*81e0*/  UMOV UR7, 0x40000040 ;  /* 0x4000004000077882 */ /* 0x000fe20000000000 */
[----:B------:R-:W-:Y:S01]  /*81f0*/  UMOV UR11, 0x40000040 ;  /* 0x40000040000b7882 */ /* 0x000fe20000000000 */
[----:B------:R-:W-:-:S08]  /*8200*/  UMOV UR15, 0x40000040 ;  /* 0x40000040000f7882 */ /* 0x000fd00000000000 */
[----:B------:R-:W-:-:S04]  /*8210*/  ULEA UR18, UR39, UR18, 0x9 ;  /* 0x0000001227127291 */ /* 0x000fc8000f8e483f */
[----:B------:R-:W-:Y:S02]  /*8220*/  UIADD3 UR6, UR18, 0x2, URZ ;  /* 0x0000000212067890 */ /* 0x000fe4000fffe03f */
[----:B------:R-:W-:Y:S02]  /*8230*/  UIADD3 UR10, UR18, 0x4, URZ ;  /* 0x00000004120a7890 */ /* 0x000fe4000fffe03f */
[----:B------:R-:W-:Y:S02]  /*8240*/  UIADD3 UR14, UR18, 0x6, URZ ;  /* 0x00000006120e7890 */ /* 0x000fe4000fffe03f */
[----:B------:R-:W-:Y:S03]  /*8250*/  HGMMA.64x64x16.F32.BF16 R152, gdesc[UR16], RZ, !UPT, gsb0 ;  /* 0x00e00000109879f0 */ /* 0x000fe6000c0018ff */
[----:B------:R-:W-:Y:S02]  /*8260*/  WARPGROUP.DEPBAR.LE gsb0, 0x0 ;  /* 0x00008000000079c5 */ /* 0x000fe40000010000 */
[----:B------:R-:W-:-:S06]  /*8270*/  WARPGROUP.ARRIVE ;  /* 0x00000000000079c5 */ /* 0x000fcc0000000000 */
[----:B------:R-:W-:Y:S03]  /*8280*/  HGMMA.64x64x16.F32.BF16 R152, gdesc[UR4], R152, gsb0 ;  /* 0x00e00000049879f0 */ /* 0x000fe60008001898 */
[----:B------:R-:W-:Y:S02]  /*8290*/  WARPGROUP.DEPBAR.LE gsb0, 0x0 ;  /* 0x00008000000079c5 */ /* 0x000fe40000010000 */
[----:B------:R-:W-:-:S06]  /*82a0*/  WARPGROUP.ARRIVE ;  /* 0x00000000000079c5 */ /* 0x000fcc0000000000 */
[----:B------:R-:W-:Y:S01]  /*82b0*/  HGMMA.64x64x16.F32.BF16 R152, gdesc[UR8], R152, gsb0 ;  /* 0x00e00000089879f0 */ /* 0x000fe20008001898 */
[----:B------:R-:W-:Y:S02]  /*82c0*/  UMOV UR10, UR21 ;  /* 0x00000015000a7c82 */ /* 0x000fe40008000000 */
        /* <DEDUP_REMOVED lines=21> */
[----:B------:R-:W2:Y:S02]  /*8420*/  SHFL.BFLY PT, R7, R14, 0x2, 0x1f ;  /* 0x0c401f000e077f89 */ /* 0x000ea400000e0000 */
[----:B--2---:R-:W-:Y:S02]  /*8430*/  FMNMX.FTZ R15, R14, R7, !PT ;  /* 0x000000070e0f7209 */ /* 0x004fe40007810000 */
[----:B------:R-:W-:-:S03]  /*8440*/  FMNMX.FTZ R7, R155, R8, !PT ;  /* 0x000000089b077209 */ /* 0x000fc60007810000 */
[----:B------:R-:W2:Y:S01]  /*8450*/  SHFL.BFLY PT, R20, R15, 0x1, 0x1f ;  /* 0x0c201f000f147f89 */ /* 0x000ea200000e0000 */
[----:B------:R-:W-:-:S04]  /*8460*/  FMNMX.FTZ R8, R158, R7, !PT ;  /* 0x000000079e087209 */ /* 0x000fc80007810000 */
[----:B------:R-:W-:-:S04]  /*8470*/  FMNMX.FTZ R7, R159, R8, !PT ;  /* 0x000000089f077209 */ /* 0x000fc80007810000 */
[----:B------:R-:W-:-:S04]  /*8480*/  FMNMX.FTZ R8, R162, R7, !PT ;  /* 0x00000007a2087209 */ /* 0x000fc80007810000 */
[----:B------:R-:W-:-:S04]  /*8490*/  FMNMX.FTZ R13, R163, R8, !PT ;  /* 0x00000008a30d7209 */ /* 0x000fc80007810000 */
[----:B------:R-:W-:-:S04]  /*84a0*/  FMNMX.FTZ R8, R166, R13, !PT ;  /* 0x0000000da6087209 */ /* 0x000fc80007810000 */
[----:B------:R-:W-:Y:S02]  /*84b0*/  FMNMX.FTZ R13, R167, R8, !PT ;  /* 0x00000008a70d7209 */ /* 0x000fe40007810000 */
[----:B--2---:R-:W-:Y:S02]  /*84c0*/  FMNMX.FTZ R7, R15, R20, !PT ;  /* 0x000000140f077209 */ /* 0x004fe40007810000 */
[----:B------:R-:W-:-:S03]  /*84d0*/  FMNMX.FTZ R8, R170, R13, !PT ;  /* 0x0000000daa087209 */ /* 0x000fc60007810000 */
[----:B------:R-:W-:Y:S01]  /*84e0*/  FMUL.FTZ R193, R7, UR10 ;  /* 0x0000000a07c17c20 */ /* 0x000fe20008410000 */
[----:B------:R-:W-:Y:S01]  /*84f0*/  FMNMX.FTZ R15, R171, R8, !PT ;  /* 0x00000008ab0f7209 */ /* 0x000fe20007810000 */
[----:B------:R-:W-:Y:S02]  /*8500*/  FADD.FTZ R12, -R7, R12 ;  /* 0x0000000c070c7221 */ /* 0x000fe40000010100 */
        /* <DEDUP_REMOVED lines=10> */
[----:B------:R-:W2:Y:S01]  /*85b0*/  MUFU.EX2 R12, R12 ;  /* 0x0000000c000c7308 */ /* 0x000ea20000000800 */
[--C-:B------:R-:W-:Y:S01]  /*85c0*/  FFMA.FTZ R153, R165, UR10, -R193.reuse ;  /* 0x0000000aa5997c23 */ /* 0x100fe200080108c1 */
[--C-:B------:R-:W-:Y:S01]  /*85d0*/  FFMA.FTZ R165, R176, UR10, -R193.reuse ;  /* 0x0000000ab0a57c23 */ /* 0x100fe200080108c1 */
[----:B------:R-:W-:Y:S01]  /*85e0*/  FMNMX.FTZ R15, R179, R8, !PT ;  /* 0x00000008b30f7209 */ /* 0x000fe20007810000 */
[--C-:B------:R-:W-:Y:S01]  /*85f0*/  FFMA.FTZ R20, R164, UR10, -R193.reuse ;  /* 0x0000000aa4147c23 */ /* 0x100fe200080108c1 */
[--C-:B------:R-:W-:Y:S01]  /*8600*/  FFMA.FTZ R164, R173, UR10, -R193.reuse ;  /* 0x0000000aada47c23 */ /* 0x100fe200080108c1 */
[--C-:B------:R-:W-:Y:S01]  /*8610*/  FFMA.FTZ R180, R180, UR10, -R193.reuse ;  /* 0x0000000ab4b47c23 */ /* 0x100fe200080108c1 */
[----:B------:R-:W-:Y:S01]  /*8620*/  FMNMX.FTZ R8, R182, R15, !PT ;  /* 0x0000000fb6087209 */ /* 0x000fe20007810000 */
[--C-:B------:R-:W-:Y:S01]  /*8630*/  FFMA.FTZ R15, R157, UR10, -R193.reuse ;  /* 0x0000000a9d0f7c23 */ /* 0x100fe200080108c1 */
[----:B------:R-:W3:Y:S01]  /*8640*/  MUFU.EX2 R13, R13 ;  /* 0x0000000d000d7308 */ /* 0x000ee20000000800 */
[--C-:B------:R-:W-:Y:S01]  /*8650*/  FFMA.FTZ R21, R161, UR10, -R193.reuse ;  /* 0x0000000aa1157c23 */ /* 0x100fe200080108c1 */
[----:B------:R-:W-:Y:S01]  /*8660*/  FMNMX.FTZ R8, R183, R8, !PT ;  /* 0x00000008b7087209 */ /* 0x000fe20007810000 */
[--C-:B------:R-:W-:Y:S01]  /*8670*/  FFMA.FTZ R161, R172, UR10, -R193.reuse ;  /* 0x0000000aaca17c23 */ /* 0x100fe200080108c1 */
[----:B------:R-:W-:Y:S01]  /*8680*/  FFMA.FTZ R172, R181, UR10, -R193 ;  /* 0x0000000ab5ac7c23 */ /* 0x000fe200080108c1 */
[----:B------:R-:W-:-:S02]  /*8690*/  IMAD.MOV R181, RZ, RZ, -R17 ;  /* 0x000000ffffb57224 */ /* 0x000fc400078e0a11 */
[----:B------:R-:W4:Y:S01]  /*86a0*/  SHFL.BFLY PT, R157, R8, 0x2, 0x1f ;  /* 0x0c401f00089d7f89 */ /* 0x000f2200000e0000 */
[----:B------:R-:W5:Y:S01]  /*86b0*/  MUFU.EX2 R152, R152 ;  /* 0x0000009800987308 */ /* 0x000f620000000800 */
[-C--:B--2---:R-:W-:Y:S01]  /*86c0*/  FMUL.FTZ R24, R24, R12.reuse ;  /* 0x0000000c18187220 */ /* 0x084fe20000410000 */
[----:B------:R-:W-:Y:S01]  /*86d0*/  ISETP.NE.AND P3, PT, R2, R181, PT ;  /* 0x000000b50200720c */ /* 0x000fe20003f65270 */
[----:B------:R-:W-:Y:S02]  /*86e0*/  IMAD.U32 R181, RZ, RZ, UR22 ;  /* 0x00000016ffb57e24 */ /* 0x000fe4000f8e00ff */
[-C--:B------:R-:W-:Y:S01]  /*86f0*/  FMUL.FTZ R25, R25, R12.reuse ;  /* 0x0000000c19197220 */ /* 0x080fe20000410000 */
[-C--:B------:R-:W-:Y:S01]  /*8700*/  FMUL.FTZ R28, R28, R12.reuse ;  /* 0x0000000c1c1c7220 */ /* 0x080fe20000410000 */
[-C--:B------:R-:W-:Y:S01]  /*8710*/  FMUL.FTZ R29, R29, R12.reuse ;  /* 0x0000000c1d1d7220 */ /* 0x080fe20000410000 */
[-C--:B------:R-:W-:Y:S01]  /*8720*/  FMUL.FTZ R32, R32, R12.reuse ;  /* 0x0000000c20207220 */ /* 0x080fe20000410000 */
[----:B------:R-:W2:Y:S01]  /*8730*/  MUFU.EX2 R14, R14 ;  /* 0x0000000e000e7308 */ /* 0x000ea20000000800 */
[----:B---3--:R-:W-:Y:S01]  /*8740*/  FFMA.FTZ R5, R12, R5, R13 ;  /* 0x000000050c057223 */ /* 0x008fe2000001000d */
[-C--:B------:R-:W-:Y:S01]  /*8750*/  FMUL.FTZ R33, R33, R12.reuse ;  /* 0x0000000c21217220 */ /* 0x080fe20000410000 */
[-C--:B------:R-:W-:Y:S01]  /*8760*/  FMUL.FTZ R36, R36, R12.reuse ;  /* 0x0000000c24247220 */ /* 0x080fe20000410000 */
[-C--:B------:R-:W-:Y:S01]  /*8770*/  FMUL.FTZ R37, R37, R12.reuse ;  /* 0x0000000c25257220 */ /* 0x080fe20000410000 */
[-C--:B------:R-:W-:Y:S01]  /*8780*/  FMUL.FTZ R40, R40, R12.reuse ;  /* 0x0000000c28287220 */ /* 0x080fe20000410000 */
[-C--:B------:R-:W-:Y:S01]  /*8790*/  FMUL.FTZ R41, R41, R12.reuse ;  /* 0x0000000c29297220 */ /* 0x080fe20000410000 */
[-C--:B------:R-:W-:Y:S01]  /*87a0*/  FMUL.FTZ R44, R44, R12.reuse ;  /* 0x0000000c2c2c7220 */ /* 0x080fe20000410000 */
[----:B------:R-:W-:Y:S01]  /*87b0*/  MUFU.EX2 R15, R15 ;  /* 0x0000000f000f7308 */ /* 0x000fe20000000800 */
[----:B-----5:R-:W-:Y:S01]  /*87c0*/  FADD.FTZ R5, R152, R5 ;  /* 0x0000000598057221 */ /* 0x020fe20000010000 */
[-C--:B------:R-:W-:Y:S01]  /*87d0*/  FMUL.FTZ R45, R45, R12.reuse ;  /* 0x0000000c2d2d7220 */ /* 0x080fe20000410000 */
[-C--:B------:R-:W-:Y:S01]  /*87e0*/  FMUL.FTZ R48, R48, R12.reuse ;  /* 0x0000000c30307220 */ /* 0x080fe20000410000 */
[-C--:B------:R-:W-:Y:S01]  /*87f0*/  FMUL.FTZ R49, R49, R12.reuse ;  /* 0x0000000c31317220 */ /* 0x080fe20000410000 */
[-C--:B------:R-:W-:Y:S01]  /*8800*/  FMUL.FTZ R52, R52, R12.reuse ;  /* 0x0000000c34347220 */ /* 0x080fe20000410000 */
[-C--:B------:R-:W-:Y:S01]  /*8810*/  FMUL.FTZ R53, R53, R12.reuse ;  /* 0x0000000c35357220 */ /* 0x080fe20000410000 */
[----:B----4-:R-:W-:Y:S01]  /*8820*/  FMNMX.FTZ R192, R8, R157, !PT ;  /* 0x0000009d08c07209 */ /* 0x010fe20007810000 */
[----:B------:R-:W-:Y:S01]  /*8830*/  FFMA.FTZ R157, R169, UR10, -R193 ;  /* 0x0000000aa99d7c23 */ /* 0x000fe200080108c1 */
[----:B------:R-:W-:Y:S01]  /*8840*/  MUFU.EX2 R156, R156 ;  /* 0x0000009c009c7308 */ /* 0x000fe20000000800 */
[-C--:B------:R-:W-:Y:S01]  /*8850*/  FMUL.FTZ R56, R56, R12.reuse ;  /* 0x0000000c38387220 */ /* 0x080fe20000410000 */
[-C--:B------:R-:W-:Y:S01]  /*8860*/  FMUL.FTZ R57, R57, R12.reuse ;  /* 0x0000000c39397220 */ /* 0x080fe20000410000 */
[----:B------:R-:W3:Y:S01]  /*8870*/  SHFL.BFLY PT, R169, R192, 0x1, 0x1f ;  /* 0x0c201f00c0a97f89 */ /* 0x000ee200000e0000 */
        /* <DEDUP_REMOVED lines=23> */
[----:B---3--:R-:W-:Y:S01]  /*89f0*/  FMNMX.FTZ R8, R192, R169, !PT ;  /* 0x000000a9c0087209 */ /* 0x008fe20007810000 */
        /* <DEDUP_REMOVED lines=13> */
[----:B------:R-:W-:Y:S01]  /*8ad0*/  FFMA.FTZ R173, R158, UR10, -R177 ;  /* 0x0000000a9ead7c23 */ /* 0x000fe200080108b1 */
[----:B------:R-:W-:Y:S01]  /*8ae0*/  MUFU.EX2 R11, R11 ;  /* 0x0000000b000b7308 */ /* 0x000fe20000000800 */
[----:B------:R-:W-:-:S02]  /*8af0*/  IMAD.U32 R170, RZ, RZ, UR23 ;  /* 0x00000017ffaa7e24 */ /* 0x000fc4000f8e00ff */
[--C-:B---3--:R-:W-:Y:S01]  /*8b00*/  FFMA.FTZ R180, R159, UR10, -R177.reuse ;  /* 0x0000000a9fb47c23 */ /* 0x108fe200080108b1 */
[--C-:B------:R-:W-:Y:S01]  /*8b10*/  FFMA.FTZ R159, R162, UR10, -R177.reuse ;  /* 0x0000000aa29f7c23 */ /* 0x100fe200080108b1 */
[--C-:B------:R-:W-:Y:S01]  /*8b20*/  FFMA.FTZ R192, R163, UR10, -R177.reuse ;  /* 0x0000000aa3c07c23 */ /* 0x100fe200080108b1 */
[--C-:B------:R-:W-:Y:S01]  /*8b30*/  FFMA.FTZ R163, R166, UR10, -R177.reuse ;  /* 0x0000000aa6a37c23 */ /* 0x100fe200080108b1 */
[----:B------:R-:W-:Y:S01]  /*8b40*/  @!P1 IADD3 R154, R170, 0x28c40, RZ ;  /* 0x00028c40aa9a9810 */ /* 0x000fe20007ffe0ff */
[--C-:B------:R-:W-:Y:S01]  /*8b50*/  FFMA.FTZ R196, R171, UR10, -R177.reuse ;  /* 0x0000000aabc47c23 */ /* 0x100fe200080108b1 */
[----:B------:R-:W3:Y:S01]  /*8b60*/  MUFU.EX2 R176, R176 ;  /* 0x000000b000b07308 */ /* 0x000ee20000000800 */
[--C-:B------:R-:W-:Y:S01]  /*8b70*/  FFMA.FTZ R179, R179, UR10, -R177.reuse ;  /* 0x0000000ab3b37c23 */ /* 0x100fe200080108b1 */
[----:B------:R-:W-:Y:S01]  /*8b80*/  @!P1 PRMT R154, RZ, 0x654, R154 ;  /* 0x00000654ff9a9816 */ /* 0x000fe2000000009a */
[--C-:B------:R-:W-:Y:S01]  /*8b90*/  FFMA.FTZ R171, R174, UR10, -R177.reuse ;  /* 0x0000000aaeab7c23 */ /* 0x100fe200080108b1 */
[--C-:B------:R-:W-:Y:S01]  /*8ba0*/  FFMA.FTZ R174, R175, UR10, -R177.reuse ;  /* 0x0000000aafae7c23 */ /* 0x100fe200080108b1 */
[--C-:B------:R-:W-:Y:S01]  /*8bb0*/  FFMA.FTZ R175, R178, UR10, -R177.reuse ;  /* 0x0000000ab2af7c23 */ /* 0x100fe200080108b1 */
[----:B------:R2:W-:Y:S01]  /*8bc0*/  @!P1 SYNCS.ARRIVE.TRANS64.RED.A1T0 RZ, [R154+URZ], RZ ;  /* 0x000000ff9aff99a7 */ /* 0x0005e2000810043f */
[----:B------:R-:W-:Y:S01]  /*8bd0*/  @!P3 IMAD R158, R181, 0x40, R16 ;  /* 0x00000040b59eb824 */ /* 0x000fe200078e0210 */
[----:B------:R-:W4:Y:S01]  /*8be0*/  MUFU.EX2 R155, R155 ;  /* 0x0000009b009b7308 */ /* 0x000f220000000800 */
[--C-:B------:R-:W-:Y:S01]  /*8bf0*/  FFMA.FTZ R182, R182, UR10, -R177.reuse ;  /* 0x0000000ab6b67c23 */ /* 0x100fe200080108b1 */
[----:B------:R-:W-:Y:S01]  /*8c00*/  FFMA.FTZ R177, R183, UR10, -R177 ;  /* 0x0000000ab7b17c23 */ /* 0x000fe200080108b1 */
[-C--:B------:R-:W-:Y:S01]  /*8c10*/  FMUL.FTZ R109, R109, R12.reuse ;  /* 0x0000000c6d6d7220 */ /* 0x080fe20000410000 */
[----:B------:R-:W-:Y:S01]  /*8c20*/  @!P3 LEA R158, R158, UR48, 0x2 ;  /* 0x000000309e9ebc11 */ /* 0x000fe2000f8e10ff */
[-C--:B------:R-:W-:Y:S01]  /*8c30*/  FMUL.FTZ R112, R112, R12.reuse ;  /* 0x0000000c70707220 */ /* 0x080fe20000410000 */
[----:B--2---:R-:W-:Y:S01]  /*8c40*/  FADD.FTZ R154, R14, R5 ;  /* 0x000000050e9a7221 */ /* 0x004fe20000010000 */
[----:B------:R-:W-:Y:S01]  /*8c50*/  FMUL.FTZ R113, R113, R12 ;  /* 0x0000000c71717220 */ /* 0x000fe20000410000 */
[----:B------:R-:W2:Y:S01]  /*8c60*/  MUFU.EX2 R173, R173 ;  /* 0x000000ad00ad7308 */ /* 0x000ea20000000800 */
[----:B---3--:R-:W-:Y:S01]  /*8c70*/  FFMA.FTZ R4, R11, R4, R176 ;  /* 0x000000040b047223 */ /* 0x008fe200000100b0 */
[----:B------:R-:W-:Y:S01]  /*8c80*/  FADD.FTZ R5, R15, R154 ;  /* 0x0000009a0f057221 */ /* 0x000fe20000010000 */
[----:B------:R-:W-:Y:S01]  /*8c90*/  @!P3 STS [R158+0x28800], R12 ;  /* 0x0288000c9e00b388 */ /* 0x000fe20000000800 */
[-C--:B------:R-:W-:Y:S01]  /*8ca0*/  FMUL.FTZ R116, R116, R12.reuse ;  /* 0x0000000c74747220 */ /* 0x080fe20000410000 */
[-C--:B------:R-:W-:Y:S01]  /*8cb0*/  FMUL.FTZ R117, R117, R12.reuse ;  /* 0x0000000c75757220 */ /* 0x080fe20000410000 */
[----:B------:R-:W-:Y:S01]  /*8cc0*/  FADD.FTZ R154, R156, R5 ;  /* 0x000000059c9a7221 */ /* 0x000fe20000010000 */
[----:B------:R3:W-:Y:S01]  /*8cd0*/  @!P3 STS [R158+0x28820], R11 ;  /* 0x0288200b9e00b388 */ /* 0x0007e20000000800 */
        /* <DEDUP_REMOVED lines=21> */
[----:B------:R-:W-:Y:S01]  /*8e30*/  FMUL.FTZ R149, R149, R12 ;  /* 0x0000000c95957220 */ /* 0x000fe20000410000 */
[----:B------:R-:W-:Y:S01]  /*8e40*/  F2FP.BF16.F32.PACK_AB R152, R152, R13 ;  /* 0x0000000d9898723e */ /* 0x000fe200000010ff */
[-C--:B------:R-:W-:Y:S01]  /*8e50*/  FMUL.FTZ R26, R26, R11.reuse ;  /* 0x0000000b1a1a7220 */ /* 0x080fe20000410000 */
[----:B------:R-:W5:Y:S01]  /*8e60*/  MUFU.EX2 R163, R163 ;  /* 0x000000a300a37308 */ /* 0x000f620000000800 */
[----:B----4-:R-:W-:Y:S01]  /*8e70*/  FADD.FTZ R5, R159, R4 ;  /* 0x000000049f057221 */ /* 0x010fe20000010000 */
[----:B---3--:R-:W-:Y:S01]  /*8e80*/  F2FP.BF16.F32.PACK_AB R158, R153, R20 ;  /* 0x00000014999e723e */ /* 0x008fe200000010ff */
[-C--:B------:R-:W-:Y:S01]  /*8e90*/  FMUL.FTZ R27, R27, R11.reuse ;  /* 0x0000000b1b1b7220 */ /* 0x080fe20000410000 */
[----:B------:R-:W-:Y:S01]  /*8ea0*/  F2FP.BF16.F32.PACK_AB R156, R21, R156 ;  /* 0x0000009c159c723e */ /* 0x000fe200000010ff */
[-C--:B------:R-:W-:Y:S01]  /*8eb0*/  FMUL.FTZ R30, R30, R11.reuse ;  /* 0x0000000b1e1e7220 */ /* 0x080fe20000410000 */
[-C--:B------:R-:W-:Y:S01]  /*8ec0*/  FMUL.FTZ R31, R31, R11.reuse ;  /* 0x0000000b1f1f7220 */ /* 0x080fe20000410000 */
[-C--:B------:R-:W-:Y:S01]  /*8ed0*/  FMUL.FTZ R34, R34, R11.reuse ;  /* 0x0000000b22227220 */ /* 0x080fe20000410000 */
[----:B------:R-:W-:Y:S01]  /*8ee0*/  MUFU.EX2 R160, R160 ;  /* 0x000000a000a07308 */ /* 0x000fe20000000800 */
        /* <DEDUP_REMOVED lines=41> */
[----:B------:R-:W-:Y:S01]  /*9180*/  F2FP.BF16.F32.PACK_AB R153, R155, R176 ;  /* 0x000000b09b99723e */ /* 0x000fe200000010ff */
[----:B------:R-:W-:Y:S01]  /*9190*/  FMUL.FTZ R95, R95, R11 ;  /* 0x0000000b5f5f7220 */ /* 0x000fe20000410000 */
[----:B------:R-:W-:Y:S01]  /*91a0*/  F2FP.BF16.F32.PACK_AB R155, R180, R173 ;  /* 0x000000adb49b723e */ /* 0x000fe200000010ff */
[----:B------:R-:W-:Y:S01]  /*91b0*/  FADD.FTZ R154, R160, R179 ;  /* 0x000000b3a09a7221 */ /* 0x000fe20000010000 */
[C---:B---3--:R-:W-:Y:S01]  /*91c0*/  F2FP.BF16.F32.PACK_AB R160, R157.reuse, R160 ;  /* 0x000000a09da0723e */ /* 0x048fe200000010ff */
[----:B------:R-:W-:Y:S01]  /*91d0*/  FMUL.FTZ R98, R98, R11 ;  /* 0x0000000b62627220 */ /* 0x000fe20000410000 */
[----:B------:R-:W3:Y:S01]  /*91e0*/  MUFU.EX2 R196, R196 ;  /* 0x000000c400c47308 */ /* 0x000ee20000000800 */
[----:B------:R-:W-:Y:S01]  /*91f0*/  FADD.FTZ R154, R157, R154 ;  /* 0x0000009a9d9a7221 */ /* 0x000fe20000010000 */
[----:B--2---:R-:W-:Y:S01]  /*9200*/  FADD.FTZ R5, R167, R4 ;  /* 0x00000004a7057221 */ /* 0x004fe20000010000 */
[----:B------:R-:W-:Y:S01]  /*9210*/  F2FP.BF16.F32.PACK_AB R157, R192, R159 ;  /* 0x0000009fc09d723e */ /* 0x000fe200000010ff */
[----:B------:R-:W-:Y:S01]  /*9220*/  FMUL.FTZ R99, R99, R11 ;  /* 0x0000000b63637220 */ /* 0x000fe20000410000 */
[----:B------:R-:W-:Y:S01]  /*9230*/  F2FP.BF16.F32.PACK_AB R159, R194, R163 ;  /* 0x000000a3c29f723e */ /* 0x000fe200000010ff */
[-C--:B------:R-:W-:Y:S01]  /*9240*/  FMUL.FTZ R102, R102, R11.reuse ;  /* 0x0000000b66667220 */ /* 0x080fe20000410000 */
[-C--:B------:R-:W-:Y:S01]  /*9250*/  FMUL.FTZ R103, R103, R11.reuse ;  /* 0x0000000b67677220 */ /* 0x080fe20000410000 */
[----:B------:R-:W2:Y:S01]  /*9260*/  MUFU.EX2 R164, R164 ;  /* 0x000000a400a47308 */ /* 0x000ea20000000800 */
        /* <DEDUP_REMOVED lines=15> */
[----:B------:R-:W-:Y:S01]  /*9360*/  FMUL.FTZ R126, R126, R11 ;  /* 0x0000000b7e7e7220 */ /* 0x000fe20000410000 */
[----:B------:R-:W3:Y:S01]  /*9370*/  MUFU.EX2 R165, R165 ;  /* 0x000000a500a57308 */ /* 0x000ee20000000800 */
[C---:B--2---:R-:W-:Y:S01]  /*9380*/  FADD.FTZ R12, R164.reuse, R179 ;  /* 0x000000b3a40c7221 */ /* 0x044fe20000010000 */
[----:B------:R-:W-:Y:S01]  /*9390*/  F2FP.BF16.F32.PACK_AB R162, R164, R161 ;  /* 0x000000a1a4a2723e */ /* 0x000fe200000010ff */
[----:B------:R-:W-:Y:S01]  /*93a0*/  FMUL.FTZ R127, R127, R11 ;  /* 0x0000000b7f7f7220 */ /* 0x000fe20000410000 */
[----:B------:R-:W-:Y:S01]  /*93b0*/  F2FP.BF16.F32.PACK_AB R161, R196, R167 ;  /* 0x000000a7c4a1723e */ /* 0x000fe200000010ff */
[-C--:B------:R-:W-:Y:S01]  /*93c0*/  FMUL.FTZ R130, R130, R11.reuse ;  /* 0x0000000b82827220 */ /* 0x080fe20000410000 */
[-C--:B------:R-:W-:Y:S01]  /*93d0*/  FMUL.FTZ R131, R131, R11.reuse ;  /* 0x0000000b83837220 */ /* 0x080fe20000410000 */
[-C--:B------:R-:W-:Y:S01]  /*93e0*/  FMUL.FTZ R134, R134, R11.reuse ;  /* 0x0000000b86867220 */ /* 0x080fe20000410000 */
[----:B------:R-:W2:Y:S01]  /*93f0*/  MUFU.EX2 R174, R174 ;  /* 0x000000ae00ae7308 */ /* 0x000ea20000000800 */
[----:B----4-:R-:W-:Y:S01]  /*9400*/  FADD.FTZ R5, R171, R4 ;  /* 0x00000004ab057221 */ /* 0x010fe20000010000 */
[----:B------:R4:W-:Y:S01]  /*9410*/  STSM.16.M88.4 [R18+0x26800], R152 ;  /* 0x0268009812007844 */ /* 0x0009e20000000200 */
[-C--:B------:R-:W-:Y:S01]  /*9420*/  FMUL.FTZ R135, R135, R11.reuse ;  /* 0x0000000b87877220 */ /* 0x080fe20000410000 */
[-C--:B------:R-:W-:Y:S01]  /*9430*/  FMUL.FTZ R138, R138, R11.reuse ;  /* 0x0000000b8a8a7220 */ /* 0x080fe20000410000 */
[-C--:B------:R-:W-:Y:S01]  /*9440*/  FMUL.FTZ R139, R139, R11.reuse ;  /* 0x0000000b8b8b7220 */ /* 0x080fe20000410000 */
[----:B------:R4:W-:Y:S01]  /*9450*/  STSM.16.M88.4 [R19], R156 ;  /* 0x0000009c13007844 */ /* 0x0009e20000000200 */
[-C--:B------:R-:W-:Y:S01]  /*9460*/  FMUL.FTZ R142, R142, R11.reuse ;  /* 0x0000000b8e8e7220 */ /* 0x080fe20000410000 */
[----:B------:R-:W5:Y:S01]  /*9470*/  MUFU.EX2 R168, R168 ;  /* 0x000000a800a87308 */ /* 0x000f620000000800 */
[----:B---3--:R-:W-:Y:S01]  /*9480*/  FADD.FTZ R13, R165, R12 ;  /* 0x0000000ca50d7221 */ /* 0x008fe20000010000 */
[-C--:B------:R-:W-:Y:S01]  /*9490*/  FMUL.FTZ R143, R143, R11.reuse ;  /* 0x0000000b8f8f7220 */ /* 0x080fe20000410000 */
[-C--:B------:R-:W-:Y:S01]  /*94a0*/  FMUL.FTZ R146, R146, R11.reuse ;  /* 0x0000000b92927220 */ /* 0x080fe20000410000 */
[-C--:B------:R-:W-:Y:S01]  /*94b0*/  FMUL.FTZ R147, R147, R11.reuse ;  /* 0x0000000b93937220 */ /* 0x080fe20000410000 */
[-C--:B------:R-:W-:Y:S01]  /*94c0*/  FMUL.FTZ R150, R150, R11.reuse ;  /* 0x0000000b96967220 */ /* 0x080fe20000410000 */
[----:B------:R-:W-:-:S02]  /*94d0*/  FMUL.FTZ R151, R151, R11 ;  /* 0x0000000b97977220 */ /* 0x000fc40000410000 */
[----:B------:R-:W3:Y:S01]  /*94e0*/  MUFU.EX2 R175, R175 ;  /* 0x000000af00af7308 */ /* 0x000ee20000000800 */
[C---:B--2---:R-:W-:Y:S01]  /*94f0*/  FADD.FTZ R4, R174.reuse, R5 ;  /* 0x00000005ae047221 */ /* 0x044fe20000010000 */
[----:B------:R-:W-:-:S05]  /*9500*/  F2FP.BF16.F32.PACK_AB R163, R174, R171 ;  /* 0x000000abaea3723e */ /* 0x000fca00000010ff */
[----:B------:R4:W-:Y:S01]  /*9510*/  STSM.16.M88.4 [R23], R160 ;  /* 0x000000a017007844 */ /* 0x0009e20000000200 */
[----:B------:R-:W2:Y:S01]  /*9520*/  MUFU.EX2 R172, R172 ;  /* 0x000000ac00ac7308 */ /* 0x000ea20000000800 */
[C---:B-----5:R-:W-:Y:S01]  /*9530*/  FADD.FTZ R12, R168.reuse, R13 ;  /* 0x0000000da80c7221 */ /* 0x060fe20000010000 */
[----:B------:R-:W-:-:S03]  /*9540*/  F2FP.BF16.F32.PACK_AB R164, R168, R165 ;  /* 0x000000a5a8a4723e */ /* 0x000fc600000010ff */
[----:B------:R-:W-:-:S03]  /*9550*/  FADD.FTZ R5, R169, R12 ;  /* 0x0000000ca9057221 */ /* 0x000fc60000010000 */
[----:B------:R-:W5:Y:S01]  /*9560*/  MUFU.EX2 R182, R182 ;  /* 0x000000b600b67308 */ /* 0x000f620000000800 */
[----:B---3--:R-:W-:Y:S01]  /*9570*/  FADD.FTZ R13, R175, R4 ;  /* 0x00000004af0d7221 */ /* 0x008fe20000010000 */
[----:B------:R-:W-:-:S03]  /*9580*/  F2FP.BF16.F32.PACK_AB R165, R178, R175 ;  /* 0x000000afb2a5723e */ /* 0x000fc600000010ff */
[----:B------:R-:W-:-:S03]  /*9590*/  FADD.FTZ R13, R178, R13 ;  /* 0x0000000db20d7221 */ /* 0x000fc60000010000 */
[----:B------:R-:W3:Y:S01]  /*95a0*/  MUFU.EX2 R177, R177 ;  /* 0x000000b100b17308 */ /* 0x000ee20000000800 */
[C---:B--2---:R-:W-:Y:S01]  /*95b0*/  F2FP.BF16.F32.PACK_AB R166, R172.reuse, R169 ;  /* 0x000000a9aca6723e */ /* 0x044fe200000010ff */
[----:B------:R-:W-:Y:S01]  /*95c0*/  FADD.FTZ R5, R172, R5 ;  /* 0x00000005ac057221 */ /* 0x000fe20000010000 */
[----:B-----5:R-:W-:Y:S01]  /*95d0*/  FADD.FTZ R4, R182, R13 ;  /* 0x0000000db6047221 */ /* 0x020fe20000010000 */
[----:B---3--:R-:W-:-:S03]  /*95e0*/  F2FP.BF16.F32.PACK_AB R167, R177, R182 ;  /* 0x000000b6b1a7723e */ /* 0x008fc600000010ff */
[----:B------:R-:W-:Y:S02]  /*95f0*/  FADD.FTZ R4, R177, R4 ;  /* 0x00000004b1047221 */ /* 0x000fe40000010000 */
[----:B------:R4:W-:Y:S01]  /*9600*/  STSM.16.M88.4 [R22], R164 ;  /* 0x000000a416007844 */ /* 0x0009e20000000200 */
[----:B------:R-:W-:Y:S05]  /*9610*/  @!P0 BRA `(.L_x_1349) ;  /* 0x0000000000048947 */ /* 0x000fea0003800000 */
[----:B------:R-:W-:Y:S01]  /*9620*/  BPT.TRAP 0x1 ;  /* 0x000000040000795c */ /* 0x000fe20000300000 */
.L_x_1349:
[----:B------:R2:W3:Y:S01]  /*9630*/  SYNCS.PHASECHK.TRANS64.TRYWAIT P3, [UR23+0x28c50], R9 ;  /* 0x028c5009ff0075a7 */ /* 0x0004e20008060157 */
[----:B------:R-:W-:Y:S05]  /*9640*/  @!P0 BRA `(.L_x_1350) ;  /* 0x0000000000048947 */ /* 0x000fea0003800000 */
[----:B------:R-:W-:Y:S01]  /*9650*/  BPT.TRAP 0x1 ;  /* 0x000000040000795c */ /* 0x000fe20000300000 */
.L_x_1350:
[----:B---3--:R-:W-:Y:S05]  /*9660*/  @P3 BRA `(.L_x_1351) ;  /* 0x0000000000083947 */ /* 0x008fea0003800000 */
[----:B------:R-:W3:Y:S02]  /*9670*/  SYNCS.PHASECHK.TRANS64.TRYWAIT P3, [UR23+0x28c50], R9 ;  /* 0x028c5009ff0075a7 */ /* 0x000ee40008060157 */
[----:B---3--:R-:W-:Y:S05]  /*9680*/  @!P3 BRA `(.L_x_1352) ;  /* 0x000000800090b947 */ /* 0x008fea0003800000 */
.L_x_1351:
        /* <DEDUP_REMOVED lines=39> */
[----:B-12---:R-:W-:-:S07]  /*9900*/  IMAD.MOV.U32 R9, RZ, RZ, R10 ;  /* 0x000000ffff097224 */ /* 0x006fce00078e000a */
.L_x_1344:
[----:B------:R-:W-:-:S13]  /*9910*/  ISETP.GE.AND P2, PT, R9, UR41, PT ;  /* 0x0000002909007c0c */ /* 0x000fda000bf46270 */
[----:B------:R-:W-:Y:S05]  /*9920*/  @!P2 BRA `(.L_x_1354) ;  /* 0x0000002000c4a947 */ /* 0x000fea0003800000 */
[----:B---3--:R-:W-:Y:S01]  /*9930*/  IMAD.MOV.U32 R12, RZ, RZ, R8 ;  /* 0x000000ffff0c7224 */ /* 0x008fe200078e0008 */
[----:B------:R-:W-:Y:S01]  /*9940*/  UMOV UR21, UR39 ;  /* 0x0000002700157c82 */ /* 0x000fe20008000000 */
[----:B------:R-:W-:Y:S01]  /*9950*/  IMAD.MOV.U32 R13, RZ, RZ, R7 ;  /* 0x000000ffff0d7224 */ /* 0x000fe200078e0007 */
[----:B------:R-:W-:Y:S01]  /*9960*/  ULDC UR22, c[0x0][0x9e4] ;  /* 0x0002790000167ab9 */ /* 0x000fe20000000800 */
[----:B------:R-:W-:Y:S01]  /*9970*/  ULDC UR23, c[0x0][0x9dc] ;  /* 0x0002770000177ab9 */ /* 0x000fe20000000800 */
[----:B------:R-:W-:Y:S01]  /*9980*/  ULDC UR24, c[0x0][0x288] ;  /* 0x0000a20000187ab9 */ /* 0x000fe20000000800 */
[----:B------:R-:W-:Y:S01]  /*9990*/  ULDC UR20, c[0x0][0x988] ;  /* 0x0002620000147ab9 */ /* 0x000fe20000000800 */
[----:B------:R-:W-:-:S05]  /*99a0*/  ULDC UR25, c[0x0][0x9e0] ;  /* 0x0002780000197ab9 */ /* 0x000fca0000000800 */
.L_x_1371:
[----:B------:R-:W-:-:S04]  /*99b0*/  UIADD3 UR39, UR21, 0x1, URZ ;  /* 0x0000000115277890 */ /* 0x000fc8000fffe03f */
[----:B------:R-:W-:-:S04]  /*99c0*/  UISETP.NE.AND UP0, UPT, UR39, 0x2, UPT ;  /* 0x000000022700788c */ /* 0x000fc8000bf05270 */
[----:B------:R-:W-:Y:S02]  /*99d0*/  USEL UR6, URZ, 0x1, UP0 ;  /* 0x000000013f067887 */ /* 0x000fe40008000000 */
[----:B------:R-:W-:Y:S02]  /*99e0*/  USEL UR39, UR39, URZ, UP0 ;  /* 0x0000003f27277287 */ /* 0x000fe40008000000 */
[----:B------:R-:W-:Y:S01]  /*99f0*/  ULOP3.LUT UR38, UR38, UR6, URZ, 0x3c, !UPT ;  /* 0x0000000626267292 */ /* 0x000fe2000f8e3c3f */
[----:B-1-3--:R-:W-:Y:S11]  /*9a00*/  @!P0 BRA `(.L_x_1355) ;  /* 0x0000000000048947 */ /* 0x00aff60003800000 */
[----:B------:R-:W-:Y:S01]  /*9a10*/  BPT.TRAP 0x1 ;  /* 0x000000040000795c */ /* 0x000fe20000300000 */
.L_x_1355:
[----:B------:R-:W-:Y:S01]  /*9a20*/  ULEA UR26, UR39, UR48, 0x3 ;  /* 0x00000030271a7291 */ /* 0x000fe2000f8e183f */
[----:B------:R-:W-:-:S04]  /*9a30*/  MOV R10, UR38 ;  /* 0x00000026000a7c02 */ /* 0x000fc80008000f00 */
[----:B------:R-:W-:-:S04]  /*9a40*/  SHF.L.U32 R10, R10, 0x1f, RZ ;  /* 0x0000001f0a0a7819 */ /* 0x000fc800000006ff */
[----:B------:R3:W1:Y:S01]  /*9a50*/  SYNCS.PHASECHK.TRANS64.TRYWAIT P2, [UR26+0x28c30], R10 ;  /* 0x028c300aff0075a7 */ /* 0x000662000804015a */
[----:B------:R-:W-:Y:S05]  /*9a60*/  @!P0 BRA `(.L_x_1356) ;  /* 0x0000000000048947 */ /* 0x000fea0003800000 */
[----:B------:R-:W-:Y:S01]  /*9a70*/  BPT.TRAP 0x1 ;  /* 0x000000040000795c */ /* 0x000fe20000300000 */
.L_x_1356:
[----:B-1----:R-:W-:Y:S05]  /*9a80*/  @P2 BRA `(.L_x_1357) ;  /* 0x0000000000082947 */ /* 0x002fea0003800000 */
[----:B------:R-:W1:Y:S02]  /*9a90*/  SYNCS.PHASECHK.TRANS64.TRYWAIT P2, [UR26+0x28c30], R10 ;  /* 0x028c300aff0075a7 */ /* 0x000e64000804015a */
[----:B-1----:R-:W-:Y:S05]  /*9aa0*/  @!P2 BRA `(.L_x_1358) ;  /* 0x0000007c009ca947 */ /* 0x002fea0003800000 */
.L_x_1357:
[----:B------:R-:W-:Y:S01]  /*9ab0*/  R2UR UR18, R3 ;  /* 0x00000000031272ca */ /* 0x000fe200000e0000 */
[----:B--2-4-:R-:W-:Y:S01]  /*9ac0*/  WARPGROUP.ARRIVE ;  /* 0x00000000000079c5 */ /* 0x014fe20000000000 */
[----:B------:R-:W-:Y:S01]  /*9ad0*/  UMOV UR19, 0x40000040 ;  /* 0x4000004000137882 */ /* 0x000fe20000000000 */
[----:B------:R-:W-:Y:S01]  /*9ae0*/  UMOV UR7, 0x40000040 ;  /* 0x4000004000077882 */ /* 0x000fe20000000000 */
[----:B------:R-:W-:Y:S01]  /*9af0*/  UMOV UR11, 0x40000040 ;  /* 0x40000040000b7882 */ /* 0x000fe20000000000 */
[----:B------:R-:W-:Y:S01]  /*9b00*/  UMOV UR15, 0x40000040 ;  /* 0x40000040000f7882 */ /* 0x000fe20000000000 */
[----:B------:R-:W1:Y:S01]  /*9b10*/  LDC R15, c[0x0][0x2e0] ;  /* 0x0000b800ff0f7b82 */ /* 0x000e620000000800 */
[----:B------:R-:W-:-:S04]  /*9b20*/  IMAD.U32 R11, RZ, RZ, UR26 ;  /* 0x0000001aff0b7e24 */ /* 0x000fc8000f8e00ff */
        /* <DEDUP_REMOVED lines=10> */
[----:B------:R-:W-:Y:S01]  /*9bd0*/  HGMMA.64x64x16.F32.BF16 R152, gdesc[UR4], R152, gsb0 ;  /* 0x00e00000049879f0 */ /* 0x000fe20008001898 */
[----:B------:R-:W-:Y:S02]  /*9be0*/  ULOP3.LUT UR6, URZ, UR23, URZ, 0x33, !UPT ;  /* 0x000000173f067292 */ /* 0x000fe4000f8e333f */
[----:B------:R-:W-:Y:S02]  /*9bf0*/  WARPGROUP.DEPBAR.LE gsb0, 0x0 ;  /* 0x00008000000079c5 */ /* 0x000fe40000010000 */
[----:B------:R-:W-:-:S06]  /*9c00*/  WARPGROUP.ARRIVE ;  /* 0x00000000000079c5 */ /* 0x000fcc0000000000 */
[----:B------:R-:W-:Y:S03]  /*9c10*/  HGMMA.64x64x16.F32.BF16 R152, gdesc[UR8], R152, gsb0 ;  /* 0x00e00000089879f0 */ /* 0x000fe60008001898 */
[----:B------:R-:W-:Y:S02]  /*9c20*/  WARPGROUP.DEPBAR.LE gsb0, 0x0 ;  /* 0x00008000000079c5 */ /* 0x000fe40000010000 */
[----:B------:R-:W-:-:S06]  /*9c30*/  WARPGROUP.ARRIVE ;  /* 0x00000000000079c5 */ /* 0x000fcc0000000000 */
[----:B------:R-:W-:Y:S03]  /*9c40*/  HGMMA.64x64x16.F32.BF16 R152, gdesc[UR12], R152, gsb0 ;  /* 0x00e000000c9879f0 */ /* 0x000fe60008001898 */
[----:B------:R-:W-:Y:S02]  /*9c50*/  WARPGROUP.DEPBAR.LE gsb0, 0x0 ;  /* 0x00008000000079c5 */ /* 0x000fe40000010000 */
[----:B------:R2:W-:Y:S02]  /*9c60*/  @!P1 SYNCS.ARRIVE.TRANS64.RED.A1T0 RZ, [R8+URZ], RZ ;  /* 0x000000ff08ff99a7 */ /* 0x0005e4000810043f */
[----:B--2---:R-:W-:-:S05]  /*9c70*/  IADD3 R8, -R7, 0x1, RZ ;  /* 0x0000000107087810 */ /* 0x004fca0007ffe1ff */
        /* <DEDUP_REMOVED lines=17> */
.L_x_1361:
[----:B------:R-:W-:-:S05]  /*9d90*/  IMAD.U32 R192, RZ, RZ, UR22 ;  /* 0x00000016ffc07e24 */ /* 0x000fca000f8e00ff */
[----:B------:R-:W-:-:S13]  /*9da0*/  ISETP.NE.AND P2, PT, R192, 0x1, PT ;  /* 0x00000001c000780c */ /* 0x000fda0003f45270 */
[----:B------:R-:W1:Y:S02]  /*9db0*/  @P2 LDC.64 R194, c[0x0][0x9e8] ;  /* 0x00027a00ffc22b82 */ /* 0x000e640000000a00 */
[----:B-1----:R-:W-:-:S05]  /*9dc0*/  @P2 IMAD.HI.U32 R194, R20, R194, RZ ;  /* 0x000000c214c22227 */ /* 0x002fca00078e00ff */
[----:B------:R-:W-:-:S07]  /*9dd0*/  @P2 SHF.R.U32.HI R20, RZ, R195, R194 ;  /* 0x000000c3ff142219 */ /* 0x000fce00000116c2 */
.L_x_1362:
[----:B------:R-:W-:Y:S05]  /*9de0*/  BSYNC B0 ;  /* 0x0000000000007941 */ /* 0x000fea0003800000 */
.L_x_1360:
[----:B------:R-:W-:-:S04]  /*9df0*/  IMAD R21, R20, R192, -R7 ;  /* 0x000000c014157224 */ /* 0x000fc800078e0a07 */
[----:B------:R-:W-:-:S05]  /*9e00*/  IMAD.IADD R21, R21, 0x1, -R2 ;  /* 0x0000000115157824 */ /* 0x000fca00078e0a02 */
[----:B------:R-:W-:Y:S02]  /*9e10*/  VIADDMNMX R8, R21, R192, R8, PT ;  /* 0x000000c015087246 */ /* 0x000fe40003800108 */
[----:B------:R-:W-:-:S07]  /*9e20*/  VIMNMX R14, R14, R21, !PT ;  /* 0x000000150e0e7248 */ /* 0x000fce0007fe0100 */
.L_x_1359:
        /* <DEDUP_REMOVED lines=67> */
.L_x_1365:
[----:B------:R-:W-:-:S05]  /*a260*/  IMAD.U32 R192, RZ, RZ, UR22 ;  /* 0x00000016ffc07e24 */ /* 0x000fca000f8e00ff */
[----:B------:R-:W-:-:S13]  /*a270*/  ISETP.NE.AND P3, PT, R192, 0x1, PT ;  /* 0x00000001c000780c */ /* 0x000fda0003f65270 */
[----:B------:R-:W1:Y:S02]  /*a280*/  @P3 LDC.64 R14, c[0x0][0x9e8] ;  /* 0x00027a00ff0e3b82 */ /* 0x000e640000000a00 */
[----:B-1----:R-:W-:-:S05]  /*a290*/  @P3 IMAD.HI.U32 R14, R21, R14, RZ ;  /* 0x0000000e150e3227 */ /* 0x002fca00078e00ff */
[----:B------:R-:W-:-:S07]  /*a2a0*/  @P3 SHF.R.U32.HI R21, RZ, R15, R14 ;  /* 0x0000000fff153219 */ /* 0x000fce000001160e */
.L_x_1366:
[----:B------:R-:W-:Y:S05]  /*a2b0*/  BSYNC B0 ;  /* 0x0000000000007941 */ /* 0x000fea0003800000 */
.L_x_1364:
[----:B------:R-:W-:-:S04]  /*a2c0*/  IMAD R21, R21, R192, -R7 ;  /* 0x000000c015157224 */ /* 0x000fc800078e0a07 */
[----:B------:R-:W-:-:S05]  /*a2d0*/  IMAD.IADD R21, R21, 0x1, -R2 ;  /* 0x0000000115157824 */ /* 0x000fca00078e0a02 */
[----:B------:R-:W-:Y:S02]  /*a2e0*/  VIADDMNMX R8, R21, R192, R8, PT ;  /* 0x000000c015087246 */ /* 0x000fe40003800108 */
[----:B------:R-:W-:-:S07]  /*a2f0*/  VIMNMX R20, R20, R21, !PT ;  /* 0x0000001514147248 */ /* 0x000fce0007fe0100 */
.L_x_1363:
        /* <DEDUP_REMOVED lines=8> */
[----:B------:R-:W-:Y:S02]  /*a380*/  ISETP.GT.AND P3, PT, R20, RZ, P2 ;  /* 0x000000ff1400720c */ /* 0x000fe40001764270 */
        /* <DEDUP_REMOVED lines=24> */
[----:B------:R-:W-:Y:S01]  /*a510*/  ISETP.GT.AND P5, PT, R20, 0x20, P2 ;  /* 0x000000201400780c */ /* 0x000fe200017a4270 */
        /* <DEDUP_REMOVED lines=38> */
[--C-:B------:R-:W-:Y:S01]  /*a780*/  FFMA.FTZ R160, R168, UR10, -R14.reuse ;  /* 0x0000000aa8a07c23 */ /* 0x100fe2000801080e */
[----:B------:R-:W-:Y:S01]  /*a790*/  ISETP.GT.AND P3, PT, R20, 0x29, P2 ;  /* 0x000000291400780c */ /* 0x000fe20001764270 */
[--C-:B------:R-:W-:Y:S01]  /*a7a0*/  FFMA.FTZ R152, R152, UR10, -R14.reuse ;  /* 0x0000000a98987c23 */ /* 0x100fe2000801080e */
[----:B------:R-:W-:Y:S01]  /*a7b0*/  FMNMX.FTZ R154, R170, R21, !PT ;  /* 0x00000015aa9a7209 */ /* 0x000fe20007810000 */
[--C-:B------:R-:W-:Y:S01]  /*a7c0*/  FFMA.FTZ R21, R153, UR10, -R14.reuse ;  /* 0x0000000a99157c23 */ /* 0x100fe2000801080e */
[----:B------:R-:W-:Y:S01]  /*a7d0*/  ISETP.LT.OR P3, PT, R8, 0x2a, P3 ;  /* 0x0000002a0800780c */ /* 0x000fe20001f61670 */
[----:B------:R-:W-:Y:S01]  /*a7e0*/  FFMA.FTZ R156, R156, UR10, -R14 ;  /* 0x0000000a9c9c7c23 */ /* 0x000fe2000801080e */
[----:B------:R-:W-:Y:S01]  /*a7f0*/  FMNMX.FTZ R153, R171, R154, !PT ;  /* 0x0000009aab997209 */ /* 0x000fe20007810000 */
[----:B------:R-:W-:Y:S01]  /*a800*/  MUFU.EX2 R152, R152 ;  /* 0x0000009800987308 */ /* 0x000fe20000000800 */
[----:B------:R-:W-:-:S02]  /*a810*/  FSEL R175, R175, -INF , !P3 ;  /* 0xff800000afaf7808 */ /* 0x000fc40005800000 */
[----:B------:R-:W-:Y:S02]  /*a820*/  ISETP.GT.AND P3, PT, R20, 0x31, P2 ;  /* 0x000000311400780c */ /* 0x000fe40001764270 */
[----:B------:R-:W-:Y:S02]  /*a830*/  FMNMX.FTZ R154, R174, R153, !PT ;  /* 0x00000099ae9a7209 */ /* 0x000fe40007810000 */
[----:B------:R-:W-:Y:S01]  /*a840*/  ISETP.LT.OR P3, PT, R8, 0x32, P3 ;  /* 0x000000320800780c */ /* 0x000fe20001f61670 */
[----:B------:R-:W-:Y:S01]  /*a850*/  MUFU.EX2 R21, R21 ;  /* 0x0000001500157308 */ /* 0x000fe20000000800 */
[----:B------:R-:W-:Y:S02]  /*a860*/  FMNMX.FTZ R153, R175, R154, !PT ;  /* 0x0000009aaf997209 */ /* 0x000fe40007810000 */
[----:B------:R-:W-:Y:S02]  /*a870*/  ISETP.GT.AND P2, PT, R20, 0x39, P2 ;  /* 0x000000391400780c */ /* 0x000fe40001744270 */
[----:B------:R-:W-:-:S02]  /*a880*/  FSEL R179, R179, -INF , !P3 ;  /* 0xff800000b3b37808 */ /* 0x000fc40005800000 */
[----:B------:R-:W-:Y:S01]  /*a890*/  FMNMX.FTZ R20, R178, R153, !PT ;  /* 0x00000099b2147209 */ /* 0x000fe20007810000 */
[--C-:B------:R-:W-:Y:S01]  /*a8a0*/  FFMA.FTZ R153, R157, UR10, -R14.reuse ;  /* 0x0000000a9d997c23 */ /* 0x100fe2000801080e */
[----:B------:R-:W-:Y:S01]  /*a8b0*/  ISETP.LT.OR P2, PT, R8, 0x3a, P2 ;  /* 0x0000003a0800780c */ /* 0x000fe20001741670 */
[----:B------:R-:W-:Y:S01]  /*a8c0*/  MUFU.EX2 R154, R156 ;  /* 0x0000009c009a7308 */ /* 0x000fe20000000800 */
[----:B------:R-:W-:Y:S01]  /*a8d0*/  FMNMX.FTZ R157, R179, R20, !PT ;  /* 0x00000014b39d7209 */ /* 0x000fe20007810000 */
[--C-:B------:R-:W-:Y:S01]  /*a8e0*/  FFMA.FTZ R20, R164, UR10, -R14.reuse ;  /* 0x0000000aa4147c23 */ /* 0x100fe2000801080e */
[----:B------:R-:W-:Y:S01]  /*a8f0*/  FSEL R183, R183, -INF , !P2 ;  /* 0xff800000b7b77808 */ /* 0x000fe20005000000 */
[--C-:B------:R-:W-:Y:S01]  /*a900*/  FFMA.FTZ R164, R172, UR10, -R14.reuse ;  /* 0x0000000aaca47c23 */ /* 0x100fe2000801080e */
[----:B------:R-:W-:Y:S01]  /*a910*/  FMNMX.FTZ R8, R182, R157, !PT ;  /* 0x0000009db6087209 */ /* 0x000fe20007810000 */
[--C-:B------:R-:W-:Y:S01]  /*a920*/  FFMA.FTZ R157, R161, UR10, -R14.reuse ;  /* 0x0000000aa19d7c23 */ /* 0x100fe2000801080e */
[----:B------:R-:W-:Y:S01]  /*a930*/  FSEL R168, R7, RZ, P5 ;  /* 0x000000ff07a87208 */ /* 0x000fe20002800000 */
[----:B------:R-:W-:Y:S01]  /*a940*/  MUFU.EX2 R153, R153 ;  /* 0x0000009900997308 */ /* 0x000fe20000000800 */
[----:B------:R-:W-:Y:S01]  /*a950*/  FMNMX.FTZ R8, R183, R8, !PT ;  /* 0x00000008b7087209 */ /* 0x000fe20007810000 */
[--C-:B------:R-:W-:Y:S01]  /*a960*/  FFMA.FTZ R161, R165, UR10, -R14.reuse ;  /* 0x0000000aa5a17c23 */ /* 0x100fe2000801080e */
[--C-:B------:R-:W-:Y:S01]  /*a970*/  FFMA.FTZ R165, R169, UR10, -R14.reuse ;  /* 0x0000000aa9a57c23 */ /* 0x100fe2000801080e */
[----:B------:R-:W-:Y:S01]  /*a980*/  FADD.FTZ R168, -R168, R13 ;  /* 0x0000000da8a87221 */ /* 0x000fe20000010100 */
[--C-:B------:R-:W-:Y:S01]  /*a990*/  FFMA.FTZ R169, R173, UR10, -R14.reuse ;  /* 0x0000000aada97c23 */ /* 0x100fe2000801080e */
[----:B------:R-:W1:Y:S01]  /*a9a0*/  SHFL.BFLY PT, R193, R8, 0x2, 0x1f ;  /* 0x0c401f0008c17f89 */ /* 0x000e6200000e0000 */
[--C-:B------:R-:W-:Y:S01]  /*a9b0*/  FFMA.FTZ R173, R177, UR10, -R14.reuse ;  /* 0x0000000ab1ad7c23 */ /* 0x100fe2000801080e */
[----:B------:R-:W-:Y:S01]  /*a9c0*/  FMUL.FTZ R13, R168, UR10 ;  /* 0x0000000aa80d7c20 */ /* 0x000fe20008410000 */
[----:B------:R-:W-:Y:S01]  /*a9d0*/  MUFU.EX2 R156, R192 ;  /* 0x000000c0009c7308 */ /* 0x000fe20000000800 */
[----:B------:R-:W-:Y:S01]  /*a9e0*/  FFMA.FTZ R168, R176, UR10, -R14 ;  /* 0x0000000ab0a87c23 */ /* 0x000fe2000801080e */
[----:B------:R-:W-:-:S02]  /*a9f0*/  IMAD.MOV R177, RZ, RZ, -R17 ;  /* 0x000000ffffb17224 */ /* 0x000fc400078e0a11 */
[----:B------:R-:W-:-:S03]  /*aa00*/  FFMA.FTZ R172, R180, UR10, -R14 ;  /* 0x0000000ab4ac7c23 */ /* 0x000fc6000801080e */
[----:B------:R-:W-:Y:S01]  /*aa10*/  ISETP.NE.AND P3, PT, R2, R177, PT ;  /* 0x000000b10200720c */ /* 0x000fe20003f65270 */
[----:B------:R-:W2:Y:S01]  /*aa20*/  MUFU.EX2 R13, R13 ;  /* 0x0000000d000d7308 */ /* 0x000ea20000000800 */
[----:B------:R-:W-:-:S07]  /*aa30*/  FFMA.FTZ R177, R181, UR10, -R14 ;  /* 0x0000000ab5b17c23 */ /* 0x000fce000801080e */
[----:B------:R-:W4:Y:S01]  /*aa40*/  MUFU.EX2 R157, R157 ;  /* 0x0000009d009d7308 */ /* 0x000f220000000800 */
[----:B-1----:R-:W-:-:S07]  /*aa50*/  FMNMX.FTZ R193, R8, R193, !PT ;  /* 0x000000c108c17209 */ /* 0x002fce0007810000 */
[----:B------:R-:W1:Y:S01]  /*aa60*/  MUFU.EX2 R20, R20 ;  /* 0x0000001400147308 */ /* 0x000e620000000800 */
[----:B--2---:R-:W-:Y:S01]  /*aa70*/  FFMA.FTZ R176, R13, R5, R152 ;  /* 0x000000050db07223 */ /* 0x004fe20000010098 */
[----:B------:R-:W2:Y:S01]  /*aa80*/  SHFL.BFLY PT, R8, R193, 0x1, 0x1f ;  /* 0x0c201f00c1087f89 */ /* 0x000ea200000e0000 */
[C---:B------:R-:W-:Y:S01]  /*aa90*/  F2FP.BF16.F32.PACK_AB R152, R21.reuse, R152 ;  /* 0x000000981598723e */ /* 0x040fe200000010ff */
[-C--:B------:R-:W-:Y:S01]  /*aaa0*/  FMUL.FTZ R24, R24, R13.reuse ;  /* 0x0000000d18187220 */ /* 0x080fe20000410000 */
[----:B------:R-:W-:Y:S01]  /*aab0*/  FADD.FTZ R5, R21, R176 ;  /* 0x000000b015057221 */ /* 0x000fe20000010000 */
[-C--:B------:R-:W-:Y:S01]  /*aac0*/  FMUL.FTZ R25, R25, R13.reuse ;  /* 0x0000000d19197220 */ /* 0x080fe20000410000 */
[-C--:B------:R-:W-:Y:S01]  /*aad0*/  FMUL.FTZ R28, R28, R13.reuse ;  /* 0x0000000d1c1c7220 */ /* 0x080fe20000410000 */
[----:B------:R-:W5:Y:S01]  /*aae0*/  MUFU.EX2 R161, R161 ;  /* 0x000000a100a17308 */ /* 0x000f620000000800 */
[----:B------:R-:W-:Y:S01]  /*aaf0*/  FADD.FTZ R14, R154, R5 ;  /* 0x000000059a0e7221 */ /* 0x000fe20000010000 */
        /* <DEDUP_REMOVED lines=8> */
[----:B----4-:R-:W-:Y:S01]  /*ab80*/  F2FP.BF16.F32.PACK_AB R156, R157, R156 ;  /* 0x0000009c9d9c723e */ /* 0x010fe200000010ff */
[-C--:B------:R-:W-:Y:S01]  /*ab90*/  FMUL.FTZ R37, R37, R13.reuse ;  /* 0x0000000d25257220 */ /* 0x080fe20000410000 */
[-C--:B------:R-:W-:Y:S01]  /*aba0*/  FMUL.FTZ R40, R40, R13.reuse ;  /* 0x0000000d28287220 */ /* 0x080fe20000410000 */
[----:B------:R-:W-:Y:S01]  /*abb0*/  FADD.FTZ R181, R157, R192 ;  /* 0x000000c09db57221 */ /* 0x000fe20000010000 */
[-C--:B------:R-:W-:Y:S01]  /*abc0*/  FMUL.FTZ R41, R41, R13.reuse ;  /* 0x0000000d29297220 */ /* 0x080fe20000410000 */
[-C--:B------:R-:W-:Y:S01]  /*abd0*/  FMUL.FTZ R44, R44, R13.reuse ;  /* 0x0000000d2c2c7220 */ /* 0x080fe20000410000 */
[----:B------:R-:W4:Y:S01]  /*abe0*/  MUFU.EX2 R165, R165 ;  /* 0x000000a500a57308 */ /* 0x000f220000000800 */
[-C--:B------:R-:W-:Y:S01]  /*abf0*/  FMUL.FTZ R45, R45, R13.reuse ;  /* 0x0000000d2d2d7220 */ /* 0x080fe20000410000 */
[----:B--2---:R-:W-:Y:S01]  /*ac00*/  FMNMX.FTZ R8, R193, R8, !PT ;  /* 0x00000008c1087209 */ /* 0x004fe20007810000 */
[-C--:B------:R-:W-:Y:S01]  /*ac10*/  FMUL.FTZ R48, R48, R13.reuse ;  /* 0x0000000d30307220 */ /* 0x080fe20000410000 */
[----:B------:R-:W-:Y:S01]  /*ac20*/  MOV R193, UR21 ;  /* 0x0000001500c17c02 */ /* 0x000fe20008000f00 */
[-C--:B------:R-:W-:Y:S01]  /*ac30*/  FMUL.FTZ R49, R49, R13.reuse ;  /* 0x0000000d31317220 */ /* 0x080fe20000410000 */
[C---:B------:R-:W-:Y:S01]  /*ac40*/  FSETP.NEU.FTZ.AND P2, PT, R8.reuse, -INF , PT ;  /* 0xff8000000800780b */ /* 0x040fe20003f5d000 */
[C---:B------:R-:W-:Y:S01]  /*ac50*/  FMUL.FTZ R180, R8.reuse, UR10 ;  /* 0x0000000a08b47c20 */ /* 0x040fe20008410000 */
[----:B------:R-:W2:Y:S01]  /*ac60*/  MUFU.EX2 R164, R164 ;  /* 0x000000a400a47308 */ /* 0x000ea20000000800 */
[----:B------:R-:W-:Y:S01]  /*ac70*/  @!P3 IMAD R14, R193, 0x40, R16 ;  /* 0x00000040c10eb824 */ /* 0x000fe200078e0210 */
[----:B------:R-:W-:Y:S01]  /*ac80*/  FSEL R5, R8, RZ, P2 ;  /* 0x000000ff08057208 */ /* 0x000fe20001000000 */
[-C--:B------:R-:W-:Y:S01]  /*ac90*/  FMUL.FTZ R52, R52, R13.reuse ;  /* 0x0000000d34347220 */ /* 0x080fe20000410000 */
[----:B------:R-:W-:Y:S01]  /*aca0*/  FSEL R176, R180, RZ, P2 ;  /* 0x000000ffb4b07208 */ /* 0x000fe20001000000 */
[-C--:B------:R-:W-:Y:S01]  /*acb0*/  FMUL.FTZ R53, R53, R13.reuse ;  /* 0x0000000d35357220 */ /* 0x080fe20000410000 */
[-C--:B------:R-:W-:Y:S01]  /*acc0*/  FMUL.FTZ R56, R56, R13.reuse ;  /* 0x0000000d38387220 */ /* 0x080fe20000410000 */
[----:B------:R-:W-:Y:S01]  /*acd0*/  FADD.FTZ R5, -R5, R12 ;  /* 0x0000000c05057221 */ /* 0x000fe20000010100 */
[----:B------:R-:W2:Y:S01]  /*ace0*/  MUFU.EX2 R169, R169 ;  /* 0x000000a900a97308 */ /* 0x000ea20000000800 */
[--C-:B------:R-:W-:Y:S01]  /*acf0*/  FFMA.FTZ R180, R155, UR10, -R176.reuse ;  /* 0x0000000a9bb47c23 */ /* 0x100fe200080108b0 */
[----:B------:R-:W-:Y:S01]  /*ad00*/  @!P3 LEA R155, R14, UR48, 0x2 ;  /* 0x000000300e9bbc11 */ /* 0x000fe2000f8e10ff */
[----:B-1----:R-:W-:Y:S01]  /*ad10*/  FADD.FTZ R14, R20, R181 ;  /* 0x000000b5140e7221 */ /* 0x002fe20000010000 */
[--C-:B------:R-:W-:Y:S01]  /*ad20*/  FFMA.FTZ R181, R159, UR10, -R176.reuse ;  /* 0x0000000a9fb57c23 */ /* 0x100fe200080108b0 */
[--C-:B------:R-:W-:Y:S01]  /*ad30*/  FFMA.FTZ R192, R162, UR10, -R176.reuse ;  /* 0x0000000aa2c07c23 */ /* 0x100fe200080108b0 */
[----:B------:R-:W-:Y:S01]  /*ad40*/  FFMA.FTZ R15, R15, UR10, -R176 ;  /* 0x0000000a0f0f7c23 */ /* 0x000fe200080108b0 */
[----:B-----5:R-:W-:Y:S01]  /*ad50*/  FADD.FTZ R159, R161, R14 ;  /* 0x0000000ea19f7221 */ /* 0x020fe20000010000 */
[----:B------:R-:W1:Y:S01]  /*ad60*/  MUFU.EX2 R168, R168 ;  /* 0x000000a800a87308 */ /* 0x000e620000000800 */
[----:B------:R-:W-:Y:S01]  /*ad70*/  FMUL.FTZ R5, R5, UR10 ;  /* 0x0000000a05057c20 */ /* 0x000fe20008410000 */
[--C-:B------:R-:W-:Y:S01]  /*ad80*/  FFMA.FTZ R158, R158, UR10, -R176.reuse ;  /* 0x0000000a9e9e7c23 */ /* 0x100fe200080108b0 */
[----:B---3--:R-:W-:Y:S01]  /*ad90*/  FADD.FTZ R162, R160, R159 ;  /* 0x0000009fa0a27221 */ /* 0x008fe20000010000 */
[--C-:B------:R-:W-:Y:S01]  /*ada0*/  FFMA.FTZ R163, R163, UR10, -R176.reuse ;  /* 0x0000000aa3a37c23 */ /* 0x100fe200080108b0 */
[--C-:B------:R-:W-:Y:S01]  /*adb0*/  FFMA.FTZ R193, R166, UR10, -R176.reuse ;  /* 0x0000000aa6c17c23 */ /* 0x100fe200080108b0 */
[----:B------:R-:W-:Y:S01]  /*adc0*/  FFMA.FTZ R167, R167, UR10, -R176 ;  /* 0x0000000aa7a77c23 */ /* 0x000fe200080108b0 */
[----:B----4-:R-:W-:Y:S01]  /*add0*/  FADD.FTZ R195, R165, R162 ;  /* 0x000000a2a5c37221 */ /* 0x010fe20000010000 */
[----:B------:R-:W3:Y:S01]  /*ade0*/  MUFU.EX2 R173, R173 ;  /* 0x000000ad00ad7308 */ /* 0x000ee20000000800 */
[--C-:B------:R-:W-:Y:S01]  /*adf0*/  FFMA.FTZ R171, R171, UR10, -R176.reuse ;  /* 0x0000000aabab7c23 */ /* 0x100fe200080108b0 */
[--C-:B------:R-:W-:Y:S01]  /*ae00*/  FFMA.FTZ R174, R174, UR10, -R176.reuse ;  /* 0x0000000aaeae7c23 */ /* 0x100fe200080108b0 */
[----:B--2---:R-:W-:Y:S01]  /*ae10*/  FADD.FTZ R162, R164, R195 ;  /* 0x000000c3a4a27221 */ /* 0x004fe20000010000 */
[--C-:B------:R-:W-:Y:S01]  /*ae20*/  FFMA.FTZ R175, R175, UR10, -R176.reuse ;  /* 0x0000000aafaf7c23 */ /* 0x100fe200080108b0 */
[--C-:B------:R-:W-:Y:S01]  /*ae30*/  FFMA.FTZ R178, R178, UR10, -R176.reuse ;  /* 0x0000000ab2b27c23 */ /* 0x100fe200080108b0 */
[----:B------:R-:W-:Y:S01]  /*ae40*/  F2FP.BF16.F32.PACK_AB R160, R165, R160 ;  /* 0x000000a0a5a0723e */ /* 0x000fe200000010ff */
[--C-:B------:R-:W-:Y:S01]  /*ae50*/  FFMA.FTZ R179, R179, UR10, -R176.reuse ;  /* 0x0000000ab3b37c23 */ /* 0x100fe200080108b0 */
[----:B------:R-:W-:Y:S01]  /*ae60*/  MUFU.EX2 R172, R172 ;  /* 0x000000ac00ac7308 */ /* 0x000fe20000000800 */
[----:B------:R-:W-:Y:S01]  /*ae70*/  FFMA.FTZ R182, R182, UR10, -R176 ;  /* 0x0000000ab6b67c23 */ /* 0x000fe200080108b0 */
[----:B------:R-:W-:Y:S01]  /*ae80*/  @!P3 STS [R155+0x28800], R13 ;  /* 0x0288000d9b00b388 */ /* 0x000fe20000000800 */
        /* <DEDUP_REMOVED lines=22> */
[----:B--2---:R-:W-:Y:S01]  /*aff0*/  FADD.FTZ R5, R169, R162 ;  /* 0x000000a2a9057221 */ /* 0x004fe20000010000 */
[-C--:B------:R-:W-:Y:S01]  /*b000*/  FMUL.FTZ R96, R96, R13.reuse ;  /* 0x0000000d60607220 */ /* 0x080fe20000410000 */
[-C--:B------:R-:W-:Y:S01]  /*b010*/  FMUL.FTZ R97, R97, R13.reuse ;  /* 0x0000000d61617220 */ /* 0x080fe20000410000 */
[-C--:B------:R-:W-:Y:S01]  /*b020*/  FMUL.FTZ R100, R100, R13.reuse ;  /* 0x0000000d64647220 */ /* 0x080fe20000410000 */
[----:B-1----:R-:W-:Y:S01]  /*b030*/  FADD.FTZ R162, R168, R5 ;  /* 0x00000005a8a27221 */ /* 0x002fe20000010000 */
[-C--:B------:R-:W-:Y:S01]  /*b040*/  FMUL.FTZ R101, R101, R13.reuse ;  /* 0x0000000d65657220 */ /* 0x080fe20000410000 */
[-C--:B------:R-:W-:Y:S01]  /*b050*/  FMUL.FTZ R104, R104, R13.reuse ;  /* 0x0000000d68687220 */ /* 0x080fe20000410000 */
[----:B------:R1:W2:Y:S01]  /*b060*/  MUFU.EX2 R12, R180 ;  /* 0x000000b4000c7308 */ /* 0x0002a20000000800 */
[----:B---3--:R-:W-:Y:S01]  /*b070*/  FADD.FTZ R5, R173, R162 ;  /* 0x000000a2ad057221 */ /* 0x008fe20000010000 */
[----:B----4-:R-:W-:Y:S01]  /*b080*/  FFMA.FTZ R21, R14, R4, R15 ;  /* 0x000000040e157223 */ /* 0x010fe2000001000f */
[----:B------:R-:W-:Y:S01]  /*b090*/  F2FP.BF16.F32.PACK_AB R162, R169, R164 ;  /* 0x000000a4a9a2723e */ /* 0x000fe200000010ff */
[----:B------:R3:W-:Y:S01]  /*b0a0*/  @!P3 STS [R155+0x28820], R14 ;  /* 0x0288200e9b00b388 */ /* 0x0007e20000000800 */
[----:B------:R-:W-:Y:S01]  /*b0b0*/  F2FP.BF16.F32.PACK_AB R164, R173, R168 ;  /* 0x000000a8ada4723e */ /* 0x000fe200000010ff */
[-C--:B------:R-:W-:Y:S01]  /*b0c0*/  FMUL.FTZ R105, R105, R13.reuse ;  /* 0x0000000d69697220 */ /* 0x080fe20000410000 */
[-C--:B------:R-:W-:Y:S01]  /*b0d0*/  FMUL.FTZ R108, R108, R13.reuse ;  /* 0x0000000d6c6c7220 */ /* 0x080fe20000410000 */
[----:B------:R4:W3:Y:S01]  /*b0e0*/  MUFU.EX2 R159, R158 ;  /* 0x0000009e009f7308 */ /* 0x0008e20000000800 */
[--C-:B-1----:R-:W-:Y:S01]  /*b0f0*/  FFMA.FTZ R180, R170, UR10, -R176.reuse ;  /* 0x0000000aaab47c23 */ /* 0x102fe200080108b0 */
[----:B-----5:R-:W-:Y:S01]  /*b100*/  F2FP.BF16.F32.PACK_AB R166, R177, R172 ;  /* 0x000000acb1a6723e */ /* 0x020fe200000010ff */
[----:B------:R-:W-:Y:S01]  /*b110*/  FFMA.FTZ R176, R183, UR10, -R176 ;  /* 0x0000000ab7b07c23 */ /* 0x000fe200080108b0 */
[-C--:B------:R-:W-:Y:S01]  /*b120*/  FMUL.FTZ R109, R109, R13.reuse ;  /* 0x0000000d6d6d7220 */ /* 0x080fe20000410000 */
[-C--:B------:R-:W-:Y:S01]  /*b130*/  FMUL.FTZ R112, R112, R13.reuse ;  /* 0x0000000d70707220 */ /* 0x080fe20000410000 */
[-C--:B------:R-:W-:Y:S01]  /*b140*/  FMUL.FTZ R113, R113, R13.reuse ;  /* 0x0000000d71717220 */ /* 0x080fe20000410000 */
[----:B------:R-:W-:Y:S01]  /*b150*/  FMUL.FTZ R116, R116, R13 ;  /* 0x0000000d74747220 */ /* 0x000fe20000410000 */
[----:B------:R-:W1:Y:S01]  /*b160*/  MUFU.EX2 R170, R181 ;  /* 0x000000b500aa7308 */ /* 0x000e620000000800 */
[----:B----4-:R-:W-:Y:S01]  /*b170*/  F2FP.BF16.F32.PACK_AB R158, R161, R20 ;  /* 0x00000014a19e723e */ /* 0x010fe200000010ff */
[----:B------:R-:W-:Y:S01]  /*b180*/  FADD.FTZ R20, R172, R5 ;  /* 0x00000005ac147221 */ /* 0x000fe20000010000 */
[C---:B--2---:R-:W-:Y:S01]  /*b190*/  FADD.FTZ R4, R12.reuse, R21 ;  /* 0x000000150c047221 */ /* 0x044fe20000010000 */
[----:B------:R-:W-:Y:S01]  /*b1a0*/  F2FP.BF16.F32.PACK_AB R153, R12, R15 ;  /* 0x0000000f0c99723e */ /* 0x000fe200000010ff */
[-C--:B------:R-:W-:Y:S01]  /*b1b0*/  FMUL.FTZ R117, R117, R13.reuse ;  /* 0x0000000d75757220 */ /* 0x080fe20000410000 */
[----:B------:R-:W-:Y:S01]  /*b1c0*/  FADD.FTZ R5, R177, R20 ;  /* 0x00000014b1057221 */ /* 0x000fe20000010000 */
[-C--:B------:R-:W-:Y:S01]  /*b1d0*/  FMUL.FTZ R120, R120, R13.reuse ;  /* 0x0000000d78787220 */ /* 0x080fe20000410000 */
[----:B------:R-:W-:Y:S01]  /*b1e0*/  MUFU.EX2 R157, R192 ;  /* 0x000000c0009d7308 */ /* 0x000fe20000000800 */
[----:B---3--:R-:W-:Y:S01]  /*b1f0*/  FADD.FTZ R21, R159, R4 ;  /* 0x000000049f157221 */ /* 0x008fe20000010000 */
[-C--:B------:R-:W-:Y:S01]  /*b200*/  FMUL.FTZ R121, R121, R13.reuse ;  /* 0x0000000d79797220 */ /* 0x080fe20000410000 */
[-C--:B------:R-:W-:Y:S01]  /*b210*/  FMUL.FTZ R124, R124, R13.reuse ;  /* 0x0000000d7c7c7220 */ /* 0x080fe20000410000 */
[-C--:B------:R-:W-:Y:S01]  /*b220*/  FMUL.FTZ R125, R125, R13.reuse ;  /* 0x0000000d7d7d7220 */ /* 0x080fe20000410000 */
[-C--:B------:R-:W-:Y:S01]  /*b230*/  FMUL.FTZ R128, R128, R13.reuse ;  /* 0x0000000d80807220 */ /* 0x080fe20000410000 */
[-C--:B------:R-:W-:Y:S01]  /*b240*/  FMUL.FTZ R129, R129, R13.reuse ;  /* 0x0000000d81817220 */ /* 0x080fe20000410000 */
[----:B------:R-:W-:Y:S01]  /*b250*/  FMUL.FTZ R132, R132, R13 ;  /* 0x0000000d84847220 */ /* 0x000fe20000410000 */
[----:B------:R-:W-:Y:S01]  /*b260*/  MUFU.EX2 R20, R163 ;  /* 0x000000a300147308 */ /* 0x000fe20000000800 */
[----:B-1----:R-:W-:Y:S01]  /*b270*/  F2FP.BF16.F32.PACK_AB R155, R170, R159 ;  /* 0x0000009faa9b723e */ /* 0x002fe200000010ff */
        /* <DEDUP_REMOVED lines=10> */
[----:B------:R-:W-:Y:S01]  /*b320*/  FMUL.FTZ R149, R149, R13 ;  /* 0x0000000d95957220 */ /* 0x000fe20000410000 */
        /* <DEDUP_REMOVED lines=11> */
[----:B------:R2:W3:Y:S01]  /*b3e0*/  MUFU.EX2 R161, R180 ;  /* 0x000000b400a17308 */ /* 0x0004e20000000800 */
[-C--:B------:R-:W-:Y:S01]  /*b3f0*/  FMUL.FTZ R46, R46, R14.reuse ;  /* 0x0000000e2e2e7220 */ /* 0x080fe20000410000 */
[----:B------:R4:W-:Y:S01]  /*b400*/  STSM.16.M88.4 [R18+0x26800], R152 ;  /* 0x0268009812007844 */ /* 0x0009e20000000200 */
[-C--:B------:R-:W-:Y:S01]  /*b410*/  FMUL.FTZ R47, R47, R14.reuse ;  /* 0x0000000e2f2f7220 */ /* 0x080fe20000410000 */
[-C--:B------:R-:W-:Y:S01]  /*b420*/  FMUL.FTZ R50, R50, R14.reuse ;  /* 0x0000000e32327220 */ /* 0x080fe20000410000 */
[-C--:B------:R-:W-:Y:S01]  /*b430*/  FMUL.FTZ R51, R51, R14.reuse ;  /* 0x0000000e33337220 */ /* 0x080fe20000410000 */
[-C--:B------:R-:W-:Y:S01]  /*b440*/  FMUL.FTZ R54, R54, R14.reuse ;  /* 0x0000000e36367220 */ /* 0x080fe20000410000 */
[-C--:B------:R-:W-:Y:S01]  /*b450*/  FMUL.FTZ R55, R55, R14.reuse ;  /* 0x0000000e37377220 */ /* 0x080fe20000410000 */
[----:B------:R-:W5:Y:S01]  /*b460*/  MUFU.EX2 R172, R171 ;  /* 0x000000ab00ac7308 */ /* 0x000f620000000800 */
[----:B--2---:R-:W-:Y:S01]  /*b470*/  FADD.FTZ R180, R170, R21 ;  /* 0x00000015aab47221 */ /* 0x004fe20000010000 */
[----:B-1----:R-:W-:Y:S01]  /*b480*/  F2FP.BF16.F32.PACK_AB R159, R168, R193 ;  /* 0x000000c1a89f723e */ /* 0x002fe200000010ff */
[-C--:B------:R-:W-:Y:S01]  /*b490*/  FMUL.FTZ R58, R58, R14.reuse ;  /* 0x0000000e3a3a7220 */ /* 0x080fe20000410000 */
[-C--:B------:R-:W-:Y:S01]  /*b4a0*/  FMUL.FTZ R59, R59, R14.reuse ;  /* 0x0000000e3b3b7220 */ /* 0x080fe20000410000 */
[----:B------:R-:W-:Y:S01]  /*b4b0*/  FADD.FTZ R21, R157, R180 ;  /* 0x000000b49d157221 */ /* 0x000fe20000010000 */
[----:B------:R-:W-:Y:S01]  /*b4c0*/  F2FP.BF16.F32.PACK_AB R157, R20, R157 ;  /* 0x0000009d149d723e */ /* 0x000fe200000010ff */
[-C--:B------:R-:W-:Y:S01]  /*b4d0*/  FMUL.FTZ R62, R62, R14.reuse ;  /* 0x0000000e3e3e7220 */ /* 0x080fe20000410000 */
[----:B------:R1:W2:Y:S01]  /*b4e0*/  MUFU.EX2 R163, R174 ;  /* 0x000000ae00a37308 */ /* 0x0002a20000000800 */
[-C--:B------:R-:W-:Y:S01]  /*b4f0*/  FMUL.FTZ R63, R63, R14.reuse ;  /* 0x0000000e3f3f7220 */ /* 0x080fe20000410000 */
[-C--:B------:R-:W-:Y:S01]  /*b500*/  FMUL.FTZ R66, R66, R14.reuse ;  /* 0x0000000e42427220 */ /* 0x080fe20000410000 */
[----:B------:R4:W-:Y:S01]  /*b510*/  STSM.16.M88.4 [R19], R156 ;  /* 0x0000009c13007844 */ /* 0x0009e20000000200 */
        /* <DEDUP_REMOVED lines=8> */
[-C--:B------:R-:W-:Y:S01]  /*b5a0*/  FMUL.FTZ R79, R79, R14.reuse ;  /* 0x0000000e4f4f7220 */ /* 0x080fe20000410000 */
[----:B------:R-:W-:Y:S01]  /*b5b0*/  FADD.FTZ R21, R193, R174 ;  /* 0x000000aec1157221 */ /* 0x000fe20000010000 */
[-C--:B------:R-:W-:Y:S01]  /*b5c0*/  FMUL.FTZ R82, R82, R14.reuse ;  /* 0x0000000e52527220 */ /* 0x080fe20000410000 */
[-C--:B------:R-:W-:Y:S01]  /*b5d0*/  FMUL.FTZ R83, R83, R14.reuse ;  /* 0x0000000e53537220 */ /* 0x080fe20000410000 */
[----:B------:R1:W4:Y:S01]  /*b5e0*/  MUFU.EX2 R165, R178 ;  /* 0x000000b200a57308 */ /* 0x0003220000000800 */
[----:B------:R-:W-:Y:S01]  /*b5f0*/  FADD.FTZ R180, R168, R21 ;  /* 0x00000015a8b47221 */ /* 0x000fe20000010000 */
[-C--:B------:R-:W-:Y:S01]  /*b600*/  FMUL.FTZ R86, R86, R14.reuse ;  /* 0x0000000e56567220 */ /* 0x080fe20000410000 */
[-C--:B------:R-:W-:Y:S01]  /*b610*/  FMUL.FTZ R87, R87, R14.reuse ;  /* 0x0000000e57577220 */ /* 0x080fe20000410000 */
[-C--:B------:R-:W-:Y:S01]  /*b620*/  FMUL.FTZ R90, R90, R14.reuse ;  /* 0x0000000e5a5a7220 */ /* 0x080fe20000410000 */
[----:B---3--:R-:W-:Y:S01]  /*b630*/  FADD.FTZ R21, R161, R180 ;  /* 0x000000b4a1157221 */ /* 0x008fe20000010000 */
[C---:B-----5:R-:W-:Y:S01]  /*b640*/  F2FP.BF16.F32.PACK_AB R161, R172.reuse, R161 ;  /* 0x000000a1aca1723e */ /* 0x060fe200000010ff */
[-C--:B------:R-:W-:Y:S01]  /*b650*/  FMUL.FTZ R91, R91, R14.reuse ;  /* 0x0000000e5b5b7220 */ /* 0x080fe20000410000 */
[----:B------:R-:W3:Y:S01]  /*b660*/  MUFU.EX2 R174, R179 ;  /* 0x000000b300ae7308 */ /* 0x000ee20000000800 */
[----:B-1----:R-:W-:Y:S01]  /*b670*/  FADD.FTZ R178, R172, R21 ;  /* 0x00000015acb27221 */ /* 0x002fe20000010000 */
[-C--:B------:R-:W-:Y:S01]  /*b680*/  FMUL.FTZ R94, R94, R14.reuse ;  /* 0x0000000e5e5e7220 */ /* 0x080fe20000410000 */
[-C--:B------:R-:W-:Y:S01]  /*b690*/  FMUL.FTZ R95, R95, R14.reuse ;  /* 0x0000000e5f5f7220 */ /* 0x080fe20000410000 */
[-C--:B------:R-:W-:Y:S01]  /*b6a0*/  FMUL.FTZ R98, R98, R14.reuse ;  /* 0x0000000e62627220 */ /* 0x080fe20000410000 */
[----:B--2---:R-:W-:Y:S01]  /*b6b0*/  FADD.FTZ R21, R163, R178 ;  /* 0x000000b2a3157221 */ /* 0x004fe20000010000 */
[C---:B----4-:R-:W-:Y:S01]  /*b6c0*/  F2FP.BF16.F32.PACK_AB R163, R4.reuse, R163 ;  /* 0x000000a304a3723e */ /* 0x050fe200000010ff */
[-C--:B------:R-:W-:Y:S01]  /*b6d0*/  FMUL.FTZ R99, R99, R14.reuse ;  /* 0x0000000e63637220 */ /* 0x080fe20000410000 */
[----:B------:R-:W1:Y:S01]  /*b6e0*/  MUFU.EX2 R167, R182 ;  /* 0x000000b600a77308 */ /* 0x000e620000000800 */
[----:B------:R-:W-:Y:S01]  /*b6f0*/  FADD.FTZ R178, R4, R21 ;  /* 0x0000001504b27221 */ /* 0x000fe20000010000 */
[-C--:B------:R-:W-:Y:S01]  /*b700*/  FMUL.FTZ R102, R102, R14.reuse ;  /* 0x0000000e66667220 */ /* 0x080fe20000410000 */
[----:B------:R2:W-:Y:S01]  /*b710*/  STSM.16.M88.4 [R23], R160 ;  /* 0x000000a017007844 */ /* 0x0005e20000000200 */
[-C--:B------:R-:W-:Y:S01]  /*b720*/  FMUL.FTZ R103, R103, R14.reuse ;  /* 0x0000000e67677220 */ /* 0x080fe20000410000 */
[----:B------:R-:W-:Y:S01]  /*b730*/  FADD.FTZ R21, R165, R178 ;  /* 0x000000b2a5157221 */ /* 0x000fe20000010000 */
        /* <DEDUP_REMOVED lines=33> */
.L_x_1367:
[----:B------:R1:W3:Y:S01]  /*b950*/  SYNCS.PHASECHK.TRANS64.TRYWAIT P2, [UR26+0x28c50], R10 ;  /* 0x028c500aff0075a7 */ /* 0x0002e2000804015a */
[----:B------:R-:W-:Y:S05]  /*b960*/  @!P0 BRA `(.L_x_1368) ;  /* 0x0000000000048947 */ /* 0x000fea0003800000 */
[----:B------:R-:W-:Y:S01]  /*b970*/  BPT.TRAP 0x1 ;  /* 0x000000040000795c */ /* 0x000fe20000300000 */
.L_x_1368:
[----:B---3--:R-:W-:Y:S05]  /*b980*/  @P2 BRA `(.L_x_1369) ;  /* 0x0000000000082947 */ /* 0x008fea0003800000 */
[----:B------:R-:W3:Y:S02]  /*b990*/  SYNCS.PHASECHK.TRANS64.TRYWAIT P2, [UR26+0x28c50], R10 ;  /* 0x028c500aff0075a7 */ /* 0x000ee4000804015a */
[----:B---3--:R-:W-:Y:S05]  /*b9a0*/  @!P2 BRA `(.L_x_1370) ;  /* 0x0000005c00f4a947 */ /* 0x008fea0003800000 */
.L_x_1369:
[----:B------:R-:W-:Y:S01]  /*b9b0*/  ULEA UR11, UR39, UR45, 0xc ;  /* 0x0000002d270b7291 */ /* 0x000fe2000f8e603f */
[----:B------:R-:W-:Y:S01]  /*b9c0*/  WARPGROUP.ARRIVE ;  /* 0x00000000000079c5 */ /* 0x000fe20000000000 */
[----:B------:R-:W-:Y:S01]  /*b9d0*/  UMOV UR7, 0x40000040 ;  /* 0x4000004000077882 */ /* 0x000fe20000000000 */
[----:B------:R-:W-:Y:S01]  /*b9e0*/  ISETP.GT.AND P2, PT, R9, UR41, PT ;  /* 0x0000002909007c0c */ /* 0x000fe2000bf44270 */
        /* <DEDUP_REMOVED lines=37> */
.L_x_1354:
[----:B------:R-:W5:Y:S01]  /*bc40*/  SHFL.BFLY PT, R0, R5, 0x2, 0x1f ;  /* 0x0c401f0005007f89 */ /* 0x000f6200000e0000 */
[----:B-1----:R-:W-:Y:S01]  /*bc50*/  IMAD.MOV.U32 R10, RZ, RZ, RZ ;  /* 0x000000ffff0a7224 */ /* 0x002fe200078e00ff */
[----:B------:R-:W-:Y:S01]  /*bc60*/  UIADD3 UR37, UR37, 0x1, URZ ;  /* 0x0000000125257890 */ /* 0x000fe2000fffe03f */
[----:B------:R-:W-:Y:S01]  /*bc70*/  IMAD.U32 R14, RZ, RZ, UR10 ;  /* 0x0000000aff0e7e24 */ /* 0x000fe2000f8e00ff */
[----:B------:R-:W1:Y:S01]  /*bc80*/  SHFL.BFLY PT, R9, R4, 0x2, 0x1f ;  /* 0x0c401f0004097f89 */ /* 0x000e6200000e0000 */
[----:B------:R-:W-:Y:S08]  /*bc90*/  BAR.ARV 0x8, 0xa0 ;  /* 0x0202800000007b1d */ /* 0x000ff00000002000 */
[----:B------:R-:W-:Y:S01]  /*bca0*/  BAR.SYNC.DEFER_BLOCKING 0xf, 0x100 ;  /* 0x03c4000000007b1d */ /* 0x000fe20000010000 */
[----:B-----5:R-:W-:Y:S01]  /*bcb0*/  FADD.FTZ R0, R0, R5 ;  /* 0x0000000500007221 */ /* 0x020fe20000010000 */
[----:B-1----:R-:W-:-:S04]  /*bcc0*/  FADD.FTZ R9, R9, R4 ;  /* 0x0000000409097221 */ /* 0x002fc80000010000 */
[----:B------:R-:W3:Y:S01]  /*bcd0*/  SHFL.BFLY PT, R3, R0, 0x1, 0x1f ;  /* 0x0c201f0000037f89 */ /* 0x000ee200000e0000 */
[----:B------:R-:W-:-:S03]  /*bce0*/  IMAD.U32 R4, RZ, RZ, UR10 ;  /* 0x0000000aff047e24 */ /* 0x000fc6000f8e00ff */
[----:B------:R-:W1:Y:S01]  /*bcf0*/  SHFL.BFLY PT, R6, R9, 0x1, 0x1f ;  /* 0x0c201f0009067f89 */ /* 0x000e6200000e0000 */
[----:B---3--:R-:W-:Y:S01]  /*bd00*/  FADD.FTZ R11, R0, R3 ;  /* 0x00000003000b7221 */ /* 0x008fe20000010000 */
[----:B------:R-:W-:Y:S02]  /*bd10*/  IMAD.MOV R3, RZ, RZ, -R17 ;  /* 0x000000ffff037224 */ /* 0x000fe400078e0a11 */
[----:B------:R-:W-:Y:S02]  /*bd20*/  IMAD.MOV.U32 R0, RZ, RZ, RZ ;  /* 0x000000ffff007224 */ /* 0x000fe400078e00ff */
[----:B-1----:R-:W-:Y:S01]  /*bd30*/  FADD.FTZ R12, R9, R6 ;  /* 0x00000006090c7221 */ /* 0x002fe20000010000 */
[----:B------:R-:W-:Y:S02]  /*bd40*/  FSETP.NE.FTZ.AND P1, PT, R11, RZ, PT ;  /* 0x000000ff0b00720b */ /* 0x000fe40003f35000 */
[----:B------:R-:W-:Y:S02]  /*bd50*/  ISETP.NE.AND P0, PT, R2, R3, PT ;  /* 0x000000030200720c */ /* 0x000fe40003f05270 */
[----:B------:R-:W-:-:S02]  /*bd60*/  FSETP.NE.FTZ.AND P2, PT, R12, RZ, PT ;  /* 0x000000ff0c00720b */ /* 0x000fc40003f55000 */
[----:B------:R-:W-:Y:S01]  /*bd70*/  MOV R3, UR39 ;  /* 0x0000002700037c02 */ /* 0x000fe20008000f00 */
[----:B------:R-:W-:-:S04]  /*bd80*/  UIADD3 UR39, UR39, 0x1, URZ ;  /* 0x0000000127277890 */ /* 0x000fc8000fffe03f */
[----:B------:R-:W-:Y:S02]  /*bd90*/  UISETP.NE.AND UP0, UPT, UR39, 0x2, UPT ;  /* 0x000000022700788c */ /* 0x000fe4000bf05270 */
[----:B------:R-:W2:Y:S01]  /*bda0*/  @P1 MUFU.RCP R10, R11 ;  /* 0x0000000b000a1308 */ /* 0x000ea20000001000 */
[----:B------:R-:W-:Y:S01]  /*bdb0*/  @P1 FMUL.FTZ R4, R4, 0.69314718246459960938 ;  /* 0x3f31721804041820 */ /* 0x000fe20000410000 */
[----:B------:R-:W-:Y:S01]  /*bdc0*/  @!P0 IMAD R3, R3, 0x40, R16 ;  /* 0x0000004003038824 */ /* 0x000fe200078e0210 */
[----:B------:R-:W-:Y:S01]  /*bdd0*/  USEL UR4, URZ, 0x1, UP0 ;  /* 0x000000013f047887 */ /* 0x000fe20008000000 */
[----:B------:R-:W-:Y:S01]  /*bde0*/  @P2 FMUL.FTZ R14, R14, 0.69314718246459960938 ;  /* 0x3f3172180e0e2820 */ /* 0x000fe20000410000 */
[----:B------:R-:W-:Y:S02]  /*bdf0*/  USEL UR39, UR39, URZ, UP0 ;  /* 0x0000003f27277287 */ /* 0x000fe40008000000 */
[----:B------:R-:W-:Y:S01]  /*be00*/  @!P0 LEA R5, R3, UR48, 0x2 ;  /* 0x0000003003058c11 */ /* 0x000fe2000f8e10ff */
[----:B------:R-:W-:Y:S01]  /*be10*/  @P2 MUFU.RCP R0, R12 ;  /* 0x0000000c00002308 */ /* 0x000fe20000001000 */
[----:B------:R-:W-:Y:S01]  /*be20*/  MOV R3, 0xff800000 ;  /* 0xff80000000037802 */ /* 0x000fe20000000f00 */
[----:B------:R-:W-:-:S06]  /*be30*/  ULOP3.LUT UR38, UR38, UR4, URZ, 0x3c, !UPT ;  /* 0x0000000426267292 */ /* 0x000fcc000f8e3c3f */
[----:B------:R-:W1:Y:S01]  /*be40*/  @P1 MUFU.LG2 R6, R11 ;  /* 0x0000000b00061308 */ /* 0x000e620000000c00 */
[-C--:B--2-4-:R-:W-:Y:S01]  /*be50*/  FMUL.FTZ R162, R24, R10.reuse ;  /* 0x0000000a18a27220 */ /* 0x094fe20000410000 */
        /* <DEDUP_REMOVED lines=68> */
[----:B------:R-:W-:Y:S01]  /*c2a0*/  PLOP3.LUT P0, PT, PT, PT, PT, 0x8, 0x0 ;  /* 0x000000000000781c */ /* 0x000fe20003f0e170 */
[-C--:B------:R-:W-:Y:S01]  /*c2b0*/  FMUL.FTZ R30, R30, R0.reuse ;  /* 0x000000001e1e7220 */ /* 0x080fe20000410000 */
[-C--:B------:R-:W-:Y:S01]  /*c2c0*/  FMUL.FTZ R31, R31, R0.reuse ;  /* 0x000000001f1f7220 */ /* 0x080fe20000410000 */
[-C--:B------:R-:W-:Y:S01]  /*c2d0*/  FMUL.FTZ R34, R34, R0.reuse ;  /* 0x0000000022227220 */ /* 0x080fe20000410000 */
[-C--:B------:R-:W-:Y:S01]  /*c2e0*/  FMUL.FTZ R35, R35, R0.reuse ;  /* 0x0000000023237220 */ /* 0x080fe20000410000 */
[----:B--2---:R-:W2:Y:S01]  /*c2f0*/  @P2 MUFU.LG2 R10, R12 ;  /* 0x0000000c000a2308 */ /* 0x004ea20000000c00 */
        /* <DEDUP_REMOVED lines=63> */
.L_x_1287:
[----:B------:R-:W1:Y:S08]  /*c6f0*/  S2UR UR4, SR_CgaCtaId ;  /* 0x00000000000479c3 */ /* 0x000e700000008800 */
[----:B------:R-:W-:Y:S06]  /*c700*/  BAR.SYNC.DEFER_BLOCKING 0x5, 0x120 ;  /* 0x0144800000007b1d */ /* 0x000fec0000010000 */
[----:B------:R-:W-:-:S02]  /*c710*/  UMOV UR48, 0x400 ;  /* 0x0000040000307882 */ /* 0x000fc40000000000 */
[----:B-1----:R-:W-:-:S09]  /*c720*/  ULEA UR48, UR4, UR48, 0x18 ;  /* 0x0000003004307291 */ /* 0x002fd2000f8ec03f */
[----:B------:R-:W1:Y:S02]  /*c730*/  LDS R0, [UR48+0x28cd0] ;  /* 0x028cd030ff007984 */ /* 0x000e640008000800 */
[----:B-1----:R-:W-:Y:S01]  /*c740*/  R2UR UR4, R0 ;  /* 0x00000000000472ca */ /* 0x002fe200000e0000 */
[----:B------:R-:W-:Y:S06]  /*c750*/  BAR.ARV 0x4, 0x120 ;  /* 0x0104800000007b1d */ /* 0x000fec0000002000 */
[----:B------:R-:W-:Y:S08]  /*c760*/  @P0 BRA `(.L_x_1372) ;  /* 0x00000010004c0947 */ /* 0x000ff00003800000 */
        /* <DEDUP_REMOVED lines=26> */
[----:B------:R-:W-:Y:S01]  /*c910*/  LOP3.LUT R0, R173, 0x380, RZ, 0xc0, !PT ;  /* 0x00000380ad007812 */ /* 0x000fe200078ec0ff */
[--C-:B------:R-:W-:Y:S01]  /*c920*/  IMAD.X R9, RZ, RZ, R7.reuse, P2 ;  /* 0x000000ffff097224 */ /* 0x100fe200010e0607 */
[----:B------:R-:W-:Y:S01]  /*c930*/  IADD3 R181, P6, R6, 0x2020, RZ ;  /* 0x0000202006b57810 */ /* 0x000fe20007fde0ff */
[----:B------:R-:W-:Y:S01]  /*c940*/  IMAD.X R11, RZ, RZ, R7, P3 ;  /* 0x000000ffff0b7224 */ /* 0x000fe200018e0607 */
[----:B------:R-:W-:-:S02]  /*c950*/  SHF.R.U64 R0, R0, 0x3, RZ ;  /* 0x0000000300007819 */ /* 0x000fc400000012ff */
[----:B------:R-:W-:Y:S01]  /*c960*/  LOP3.LUT R4, R175, 0x380, RZ, 0xc0, !PT ;  /* 0x00000380af047812 */ /* 0x000fe200078ec0ff */
[--C-:B------:R-:W-:Y:S01]  /*c970*/  IMAD.X R21, RZ, RZ, R7.reuse, P6 ;  /* 0x000000ffff157224 */ /* 0x100fe200030e0607 */
[----:B------:R-:W-:Y:S02]  /*c980*/  IADD3 R177, P4, R6, 0x60, RZ ;  /* 0x0000006006b17810 */ /* 0x000fe40007f9e0ff */
[----:B------:R-:W-:Y:S02]  /*c990*/  LOP3.LUT R8, R0, R173, RZ, 0x3c, !PT ;  /* 0x000000ad00087212 */ /* 0x000fe400078e3cff */
[----:B------:R-:W-:Y:S01]  /*c9a0*/  LOP3.LUT R0, R181, 0x380, RZ, 0xc0, !PT ;  /* 0x00000380b5007812 */ /* 0x000fe200078ec0ff */
[----:B------:R-:W-:Y:S01]  /*c9b0*/  IMAD.X R13, RZ, RZ, R7, P4 ;  /* 0x000000ffff0d7224 */ /* 0x000fe200020e0607 */
[----:B------:R-:W-:Y:S02]  /*c9c0*/  SHF.R.U64 R4, R4, 0x3, RZ ;  /* 0x0000000304047819 */ /* 0x000fe400000012ff */
[----:B------:R-:W-:-:S02]  /*c9d0*/  IADD3 R183, P1, R6, 0x2040, RZ ;  /* 0x0000204006b77810 */ /* 0x000fc40007f3e0ff */
[----:B------:R-:W-:Y:S02]  /*c9e0*/  SHF.R.U64 R0, R0, 0x3, RZ ;  /* 0x0000000300007819 */ /* 0x000fe400000012ff */
[----:B------:R-:W-:Y:S01]  /*c9f0*/  IADD3 R197, P4, R6, 0x4020, RZ ;  /* 0x0000402006c57810 */ /* 0x000fe20007f9e0ff */
[--C-:B------:R-:W-:Y:S01]  /*ca00*/  IMAD.X R25, RZ, RZ, R7.reuse, P1 ;  /* 0x000000ffff197224 */ /* 0x100fe200008e0607 */
[----:B------:R-:W-:Y:S02]  /*ca10*/  LOP3.LUT R10, R4, R175, RZ, 0x3c, !PT ;  /* 0x000000af040a7212 */ /* 0x000fe400078e3cff */
[C---:B------:R-:W-:Y:S01]  /*ca20*/  LOP3.LUT R111, R6.reuse, 0x380, RZ, 0xc0, !PT ;  /* 0x00000380066f7812 */ /* 0x040fe200078ec0ff */
[----:B------:R-:W-:Y:S01]  /*ca30*/  IMAD.X R99, RZ, RZ, R7, P4 ;  /* 0x000000ffff637224 */ /* 0x000fe200020e0607 */
[C---:B------:R-:W-:Y:S02]  /*ca40*/  IADD3 R179, P5, R6.reuse, 0x2000, RZ ;  /* 0x0000200006b37810 */ /* 0x040fe40007fbe0ff */
[----:B------:R-:W-:-:S02]  /*ca50*/  IADD3 R193, P2, R6, 0x2060, RZ ;  /* 0x0000206006c17810 */ /* 0x000fc40007f5e0ff */
[----:B------:R-:W-:Y:S02]  /*ca60*/  LOP3.LUT R4, R183, 0x380, RZ, 0xc0, !PT ;  /* 0x00000380b7047812 */ /* 0x000fe400078ec0ff */
[----:B------:R-:W-:Y:S01]  /*ca70*/  IADD3 R195, P3, R6, 0x4000, RZ ;  /* 0x0000400006c37810 */ /* 0x000fe20007f7e0ff */
[----:B------:R-:W-:Y:S01]  /*ca80*/  IMAD.X R91, RZ, RZ, R7, P2 ;  /* 0x000000ffff5b7224 */ /* 0x000fe200010e0607 */
[----:B------:R-:W-:Y:S02]  /*ca90*/  LOP3.LUT R20, R0, R181, RZ, 0x3c, !PT ;  /* 0x000000b500147212 */ /* 0x000fe400078e3cff */
[----:B------:R-:W-:Y:S02]  /*caa0*/  LOP3.LUT R0, R197, 0x380, RZ, 0xc0, !PT ;  /* 0x00000380c5007812 */ /* 0x000fe400078ec0ff */
[----:B------:R-:W-:Y:S02]  /*cab0*/  IADD3.X R15, RZ, R7, RZ, P5, !PT ;  /* 0x00000007ff0f7210 */ /* 0x000fe40002ffe4ff */
[----:B------:R-:W-:-:S02]  /*cac0*/  SHF.R.U64 R111, R111, 0x3, RZ ;  /* 0x000000036f6f7819 */ /* 0x000fc400000012ff */
[----:B------:R-:W-:Y:S02]  /*cad0*/  SHF.R.U64 R4, R4, 0x3, RZ ;  /* 0x0000000304047819 */ /* 0x000fe400000012ff */
[C---:B------:R-:W-:Y:S02]  /*cae0*/  IADD3 R199, P5, R6.reuse, 0x4040, RZ ;  /* 0x0000404006c77810 */ /* 0x040fe40007fbe0ff */
[C---:B------:R-:W-:Y:S02]  /*caf0*/  IADD3 R114, P2, R6.reuse, 0x6020, RZ ;  /* 0x0000602006727810 */ /* 0x040fe40007f5e0ff */
[----:B------:R-:W-:Y:S01]  /*cb00*/  IADD3.X R95, RZ, R7, RZ, P3, !PT ;  /* 0x00000007ff5f7210 */ /* 0x000fe20001ffe4ff */
[--C-:B------:R-:W-:Y:S01]  /*cb10*/  IMAD.X R103, RZ, RZ, R7.reuse, P5 ;  /* 0x000000ffff677224 */ /* 0x100fe200028e0607 */
[C---:B------:R-:W-:Y:S01]  /*cb20*/  IADD3 R201, P6, R6.reuse, 0x4060, RZ ;  /* 0x0000406006c97810 */ /* 0x040fe20007fde0ff */
[----:B------:R-:W-:Y:S01]  /*cb30*/  IMAD.X R115, RZ, RZ, R7, P2 ;  /* 0x000000ffff737224 */ /* 0x000fe200010e0607 */
[----:B------:R-:W-:-:S02]  /*cb40*/  IADD3 R203, P1, R6, 0x6000, RZ ;  /* 0x0000600006cb7810 */ /* 0x000fc40007f3e0ff */
[C---:B------:R-:W-:Y:S01]  /*cb50*/  IADD3 R118, P3, R6.reuse, 0x6040, RZ ;  /* 0x0000604006767810 */ /* 0x040fe20007f7e0ff */
[--C-:B------:R-:W-:Y:S01]  /*cb60*/  IMAD.X R107, RZ, RZ, R7.reuse, P6 ;  /* 0x000000ffff6b7224 */ /* 0x100fe200030e0607 */
[----:B------:R-:W-:Y:S02]  /*cb70*/  IADD3 R205, P4, R6, 0x6060, RZ ;  /* 0x0000606006cd7810 */ /* 0x000fe40007f9e0ff */
[----:B------:R-:W-:Y:S01]  /*cb80*/  SHF.R.U64 R0, R0, 0x3, RZ ;  /* 0x0000000300007819 */ /* 0x000fe200000012ff */
[--C-:B------:R-:W-:Y:S01]  /*cb90*/  IMAD.X R119, RZ, RZ, R7.reuse, P3 ;  /* 0x000000ffff777224 */ /* 0x100fe200018e0607 */
[----:B------:R-:W-:Y:S01]  /*cba0*/  LOP3.LUT R6, R111, R6, RZ, 0x3c, !PT ;  /* 0x000000066f067212 */ /* 0x000fe200078e3cff */
[----:B------:R-:W-:Y:S01]  /*cbb0*/  IMAD.X R123, RZ, RZ, R7, P4 ;  /* 0x000000ffff7b7224 */ /* 0x000fe200020e0607 */
[----:B------:R-:W-:Y:S02]  /*cbc0*/  LOP3.LUT R24, R4, R183, RZ, 0x3c, !PT ;  /* 0x000000b704187212 */ /* 0x000fe400078e3cff */
[----:B------:R-:W-:-:S02]  /*cbd0*/  LOP3.LUT R12, R177, 0x380, RZ, 0xc0, !PT ;  /* 0x00000380b10c7812 */ /* 0x000fc400078ec0ff */
[----:B------:R-:W-:Y:S02]  /*cbe0*/  LOP3.LUT R4, R199, 0x380, RZ, 0xc0, !PT ;  /* 0x00000380c7047812 */ /* 0x000fe400078ec0ff */
[----:B------:R-:W-:Y:S02]  /*cbf0*/  LOP3.LUT R14, R179, 0x380, RZ, 0xc0, !PT ;  /* 0x00000380b30e7812 */ /* 0x000fe400078ec0ff */
[----:B------:R-:W-:Y:S02]  /*cc00*/  LOP3.LUT R27, R114, 0x380, RZ, 0xc0, !PT ;  /* 0x00000380721b7812 */ /* 0x000fe400078ec0ff */
[----:B------:R-:W-:Y:S02]  /*cc10*/  LOP3.LUT R98, R0, R197, RZ, 0x3c, !PT ;  /* 0x000000c500627212 */ /* 0x000fe400078e3cff */
[-C--:B------:R-:W-:Y:S02]  /*cc20*/  IADD3.X R111, RZ, R7.reuse, RZ, P1, !PT ;  /* 0x00000007ff6f7210 */ /* 0x080fe40000ffe4ff */
[----:B------:R-:W-:-:S02]  /*cc30*/  MOV R0, R6 ;  /* 0x0000000600007202 */ /* 0x000fc40000000f00 */
[----:B------:R-:W-:Y:S02]  /*cc40*/  SHF.R.U64 R12, R12, 0x3, RZ ;  /* 0x000000030c0c7819 */ /* 0x000fe400000012ff */
[----:B------:R-:W-:Y:S02]  /*cc50*/  LOP3.LUT R90, R193, 0x380, RZ, 0xc0, !PT ;  /* 0x00000380c15a7812 */ /* 0x000fe400078ec0ff */
[----:B------:R-:W-:Y:S02]  /*cc60*/  SHF.R.U64 R4, R4, 0x3, RZ ;  /* 0x0000000304047819 */ /* 0x000fe400000012ff */
[----:B------:R-:W-:Y:S02]  /*cc70*/  LOP3.LUT R7, R118, 0x380, RZ, 0xc0, !PT ;  /* 0x0000038076077812 */ /* 0x000fe400078ec0ff */
[----:B------:R-:W-:Y:S02]  /*cc80*/  SHF.R.U64 R14, R14, 0x3, RZ ;  /* 0x000000030e0e7819 */ /* 0x000fe400000012ff */
[----:B------:R-:W-:-:S02]  /*cc90*/  LOP3.LUT R94, R195, 0x380, RZ, 0xc0, !PT ;  /* 0x00000380c35e7812 */ /* 0x000fc400078ec0ff */
[----:B------:R-:W-:Y:S02]  /*cca0*/  SHF.R.U64 R27, R27, 0x3, RZ ;  /* 0x000000031b1b7819 */ /* 0x000fe400000012ff */
[----:B------:R-:W-:Y:S02]  /*ccb0*/  LOP3.LUT R106, R201, 0x380, RZ, 0xc0, !PT ;  /* 0x00000380c96a7812 */ /* 0x000fe400078ec0ff */
[----:B------:R-:W-:Y:S02]  /*ccc0*/  F2FP.BF16.F32.PACK_AB R6, R29, R156 ;  /* 0x0000009c1d06723e */ /* 0x000fe400000010ff */
[----:B------:R-:W-:Y:S02]  /*ccd0*/  LOP3.LUT R12, R12, R177, RZ, 0x3c, !PT ;  /* 0x000000b10c0c7212 */ /* 0x000fe400078e3cff */
[----:B------:R-:W-:Y:S02]  /*cce0*/  SHF.R.U64 R90, R90, 0x3, RZ ;  /* 0x000000035a5a7819 */ /* 0x000fe400000012ff */
[----:B------:R-:W-:-:S02]  /*ccf0*/  LOP3.LUT R102, R4, R199, RZ, 0x3c, !PT ;  /* 0x000000c704667212 */ /* 0x000fc400078e3cff */
[----:B------:R-:W-:Y:S02]  /*cd00*/  LOP3.LUT R122, R205, 0x380, RZ, 0xc0, !PT ;  /* 0x00000380cd7a7812 */ /* 0x000fe400078ec0ff */
[----:B------:R-:W-:Y:S02]  /*cd10*/  SHF.R.U64 R29, R7, 0x3, RZ ;  /* 0x00000003071d7819 */ /* 0x000fe400000012ff */
[----:B------:R-:W-:Y:S02]  /*cd20*/  LOP3.LUT R14, R14, R179, RZ, 0x3c, !PT ;  /* 0x000000b30e0e7212 */ /* 0x000fe400078e3cff */
[----:B------:R-:W-:Y:S02]  /*cd30*/  SHF.R.U64 R94, R94, 0x3, RZ ;  /* 0x000000035e5e7819 */ /* 0x000fe400000012ff */
[----:B------:R-:W-:Y:S02]  /*cd40*/  LOP3.LUT R110, R203, 0x380, RZ, 0xc0, !PT ;  /* 0x00000380cb6e7812 */ /* 0x000fe400078ec0ff */
[----:B------:R-:W-:-:S02]  /*cd50*/  F2FP.BF16.F32.PACK_AB R4, R153, R162 ;  /* 0x000000a29904723e */ /* 0x000fc400000010ff */
[----:B------:R-:W-:Y:S02]  /*cd60*/  F2FP.BF16.F32.PACK_AB R7, R31, R30 ;  /* 0x0000001e1f07723e */ /* 0x000fe400000010ff */
[----:B------:R-:W-:Y:S02]  /*cd70*/  LOP3.LUT R114, R27, R114, RZ, 0x3c, !PT ;  /* 0x000000721b727212 */ /* 0x000fe400078e3cff */
[----:B------:R-:W-:Y:S01]  /*cd80*/  SHF.R.U64 R106, R106, 0x3, RZ ;  /* 0x000000036a6a7819 */ /* 0x000fe200000012ff */
[----:B------:R1:W-:Y:S01]  /*cd90*/  STSM.16.M88.4 [R0], R4 ;  /* 0x0000000400007844 */ /* 0x0003e20000000200 */
[----:B------:R-:W-:Y:S02]  /*cda0*/  MOV R27, R8 ;  /* 0x00000008001b7202 */ /* 0x000fe40000000f00 */
[----:B------:R-:W-:Y:S02]  /*cdb0*/  MOV R10, R10 ;  /* 0x0000000a000a7202 */ /* 0x000fe40000000f00 */
[----:B------:R-:W-:Y:S01]  /*cdc0*/  LOP3.LUT R90, R90, R193, RZ, 0x3c, !PT ;  /* 0x000000c15a5a7212 */ /* 0x000fe200078e3cff */
[----:B------:R2:W-:Y:S01]  /*cdd0*/  STSM.16.M88.4 [R27], R32 ;  /* 0x000000201b007844 */ /* 0x0005e20000000200 */
[----:B------:R-:W-:-:S02]  /*cde0*/  SHF.R.U64 R122, R122, 0x3, RZ ;  /* 0x000000037a7a7819 */ /* 0x000fc400000012ff */
[----:B------:R-:W-:Y:S01]  /*cdf0*/  MOV R12, R12 ;  /* 0x0000000c000c7202 */ /* 0x000fe20000000f00 */
[----:B------:R2:W-:Y:S01]  /*ce00*/  STSM.16.M88.4 [R10], R40 ;  /* 0x000000280a007844 */ /* 0x0005e20000000200 */
[----:B------:R-:W-:Y:S02]  /*ce10*/  F2FP.BF16.F32.PACK_AB R64, R65, R64 ;  /* 0x000000404140723e */ /* 0x000fe400000010ff */
[----:B------:R-:W-:Y:S01]  /*ce20*/  LOP3.LUT R94, R94, R195, RZ, 0x3c, !PT ;  /* 0x000000c35e5e7212 */ /* 0x000fe200078e3cff */
[----:B------:R2:W-:Y:S01]  /*ce30*/  STSM.16.M88.4 [R12], R48 ;  /* 0x000000300c007844 */ /* 0x0005e20000000200 */
[----:B------:R-:W-:Y:S02]  /*ce40*/  SHF.R.U64 R110, R110, 0x3, RZ ;  /* 0x000000036e6e7819 */ /* 0x000fe400000012ff */
[----:B------:R-:W-:Y:S02]  /*ce50*/  MOV R14, R14 ;  /* 0x0000000e000e7202 */ /* 0x000fe40000000f00 */
[----:B------:R-:W-:-:S02]  /*ce60*/  F2FP.BF16.F32.PACK_AB R58, R61, R60 ;  /* 0x0000003c3d3a723e */ /* 0x000fc400000010ff */
[----:B------:R-:W-:Y:S02]  /*ce70*/  F2FP.BF16.F32.PACK_AB R59, R63, R62 ;  /* 0x0000003e3f3b723e */ /* 0x000fe400000010ff */
[----:B------:R-:W-:Y:S02]  /*ce80*/  F2FP.BF16.F32.PACK_AB R65, R67, R66 ;  /* 0x000000424341723e */ /* 0x000fe400000010ff */
[----:B------:R-:W-:Y:S01]  /*ce90*/  F2FP.BF16.F32.PACK_AB R72, R73, R72 ;  /* 0x000000484948723e */ /* 0x000fe200000010ff */
[----:B------:R2:W-:Y:S01]  /*cea0*/  STSM.16.M88.4 [R14], R56 ;  /* 0x000000380e007844 */ /* 0x0005e20000000200 */
[----:B------:R-:W-:Y:S02]  /*ceb0*/  LOP3.LUT R106, R106, R201, RZ, 0x3c, !PT ;  /* 0x000000c96a6a7212 */ /* 0x000fe400078e3cff */
[----:B------:R-:W-:Y:S02]  /*cec0*/  MOV R20, R20 ;  /* 0x0000001400147202 */ /* 0x000fe40000000f00 */
        /* <DEDUP_REMOVED lines=9> */
[----:B------:R-:W-:Y:S01]  /*cf60*/  LOP3.LUT R122, R122, R205, RZ, 0x3c, !PT ;  /* 0x000000cd7a7a7212 */ /* 0x000fe200078e3cff */
[----:B------:R2:W-:Y:S01]  /*cf70*/  STSM.16.M88.4 [R24], R72 ;  /* 0x0000004818007844 */ /* 0x0005e20000000200 */
[----:B------:R-:W-:Y:S02]  /*cf80*/  MOV R9, R90 ;  /* 0x0000005a00097202 */ /* 0x000fe40000000f00 */
[----:B------:R-:W-:Y:S02]  /*cf90*/  F2FP.BF16.F32.PACK_AB R82, R85, R84 ;  /* 0x000000545552723e */ /* 0x000fe400000010ff */
[----:B------:R-:W-:Y:S02]  /*cfa0*/  F2FP.BF16.F32.PACK_AB R83, R87, R86 ;  /* 0x000000565753723e */ /* 0x000fe400000010ff */
[----:B------:R-:W-:-:S02]  /*cfb0*/  F2FP.BF16.F32.PACK_AB R88, R89, R88 ;  /* 0x000000585958723e */ /* 0x000fc400000010ff */
[----:B------:R-:W-:Y:S01]  /*cfc0*/  LOP3.LUT R110, R110, R203, RZ, 0x3c, !PT ;  /* 0x000000cb6e6e7212 */ /* 0x000fe200078e3cff */
[----:B------:R2:W-:Y:S01]  /*cfd0*/  STSM.16.M88.4 [R9], R80 ;  /* 0x0000005009007844 */ /* 0x0005e20000000200 */
[----:B------:R-:W-:Y:S02]  /*cfe0*/  MOV R94, R94 ;  /* 0x0000005e005e7202 */ /* 0x000fe40000000f00 */
[----:B------:R-:W-:Y:S02]  /*cff0*/  MOV R8, R98 ;  /* 0x0000006200087202 */ /* 0x000fe40000000f00 */
[----:B------:R-:W-:Y:S02]  /*d000*/  F2FP.BF16.F32.PACK_AB R89, R154, R26 ;  /* 0x0000001a9a59723e */ /* 0x000fe400000010ff */
[----:B------:R-:W-:Y:S02]  /*d010*/  F2FP.BF16.F32.PACK_AB R90, R93, R92 ;  /* 0x0000005c5d5a723e */ /* 0x000fe400000010ff */
[----:B------:R-:W-:-:S02]  /*d020*/  F2FP.BF16.F32.PACK_AB R91, R157, R155 ;  /* 0x0000009b9d5b723e */ /* 0x000fc400000010ff */
[----:B------:R-:W-:Y:S02]  /*d030*/  F2FP.BF16.F32.PACK_AB R96, R97, R96 ;  /* 0x000000606160723e */ /* 0x000fe400000010ff */
[----:B-1----:R-:W-:Y:S01]  /*d040*/  MOV R5, R106 ;  /* 0x0000006a00057202 */ /* 0x002fe20000000f00 */
[----:B------:R2:W-:Y:S01]  /*d050*/  STSM.16.M88.4 [R94], R88 ;  /* 0x000000585e007844 */ /* 0x0005e20000000200 */
[----:B------:R-:W-:Y:S02]  /*d060*/  F2FP.BF16.F32.PACK_AB R97, R159, R158 ;  /* 0x0000009e9f61723e */ /* 0x000fe400000010ff */
        /* <DEDUP_REMOVED lines=11> */
[----:B------:R-:W-:Y:S01]  /*d120*/  MOV R0, R122 ;  /* 0x0000007a00007202 */ /* 0x000fe20000000f00 */
[----:B------:R2:W-:Y:S01]  /*d130*/  STSM.16.M88.4 [R102], R104 ;  /* 0x0000006866007844 */ /* 0x0005e20000000200 */
[----:B------:R-:W-:Y:S02]  /*d140*/  F2FP.BF16.F32.PACK_AB R113, R168, R167 ;  /* 0x000000a7a871723e */ /* 0x000fe400000010ff */
        /* <DEDUP_REMOVED lines=9> */
[----:B------:R-:W-:-:S02]  /*d1e0*/  F2FP.BF16.F32.PACK_AB R129, R131, R130 ;  /* 0x000000828381723e */ /* 0x000fc400000010ff */
[----:B------:R-:W-:Y:S01]  /*d1f0*/  F2FP.BF16.F32.PACK_AB R136, R137, R136 ;  /* 0x000000888988723e */ /* 0x000fe200000010ff */
[----:B------:R2:W-:Y:S01]  /*d200*/  STSM.16.M88.4 [R110], R120 ;  /* 0x000000786e007844 */ /* 0x0005e20000000200 */
        /* <DEDUP_REMOVED lines=10> */
[----:B------:R2:W-:Y:S01]  /*d2b0*/  STSM.16.M88.4 [R118], R136 ;  /* 0x0000008876007844 */ /* 0x0005e20000000200 */
        /* <DEDUP_REMOVED lines=10> */
[----:B------:R-:W1:Y:S01]  /*d360*/  LDC.64 R6, c[0x0][0xb78] ;  /* 0x0002de00ff067b82 */ /* 0x000e620000000a00 */
[----:B------:R-:W-:Y:S01]  /*d370*/  USHF.R.S32.HI UR5, URZ, 0x1f, UR43 ;  /* 0x0000001f3f057899 */ /* 0x000fe2000801142b */
[----:B--2---:R-:W-:Y:S01]  /*d380*/  IADD3 R9, -R17, RZ, RZ ;  /* 0x000000ff11097210 */ /* 0x004fe20007ffe1ff */
[----:B------:R-:W-:Y:S02]  /*d390*/  ULDC.64 UR8, c[0x0][0xb70] ;  /* 0x0002dc0000087ab9 */ /* 0x000fe40000000a00 */
[----:B------:R-:W-:Y:S01]  /*d3a0*/  UIMAD UR5, UR5, UR8, URZ ;  /* 0x00000008050572a4 */ /* 0x000fe2000f8e023f */
[----:B------:R-:W-:Y:S01]  /*d3b0*/  ISETP.NE.AND P0, PT, R2, R9, PT ;  /* 0x000000090200720c */ /* 0x000fe20003f05270 */
[----:B------:R-:W-:Y:S01]  /*d3c0*/  UIMAD.WIDE.U32 UR6, UR43, UR8, URZ ;  /* 0x000000082b0672a5 */ /* 0x000fe2000f8e003f */
[----:B------:R-:W-:Y:S01]  /*d3d0*/  IADD3 R9, R16, UR42, RZ ;  /* 0x0000002a10097c10 */ /* 0x000fe2000fffe0ff */
[----:B------:R-:W-:Y:S02]  /*d3e0*/  UIMAD UR5, UR43, UR9, UR5 ;  /* 0x000000092b0572a4 */ /* 0x000fe4000f8e0205 */
[----:B------:R-:W-:-:S02]  /*d3f0*/  USHF.R.S32.HI UR8, URZ, 0x1f, UR44 ;  /* 0x0000001f3f087899 */ /* 0x000fc4000801142c */
[----:B------:R-:W-:Y:S02]  /*d400*/  UIADD3 UR5, UR7, UR5, URZ ;  /* 0x0000000507057290 */ /* 0x000fe4000fffe03f */
[----:B------:R-:W-:Y:S02]  /*d410*/  IMAD.U32 R5, RZ, RZ, UR7 ;  /* 0x00000007ff057e24 */ /* 0x000fe4000f8e00ff */
[----:B------:R-:W-:Y:S01]  /*d420*/  IMAD.U32 R4, RZ, RZ, UR6 ;  /* 0x00000006ff047e24 */ /* 0x000fe2000f8e00ff */
[----:B------:R-:W-:Y:S01]  /*d430*/  ULDC.64 UR6, c[0x0][0xb40] ;  /* 0x0002d00000067ab9 */ /* 0x000fe20000000a00 */
[C---:B------:R-:W-:Y:S02]  /*d440*/  VIADD R8, R9.reuse, 0x8 ;  /* 0x0000000809087836 */ /* 0x040fe40000000000 */
[----:B------:R-:W-:Y:S01]  /*d450*/  IMAD.U32 R5, RZ, RZ, UR5 ;  /* 0x00000005ff057e24 */ /* 0x000fe2000f8e00ff */
[----:B------:R-:W-:Y:S02]  /*d460*/  ULDC UR5, c[0x0][0xa88] ;  /* 0x0002a20000057ab9 */ /* 0x000fe40000000800 */
[----:B------:R-:W-:Y:S01]  /*d470*/  ISETP.GE.OR P1, PT, R9, UR5, P0 ;  /* 0x0000000509007c0c */ /* 0x000fe20008726670 */
[----:B-1----:R-:W-:Y:S01]  /*d480*/  IMAD R0, R6, UR8, RZ ;  /* 0x0000000806007c24 */ /* 0x002fe2000f8e02ff */
[----:B------:R-:W-:Y:S01]  /*d490*/  ISETP.GE.OR P0, PT, R8, UR5, P0 ;  /* 0x0000000508007c0c */ /* 0x000fe20008706670 */
[----:B------:R-:W-:-:S04]  /*d4a0*/  IMAD.WIDE.U32 R4, R6, UR44, R4 ;  /* 0x0000002c06047c25 */ /* 0x000fc8000f8e0004 */
[----:B------:R-:W-:Y:S01]  /*d4b0*/  IMAD R6, R7, UR44, R0 ;  /* 0x0000002c07067c24 */ /* 0x000fe2000f8e0200 */
[----:B------:R-:W-:Y:S02]  /*d4c0*/  SHF.R.S32.HI R7, RZ, 0x1f, R9 ;  /* 0x0000001fff077819 */ /* 0x000fe40000011409 */
[----:B------:R-:W-:-:S04]  /*d4d0*/  IADD3 R0, P2, R9, R4, RZ ;  /* 0x0000000409007210 */ /* 0x000fc80007f5e0ff */
[----:B------:R-:W-:Y:S02]  /*d4e0*/  IADD3.X R7, R7, R5, R6, P2, !PT ;  /* 0x0000000507077210 */ /* 0x000fe400017fe406 */
[----:B------:R-:W-:-:S04]  /*d4f0*/  LEA R4, P2, R0, UR6, 0x2 ;  /* 0x0000000600047c11 */ /* 0x000fc8000f8410ff */
[----:B------:R-:W-:-:S05]  /*d500*/  LEA.HI.X R5, R0, UR7, R7, 0x2, P2 ;  /* 0x0000000700057c11 */ /* 0x000fca00090f1407 */
[----:B------:R1:W-:Y:S04]  /*d510*/  @!P1 STG.E desc[UR50][R4.64], R3 ;  /* 0x0000000304009986 */ /* 0x0003e8000c101932 */
[----:B------:R1:W-:Y:S02]  /*d520*/  @!P0 STG.E desc[UR50][R4.64+0x20], R28 ;  /* 0x0000201c04008986 */ /* 0x0003e4000c101932 */
.L_x_1373:
[----:B--2---:R-:W2:Y:S02]  /*d530*/  SHFL.IDX PT, R0, R189, RZ, 0x1f ;  /* 0x00001fffbd007589 */ /* 0x004ea400000e0000 */
[----:B--2---:R-:W-:-:S13]  /*d540*/  ISETP.NE.AND P0, PT, R0, 0x7, PT ;  /* 0x000000070000780c */ /* 0x004fda0003f05270 */
[----:B------:R-:W-:Y:S05]  /*d550*/  @P0 BRA `(.L_x_1374) ;  /* 0x0000000800f80947 */ /* 0x000fea0003800000 */
[----:B------:R-:W-:Y:S01]  /*d560*/  BAR.SYNC.DEFER_BLOCKING 0x1, 0x120 ;  /* 0x0044800000007b1d */ /* 0x000fe20000010000 */
[----:B------:R-:W-:-:S05]  /*d570*/  ELECT P0, URZ, PT ;  /* 0x00000000003f782f */ /* 0x000fca0003800000 */
[----:B------:R-:W-:Y:S08]  /*d580*/  BSSY B0, `(.L_x_1375) ;  /* 0x0000030000007945 */ /* 0x000ff00003800000 */
[----:B------:R-:W-:Y:S05]  /*d590*/  @!P0 BRA `(.L_x_1376) ;  /* 0x0000000000b88947 */ /* 0x000fea0003800000 */
[----:B------:R-:W-:Y:S02]  /*d5a0*/  UIADD3 UR6, UP0, UR52, 0x9f0, URZ ;  /* 0x000009f034067890 */ /* 0x000fe4000ff1e03f */
[----:B------:R-:W-:Y:S02]  /*d5b0*/  UIADD3 UR5, UR48, 0x2000, URZ ;  /* 0x0000200030057890 */ /* 0x000fe4000fffe03f */
[----:B------:R-:W-:Y:S02]  /*d5c0*/  UIADD3.X UR7, URZ, UR53, URZ, UP0, !UPT ;  /* 0x000000353f077290 */ /* 0x000fe400087fe43f */
[----:B------:R-:W-:Y:S01]  /*d5d0*/  UIADD3 UR9, UR48, 0x4000, URZ ;  /* 0x0000400030097890 */ /* 0x000fe2000fffe03f */
[----:B------:R-:W-:Y:S01]  /*d5e0*/  UMOV UR41, URZ ;  /* 0x0000003f00297c82 */ /* 0x000fe20008000000 */
[----:B------:R-:W-:Y:S01]  /*d5f0*/  UMOV UR45, URZ ;  /* 0x0000003f002d7c82 */ /* 0x000fe20008000000 */
[----:B------:R-:W-:Y:S01]  /*d600*/  UMOV UR40, UR48 ;  /* 0x0000003000287c82 */ /* 0x000fe20008000000 */
[----:B------:R-:W-:Y:S01]  /*d610*/  UMOV UR8, 0x40 ;  /* 0x0000004000087882 */ /* 0x000fe20000000000 */
[----:B------:R-:W-:-:S02]  /*d620*/  UIADD3 UR11, UR48, 0x6000, URZ ;  /* 0x00006000300b7890 */ /* 0x000fc4000fffe03f */
        /* <DEDUP_REMOVED lines=37> */
.L_x_1376:
[----:B------:R-:W-:Y:S05]  /*d880*/  BSYNC B0 ;  /* 0x0000000000007941 */ /* 0x000fea0003800000 */
.L_x_1375:
[----:B------:R-:W-:Y:S05]  /*d890*/  BRA `(.L_x_1374) ;  /* 0x0000000800287947 */ /* 0x000fea0003800000 */
.L_x_1372:
[----:B------:R-:W1:Y:S01]  /*d8a0*/  LDC.64 R8, c[0x0][0xae0] ;  /* 0x0002b800ff087b82 */ /* 0x000e620000000a00 */
[----:B------:R-:W-:Y:S01]  /*d8b0*/  ISETP.GT.AND P0, PT, R191, 0x3f, PT ;  /* 0x0000003fbf00780c */ /* 0x000fe20003f04270 */
[----:B------:R-:W-:Y:S01]  /*d8c0*/  USHF.R.S32.HI UR5, URZ, 0x1f, UR43 ;  /* 0x0000001f3f057899 */ /* 0x000fe2000801142b */
[----:B------:R-:W-:Y:S01]  /*d8d0*/  BSSY B0, `(.L_x_1377) ;  /* 0x000001a000007945 */ /* 0x000fe20003800000 */
[----:B------:R-:W-:Y:S01]  /*d8e0*/  USHF.R.S32.HI UR8, URZ, 0x1f, UR44 ;  /* 0x0000001f3f087899 */ /* 0x000fe2000801142c */
[----:B------:R-:W-:-:S09]  /*d8f0*/  VIADD R12, R184, 0x40 ;  /* 0x00000040b80c7836 */ /* 0x000fd20000000000 */
[----:B------:R-:W-:Y:S05]  /*d900*/  @P0 BRA `(.L_x_1378) ;  /* 0x0000000000580947 */ /* 0x000fea0003800000 */
[----:B------:R-:W2:Y:S01]  /*d910*/  S2R R4, SR_TID.X ;  /* 0x0000000000047919 */ /* 0x000ea20000002100 */
[----:B------:R-:W-:Y:S01]  /*d920*/  IMAD.U32 R5, RZ, RZ, UR42 ;  /* 0x0000002aff057e24 */ /* 0x000fe2000f8e00ff */
[----:B------:R-:W-:-:S04]  /*d930*/  ULDC UR6, c[0x0][0xa88] ;  /* 0x0002a20000067ab9 */ /* 0x000fc80000000800 */
[----:B--2---:R-:W-:-:S04]  /*d940*/  IADD3 R4, R5, -0x80, R4 ;  /* 0xffffff8005047810 */ /* 0x004fc80007ffe004 */
[----:B------:R-:W-:-:S13]  /*d950*/  ISETP.GE.AND P0, PT, R4, UR6, PT ;  /* 0x0000000604007c0c */ /* 0x000fda000bf06270 */
[----:B------:R-:W-:Y:S05]  /*d960*/  @P0 BRA `(.L_x_1378) ;  /* 0x0000000000400947 */ /* 0x000fea0003800000 */
[----:B------:R-:W2:Y:S01]  /*d970*/  LDC.64 R6, c[0x0][0xb70] ;  /* 0x0002dc00ff067b82 */ /* 0x000ea20000000a00 */
[----:B------:R-:W-:Y:S01]  /*d980*/  SHF.R.S32.HI R5, RZ, 0x1f, R4 ;  /* 0x0000001fff057819 */ /* 0x000fe20000011404 */
[----:B------:R-:W-:-:S06]  /*d990*/  ULDC.64 UR6, c[0x0][0xb40] ;  /* 0x0002d00000067ab9 */ /* 0x000fcc0000000a00 */
[----:B------:R-:W3:Y:S01]  /*d9a0*/  LDC.64 R10, c[0x0][0xb78] ;  /* 0x0002de00ff0a7b82 */ /* 0x000ee20000000a00 */
[C---:B--2---:R-:W-:Y:S02]  /*d9b0*/  IMAD R0, R6.reuse, UR5, RZ ;  /* 0x0000000506007c24 */ /* 0x044fe4000f8e02ff */
[----:B------:R-:W-:-:S04]  /*d9c0*/  IMAD.WIDE.U32 R4, R6, UR43, R4 ;  /* 0x0000002b06047c25 */ /* 0x000fc8000f8e0004 */
[----:B------:R-:W-:Y:S02]  /*d9d0*/  IMAD R3, R7, UR43, R0 ;  /* 0x0000002b07037c24 */ /* 0x000fe4000f8e0200 */
[----:B---3--:R-:W-:-:S03]  /*d9e0*/  IMAD R0, R10, UR8, RZ ;  /* 0x000000080a007c24 */ /* 0x008fc6000f8e02ff */
[----:B------:R-:W-:Y:S01]  /*d9f0*/  IADD3 R5, R5, R3, RZ ;  /* 0x0000000305057210 */ /* 0x000fe20007ffe0ff */
[----:B------:R-:W-:Y:S02]  /*da00*/  IMAD R3, R11, UR44, R0 ;  /* 0x0000002c0b037c24 */ /* 0x000fe4000f8e0200 */
[----:B------:R-:W-:-:S04]  /*da10*/  IMAD.WIDE.U32 R4, R10, UR44, R4 ;  /* 0x0000002c0a047c25 */ /* 0x000fc8000f8e0004 */
[----:B------:R-:W-:Y:S01]  /*da20*/  IMAD.IADD R3, R5, 0x1, R3 ;  /* 0x0000000105037824 */ /* 0x000fe200078e0203 */
[----:B------:R-:W-:-:S04]  /*da30*/  LEA R6, P0, R4, UR6, 0x2 ;  /* 0x0000000604067c11 */ /* 0x000fc8000f8010ff */
[----:B------:R-:W-:Y:S01]  /*da40*/  LEA.HI.X R7, R4, UR7, R3, 0x2, P0 ;  /* 0x0000000704077c11 */ /* 0x000fe200080f1403 */
[----:B------:R-:W-:-:S05]  /*da50*/  IMAD.MOV.U32 R3, RZ, RZ, -0x800000 ;  /* 0xff800000ff037424 */ /* 0x000fca00078e00ff */
[----:B------:R2:W-:Y:S03]  /*da60*/  STG.E desc[UR50][R6.64], R3 ;  /* 0x0000000306007986 */ /* 0x0005e6000c101932 */
.L_x_1378:
[----:B------:R-:W-:Y:S05]  /*da70*/  BSYNC B0 ;  /* 0x0000000000007941 */ /* 0x000fea0003800000 */
.L_x_1377:
[----:B------:R-:W-:Y:S01]  /*da80*/  ULDC.64 UR6, c[0x0][0xa88] ;  /* 0x0002a20000067ab9 */ /* 0x000fe20000000a00 */
[----:B-12---:R-:W-:Y:S01]  /*da90*/  IMAD R6, R8, UR5, RZ ;  /* 0x0000000508067c24 */ /* 0x006fe2000f8e02ff */
[----:B------:R-:W-:Y:S01]  /*daa0*/  ISETP.GE.AND P1, PT, R12, UR7, PT ;  /* 0x000000070c007c0c */ /* 0x000fe2000bf26270 */
[----:B------:R-:W1:Y:S01]  /*dab0*/  LDC.64 R10, c[0x0][0xae8] ;  /* 0x0002ba00ff0a7b82 */ /* 0x000e620000000a00 */
[C---:B------:R-:W-:Y:S01]  /*dac0*/  ISETP.GE.AND P0, PT, R184.reuse, UR7, PT ;  /* 0x00000007b8007c0c */ /* 0x040fe2000bf06270 */
[C---:B------:R-:W-:Y:S01]  /*dad0*/  VIADD R14, R184.reuse, 0x80 ;  /* 0x00000080b80e7836 */ /* 0x040fe20000000000 */
[----:B------:R-:W-:Y:S01]  /*dae0*/  SEL R3, RZ, 0xffffffff, P1 ;  /* 0xffffffffff037807 */ /* 0x000fe20000800000 */
[----:B------:R-:W-:Y:S01]  /*daf0*/  VIADD R15, R184, 0xc0 ;  /* 0x000000c0b80f7836 */ /* 0x000fe20000000000 */
[----:B------:R-:W-:Y:S01]  /*db00*/  SEL R0, RZ, 0x1, P0 ;  /* 0x00000001ff007807 */ /* 0x000fe20000000000 */
[----:B------:R-:W-:Y:S01]  /*db10*/  IMAD R7, R9, UR43, R6 ;  /* 0x0000002b09077c24 */ /* 0x000fe2000f8e0206 */
[----:B------:R-:W-:Y:S01]  /*db20*/  ISETP.GE.AND P0, PT, R14, UR7, PT ;  /* 0x000000070e007c0c */ /* 0x000fe2000bf06270 */
[----:B------:R-:W2:Y:S01]  /*db30*/  LDC R9, c[0x0][0xdac] ;  /* 0x00036b00ff097b82 */ /* 0x000ea20000000800 */
[----:B------:R-:W-:Y:S01]  /*db40*/  IMAD.SHL.U32 R3, R3, 0x2, RZ ;  /* 0x0000000203037824 */ /* 0x000fe200078e00ff */
[----:B------:R-:W-:Y:S01]  /*db50*/  ISETP.GE.AND P2, PT, R15, UR7, PT ;  /* 0x000000070f007c0c */ /* 0x000fe2000bf46270 */
[C---:B------:R-:W-:Y:S01]  /*db60*/  VIADD R21, R184.reuse, 0x140 ;  /* 0x00000140b8157836 */ /* 0x040fe20000000000 */
[C---:B------:R-:W-:Y:S01]  /*db70*/  IADD3 R20, R184.reuse, 0x100, RZ ;  /* 0x00000100b8147810 */ /* 0x040fe20007ffe0ff */
[C---:B------:R-:W-:Y:S01]  /*db80*/  VIADD R4, R184.reuse, 0x180 ;  /* 0x00000180b8047836 */ /* 0x040fe20000000000 */
[----:B------:R-:W-:Y:S01]  /*db90*/  LOP3.LUT R0, R3, 0x2, R0, 0xe2, !PT ;  /* 0x0000000203007812 */ /* 0x000fe200078ee200 */
[----:B------:R-:W-:Y:S01]  /*dba0*/  UIADD3 UR42, -UR42, UR6, URZ ;  /* 0x000000062a2a7290 */ /* 0x000fe2000fffe13f */
[----:B------:R-:W-:Y:S01]  /*dbb0*/  SHF.R.S32.HI R185, RZ, 0x1f, R184 ;  /* 0x0000001fffb97819 */ /* 0x000fe200000114b8 */
[----:B------:R-:W-:Y:S01]  /*dbc0*/  ULOP3.LUT UR40, URZ, UR40, URZ, 0x33, !UPT ;  /* 0x000000283f287292 */ /* 0x000fe2000f8e333f */
[----:B------:R-:W-:Y:S01]  /*dbd0*/  IADD3 R5, R184, 0x1c0, RZ ;  /* 0x000001c0b8057810 */ /* 0x000fe20007ffe0ff */
[----:B------:R-:W-:Y:S01]  /*dbe0*/  BSSY B0, `(.L_x_1379) ;  /* 0x0000036000007945 */ /* 0x000fe20003800000 */
[----:B------:R-:W-:-:S02]  /*dbf0*/  SEL R3, RZ, 0x4, P0 ;  /* 0x00000004ff037807 */ /* 0x000fc40000000000 */
[----:B------:R-:W-:Y:S02]  /*dc00*/  SEL R6, RZ, 0x8, P2 ;  /* 0x00000008ff067807 */ /* 0x000fe40001000000 */
[----:B------:R-:W-:Y:S02]  /*dc10*/  ISETP.GE.AND P2, PT, R21, UR7, PT ;  /* 0x0000000715007c0c */ /* 0x000fe4000bf46270 */
[----:B------:R-:W-:Y:S02]  /*dc20*/  ISETP.GE.AND P0, PT, R20, UR7, PT ;  /* 0x0000000714007c0c */ /* 0x000fe4000bf06270 */
[----:B------:R-:W-:Y:S02]  /*dc30*/  ISETP.GE.AND P3, PT, R4, UR7, PT ;  /* 0x0000000704007c0c */ /* 0x000fe4000bf66270 */
[----:B------:R-:W-:Y:S01]  /*dc40*/  ISETP.GE.AND P1, PT, R5, UR7, PT ;  /* 0x0000000705007c0c */ /* 0x000fe2000bf26270 */
[----:B------:R-:W-:Y:S01]  /*dc50*/  IMAD.WIDE.U32 R4, R8, UR43, R184 ;  /* 0x0000002b08047c25 */ /* 0x000fe2000f8e00b8 */
[----:B------:R-:W-:-:S02]  /*dc60*/  LOP3.LUT R0, R6, R0, R3, 0xfe, !PT ;  /* 0x0000000006007212 */ /* 0x000fc400078efe03 */
[----:B------:R-:W-:Y:S01]  /*dc70*/  SEL R6, RZ, 0x20, P2 ;  /* 0x00000020ff067807 */ /* 0x000fe20001000000 */
[C---:B------:R-:W-:Y:S01]  /*dc80*/  VIADD R8, R186.reuse, 0x20 ;  /* 0x00000020ba087836 */ /* 0x040fe20000000000 */
[----:B------:R-:W-:Y:S01]  /*dc90*/  ISETP.GE.AND P2, PT, R186, UR42, PT ;  /* 0x0000002aba007c0c */ /* 0x000fe2000bf46270 */
[----:B------:R-:W-:Y:S01]  /*dca0*/  IMAD.IADD R5, R5, 0x1, R7 ;  /* 0x0000000105057824 */ /* 0x000fe200078e0207 */
[----:B------:R-:W-:Y:S02]  /*dcb0*/  SEL R3, RZ, 0x10, P0 ;  /* 0x00000010ff037807 */ /* 0x000fe40000000000 */
[----:B------:R-:W-:Y:S01]  /*dcc0*/  ISETP.GE.AND P0, PT, R8, UR42, PT ;  /* 0x0000002a08007c0c */ /* 0x000fe2000bf06270 */
[----:B-1----:R-:W-:Y:S01]  /*dcd0*/  IMAD R8, R10, UR8, RZ ;  /* 0x000000080a087c24 */ /* 0x002fe2000f8e02ff */
[----:B------:R-:W-:Y:S02]  /*dce0*/  LOP3.LUT R3, R6, R0, R3, 0xfe, !PT ;  /* 0x0000000006037212 */ /* 0x000fe400078efe03 */
[----:B------:R-:W-:Y:S01]  /*dcf0*/  SEL R0, RZ, 0x40, P3 ;  /* 0x00000040ff007807 */ /* 0x000fe20001800000 */
[----:B------:R-:W-:Y:S01]  /*dd00*/  IMAD R11, R11, UR44, R8 ;  /* 0x0000002c0b0b7c24 */ /* 0x000fe2000f8e0208 */
[----:B------:R-:W-:-:S02]  /*dd10*/  SHF.R.S32.HI R187, RZ, 0x1f, R186 ;  /* 0x0000001fffbb7819 */ /* 0x000fc400000114ba */
[----:B--2---:R-:W-:Y:S01]  /*dd20*/  IADD3 R7, R9, UR40, RZ ;  /* 0x0000002809077c10 */ /* 0x004fe2000fffe0ff */
[----:B------:R-:W-:Y:S01]  /*dd30*/  IMAD.WIDE.U32 R8, R10, UR44, R4 ;  /* 0x0000002c0a087c25 */ /* 0x000fe2000f8e0004 */
[----:B------:R-:W-:Y:S02]  /*dd40*/  LOP3.LUT R3, R3, R0, RZ, 0xfc, !PT ;  /* 0x0000000003037212 */ /* 0x000fe400078efcff */
[----:B------:R-:W-:Y:S01]  /*dd50*/  SEL R0, RZ, 0x80, P1 ;  /* 0x00000080ff007807 */ /* 0x000fe20000800000 */
[----:B------:R-:W-:-:S03]  /*dd60*/  IMAD.WIDE R6, R7, 0x40, R186 ;  /* 0x0000004007067825 */ /* 0x000fc600078e02ba */
[----:B------:R-:W-:Y:S01]  /*dd70*/  LOP3.LUT R0, R3, R0, RZ, 0xfc, !PT ;  /* 0x0000000003007212 */ /* 0x000fe200078efcff */
[----:B------:R-:W-:Y:S01]  /*dd80*/  IMAD.IADD R13, R9, 0x1, R11 ;  /* 0x00000001090d7824 */ /* 0x000fe200078e020b */
        /* <DEDUP_REMOVED lines=13> */
[----:B------:R-:W-:Y:S02]  /*de60*/  LEA R10, P2, R4, UR8, 0x1 ;  /* 0x00000008040a7c11 */ /* 0x000fe4000f8408ff */
[----:B------:R-:W-:-:S04]  /*de70*/  IADD3 R5, R5, R11, RZ ;  /* 0x0000000b05057210 */ /* 0x000fc80007ffe0ff */
        /* <DEDUP_REMOVED lines=12> */
.L_x_1380:
[----:B------:R-:W-:Y:S05]  /*df40*/  BSYNC B0 ;  /* 0x0000000000007941 */ /* 0x000fea0003800000 */
.L_x_1379:
[----:B------:R-:W-:Y:S04]  /*df50*/  BSSY B0, `(.L_x_1374) ;  /* 0x000001e000007945 */ /* 0x000fe80003800000 */
[----:B------:R-:W-:Y:S05]  /*df60*/  @P0 BRA `(.L_x_1381) ;  /* 0x0000000000700947 */ /* 0x000fea0003800000 */
[----:B------:R-:W-:Y:S01]  /*df70*/  IADD3 R9, P0, R6, 0x20, RZ ;  /* 0x0000002006097810 */ /* 0x000fe20007f1e0ff */
[----:B------:R-:W-:Y:S01]  /*df80*/  ULDC.64 UR8, c[0x0][0xad8] ;  /* 0x0002b60000087ab9 */ /* 0x000fe20000000a00 */
[----:B------:R-:W-:Y:S01]  /*df90*/  IMAD.MOV.U32 R4, RZ, RZ, R8 ;  /* 0x000000ffff047224 */ /* 0x000fe200078e0008 */
[----:B------:R-:W-:Y:S01]  /*dfa0*/  ISETP.GE.AND P1, PT, R14, UR7, PT ;  /* 0x000000070e007c0c */ /* 0x000fe2000bf26270 */
        /* <DEDUP_REMOVED lines=8> */
[----:B------:R-:W-:-:S03]  /*e030*/  LOP3.LUT P4, RZ, R3, 0x40, RZ, 0xc0, !PT ;  /* 0x0000004003ff7812 */ /* 0x000fc6000788c0ff */
[----:B------:R-:W-:Y:S01]  /*e040*/  IMAD R9, R9, UR9, R6 ;  /* 0x0000000909097c24 */ /* 0x000fe2000f8e0206 */
[----:B------:R-:W-:Y:S02]  /*e050*/  ULDC.64 UR8, c[0x0][0xa80] ;  /* 0x0002a00000087ab9 */ /* 0x000fe40000000a00 */
[----:B------:R-:W-:Y:S02]  /*e060*/  LEA R6, P3, R4, UR8, 0x1 ;  /* 0x0000000804067c11 */ /* 0x000fe4000f8608ff */
[----:B------:R-:W-:-:S04]  /*e070*/  IADD3 R5, R5, R9, RZ ;  /* 0x0000000905057210 */ /* 0x000fc80007ffe0ff */
        /* <DEDUP_REMOVED lines=11> */
.L_x_1381:
[----:B------:R-:W-:Y:S05]  /*e130*/  BSYNC B0 ;  /* 0x0000000000007941 */ /* 0x000fea0003800000 */
.L_x_1374:
[----:B------:R-:W3:Y:S02]  /*e140*/  LDC R0, c[0x0][0xda8] ;  /* 0x00036a00ff007b82 */ /* 0x000ee40000000800 */
[----:B---3--:R-:W-:-:S13]  /*e150*/  ISETP.LE.AND P0, PT, R0, UR4, PT ;  /* 0x0000000400007c0c */ /* 0x008fda000bf03270 */
[----:B------:R-:W-:Y:S05]  /*e160*/  @!P0 BRA `(.L_x_1382) ;  /* 0xffffff2c00588947 */ /* 0x000fea000383ffff */
[----:B------:R-:W-:Y:S05]  /*e170*/  EXIT ;  /* 0x000000000000794d */ /* 0x000fea0003800000 */
.L_x_1276:
[----:B------:R-:W-:-:S08]  /*e180*/  NOP ;  /* 0x0000000000007918 */ /* 0x000fd00000000000 */
[----:B------:R-:W1:-:S00]  /*e190*/  USETMAXREG.DEALLOC.CTAPOOL 0x18 ;  /* 0x00000018000079c8 */ /* 0x000e4000080e0500 */
[----:B-1----:R-:W-:-:S06]  /*e1a0*/  LOP3.LUT R0, R0, 0x3, RZ, 0xc0, !PT ;  /* 0x0000000300007812 */ /* 0x002fcc00078ec0ff */
[----:B------:R-:W1:Y:S02]  /*e1b0*/  SHFL.IDX PT, R0, R0, RZ, 0x1f ;  /* 0x00001fff00007589 */ /* 0x000e6400000e0000 */
[----:B-1----:R-:W-:-:S13]  /*e1c0*/  ISETP.NE.AND P0, PT, R0, RZ, PT ;  /* 0x000000ff0000720c */ /* 0x002fda0003f05270 */
[----:B------:R-:W-:Y:S05]  /*e1d0*/  @P0 EXIT ;  /* 0x000000000000094d */ /* 0x000fea0003800000 */
[----:B------:R-:W1:Y:S01]  /*e1e0*/  S2UR UR4, SR_CTAID.X ;  /* 0x00000000000479c3 */ /* 0x000e620000002500 */
[----:B------:R-:W-:Y:S01]  /*e1f0*/  UMOV UR45, URZ ;  /* 0x0000003f002d7c82 */ /* 0x000fe20008000000 */
[----:B------:R-:W-:Y:S02]  /*e200*/  IMAD.MOV.U32 R16, RZ, RZ, RZ ;  /* 0x000000ffff107224 */ /* 0x000fe400078e00ff */
[----:B------:R-:W-:-:S04]  /*e210*/  IMAD.MOV.U32 R17, RZ, RZ, 0x1 ;  /* 0x00000001ff117424 */ /* 0x000fc800078e00ff */
[----:B------:R-:W1:Y:S02]  /*e220*/  LDC R0, c[0x0][0xda8] ;  /* 0x00036a00ff007b82 */ /* 0x000e640000000800 */
[----:B-1----:R-:W-:-:S13]  /*e230*/  ISETP.LE.AND P0, PT, R0, UR4, PT ;  /* 0x0000000400007c0c */ /* 0x002fda000bf03270 */
[----:B------:R-:W-:Y:S05]  /*e240*/  @P0 BRA `(.L_x_1383) ;  /* 0x00000030001c0947 */ /* 0x000fea0003800000 */
[----:B------:R-:W-:Y:S01]  /*e250*/  LOP3.LUT R19, R19, 0x1f, RZ, 0xc0, !PT ;  /* 0x0000001f13137812 */ /* 0x000fe200078ec0ff */
[----:B------:R-:W-:Y:S01]  /*e260*/  IMAD.U32 R18, RZ, RZ, UR4 ;  /* 0x00000004ff127e24 */ /* 0x000fe2000f8e00ff */
[----:B------:R-:W-:Y:S01]  /*e270*/  MOV R17, 0x1 ;  /* 0x0000000100117802 */ /* 0x000fe20000000f00 */
[----:B------:R-:W-:Y:S01]  /*e280*/  IMAD.MOV.U32 R16, RZ, RZ, RZ ;  /* 0x000000ffff107224 */ /* 0x000fe200078e00ff */
[----:B------:R-:W-:Y:S01]  /*e290*/  ULDC UR44, c[0x0][0xc] ;  /* 0x00000300002c7ab9 */ /* 0x000fe20000000800 */
[----:B------:R-:W-:Y:S01]  /*e2a0*/  ULDC.64 UR46, c[0x0][0x198] ;  /* 0x00006600002e7ab9 */ /* 0x000fe20000000a00 */
[----:B------:R-:W-:-:S05]  /*e2b0*/  UMOV UR45, URZ ;  /* 0x0000003f002d7c82 */ /* 0x000fca0008000000 */
.L_x_1437:
[----:B------:R-:W-:Y:S01]  /*e2c0*/  ULDC UR10, c[0x0][0xdd0] ;  /* 0x00037400000a7ab9 */ /* 0x000fe20000000800 */
[----:B------:R-:W1:Y:S01]  /*e2d0*/  LDC R0, c[0x0][0xde8] ;  /* 0x00037a00ff007b82 */ /* 0x000e620000000800 */
[C---:B------:R-:W-:Y:S01]  /*e2e0*/  R2UR UR8, R18.reuse ;  /* 0x00000000120872ca */ /* 0x040fe200000e0000 */
[----:B------:R-:W-:Y:S01]  /*e2f0*/  UISETP.NE.AND UP0, UPT, UR10, 0x1, UPT ;  /* 0x000000010a00788c */ /* 0x000fe2000bf05270 */
[----:B------:R-:W-:-:S10]  /*e300*/  R2UR UR9, R18 ;  /* 0x00000000120972ca */ /* 0x000fd400000e0000 */
[----:B------:R-:W-:Y:S01]  /*e310*/  @UP0 ULDC UR6, c[0x0][0xdd4] ;  /* 0x0003750000060ab9 */ /* 0x000fe20000000800 */
[----:B------:R-:W-:Y:S01]  /*e320*/  @UP0 ULDC UR11, c[0x0][0xdd8] ;  /* 0x00037600000b0ab9 */ /* 0x000fe20000000800 */
[----:B------:R-:W-:-:S04]  /*e330*/  UIMAD.WIDE.U32 UR6, UR8, UR6, URZ ;  /* 0x00000006080672a5 */ /* 0x000fc8000f8e003f */
[----:B------:R-:W-:-:S04]  /*e340*/  @UP0 USHF.R.U32.HI UR8, URZ, UR11, UR7 ;  /* 0x0000000b3f080299 */ /* 0x000fc80008011607 */
[----:B------:R-:W-:Y:S02]  /*e350*/  UIADD3 UR6, -UR8, URZ, URZ ;  /* 0x0000003f08067290 */ /* 0x000fe4000fffe13f */
[----:B-1----:R-:W-:Y:S02]  /*e360*/  ISETP.LE.AND P0, PT, R0, UR8, PT ;  /* 0x0000000800007c0c */ /* 0x002fe4000bf03270 */
[----:B------:R-:W-:-:S11]  /*e370*/  UIMAD UR10, UR10, UR6, UR9 ;  /* 0x000000060a0a72a4 */ /* 0x000fd6000f8e0209 */
[----:B------:R-:W-:Y:S05]  /*e380*/  @!P0 BRA `(.L_x_1384) ;  /* 0x0000000000208947 */ /* 0x000fea0003800000 */
        /* <DEDUP_REMOVED lines=8> */
.L_x_1384:
[----:B------:R-:W-:Y:S01]  /*e410*/  ULDC UR11, c[0x0][0xdc4] ;  /* 0x00037100000b7ab9 */ /* 0x000fe20000000800 */
[----:B------:R-:W-:Y:S01]  /*e420*/  UMOV UR9, UR10 ;  /* 0x0000000a00097c82 */ /* 0x000fe20008000000 */
[----:B------:R-:W-:-:S11]  /*e430*/  UISETP.NE.AND UP0, UPT, UR11, 0x1, UPT ;  /* 0x000000010b00788c */ /* 0x000fd6000bf05270 */
[----:B------:R-:W-:Y:S02]  /*e440*/  @UP0 ULDC.64 UR12, c[0x0][0xdc8] ;  /* 0x00037200000c0ab9 */ /* 0x000fe40000000a00 */
[----:B------:R-:W-:-:S04]  /*e450*/  UIMAD.WIDE.U32 UR6, UR10, UR12, URZ ;  /* 0x0000000c0a0672a5 */ /* 0x000fc8000f8e003f */
[----:B------:R-:W-:-:S04]  /*e460*/  @UP0 USHF.R.U32.HI UR9, URZ, UR13, UR7 ;  /* 0x0000000d3f090299 */ /* 0x000fc80008011607 */
[----:B------:R-:W-:-:S12]  /*e470*/  UIMAD UR6, UR9, UR11, URZ ;  /* 0x0000000b090672a4 */ /* 0x000fd8000f8e023f */
.L_x_1385:
[----:B------:R-:W-:Y:S01]  /*e480*/  ULDC.64 UR12, c[0x0][0x3f8] ;  /* 0x0000fe00000c7ab9 */ /* 0x000fe20000000a00 */
[----:B------:R-:W-:Y:S02]  /*e490*/  UIADD3 UR10, UR10, -UR6, URZ ;  /* 0x800000060a0a7290 */ /* 0x000fe4000fffe03f */
[----:B------:R-:W-:Y:S02]  /*e4a0*/  UISETP.NE.U32.AND UP0, UPT, UR12, URZ, UPT ;  /* 0x0000003f0c00728c */ /* 0x000fe4000bf05070 */
[----:B------:R-:W-:Y:S01]  /*e4b0*/  ULOP3.LUT UR9, URZ, UR9, URZ, 0x33, !UPT ;  /* 0x000000093f097292 */ /* 0x000fe2000f8e333f */
[----:B------:R-:W-:Y:S01]  /*e4c0*/  ULDC UR12, c[0x0][0xdb8] ;  /* 0x00036e00000c7ab9 */ /* 0x000fe20000000800 */
[----:B------:R-:W-:Y:S01]  /*e4d0*/  ULDC.64 UR6, c[0x0][0x9e0] ;  /* 0x0002780000067ab9 */ /* 0x000fe20000000a00 */
[----:B------:R-:W-:Y:S01]  /*e4e0*/  UISETP.NE.AND UP1, UPT, UR12, 0x1, UPT ;  /* 0x000000010c00788c */ /* 0x000fe2000bf25270 */
[----:B------:R-:W-:Y:S01]  /*e4f0*/  ULDC UR11, c[0x0][0xdc4] ;  /* 0x00037100000b7ab9 */ /* 0x000fe20000000800 */
[----:B------:R-:W-:Y:S01]  /*e500*/  ULDC UR41, c[0x0][0xdac] ;  /* 0x00036b0000297ab9 */ /* 0x000fe20000000800 */
[----:B------:R-:W-:-:S02]  /*e510*/  UISETP.GE.AND UP2, UPT, UR7, 0x1, UPT ;  /* 0x000000010700788c */ /* 0x000fc4000bf46270 */
[----:B------:R-:W-:Y:S02]  /*e520*/  UIMAD UR11, UR8, UR11, UR10 ;  /* 0x0000000b080b72a4 */ /* 0x000fe4000f8e020a */
[----:B------:R-:W-:Y:S02]  /*e530*/  UIADD3 UR41, UR9, UR41, URZ ;  /* 0x0000002909297290 */ /* 0x000fe4000fffe03f */
[----:B------:R-:W-:Y:S01]  /*e540*/  UISETP.NE.AND.EX UP0, UPT, UR13, URZ, UPT, UP0 ;  /* 0x0000003f0d00728c */ /* 0x000fe2000bf05300 */
[----:B------:R-:W-:Y:S01]  /*e550*/  PLOP3.LUT P1, PT, PT, PT, UP2, 0x80, 0x0 ;  /* 0x000000000000781c */ /* 0x000fe20003f2f028 */
[----:B------:R-:W-:Y:S01]  /*e560*/  @UP1 ULDC UR8, c[0x0][0xdbc] ;  /* 0x00036f0000081ab9 */ /* 0x000fe20000000800 */
[----:B------:R-:W-:Y:S02]  /*e570*/  USHF.L.U32 UR41, UR41, 0x6, URZ ;  /* 0x0000000629297899 */ /* 0x000fe4000800063f */
[----:B------:R-:W-:Y:S01]  /*e580*/  UIMAD.WIDE.U32 UR8, UR11, UR8, URZ ;  /* 0x000000080b0872a5 */ /* 0x000fe2000f8e003f */
[----:B------:R-:W-:Y:S01]  /*e590*/  ULDC UR13, c[0x0][0x404] ;  /* 0x00010100000d7ab9 */ /* 0x000fe20000000800 */
[----:B------:R-:W-:Y:S01]  /*e5a0*/  ULDC UR14, c[0x0][0x288] ;  /* 0x0000a200000e7ab9 */ /* 0x000fe20000000800 */
[----:B------:R-:W-:Y:S01]  /*e5b0*/  @UP1 ULDC UR16, c[0x0][0xdc0] ;  /* 0x0003700000101ab9 */ /* 0x000fe20000000800 */
[----:B------:R-:W-:Y:S01]  /*e5c0*/  UMOV UR43, UR11 ;  /* 0x0000000b002b7c82 */ /* 0x000fe20008000000 */
[----:B------:R-:W-:-:S02]  /*e5d0*/  USEL UR13, UR13, 0x1, UP0 ;  /* 0x000000010d0d7887 */ /* 0x000fc40008000000 */
[----:B------:R-:W-:Y:S02]  /*e5e0*/  UIADD3 UR10, UR41, 0x40, -UR14 ;  /* 0x00000040290a7890 */ /* 0x000fe4000fffe80e */
[----:B------:R-:W-:Y:S01]  /*e5f0*/  @UP1 USHF.R.U32.HI UR43, URZ, UR16, UR9 ;  /* 0x000000103f2b1299 */ /* 0x000fe20008011609 */
[----:B------:R-:W-:Y:S02]  /*e600*/  ULDC UR15, c[0x0][0x2e0] ;  /* 0x0000b800000f7ab9 */ /* 0x000fe40000000800 */
[----:B------:R-:W-:Y:S02]  /*e610*/  UIMAD UR8, UR13, UR15, UR10 ;  /* 0x0000000f0d0872a4 */ /* 0x000fe4000f8e020a */
[----:B------:R-:W-:Y:S02]  /*e620*/  UIADD3 UR42, -UR43, URZ, URZ ;  /* 0x0000003f2b2a7290 */ /* 0x000fe4000fffe13f */
[----:B------:R-:W-:Y:S02]  /*e630*/  UIADD3 UR6, UR8, UR6, URZ ;  /* 0x0000000608067290 */ /* 0x000fe4000fffe03f */
[----:B------:R-:W-:Y:S01]  /*e640*/  UIMAD UR42, UR12, UR42, UR11 ;  /* 0x0000002a0c2a72a4 */ /* 0x000fe2000f8e020b */
[----:B------:R-:W-:Y:S11]  /*e650*/  @!P1 BRA `(.L_x_1386) ;  /* 0x0000000000449947 */ /* 0x000ff60003800000 */
        /* <DEDUP_REMOVED lines=10> */
.L_x_1387:
[----:B------:R-:W-:-:S11]  /*e700*/  UISETP.NE.AND UP0, UPT, UR7, 0x1, UPT ;  /* 0x000000010700788c */ /* 0x000fd6000bf05270 */
[----:B------:R-:W-:Y:S02]  /*e710*/  @UP0 ULDC.64 UR16, c[0x0][0x9e8] ;  /* 0x00027a0000100ab9 */ /* 0x000fe40000000a00 */
[----:B------:R-:W-:-:S04]  /*e720*/  UIMAD.WIDE.U32 UR8, UR10, UR16, URZ ;  /* 0x000000100a0872a5 */ /* 0x000fc8000f8e003f */
[----:B------:R-:W-:-:S12]  /*e730*/  @UP0 USHF.R.U32.HI UR10, URZ, UR17, UR9 ;  /* 0x000000113f0a0299 */ /* 0x000fd80008011609 */
.L_x_1388:
[----:B------:R-:W-:-:S04]  /*e740*/  UIMAD UR10, UR10, UR7, UR7 ;  /* 0x000000070a0a72a4 */ /* 0x000fc8000f8e0207 */
[----:B------:R-:W-:-:S04]  /*e750*/  UISETP.LT.AND UP0, UPT, UR6, UR10, UPT ;  /* 0x0000000a0600728c */ /* 0x000fc8000bf01270 */
[----:B------:R-:W-:-:S12]  /*e760*/  USEL UR6, UR6, UR10, UP0 ;  /* 0x0000000a06067287 */ /* 0x000fd80008000000 */
.L_x_1386:
[----:B------:R-:W-:Y:S02]  /*e770*/  UIMAD UR9, UR13, UR15, 0x3f ;  /* 0x0000003f0d0974a4 */ /* 0x000fe4000f8e020f */
[----:B------:R-:W-:Y:S02]  /*e780*/  UIADD3 UR6, UR6, 0x3f, URZ ;  /* 0x0000003f06067890 */ /* 0x000fe4000fffe03f */
[----:B------:R-:W-:Y:S02]  /*e790*/  USHF.R.S32.HI UR10, URZ, 0x1f, UR9 ;  /* 0x0000001f3f0a7899 */ /* 0x000fe40008011409 */
[----:B------:R-:W-:Y:S02]  /*e7a0*/  USHF.R.S32.HI UR8, URZ, 0x1f, UR6 ;  /* 0x0000001f3f087899 */ /* 0x000fe40008011406 */
[----:B------:R-:W-:Y:S02]  /*e7b0*/  ULEA.HI UR10, UR10, UR9, URZ, 0x6 ;  /* 0x000000090a0a7291 */ /* 0x000fe4000f8f303f */
[----:B------:R-:W-:-:S02]  /*e7c0*/  ULEA.HI UR8, UR8, UR6, URZ, 0x6 ;  /* 0x0000000608087291 */ /* 0x000fc4000f8f303f */
[----:B------:R-:W-:Y:S02]  /*e7d0*/  UIADD3 UR6, UR41, -UR14, URZ ;  /* 0x8000000e29067290 */ /* 0x000fe4000fffe03f */
[----:B------:R-:W-:Y:S02]  /*e7e0*/  USHF.R.S32.HI UR39, URZ, 0x6, UR10 ;  /* 0x000000063f277899 */ /* 0x000fe4000801140a */
[----:B------:R-:W-:Y:S02]  /*e7f0*/  USHF.R.S32.HI UR8, URZ, 0x6, UR8 ;  /* 0x000000063f087899 */ /* 0x000fe40008011408 */
[----:B------:R-:W-:Y:S02]  /*e800*/  UIMAD UR6, UR13, UR15, UR6 ;  /* 0x0000000f0d0672a4 */ /* 0x000fe4000f8e0206 */
[----:B------:R-:W-:Y:S01]  /*e810*/  UISETP.LT.AND UP0, UPT, UR39, UR8, UPT ;  /* 0x000000082700728c */ /* 0x000fe2000bf01270 */
[----:B------:R-:W-:Y:S02]  /*e820*/  ULDC UR10, c[0x0][0x9dc] ;  /* 0x00027700000a7ab9 */ /* 0x000fe40000000800 */
[----:B------:R-:W-:-:S02]  /*e830*/  UIADD3 UR10, UR6, -UR10, URZ ;  /* 0x8000000a060a7290 */ /* 0x000fc4000fffe03f */
[----:B------:R-:W-:Y:S01]  /*e840*/  USEL UR39, UR39, UR8, UP0 ;  /* 0x0000000827277287 */ /* 0x000fe20008000000 */
[----:B------:R-:W-:Y:S11]  /*e850*/  @!P1 BRA `(.L_x_1389) ;  /* 0x0000000000449947 */ /* 0x000ff60003800000 */
        /* <DEDUP_REMOVED lines=10> */
.L_x_1390:
[----:B------:R-:W-:-:S11]  /*e900*/  UISETP.NE.AND UP0, UPT, UR7, 0x1, UPT ;  /* 0x000000010700788c */ /* 0x000fd6000bf05270 */
[----:B------:R-:W-:Y:S02]  /*e910*/  @UP0 ULDC.64 UR12, c[0x0][0x9e8] ;  /* 0x00027a00000c0ab9 */ /* 0x000fe40000000a00 */
[----:B------:R-:W-:-:S04]  /*e920*/  UIMAD.WIDE.U32 UR8, UR6, UR12, URZ ;  /* 0x0000000c060872a5 */ /* 0x000fc8000f8e003f */
[----:B------:R-:W-:-:S12]  /*e930*/  @UP0 USHF.R.U32.HI UR6, URZ, UR13, UR9 ;  /* 0x0000000d3f060299 */ /* 0x000fd80008011609 */
.L_x_1391:
[----:B------:R-:W-:-:S04]  /*e940*/  UIMAD UR6, UR6, UR7, URZ ;  /* 0x00000007060672a4 */ /* 0x000fc8000f8e023f */
[----:B------:R-:W-:-:S04]  /*e950*/  UISETP.LT.AND UP0, UPT, UR10, UR6, UPT ;  /* 0x000000060a00728c */ /* 0x000fc8000bf01270 */
[----:B------:R-:W-:-:S12]  /*e960*/  USEL UR10, UR10, UR6, !UP0 ;  /* 0x000000060a0a7287 */ /* 0x000fd8000c000000 */
.L_x_1389:
[----:B------:R-:W-:Y:S01]  /*e970*/  USHF.R.S32.HI UR6, URZ, 0x1f, UR10 ;  /* 0x0000001f3f067899 */ /* 0x000fe2000801140a */
[----:B------:R-:W-:Y:S03]  /*e980*/  BSSY B6, `(.L_x_1392) ;  /* 0x0000284000067945 */ /* 0x000fe60003800000 */
[----:B------:R-:W-:-:S04]  /*e990*/  ULEA.HI UR6, UR6, UR10, URZ, 0x6 ;  /* 0x0000000a06067291 */ /* 0x000fc8000f8f303f */
[----:B------:R-:W-:-:S04]  /*e9a0*/  USHF.R.S32.HI UR6, URZ, 0x6, UR6 ;  /* 0x000000063f067899 */ /* 0x000fc80008011406 */
[----:B------:R-:W-:-:S04]  /*e9b0*/  UISETP.LT.AND UP0, UPT, URZ, UR6, UPT ;  /* 0x000000063f00728c */ /* 0x000fc8000bf01270 */
[----:B------:R-:W-:-:S04]  /*e9c0*/  USEL UR38, URZ, UR6, !UP0 ;  /* 0x000000063f267287 */ /* 0x000fc8000c000000 */
[----:B------:R-:W-:-:S06]  /*e9d0*/  UISETP.GT.AND UP0, UPT, UR39, UR38, UPT ;  /* 0x000000262700728c */ /* 0x000fcc000bf04270 */
[----:B------:R-:W-:-:S13]  /*e9e0*/  PLOP3.LUT P0, PT, PT, PT, UP0, 0x80, 0x0 ;  /* 0x000000000000781c */ /* 0x000fda0003f0f008 */
[----:B------:R-:W-:Y:S05]  /*e9f0*/  @P0 BRA `(.L_x_1393) ;  /* 0x0000000000400947 */ /* 0x000fea0003800000 */
[----:B------:R-:W-:Y:S01]  /*ea00*/  ISETP.NE.AND P0, PT, R19, RZ, PT ;  /* 0x000000ff1300720c */ /* 0x000fe20003f05270 */
[----:B------:R-:W-:-:S12]  /*ea10*/  IMAD.MOV.U32 R13, RZ, RZ, R18 ;  /* 0x000000ffff0d7224 */ /* 0x000fd800078e0012 */
[----:B------:R-:W-:Y:S05]  /*ea20*/  @P0 BRA `(.L_x_1394) ;  /* 0x0000002400e40947 */ /* 0x000fea0003800000 */
[----:B------:R-:W1:Y:S01]  /*ea30*/  S2R R5, SR_LANEID ;  /* 0x0000000000057919 */ /* 0x000e620000000000 */
[----:B------:R-:W-:Y:S01]  /*ea40*/  VOTEU.ANY UR6, UPT, PT ;  /* 0x0000000000067886 */ /* 0x000fe200038e0100 */
[----:B------:R-:W2:Y:S01]  /*ea50*/  LDC.64 R2, c[0x0][0xdf0] ;  /* 0x00037c00ff027b82 */ /* 0x000ea20000000a00 */
[----:B------:R-:W1:Y:S02]  /*ea60*/  FLO.U32 R0, UR6 ;  /* 0x0000000600007d00 */ /* 0x000e6400080e0000 */
[----:B-1----:R-:W-:-:S06]  /*ea70*/  ISETP.EQ.U32.AND P0, PT, R0, R5, PT ;  /* 0x000000050000720c */ /* 0x002fcc0003f02070 */
[----:B------:R-:W2:Y:S07]  /*ea80*/  POPC R5, UR6 ;  /* 0x0000000600057d09 */ /* 0x000eae0008000000 */
[----:B--2---:R-:W2:Y:S01]  /*ea90*/  @P0 ATOMG.E.ADD.STRONG.GPU PT, R3, desc[UR50][R2.64], R5 ;  /* 0x00000005020309a8 */ /* 0x004ea200081ee1f2 */
[----:B------:R-:W1:Y:S02]  /*eaa0*/  S2R R4, SR_LTMASK ;  /* 0x0000000000047919 */ /* 0x000e640000003900 */
[----:B-1----:R-:W-:-:S04]  /*eab0*/  LOP3.LUT R4, R4, UR6, RZ, 0xc0, !PT ;  /* 0x0000000604047c12 */ /* 0x002fc8000f8ec0ff */
[----:B------:R-:W1:Y:S01]  /*eac0*/  POPC R13, R4 ;  /* 0x00000004000d7309 */ /* 0x000e620000000000 */
[----:B--2---:R-:W1:Y:S02]  /*ead0*/  SHFL.IDX PT, R0, R3, R0, 0x1f ;  /* 0x00001f0003007589 */ /* 0x004e6400000e0000 */
[----:B-1----:R-:W-:Y:S01]  /*eae0*/  IADD3 R13, R0, UR44, R13 ;  /* 0x0000002c000d7c10 */ /* 0x002fe2000fffe00d */
[----:B------:R-:W-:Y:S06]  /*eaf0*/  BRA `(.L_x_1394) ;  /* 0x0000002400b07947 */ /* 0x000fec0003800000 */
.L_x_1393:
[----:B------:R-:W1:Y:S01]  /*eb00*/  S2UR UR4, SR_CgaCtaId ;  /* 0x00000000000479c3 */ /* 0x000e620000008800 */
[----:B------:R-:W-:Y:S02]  /*eb10*/  UMOV UR37, 0x400 ;  /* 0x0000040000257882 */ /* 0x000fe40000000000 */
[----:B-1----:R-:W-:-:S04]  /*eb20*/  ULEA UR37, UR4, UR37, 0x18 ;  /* 0x0000002504257291 */ /* 0x002fc8000f8ec03f */
[----:B------:R-:W-:-:S04]  /*eb30*/  UIADD3 UR4, UR37, 0x22400, URZ ;  /* 0x0002240025047890 */ /* 0x000fc8000fffe03f */
[----:B------:R-:W-:-:S06]  /*eb40*/  ULOP3.LUT UP0, URZ, UR4, 0x3ff, URZ, 0xc0, !UPT ;  /* 0x000003ff043f7892 */ /* 0x000fcc000f80c03f */
[----:B------:R-:W-:-:S13]  /*eb50*/  PLOP3.LUT P0, PT, PT, PT, UP0, 0x80, 0x0 ;  /* 0x000000000000781c */ /* 0x000fda0003f0f008 */
[----:B------:R-:W-:Y:S05]  /*eb60*/  @!P0 BRA `(.L_x_1395) ;  /* 0x0000000000408947 */ /* 0x000fea0003800000 */
        /* <DEDUP_REMOVED lines=9> */
[----:B------:R-:W-:Y:S02]  /*ec00*/  IMAD.U32 R7, RZ, RZ, UR9 ;  /* 0x00000009ff077e24 */ /* 0x000fe4000f8e00ff */
[----:B------:R-:W-:-:S02]  /*ec10*/  IMAD.U32 R10, RZ, RZ, UR4 ;  /* 0x00000004ff0a7e24 */ /* 0x000fc4000f8e00ff */
[----:B------:R-:W-:Y:S02]  /*ec20*/  IMAD.MOV.U32 R8, RZ, RZ, 0x70 ;  /* 0x00000070ff087424 */ /* 0x000fe400078e00ff */
[----:B------:R-:W-:Y:S02]  /*ec30*/  IMAD.MOV.U32 R12, RZ, RZ, 0x1 ;  /* 0x00000001ff0c7424 */ /* 0x000fe400078e00ff */
[----:B------:R-:W-:-:S07]  /*ec40*/  IMAD.MOV.U32 R13, RZ, RZ, RZ ;  /* 0x000000ffff0d7224 */ /* 0x000fce00078e00ff */
[----:B------:R-:W-:-:S07]  /*ec50*/  LEPC R20, `(.L_x_1395) ;  /* 0x000000001014794e */ /* 0x000fce0000000000 */
[----:B-1----:R-:W-:Y:S05]  /*ec60*/  CALL.ABS.NOINC R2 ;  /* 0x0000000002007343 */ /* 0x002fea0003c00000 */
.L_x_1395:
        /* <DEDUP_REMOVED lines=13> */
[----:B------:R-:W-:Y:S01]  /*ed40*/  MOV R13, RZ ;  /* 0x000000ff000d7202 */ /* 0x000fe20000000f00 */
[----:B------:R-:W-:-:S02]  /*ed50*/  IMAD.U32 R7, RZ, RZ, UR9 ;  /* 0x00000009ff077e24 */ /* 0x000fc4000f8e00ff */
[----:B------:R-:W-:Y:S02]  /*ed60*/  IMAD.U32 R11, RZ, RZ, UR5 ;  /* 0x00000005ff0b7e24 */ /* 0x000fe4000f8e00ff */
[----:B------:R-:W-:Y:S02]  /*ed70*/  IMAD.MOV.U32 R8, RZ, RZ, 0x70 ;  /* 0x00000070ff087424 */ /* 0x000fe400078e00ff */
[----:B-1----:R-:W-:-:S07]  /*ed80*/  IMAD.MOV.U32 R12, RZ, RZ, 0x1 ;  /* 0x00000001ff0c7424 */ /* 0x002fce00078e00ff */
[----:B------:R-:W-:-:S07]  /*ed90*/  LEPC R20, `(.L_x_1397) ;  /* 0x000000001014794e */ /* 0x000fce0000000000 */
[----:B--2---:R-:W-:Y:S05]  /*eda0*/  CALL.ABS.NOINC R2 ;  /* 0x0000000002007343 */ /* 0x004fea0003c00000 */
.L_x_1397:
        /* <DEDUP_REMOVED lines=15> */
[----:B-1----:R-:W-:Y:S05]  /*eea0*/  CALL.ABS.NOINC R2 ;  /* 0x0000000002007343 */ /* 0x002fea0003c00000 */
.L_x_1396:
[----:B------:R-:W-:Y:S01]  /*eeb0*/  ULDC.64 UR4, c[0x0][0x9f8] ;  /* 0x00027e0000047ab9 */ /* 0x000fe20000000a00 */
[----:B------:R-:W-:Y:S01]  /*eec0*/  IMAD.U32 R5, RZ, RZ, UR43 ;  /* 0x0000002bff057e24 */ /* 0x000fe2000f8e00ff */
[----:B------:R-:W-:Y:S01]  /*eed0*/  ISETP.NE.U32.AND P0, PT, RZ, UR4, PT ;  /* 0x00000004ff007c0c */ /* 0x000fe2000bf05070 */
[----:B------:R-:W-:Y:S01]  /*eee0*/  IMAD.U32 R6, RZ, RZ, UR43 ;  /* 0x0000002bff067e24 */ /* 0x000fe2000f8e00ff */
[----:B------:R-:W1:Y:S02]  /*eef0*/  LDC R0, c[0x0][0x428] ;  /* 0x00010a00ff007b82 */ /* 0x000e640000000800 */
[----:B------:R-:W-:-:S13]  /*ef00*/  ISETP.NE.AND.EX P0, PT, RZ, UR5, PT, P0 ;  /* 0x00000005ff007c0c */ /* 0x000fda000bf05300 */
[----:B------:R-:W2:Y:S02]  /*ef10*/  @P0 LDC.64 R2, c[0x0][0x9f8] ;  /* 0x00027e00ff020b82 */ /* 0x000ea40000000a00 */
[----:B--2---:R-:W-:-:S05]  /*ef20*/  @P0 IMAD.WIDE R2, R5, 0x4, R2 ;  /* 0x0000000405020825 */ /* 0x004fca00078e0202 */
[----:B------:R2:W3:Y:S01]  /*ef30*/  @P0 LDG.E R6, desc[UR50][R2.64] ;  /* 0x0000003202060981 */ /* 0x0004e2000c1e1900 */
[----:B-1----:R-:W-:Y:S01]  /*ef40*/  ISETP.NE.AND P0, PT, R0, 0x1, PT ;  /* 0x000000010000780c */ /* 0x002fe20003f05270 */
[----:B------:R-:W-:Y:S01]  /*ef50*/  UMOV UR40, URZ ;  /* 0x0000003f00287c82 */ /* 0x000fe20008000000 */
[----:B------:R-:W-:Y:S01]  /*ef60*/  ISETP.NE.AND P1, PT, R19, RZ, PT ;  /* 0x000000ff1300720c */ /* 0x000fe20003f25270 */
[----:B------:R-:W-:Y:S01]  /*ef70*/  UMOV UR6, 0xffffffff ;  /* 0xffffffff00067882 */ /* 0x000fe20000000000 */
[----:B------:R-:W-:Y:S01]  /*ef80*/  MOV R0, UR42 ;  /* 0x0000002a00007c02 */ /* 0x000fe20008000f00 */
[----:B------:R-:W-:Y:S01]  /*ef90*/  IMAD.U32 R10, RZ, RZ, UR39 ;  /* 0x00000027ff0a7e24 */ /* 0x000fe2000f8e00ff */
[----:B--2---:R-:W1:Y:S03]  /*efa0*/  LDC.64 R2, c[0x0][0x3f8] ;  /* 0x0000fe00ff027b82 */ /* 0x004e660000000a00 */
[----:B------:R-:W-:-:S06]  /*efb0*/  VIADD R10, R10, 0xffffffff ;  /* 0xffffffff0a0a7836 */ /* 0x000fcc0000000000 */
[----:B------:R-:W-:Y:S01]  /*efc0*/  VOTEU.ALL UP1, P1 ;  /* 0x00000000003f7886 */ /* 0x000fe20000820000 */
[----:B------:R-:W2:Y:S04]  /*efd0*/  @P0 LDC R4, c[0x0][0x42c] ;  /* 0x00010b00ff040b82 */ /* 0x000ea80000000800 */
[----:B------:R-:W-:-:S04]  /*efe0*/  @!UP1 UIADD3 UR4, UP0, UR46, 0x270, URZ ;  /* 0x000002702e049890 */ /* 0x000fc8000ff1e03f */
[----:B------:R-:W-:Y:S01]  /*eff0*/  @!UP1 UIADD3.X UR5, URZ, UR47, URZ, UP0, !UPT ;  /* 0x0000002f3f059290 */ /* 0x000fe200087fe43f */
[----:B------:R-:W4:Y:S08]  /*f000*/  @P0 LDC R5, c[0x0][0x430] ;  /* 0x00010c00ff050b82 */ /* 0x000f300000000800 */
[----:B------:R1:W-:Y:S01]  /*f010*/  @!UP1 UTMAPF.L2.4D [UR40], [UR4] ;  /* 0x00000028040095b8 */ /* 0x0003e20008018000 */
[----:B--2---:R-:W-:-:S05]  /*f020*/  @P0 IMAD.HI.U32 R4, R4, UR42, RZ ;  /* 0x0000002a04040c27 */ /* 0x004fca000f8e00ff */
[----:B----4-:R-:W-:Y:S02]  /*f030*/  @P0 SHF.R.U32.HI R0, RZ, R5, R4 ;  /* 0x00000005ff000219 */ /* 0x010fe40000011604 */
[----:B-1----:R-:W-:-:S04]  /*f040*/  ISETP.NE.U32.AND P0, PT, R2, RZ, PT ;  /* 0x000000ff0200720c */ /* 0x002fc80003f05070 */
[----:B------:R-:W-:-:S04]  /*f050*/  ISETP.NE.AND.EX P0, PT, R3, RZ, PT, P0 ;  /* 0x000000ff0300720c */ /* 0x000fc80003f05300 */
[----:B---3--:R-:W-:Y:S01]  /*f060*/  SEL R4, R6, RZ, !P0 ;  /* 0x000000ff06047207 */ /* 0x008fe20004000000 */
[----:B------:R-:W-:Y:S08]  /*f070*/  BRA.DIV UR6, `(.L_x_1398) ;  /* 0x0000002a06547947 */ /* 0x000ff0000b800000 */
.L_x_1450:
[----:B------:R-:W-:Y:S01]  /*f080*/  UMOV UR4, 0xffffffff ;  /* 0xffffffff00047882 */ /* 0x000fe20000000000 */
[----:B------:R-:W-:Y:S02]  /*f090*/  SHF.R.S32.HI R7, RZ, 0x1f, R6 ;  /* 0x0000001fff077819 */ /* 0x000fe40000011406 */
[----:B------:R-:W-:Y:S05]  /*f0a0*/  BRA.DIV UR4, `(.L_x_1399) ;  /* 0x0000002a04747947 */ /* 0x000fea000b800000 */
[----:B------:R-:W-:-:S13]  /*f0b0*/  ELECT P6, URZ, PT ;  /* 0x00000000003f782f */ /* 0x000fda00038c0000 */
.L_x_1453:
[----:B------:R-:W-:Y:S05]  /*f0c0*/  @!P6 BRA `(.L_x_1400) ;  /* 0x0000000000c4e947 */ /* 0x000fea0003800000 */
[----:B------:R-:W-:Y:S01]  /*f0d0*/  IMAD.MOV.U32 R4, RZ, RZ, R6 ;  /* 0x000000ffff047224 */ /* 0x000fe200078e0006 */
[----:B------:R-:W-:Y:S06]  /*f0e0*/  @!P0 BRA `(.L_x_1401) ;  /* 0x0000000000488947 */ /* 0x000fec0003800000 */
[----:B------:R-:W1:Y:S01]  /*f0f0*/  LDC R11, c[0x0][0x41c] ;  /* 0x00010700ff0b7b82 */ /* 0x000e620000000800 */
[----:B------:R-:W-:Y:S01]  /*f100*/  MOV R12, R10 ;  /* 0x0000000a000c7202 */ /* 0x000fe20000000f00 */
[----:B------:R-:W-:Y:S02]  /*f110*/  ULDC.64 UR4, c[0x0][0x408] ;  /* 0x0001020000047ab9 */ /* 0x000fe40000000a00 */
        /* <DEDUP_REMOVED lines=11> */
[----:B------:R-:W-:-:S05]  /*f1d0*/  LEA.HI.X R9, R4, R3, R5, 0x2, P2 ;  /* 0x0000000304097211 */ /* 0x000fca00010f1405 */
[----:B------:R1:W5:Y:S01]  /*f1e0*/  LDG.E R4, desc[UR50][R8.64] ;  /* 0x0000003208047981 */ /* 0x000362000c1e1900 */
[----:B------:R-:W-:-:S04]  /*f1f0*/  IMAD.MOV R5, RZ, RZ, -R12 ;  /* 0x000000ffff057224 */ /* 0x000fc800078e0a0c */
[----:B------:R-:W-:-:S07]  /*f200*/  IMAD R10, R11, R5, R10 ;  /* 0x000000050b0a7224 */ /* 0x000fce00078e020a */
.L_x_1401:
[----:B-1----:R-:W-:Y:S01]  /*f210*/  LEA R8, R16, UR37, 0x3 ;  /* 0x0000002510087c11 */ /* 0x002fe2000f8e18ff */
[----:B------:R-:W1:Y:S01]  /*f220*/  S2R R9, SR_TID.X ;  /* 0x0000000000097919 */ /* 0x000e620000002100 */
[----:B------:R-:W-:-:S04]  /*f230*/  SHF.L.U32 R5, R17, 0x1f, RZ ;  /* 0x0000001f11057819 */ /* 0x000fc800000006ff */
[----:B------:R-:W2:Y:S01]  /*f240*/  SYNCS.PHASECHK.TRANS64.TRYWAIT P2, [R8+URZ+0x28c40], R5 ;  /* 0x028c4005080075a7 */ /* 0x000ea2000804017f */
[----:B-1----:R-:W-:-:S04]  /*f250*/  LOP3.LUT R9, R9, 0x7f, RZ, 0xc0, !PT ;  /* 0x0000007f09097812 */ /* 0x002fc800078ec0ff */
[----:B------:R-:W-:Y:S01]  /*f260*/  ISETP.NE.AND P3, PT, R9, RZ, PT ;  /* 0x000000ff0900720c */ /* 0x000fe20003f65270 */
[----:B--2---:R-:W-:-:S12]  /*f270*/  @!P2 BRA `(.L_x_1402) ;  /* 0x000000280020a947 */ /* 0x004fd80003800000 */
.L_x_1454:
[----:B------:R-:W-:Y:S05]  /*f280*/  @P3 BRA `(.L_x_1403) ;  /* 0x0000000000143947 */ /* 0x000fea0003800000 */
[----:B------:R-:W-:Y:S02]  /*f290*/  ISETP.NE.AND P2, PT, R19, RZ, PT ;  /* 0x000000ff1300720c */ /* 0x000fe40003f45270 */
[----:B-1----:R-:W-:-:S04]  /*f2a0*/  MOV R5, 0x2000 ;  /* 0x0000200000057802 */ /* 0x002fc80000000f00 */
[----:B------:R2:W-:Y:S07]  /*f2b0*/  SYNCS.ARRIVE.TRANS64 RZ, [R8+URZ+0x28c30], R5 ;  /* 0x028c300508ff79a7 */ /* 0x0005ee000800003f */
[----:B------:R-:W-:Y:S05]  /*f2c0*/  @!P2 BRA `(.L_x_1403) ;  /* 0x000000000004a947 */ /* 0x000fea0003800000 */
[----:B------:R-:W-:Y:S01]  /*f2d0*/  BPT.TRAP 0x1 ;  /* 0x000000040000795c */ /* 0x000fe20000300000 */
.L_x_1403:
        /* <DEDUP_REMOVED lines=8> */
[----:B-----5:R-:W-:Y:S01]  /*f360*/  R2UR UR13, R4 ;  /* 0x00000000040d72ca */ /* 0x020fe200000e0000 */
[----:B------:R-:W-:-:S04]  /*f370*/  UMOV UR10, URZ ;  /* 0x0000003f000a7c82 */ /* 0x000fc80008000000 */
[----:B------:R-:W-:Y:S02]  /*f380*/  ULEA UR8, UR8, UR37, 0xd ;  /* 0x0000002508087291 */ /* 0x000fe4000f8e683f */
[----:B------:R-:W-:Y:S02]  /*f390*/  UIADD3 UR9, UR9, 0x28c30, URZ ;  /* 0x00028c3009097890 */ /* 0x000fe4000fffe03f */
[----:B------:R-:W-:Y:S02]  /*f3a0*/  USHF.L.U32 UR11, UR11, 0x6, URZ ;  /* 0x000000060b0b7899 */ /* 0x000fe4000800063f */
[----:B------:R-:W-:-:S09]  /*f3b0*/  UIADD3 UR8, UR8, 0x22400, URZ ;  /* 0x0002240008087890 */ /* 0x000fd2000fffe03f */
[----:B------:R3:W-:Y:S02]  /*f3c0*/  UTMALDG.4D [UR8], [UR4], desc[UR6] ;  /* 0x00000608040075b4 */ /* 0x0007e40008019000 */
[----:B---3--:R-:W-:Y:S01]  /*f3d0*/  NOP ;  /* 0x0000000000007918 */ /* 0x008fe20000000000 */
.L_x_1400:
[----:B------:R-:W-:Y:S05]  /*f3e0*/  WARPSYNC.ALL ;  /* 0x0000000000007948 */ /* 0x000fea0003800000 */
[----:B------:R-:W-:Y:S01]  /*f3f0*/  BAR.SYNC.DEFER_BLOCKING 0x8, 0xa0 ;  /* 0x0202800000007b1d */ /* 0x000fe20000010000 */
[----:B------:R-:W-:Y:S01]  /*f400*/  ELECT P2, URZ, PT ;  /* 0x00000000003f782f */ /* 0x000fe20003840000 */
[----:B------:R-:W-:Y:S02]  /*f410*/  UIADD3 UR45, UR45, 0x1, URZ ;  /* 0x000000012d2d7890 */ /* 0x000fe4000fffe03f */
[----:B------:R-:W-:Y:S02]  /*f420*/  UIADD3 UR6, UP0, UR46, 0x270, URZ ;  /* 0x000002702e067890 */ /* 0x000fe4000ff1e03f */
[----:B------:R-:W-:-:S02]  /*f430*/  ULEA.HI UR4, UR45, UR45, URZ, 0x1 ;  /* 0x0000002d2d047291 */ /* 0x000fc4000f8f083f */
[----:B------:R-:W-:Y:S02]  /*f440*/  UIADD3 UR8, UR37, 0x20400, URZ ;  /* 0x0002040025087890 */ /* 0x000fe4000fffe03f */
[----:B------:R-:W-:Y:S02]  /*f450*/  ULOP3.LUT UR4, UR4, 0xfffffffe, URZ, 0xc0, !UPT ;  /* 0xfffffffe04047892 */ /* 0x000fe4000f8ec03f */
[----:B------:R-:W-:Y:S02]  /*f460*/  UIADD3 UR9, UR37, 0x28c00, URZ ;  /* 0x00028c0025097890 */ /* 0x000fe4000fffe03f */
[----:B-12---:R-:W-:Y:S01]  /*f470*/  @P2 IMAD.MOV.U32 R5, RZ, RZ, 0x2000 ;  /* 0x00002000ff052424 */ /* 0x006fe200078e00ff */
[----:B------:R-:W-:Y:S02]  /*f480*/  UIADD3 UR4, UR45, -UR4, URZ ;  /* 0x800000042d047290 */ /* 0x000fe4000fffe03f */
[----:B------:R-:W-:Y:S01]  /*f490*/  UIADD3.X UR7, URZ, UR47, URZ, UP0, !UPT ;  /* 0x0000002f3f077290 */ /* 0x000fe200087fe43f */
[----:B------:R-:W-:Y:S01]  /*f4a0*/  UMOV UR11, UR41 ;  /* 0x00000029000b7c82 */ /* 0x000fe20008000000 */
[----:B------:R-:W-:Y:S01]  /*f4b0*/  UMOV UR12, UR42 ;  /* 0x0000002a000c7c82 */ /* 0x000fe20008000000 */
[----:B------:R-:W-:Y:S01]  /*f4c0*/  UMOV UR13, UR43 ;  /* 0x0000002b000d7c82 */ /* 0x000fe20008000000 */
[----:B------:R-:W-:Y:S01]  /*f4d0*/  UMOV UR5, 0x12f00000 ;  /* 0x12f0000000057882 */ /* 0x000fe20000000000 */
[----:B------:R-:W-:Y:S01]  /*f4e0*/  UMOV UR10, URZ ;  /* 0x0000003f000a7c82 */ /* 0x000fe20008000000 */
[----:B------:R1:W-:Y:S02]  /*f4f0*/  @P2 SYNCS.ARRIVE.TRANS64 RZ, [UR37+0x28c00], R5 ;  /* 0x028c0005ffff29a7 */ /* 0x0003e40008000025 */
[----:B-1----:R-:W-:Y:S01]  /*f500*/  IMAD.U32 R5, RZ, RZ, UR4 ;  /* 0x00000004ff057e24 */ /* 0x002fe2000f8e00ff */
[----:B------:R-:W-:-:S02]  /*f510*/  UMOV UR4, 0x0 ;  /* 0x0000000000047882 */ /* 0x000fc40000000000 */
[----:B------:R1:W-:Y:S02]  /*f520*/  UTMALDG.4D [UR8], [UR6], desc[UR4] ;  /* 0x00000408060075b4 */ /* 0x0003e40008019000 */
[----:B------:R-:W-:-:S04]  /*f530*/  SHF.L.U32 R5, R5, 0x1f, RZ ;  /* 0x0000001f05057819 */ /* 0x000fc800000006ff */
[----:B------:R-:W2:Y:S02]  /*f540*/  SYNCS.PHASECHK.TRANS64.TRYWAIT P2, [UR37+0x28c20], R5 ;  /* 0x028c2005ff0075a7 */ /* 0x000ea40008040165 */
[----:B-12---:R-:W-:Y:S05]  /*f550*/  @!P2 BRA `(.L_x_1404) ;  /* 0x00000024007ca947 */ /* 0x006fea0003800000 */
.L_x_1455:
[----:B------:R-:W-:Y:S01]  /*f560*/  ULDC.64 UR4, c[0x0][0x408] ;  /* 0x0001020000047ab9 */ /* 0x000fe20000000a00 */
[----:B------:R-:W-:Y:S04]  /*f570*/  BSSY B0, `(.L_x_1405) ;  /* 0x0000042000007945 */ /* 0x000fe80003800000 */
[----:B------:R-:W-:Y:S05]  /*f580*/  @!P6 BRA `(.L_x_1406) ;  /* 0x000000040000e947 */ /* 0x000fea0003800000 */
[----:B-1----:R-:W-:Y:S01]  /*f590*/  LEA R8, R16, UR37, 0x3 ;  /* 0x0000002510087c11 */ /* 0x002fe2000f8e18ff */
[----:B------:R-:W1:Y:S01]  /*f5a0*/  S2R R9, SR_TID.X ;  /* 0x0000000000097919 */ /* 0x000e620000002100 */
[----:B------:R-:W-:-:S04]  /*f5b0*/  SHF.L.U32 R5, R17, 0x1f, RZ ;  /* 0x0000001f11057819 */ /* 0x000fc800000006ff */
[----:B------:R-:W2:Y:S01]  /*f5c0*/  SYNCS.PHASECHK.TRANS64.TRYWAIT P2, [R8+URZ+0x28c60], R5 ;  /* 0x028c6005080075a7 */ /* 0x000ea2000804017f */
[----:B-1----:R-:W-:-:S04]  /*f5d0*/  LOP3.LUT R9, R9, 0x7f, RZ, 0xc0, !PT ;  /* 0x0000007f09097812 */ /* 0x002fc800078ec0ff */
[----:B------:R-:W-:Y:S01]  /*f5e0*/  ISETP.NE.AND P3, PT, R9, RZ, PT ;  /* 0x000000ff0900720c */ /* 0x000fe20003f65270 */
[----:B--2---:R-:W-:-:S12]  /*f5f0*/  @!P2 BRA `(.L_x_1407) ;  /* 0x00000024006ca947 */ /* 0x004fd80003800000 */
.L_x_1456:
[----:B------:R-:W-:Y:S05]  /*f600*/  @P3 BRA `(.L_x_1408) ;  /* 0x0000000000143947 */ /* 0x000fea0003800000 */
[----:B------:R-:W-:Y:S01]  /*f610*/  ISETP.NE.AND P2, PT, R19, RZ, PT ;  /* 0x000000ff1300720c */ /* 0x000fe20003f45270 */
[----:B-1----:R-:W-:-:S04]  /*f620*/  IMAD.MOV.U32 R5, RZ, RZ, 0x10000 ;  /* 0x00010000ff057424 */ /* 0x002fc800078e00ff */
[----:B------:R2:W-:Y:S08]  /*f630*/  SYNCS.ARRIVE.TRANS64 RZ, [R8+URZ+0x28c50], R5 ;  /* 0x028c500508ff79a7 */ /* 0x0005f0000800003f */
[----:B------:R-:W-:Y:S05]  /*f640*/  @!P2 BRA `(.L_x_1408) ;  /* 0x000000000004a947 */ /* 0x000fea0003800000 */
[----:B------:R-:W-:Y:S01]  /*f650*/  BPT.TRAP 0x1 ;  /* 0x000000040000795c */ /* 0x000fe20000300000 */
.L_x_1408:
        /* <DEDUP_REMOVED lines=13> */
[----:B------:R-:W-:-:S02]  /*f730*/  ULEA UR16, UR16, UR37, 0x10 ;  /* 0x0000002510107291 */ /* 0x000fc4000f8e803f */
[----:B------:R-:W-:Y:S02]  /*f740*/  USHF.L.U32 UR11, UR11, 0x6, URZ ;  /* 0x000000060b0b7899 */ /* 0x000fe4000800063f */
[----:B------:R-:W-:Y:S02]  /*f750*/  UIADD3 UR9, UR9, 0x28c50, URZ ;  /* 0x00028c5009097890 */ /* 0x000fe4000fffe03f */
[----:B------:R-:W-:Y:S02]  /*f760*/  UIADD3 UR8, UR16, 0x400, URZ ;  /* 0x0000040010087890 */ /* 0x000fe4000fffe03f */
[----:B------:R-:W-:Y:S02]  /*f770*/  UIADD3 UR17, UR16, 0x2400, URZ ;  /* 0x0000240010117890 */ /* 0x000fe4000fffe03f */
[----:B------:R-:W-:Y:S02]  /*f780*/  UIADD3 UR19, UR16, 0x4400, URZ ;  /* 0x0000440010137890 */ /* 0x000fe4000fffe03f */
[----:B------:R-:W-:Y:S01]  /*f790*/  UIADD3 UR21, UR16, 0x6400, URZ ;  /* 0x0000640010157890 */ /* 0x000fe2000fffe03f */
[----:B------:R-:W-:-:S02]  /*f7a0*/  UMOV UR23, 0x100 ;  /* 0x0000010000177882 */ /* 0x000fc40000000000 */
[----:B------:R3:W-:Y:S01]  /*f7b0*/  UTMALDG.4D [UR8], [UR14], desc[UR6] ;  /* 0x000006080e0075b4 */ /* 0x0007e20008019000 */
[----:B------:R-:W-:Y:S01]  /*f7c0*/  UMOV UR24, 0x140 ;  /* 0x0000014000187882 */ /* 0x000fe20000000000 */
[----:B---3--:R-:W-:Y:S01]  /*f7d0*/  UMOV UR8, UR17 ;  /* 0x0000001100087c82 */ /* 0x008fe20008000000 */
[----:B------:R-:W-:Y:S01]  /*f7e0*/  UMOV UR10, UR18 ;  /* 0x00000012000a7c82 */ /* 0x000fe20008000000 */
[----:B------:R-:W-:Y:S01]  /*f7f0*/  UIADD3 UR17, UR16, 0x8400, URZ ;  /* 0x0000840010117890 */ /* 0x000fe2000fffe03f */
[----:B------:R3:W-:Y:S01]  /*f800*/  UTMALDG.4D [UR8], [UR14], desc[UR6] ;  /* 0x000006080e0075b4 */ /* 0x0007e20008019000 */
[----:B------:R-:W-:Y:S01]  /*f810*/  UIADD3 UR18, UR16, 0xa400, URZ ;  /* 0x0000a40010127890 */ /* 0x000fe2000fffe03f */
[----:B---3--:R-:W-:Y:S01]  /*f820*/  UMOV UR8, UR19 ;  /* 0x0000001300087c82 */ /* 0x008fe20008000000 */
[----:B------:R-:W-:Y:S01]  /*f830*/  UMOV UR10, UR20 ;  /* 0x00000014000a7c82 */ /* 0x000fe20008000000 */
[----:B------:R-:W-:Y:S01]  /*f840*/  UIADD3 UR19, UR16, 0xc400, URZ ;  /* 0x0000c40010137890 */ /* 0x000fe2000fffe03f */
[----:B------:R3:W-:Y:S02]  /*f850*/  UTMALDG.4D [UR8], [UR14], desc[UR6] ;  /* 0x000006080e0075b4 */ /* 0x0007e40008019000 */
[----:B---3--:R-:W-:Y:S01]  /*f860*/  UMOV UR8, UR21 ;  /* 0x0000001500087c82 */ /* 0x008fe20008000000 */
[----:B------:R-:W-:-:S02]  /*f870*/  UMOV UR10, UR22 ;  /* 0x00000016000a7c82 */ /* 0x000fc40008000000 */
[----:B------:R3:W-:Y:S02]  /*f880*/  UTMALDG.4D [UR8], [UR14], desc[UR6] ;  /* 0x000006080e0075b4 */ /* 0x0007e40008019000 */
[----:B---3--:R-:W-:Y:S01]  /*f890*/  UMOV UR8, UR17 ;  /* 0x0000001100087c82 */ /* 0x008fe20008000000 */
[----:B------:R-:W-:Y:S01]  /*f8a0*/  UMOV UR10, UR23 ;  /* 0x00000017000a7c82 */ /* 0x000fe20008000000 */
[----:B------:R-:W-:Y:S01]  /*f8b0*/  UIADD3 UR17, UR16, 0xe400, URZ ;  /* 0x0000e40010117890 */ /* 0x000fe2000fffe03f */
[----:B------:R3:W-:Y:S02]  /*f8c0*/  UTMALDG.4D [UR8], [UR14], desc[UR6] ;  /* 0x000006080e0075b4 */ /* 0x0007e40008019000 */
[----:B------:R-:W-:Y:S01]  /*f8d0*/  UMOV UR16, 0x180 ;  /* 0x0000018000107882 */ /* 0x000fe20000000000 */
[----:B---3--:R-:W-:Y:S01]  /*f8e0*/  UMOV UR8, UR18 ;  /* 0x0000001200087c82 */ /* 0x008fe20008000000 */
[----:B------:R-:W-:Y:S02]  /*f8f0*/  UMOV UR10, UR24 ;  /* 0x00000018000a7c82 */ /* 0x000fe40008000000 */
[----:B------:R3:W-:Y:S02]  /*f900*/  UTMALDG.4D [UR8], [UR14], desc[UR6] ;  /* 0x000006080e0075b4 */ /* 0x0007e40008019000 */
[----:B---3--:R-:W-:Y:S01]  /*f910*/  UMOV UR8, UR19 ;  /* 0x0000001300087c82 */ /* 0x008fe20008000000 */
[----:B------:R-:W-:Y:S01]  /*f920*/  UMOV UR10, UR16 ;  /* 0x00000010000a7c82 */ /* 0x000fe20008000000 */
[----:B------:R-:W-:Y:S01]  /*f930*/  UMOV UR16, 0x1c0 ;  /* 0x000001c000107882 */ /* 0x000fe20000000000 */
[----:B------:R3:W-:Y:S02]  /*f940*/  UTMALDG.4D [UR8], [UR14], desc[UR6] ;  /* 0x000006080e0075b4 */ /* 0x0007e40008019000 */
[----:B---3--:R-:W-:Y:S01]  /*f950*/  UMOV UR8, UR17 ;  /* 0x0000001100087c82 */ /* 0x008fe20008000000 */
[----:B------:R-:W-:-:S02]  /*f960*/  UMOV UR10, UR16 ;  /* 0x00000010000a7c82 */ /* 0x000fc40008000000 */
[----:B------:R3:W-:Y:S02]  /*f970*/  UTMALDG.4D [UR8], [UR14], desc[UR6] ;  /* 0x000006080e0075b4 */ /* 0x0007e40008019000 */
[----:B---3--:R-:W-:Y:S01]  /*f980*/  NOP ;  /* 0x0000000000007918 */ /* 0x008fe20000000000 */
.L_x_1406:
[----:B------:R-:W-:Y:S05]  /*f990*/  BSYNC B0 ;  /* 0x0000000000007941 */ /* 0x000fea0003800000 */
.L_x_1405:
[----:B------:R-:W-:-:S04]  /*f9a0*/  UIADD3 UR6, UR39, -0x2, URZ ;  /* 0xfffffffe27067890 */ /* 0x000fc8000fffe03f */
[----:B------:R-:W-:-:S06]  /*f9b0*/  UISETP.GE.AND UP0, UPT, UR6, UR38, UPT ;  /* 0x000000260600728c */ /* 0x000fcc000bf06270 */
[----:B------:R-:W-:-:S13]  /*f9c0*/  PLOP3.LUT P2, PT, PT, PT, UP0, 0x80, 0x0 ;  /* 0x000000000000781c */ /* 0x000fda0003f4f008 */
[----:B------:R-:W-:Y:S05]  /*f9d0*/  @!P2 BRA `(.L_x_1409) ;  /* 0x0000001400a4a947 */ /* 0x000fea0003800000 */
[----:B------:R-:W-:Y:S02]  /*f9e0*/  LOP3.LUT R9, RZ, UR38, RZ, 0x33, !PT ;  /* 0x00000026ff097c12 */ /* 0x000fe4000f8e33ff */
[----:B-12---:R-:W-:-:S04]  /*f9f0*/  IADD3 R8, RZ, -UR39, RZ ;  /* 0x80000027ff087c10 */ /* 0x006fc8000fffe0ff */
[----:B------:R-:W-:Y:S01]  /*fa00*/  VIADDMNMX R9, R8, 0x1, R9, !PT ;  /* 0x0000000108097846 */ /* 0x000fe20007800109 */
[----:B------:R-:W-:-:S04]  /*fa10*/  IMAD.U32 R8, RZ, RZ, UR6 ;  /* 0x00000006ff087e24 */ /* 0x000fc8000f8e00ff */
[----:B------:R-:W-:-:S05]  /*fa20*/  VIADD R5, R9, UR39 ;  /* 0x0000002709057c36 */ /* 0x000fca0008000000 */
[----:B------:R-:W-:-:S04]  /*fa30*/  LOP3.LUT R5, R5, 0x1, RZ, 0xc0, !PT ;  /* 0x0000000105057812 */ /* 0x000fc800078ec0ff */
[----:B------:R-:W-:-:S13]  /*fa40*/  ISETP.NE.U32.AND P2, PT, R5, 0x1, PT ;  /* 0x000000010500780c */ /* 0x000fda0003f45070 */
[----:B------:R-:W-:Y:S05]  /*fa50*/  @P2 BRA `(.L_x_1410) ;  /* 0x0000000400cc2947 */ /* 0x000fea0003800000 */
[----:B------:R-:W-:Y:S01]  /*fa60*/  VIADD R16, R16, 0x1 ;  /* 0x0000000110107836 */ /* 0x000fe20000000000 */
[----:B------:R-:W-:Y:S04]  /*fa70*/  BSSY B0, `(.L_x_1411) ;  /* 0x000006f000007945 */ /* 0x000fe80003800000 */
[----:B------:R-:W-:-:S04]  /*fa80*/  ISETP.NE.AND P2, PT, R16, 0x2, PT ;  /* 0x000000021000780c */ /* 0x000fc80003f45270 */
[----:B------:R-:W-:Y:S02]  /*fa90*/  SEL R10, RZ, 0x1, P2 ;  /* 0x00000001ff0a7807 */ /* 0x000fe40001000000 */
[----:B------:R-:W-:Y:S02]  /*faa0*/  SEL R16, R16, RZ, P2 ;  /* 0x000000ff10107207 */ /* 0x000fe40001000000 */
[----:B------:R-:W-:Y:S01]  /*fab0*/  LOP3.LUT R17, R17, R10, RZ, 0x3c, !PT ;  /* 0x0000000a11117212 */ /* 0x000fe200078e3cff */
[----:B------:R-:W-:Y:S06]  /*fac0*/  @!P6 BRA `(.L_x_1412) ;  /* 0x0000000400a4e947 */ /* 0x000fec0003800000 */
[----:B------:R-:W-:Y:S05]  /*fad0*/  @!P0 BRA `(.L_x_1413) ;  /* 0x0000000000488947 */ /* 0x000fea0003800000 */
        /* <DEDUP_REMOVED lines=18> */
.L_x_1413:
[----:B-1----:R-:W-:Y:S01]  /*fc00*/  LEA R2, R16, UR37, 0x3 ;  /* 0x0000002510027c11 */ /* 0x002fe2000f8e18ff */
[----:B------:R-:W1:Y:S01]  /*fc10*/  S2R R5, SR_TID.X ;  /* 0x0000000000057919 */ /* 0x000e620000002100 */
[----:B------:R-:W-:-:S04]  /*fc20*/  SHF.L.U32 R3, R17, 0x1f, RZ ;  /* 0x0000001f11037819 */ /* 0x000fc800000006ff */
[----:B------:R-:W2:Y:S01]  /*fc30*/  SYNCS.PHASECHK.TRANS64.TRYWAIT P3, [R2+URZ+0x28c40], R3 ;  /* 0x028c4003020075a7 */ /* 0x000ea2000806017f */
[----:B-1----:R-:W-:-:S04]  /*fc40*/  LOP3.LUT R5, R5, 0x7f, RZ, 0xc0, !PT ;  /* 0x0000007f05057812 */ /* 0x002fc800078ec0ff */
[----:B------:R-:W-:Y:S01]  /*fc50*/  ISETP.NE.AND P2, PT, R5, RZ, PT ;  /* 0x000000ff0500720c */ /* 0x000fe20003f45270 */
[----:B--2---:R-:W-:-:S12]  /*fc60*/  @!P3 BRA `(.L_x_1414) ;  /* 0x0000001c00e4b947 */ /* 0x004fd80003800000 */
.L_x_1457:
[----:B------:R-:W-:Y:S05]  /*fc70*/  @P2 BRA `(.L_x_1415) ;  /* 0x0000000000142947 */ /* 0x000fea0003800000 */
[----:B------:R-:W-:Y:S02]  /*fc80*/  ISETP.NE.AND P3, PT, R19, RZ, PT ;  /* 0x000000ff1300720c */ /* 0x000fe40003f65270 */
[----:B------:R-:W-:-:S04]  /*fc90*/  MOV R5, 0x2000 ;  /* 0x0000200000057802 */ /* 0x000fc80000000f00 */
[----:B------:R2:W-:Y:S07]  /*fca0*/  SYNCS.ARRIVE.TRANS64 RZ, [R2+URZ+0x28c30], R5 ;  /* 0x028c300502ff79a7 */ /* 0x0005ee000800003f */
[----:B------:R-:W-:Y:S05]  /*fcb0*/  @!P3 BRA `(.L_x_1415) ;  /* 0x000000000004b947 */ /* 0x000fea0003800000 */
[----:B------:R-:W-:Y:S01]  /*fcc0*/  BPT.TRAP 0x1 ;  /* 0x000000040000795c */ /* 0x000fe20000300000 */
.L_x_1415:
[----:B------:R-:W-:Y:S01]  /*fcd0*/  R2UR UR8, R16 ;  /* 0x00000000100872ca */ /* 0x000fe200000e0000 */
[----:B------:R-:W-:Y:S01]  /*fce0*/  IMAD.SHL.U32 R8, R8, 0x40, RZ ;  /* 0x0000004008087824 */ /* 0x000fe200078e00ff */
[----:B------:R-:W-:Y:S01]  /*fcf0*/  R2UR UR9, R2 ;  /* 0x00000000020972ca */ /* 0x000fe200000e0000 */
[----:B------:R-:W-:Y:S01]  /*fd00*/  UIADD3 UR6, UP0, UR46, 0x370, URZ ;  /* 0x000003702e067890 */ /* 0x000fe2000ff1e03f */
[----:B------:R-:W-:Y:S01]  /*fd10*/  R2UR UR12, R0 ;  /* 0x00000000000c72ca */ /* 0x000fe200000e0000 */
[----:B------:R-:W-:Y:S01]  /*fd20*/  UMOV UR14, 0x0 ;  /* 0x00000000000e7882 */ /* 0x000fe20000000000 */
[----:B-----5:R-:W-:Y:S01]  /*fd30*/  R2UR UR13, R4 ;  /* 0x00000000040d72ca */ /* 0x020fe200000e0000 */
[----:B------:R-:W-:Y:S01]  /*fd40*/  UIADD3.X UR7, URZ, UR47, URZ, UP0, !UPT ;  /* 0x0000002f3f077290 */ /* 0x000fe200087fe43f */
[----:B------:R-:W-:Y:S01]  /*fd50*/  R2UR UR11, R8 ;  /* 0x00000000080b72ca */ /* 0x000fe200000e0000 */
[----:B------:R-:W-:Y:S01]  /*fd60*/  UMOV UR15, 0x14f00000 ;  /* 0x14f00000000f7882 */ /* 0x000fe20000000000 */
[----:B------:R-:W-:-:S03]  /*fd70*/  UMOV UR10, URZ ;  /* 0x0000003f000a7c82 */ /* 0x000fc60008000000 */
[----:B------:R-:W-:Y:S02]  /*fd80*/  ULEA UR8, UR8, UR37, 0xd ;  /* 0x0000002508087291 */ /* 0x000fe4000f8e683f */
[----:B------:R-:W-:Y:S02]  /*fd90*/  UIADD3 UR9, UR9, 0x28c30, URZ ;  /* 0x00028c3009097890 */ /* 0x000fe4000fffe03f */
[----:B------:R-:W-:-:S09]  /*fda0*/  UIADD3 UR8, UR8, 0x22400, URZ ;  /* 0x0002240008087890 */ /* 0x000fd2000fffe03f */
[----:B------:R3:W-:Y:S01]  /*fdb0*/  UTMALDG.4D [UR8], [UR6], desc[UR14] ;  /* 0x00000e08060075b4 */ /* 0x0007e20008019000 */
[----:B------:R-:W4:Y:S02]  /*fdc0*/  SYNCS.PHASECHK.TRANS64.TRYWAIT P3, [R2+URZ+0x28c60], R3 ;  /* 0x028c6003020075a7 */ /* 0x000f24000806017f */
[----:B---34-:R-:W-:Y:S05]  /*fdd0*/  @!P3 BRA `(.L_x_1416) ;  /* 0x0000001c009cb947 */ /* 0x018fea0003800000 */
.L_x_1458:
[----:B------:R-:W-:Y:S05]  /*fde0*/  @P2 BRA `(.L_x_1417) ;  /* 0x0000000000142947 */ /* 0x000fea0003800000 */
[----:B------:R-:W-:Y:S01]  /*fdf0*/  ISETP.NE.AND P2, PT, R19, RZ, PT ;  /* 0x000000ff1300720c */ /* 0x000fe20003f45270 */
[----:B-1-3--:R-:W-:-:S04]  /*fe00*/  IMAD.MOV.U32 R3, RZ, RZ, 0x10000 ;  /* 0x00010000ff037424 */ /* 0x00afc800078e00ff */
[----:B------:R4:W-:Y:S08]  /*fe10*/  SYNCS.ARRIVE.TRANS64 RZ, [R2+URZ+0x28c50], R3 ;  /* 0x028c500302ff79a7 */ /* 0x0009f0000800003f */
[----:B------:R-:W-:Y:S05]  /*fe20*/  @!P2 BRA `(.L_x_1417) ;  /* 0x000000000004a947 */ /* 0x000fea0003800000 */
[----:B------:R-:W-:Y:S01]  /*fe30*/  BPT.TRAP 0x1 ;  /* 0x000000040000795c */ /* 0x000fe20000300000 */
.L_x_1417:
        /* <DEDUP_REMOVED lines=14> */
[----:B------:R-:W-:Y:S02]  /*ff20*/  UIADD3 UR9, UR9, 0x28c50, URZ ;  /* 0x00028c5009097890 */ /* 0x000fe4000fffe03f */
[----:B------:R-:W-:Y:S02]  /*ff30*/  UIADD3 UR8, UR16, 0x400, URZ ;  /* 0x0000040010087890 */ /* 0x000fe4000fffe03f */
[----:B------:R-:W-:Y:S02]  /*ff40*/  UIADD3 UR17, UR16, 0x2400, URZ ;  /* 0x0000240010117890 */ /* 0x000fe4000fffe03f */
[----:B------:R-:W-:Y:S02]  /*ff50*/  UIADD3 UR19, UR16, 0x4400, URZ ;  /* 0x0000440010137890 */ /* 0x000fe4000fffe03f */
[----:B------:R-:W-:Y:S01]  /*ff60*/  UIADD3 UR21, UR16, 0x6400, URZ ;  /* 0x0000640010157890 */ /* 0x000fe2000fffe03f */
[----:B------:R-:W-:Y:S02]  /*ff70*/  UMOV UR23, 0x100 ;  /* 0x0000010000177882 */ /* 0x000fe40000000000 */
[----:B------:R5:W-:Y:S01]  /*ff80*/  UTMALDG.4D [UR8], [UR14], desc[UR6] ;  /* 0x000006080e0075b4 */ /* 0x000be20008019000 */
[----:B------:R-:W-:Y:S01]  /*ff90*/  UMOV UR24, 0x140 ;  /* 0x0000014000187882 */ /* 0x000fe20000000000 */
[----:B-----5:R-:W-:Y:S01]  /*ffa0*/  UMOV UR8, UR17 ;  /* 0x0000001100087c82 */ /* 0x020fe20008000000 */
[----:B------:R-:W-:Y:S01]  /*ffb0*/  UMOV UR10, UR18 ;  /* 0x00000012000a7c82 */ /* 0x000fe20008000000 */
[----:B------:R-:W-:Y:S01]  /*ffc0*/  UIADD3 UR17, UR16, 0x8400, URZ ;  /* 0x0000840010117890 */ /* 0x000fe2000fffe03f */
[----:B------:R5:W-:Y:S01]  /*ffd0*/  UTMALDG.4D [UR8], [UR14], desc[UR6] ;  /* 0x000006080e0075b4 */ /* 0x000be20008019000 */
[----:B------:R-:W-:Y:S01]  /*ffe0*/  UIADD3 UR18, UR16, 0xa400, URZ ;  /* 0x0000a40010127890 */ /* 0x000fe2000fffe03f */
[----:B-----5:R-:W-:Y:S01]  /*fff0*/  UMOV UR8, UR19 ;  /* 0x0000001300087c82 */ /* 0x020fe20008000000 */
[----:B------:R-:W-:Y:S01]  /*10000*/  UMOV UR10, UR20 ;  /* 0x00000014000a7c82 */ /* 0x000fe20008000000 */
[----:B------:R-:W-:Y:S01]  /*10010*/  UIADD3 UR19, UR16, 0xc400, URZ ;  /* 0x0000c40010137890 */ /* 0x000fe2000fffe03f */
[----:B------:R5:W-:Y:S02]  /*10020*/  UTMALDG.4D [UR8], [UR14], desc[UR6] ;  /* 0x000006080e0075b4 */ /* 0x000be40008019000 */
[----:B-----5:R-:W-:Y:S01]  /*10030*/  UMOV UR8, UR21 ;  /* 0x0000001500087c82 */ /* 0x020fe20008000000 */
[----:B------:R-:W-:-:S02]  /*10040*/  UMOV UR10, UR22 ;  /* 0x00000016000a7c82 */ /* 0x000fc40008000000 */
[----:B------:R5:W-:Y:S02]  /*10050*/  UTMALDG.4D [UR8], [UR14], desc[UR6] ;  /* 0x000006080e0075b4 */ /* 0x000be40008019000 */
[----:B-----5:R-:W-:Y:S01]  /*10060*/  UMOV UR8, UR17 ;  /* 0x0000001100087c82 */ /* 0x020fe20008000000 */
[----:B------:R-:W-:Y:S01]  /*10070*/  UMOV UR10, UR23 ;  /* 0x00000017000a7c82 */ /* 0x000fe20008000000 */
[----:B------:R-:W-:Y:S01]  /*10080*/  UIADD3 UR17, UR16, 0xe400, URZ ;  /* 0x0000e40010117890 */ /* 0x000fe2000fffe03f */
[----:B------:R5:W-:Y:S02]  /*10090*/  UTMALDG.4D [UR8], [UR14], desc[UR6] ;  /* 0x000006080e0075b4 */ /* 0x000be40008019000 */
[----:B------:R-:W-:Y:S01]  /*100a0*/  UMOV UR16, 0x180 ;  /* 0x0000018000107882 */ /* 0x000fe20000000000 */
[----:B-----5:R-:W-:Y:S01]  /*100b0*/  UMOV UR8, UR18 ;  /* 0x0000001200087c82 */ /* 0x020fe20008000000 */
[----:B------:R-:W-:Y:S02]  /*100c0*/  UMOV UR10, UR24 ;  /* 0x00000018000a7c82 */ /* 0x000fe40008000000 */
[----:B------:R5:W-:Y:S02]  /*100d0*/  UTMALDG.4D [UR8], [UR14], desc[UR6] ;  /* 0x000006080e0075b4 */ /* 0x000be40008019000 */
[----:B-----5:R-:W-:Y:S01]  /*100e0*/  UMOV UR8, UR19 ;  /* 0x0000001300087c82 */ /* 0x020fe20008000000 */
[----:B------:R-:W-:Y:S01]  /*100f0*/  UMOV UR10, UR16 ;  /* 0x00000010000a7c82 */ /* 0x000fe20008000000 */
[----:B------:R-:W-:Y:S01]  /*10100*/  UMOV UR16, 0x1c0 ;  /* 0x000001c000107882 */ /* 0x000fe20000000000 */
[----:B------:R5:W-:Y:S02]  /*10110*/  UTMALDG.4D [UR8], [UR14], desc[UR6] ;  /* 0x000006080e0075b4 */ /* 0x000be40008019000 */
[----:B-----5:R-:W-:Y:S01]  /*10120*/  UMOV UR8, UR17 ;  /* 0x0000001100087c82 */ /* 0x020fe20008000000 */
[----:B------:R-:W-:-:S02]  /*10130*/  UMOV UR10, UR16 ;  /* 0x00000010000a7c82 */ /* 0x000fc40008000000 */
[----:B------:R1:W-:Y:S02]  /*10140*/  UTMALDG.4D [UR8], [UR14], desc[UR6] ;  /* 0x000006080e0075b4 */ /* 0x0003e40008019000 */
[----:B-1----:R-:W-:Y:S01]  /*10150*/  NOP ;  /* 0x0000000000007918 */ /* 0x002fe20000000000 */
.L_x_1412:
[----:B------:R-:W-:Y:S05]  /*10160*/  BSYNC B0 ;  /* 0x0000000000007941 */ /* 0x000fea0003800000 */
.L_x_1411:
[----:B------:R-:W-:-:S06]  /*10170*/  UIADD3 UR6, UR39, -0x3, URZ ;  /* 0xfffffffd27067890 */ /* 0x000fcc000fffe03f */
[----:B------:R-:W-:-:S07]  /*10180*/  IMAD.U32 R8, RZ, RZ, UR6 ;  /* 0x00000006ff087e24 */ /* 0x000fce000f8e00ff */
.L_x_1410:
[----:B------:R-:W-:Y:S01]  /*10190*/  ULOP3.LUT UR6, URZ, UR39, URZ, 0x33, !UPT ;  /* 0x000000273f067292 */ /* 0x000fe2000f8e333f */
[----:B------:R-:W-:Y:S01]  /*101a0*/  IADD3 R9, R9, -0x2, RZ ;  /* 0xfffffffe09097810 */ /* 0x000fe20007ffe0ff */
[----:B------:R-:W-:Y:S04]  /*101b0*/  BSSY B0, `(.L_x_1409) ;  /* 0x00000eb000007945 */ /* 0x000fe80003800000 */
[----:B------:R-:W-:-:S13]  /*101c0*/  ISETP.NE.AND P2, PT, R9, UR6, PT ;  /* 0x0000000609007c0c */ /* 0x000fda000bf45270 */
[----:B------:R-:W-:Y:S05]  /*101d0*/  @!P2 BRA `(.L_x_1418) ;  /* 0x0000000c00a0a947 */ /* 0x000fea0003800000 */
.L_x_1433:
[----:B------:R-:W-:Y:S01]  /*101e0*/  VIADD R9, R16, 0x1 ;  /* 0x0000000110097836 */ /* 0x000fe20000000000 */
[----:B------:R-:W-:Y:S05]  /*101f0*/  YIELD ;  /* 0x0000000000007946 */ /* 0x000fea0003800000 */
[----:B------:R-:W-:Y:S01]  /*10200*/  ISETP.NE.AND P2, PT, R9, 0x2, PT ;  /* 0x000000020900780c */ /* 0x000fe20003f45270 */
[----:B------:R-:W-:Y:S03]  /*10210*/  BSSY B1, `(.L_x_1419) ;  /* 0x000006f000017945 */ /* 0x000fe60003800000 */
[----:B-1234-:R-:W-:-:S02]  /*10220*/  SEL R2, RZ, 0x1, P2 ;  /* 0x00000001ff027807 */ /* 0x01efc40001000000 */
[----:B------:R-:W-:Y:S02]  /*10230*/  SEL R9, R9, RZ, P2 ;  /* 0x000000ff09097207 */ /* 0x000fe40001000000 */
[----:B------:R-:W-:Y:S01]  /*10240*/  LOP3.LUT R17, R17, R2, RZ, 0x3c, !PT ;  /* 0x0000000211117212 */ /* 0x000fe200078e3cff */
[----:B------:R-:W-:Y:S06]  /*10250*/  @!P6 BRA `(.L_x_1420) ;  /* 0x0000000400a8e947 */ /* 0x000fec0003800000 */
[----:B------:R-:W-:Y:S01]  /*10260*/  IMAD.MOV.U32 R10, RZ, RZ, R8 ;  /* 0x000000ffff0a7224 */ /* 0x000fe200078e0008 */
[----:B------:R-:W-:Y:S06]  /*10270*/  @!P0 BRA `(.L_x_1421) ;  /* 0x0000000000488947 */ /* 0x000fec0003800000 */
[----:B------:R-:W1:Y:S01]  /*10280*/  LDC R10, c[0x0][0x41c] ;  /* 0x00010700ff0a7b82 */ /* 0x000e620000000800 */
[----:B------:R-:W-:Y:S02]  /*10290*/  IMAD.MOV.U32 R11, RZ, RZ, R8 ;  /* 0x000000ffff0b7224 */ /* 0x000fe400078e0008 */
[----:B------:R-:W-:-:S04]  /*102a0*/  IMAD R13, R7, UR4, RZ ;  /* 0x00000004070d7c24 */ /* 0x000fc8000f8e02ff */
[----:B------:R-:W-:Y:S01]  /*102b0*/  IMAD R13, R6, UR5, R13 ;  /* 0x00000005060d7c24 */ /* 0x000fe2000f8e020d */
[----:B------:R-:W2:Y:S01]  /*102c0*/  LDC.64 R4, c[0x0][0x3f8] ;  /* 0x0000fe00ff047b82 */ /* 0x000ea20000000a00 */
[----:B-1----:R-:W-:-:S13]  /*102d0*/  ISETP.NE.AND P2, PT, R10, 0x1, PT ;  /* 0x000000010a00780c */ /* 0x002fda0003f45270 */
[----:B------:R-:W1:Y:S02]  /*102e0*/  @P2 LDC.64 R2, c[0x0][0x420] ;  /* 0x00010800ff022b82 */ /* 0x000e640000000a00 */
[----:B-1----:R-:W-:-:S05]  /*102f0*/  @P2 IMAD.HI.U32 R2, R8, R2, RZ ;  /* 0x0000000208022227 */ /* 0x002fca00078e00ff */
[----:B------:R-:W-:-:S04]  /*10300*/  @P2 SHF.R.U32.HI R11, RZ, R3, R2 ;  /* 0x00000003ff0b2219 */ /* 0x000fc80000011602 */
[----:B------:R-:W-:Y:S02]  /*10310*/  SHF.R.S32.HI R3, RZ, 0x1f, R11 ;  /* 0x0000001fff037819 */ /* 0x000fe4000001140b */
[----:B------:R-:W-:-:S05]  /*10320*/  MOV R2, R11 ;  /* 0x0000000b00027202 */ /* 0x000fca0000000f00 */
[----:B------:R-:W-:-:S04]  /*10330*/  IMAD.WIDE.U32 R2, R6, UR4, R2 ;  /* 0x0000000406027c25 */ /* 0x000fc8000f8e0002 */
[----:B------:R-:W-:Y:S01]  /*10340*/  IMAD.IADD R3, R13, 0x1, R3 ;  /* 0x000000010d037824 */ /* 0x000fe200078e0203 */
[----:B--2---:R-:W-:-:S04]  /*10350*/  LEA R4, P2, R2, R4, 0x2 ;  /* 0x0000000402047211 */ /* 0x004fc800078410ff */
[----:B------:R-:W-:-:S05]  /*10360*/  LEA.HI.X R5, R2, R5, R3, 0x2, P2 ;  /* 0x0000000502057211 */ /* 0x000fca00010f1403 */
[----:B------:R1:W5:Y:S01]  /*10370*/  LDG.E R4, desc[UR50][R4.64] ;  /* 0x0000003204047981 */ /* 0x000362000c1e1900 */
[----:B------:R-:W-:-:S04]  /*10380*/  IMAD.MOV R3, RZ, RZ, -R11 ;  /* 0x000000ffff037224 */ /* 0x000fc800078e0a0b */
[----:B------:R-:W-:-:S07]  /*10390*/  IMAD R10, R10, R3, R8 ;  /* 0x000000030a0a7224 */ /* 0x000fce00078e0208 */
.L_x_1421:
[----:B------:R-:W-:Y:S01]  /*103a0*/  LEA R3, R9, UR37, 0x3 ;  /* 0x0000002509037c11 */ /* 0x000fe2000f8e18ff */
[----:B-1----:R-:W1:Y:S01]  /*103b0*/  S2R R5, SR_TID.X ;  /* 0x0000000000057919 */ /* 0x002e620000002100 */
[----:B------:R-:W-:-:S04]  /*103c0*/  SHF.L.U32 R2, R17, 0x1f, RZ ;  /* 0x0000001f11027819 */ /* 0x000fc800000006ff */
[----:B------:R-:W2:Y:S01]  /*103d0*/  SYNCS.PHASECHK.TRANS64.TRYWAIT P3, [R3+URZ+0x28c40], R2 ;  /* 0x028c4002030075a7 */ /* 0x000ea2000806017f */
[----:B-1----:R-:W-:-:S04]  /*103e0*/  LOP3.LUT R5, R5, 0x7f, RZ, 0xc0, !PT ;  /* 0x0000007f05057812 */ /* 0x002fc800078ec0ff */
[----:B------:R-:W-:Y:S01]  /*103f0*/  ISETP.NE.AND P2, PT, R5, RZ, PT ;  /* 0x000000ff0500720c */ /* 0x000fe20003f45270 */
[----:B--2---:R-:W-:-:S12]  /*10400*/  @!P3 BRA `(.L_x_1422) ;  /* 0x000000180024b947 */ /* 0x004fd80003800000 */
.L_x_1459:
[----:B------:R-:W-:Y:S05]  /*10410*/  @P2 BRA `(.L_x_1423) ;  /* 0x0000000000142947 */ /* 0x000fea0003800000 */
[----:B------:R-:W-:Y:S01]  /*10420*/  ISETP.NE.AND P3, PT, R19, RZ, PT ;  /* 0x000000ff1300720c */ /* 0x000fe20003f65270 */
[----:B------:R-:W-:-:S04]  /*10430*/  IMAD.MOV.U32 R12, RZ, RZ, 0x2000 ;  /* 0x00002000ff0c7424 */ /* 0x000fc800078e00ff */
[----:B------:R2:W-:Y:S08]  /*10440*/  SYNCS.ARRIVE.TRANS64 RZ, [R3+URZ+0x28c30], R12 ;  /* 0x028c300c03ff79a7 */ /* 0x0005f0000800003f */
[----:B------:R-:W-:Y:S05]  /*10450*/  @!P3 BRA `(.L_x_1423) ;  /* 0x000000000004b947 */ /* 0x000fea0003800000 */
[----:B------:R-:W-:Y:S01]  /*10460*/  BPT.TRAP 0x1 ;  /* 0x000000040000795c */ /* 0x000fe20000300000 */
.L_x_1423:
[----:B------:R-:W-:Y:S01]  /*10470*/  R2UR UR8, R9 ;  /* 0x00000000090872ca */ /* 0x000fe200000e0000 */
        /* <DEDUP_REMOVED lines=9> */
[----:B------:R-:W-:-:S03]  /*10510*/  R2UR UR11, R5 ;  /* 0x00000000050b72ca */ /* 0x000fc600000e0000 */
[----:B------:R-:W-:Y:S02]  /*10520*/  ULEA UR8, UR8, UR37, 0xd ;  /* 0x0000002508087291 */ /* 0x000fe4000f8e683f */
[----:B------:R-:W-:Y:S02]  /*10530*/  UIADD3 UR9, UR9, 0x28c30, URZ ;  /* 0x00028c3009097890 */ /* 0x000fe4000fffe03f */
[----:B------:R-:W-:-:S09]  /*10540*/  UIADD3 UR8, UR8, 0x22400, URZ ;  /* 0x0002240008087890 */ /* 0x000fd2000fffe03f */
[----:B------:R3:W-:Y:S01]  /*10550*/  UTMALDG.4D [UR8], [UR6], desc[UR14] ;  /* 0x00000e08060075b4 */ /* 0x0007e20008019000 */
[----:B------:R-:W4:Y:S02]  /*10560*/  SYNCS.PHASECHK.TRANS64.TRYWAIT P3, [R3+URZ+0x28c60], R2 ;  /* 0x028c6002030075a7 */ /* 0x000f24000806017f */
[----:B---34-:R-:W-:Y:S05]  /*10570*/  @!P3 BRA `(.L_x_1424) ;  /* 0x0000001400dcb947 */ /* 0x018fea0003800000 */
.L_x_1460:
[----:B------:R-:W-:Y:S05]  /*10580*/  @P2 BRA `(.L_x_1425) ;  /* 0x0000000000142947 */ /* 0x000fea0003800000 */
[----:B------:R-:W-:Y:S01]  /*10590*/  ISETP.NE.AND P2, PT, R19, RZ, PT ;  /* 0x000000ff1300720c */ /* 0x000fe20003f45270 */
[----:B-1-3--:R-:W-:-:S04]  /*105a0*/  IMAD.MOV.U32 R2, RZ, RZ, 0x10000 ;  /* 0x00010000ff027424 */ /* 0x00afc800078e00ff */
[----:B------:R4:W-:Y:S08]  /*105b0*/  SYNCS.ARRIVE.TRANS64 RZ, [R3+URZ+0x28c50], R2 ;  /* 0x028c500203ff79a7 */ /* 0x0009f0000800003f */
[----:B------:R-:W-:Y:S05]  /*105c0*/  @!P2 BRA `(.L_x_1425) ;  /* 0x000000000004a947 */ /* 0x000fea0003800000 */
[----:B------:R-:W-:Y:S01]  /*105d0*/  BPT.TRAP 0x1 ;  /* 0x000000040000795c */ /* 0x000fe20000300000 */
.L_x_1425:
        /* <DEDUP_REMOVED lines=25> */
[----:B------:R5:W-:Y:S02]  /*10770*/  UTMALDG.4D [UR8], [UR14], desc[UR6] ;  /* 0x000006080e0075b4 */ /* 0x000be40008019000 */
[----:B-----5:R-:W-:Y:S01]  /*10780*/  UMOV UR8, UR18 ;  /* 0x0000001200087c82 */ /* 0x020fe20008000000 */
[----:B------:R-:W-:Y:S01]  /*10790*/  UMOV UR10, UR21 ;  /* 0x00000015000a7c82 */ /* 0x000fe20008000000 */
[----:B------:R-:W-:Y:S01]  /*107a0*/  UIADD3 UR18, UR16, 0xa400, URZ ;  /* 0x0000a40010127890 */ /* 0x000fe2000fffe03f */
[----:B------:R5:W-:Y:S02]  /*107b0*/  UTMALDG.4D [UR8], [UR14], desc[UR6] ;  /* 0x000006080e0075b4 */ /* 0x000be40008019000 */
[----:B-----5:R-:W-:Y:S01]  /*107c0*/  UMOV UR8, UR19 ;  /* 0x0000001300087c82 */ /* 0x020fe20008000000 */
[----:B------:R-:W-:Y:S01]  /*107d0*/  UMOV UR10, UR22 ;  /* 0x00000016000a7c82 */ /* 0x000fe20008000000 */
[----:B------:R-:W-:Y:S01]  /*107e0*/  UIADD3 UR19, UR16, 0xc400, URZ ;  /* 0x0000c40010137890 */ /* 0x000fe2000fffe03f */
[----:B------:R5:W-:Y:S01]  /*107f0*/  UTMALDG.4D [UR8], [UR14], desc[UR6] ;  /* 0x000006080e0075b4 */ /* 0x000be20008019000 */
[----:B------:R-:W-:Y:S01]  /*10800*/  UIADD3 UR16, UR16, 0xe400, URZ ;  /* 0x0000e40010107890 */ /* 0x000fe2000fffe03f */
[----:B-----5:R-:W-:Y:S01]  /*10810*/  UMOV UR8, UR17 ;  /* 0x0000001100087c82 */ /* 0x020fe20008000000 */
[----:B------:R-:W-:Y:S01]  /*10820*/  UMOV UR10, UR23 ;  /* 0x00000017000a7c82 */ /* 0x000fe20008000000 */
[----:B------:R-:W-:Y:S01]  /*10830*/  UMOV UR17, 0x180 ;  /* 0x0000018000117882 */ /* 0x000fe20000000000 */
[----:B------:R5:W-:Y:S02]  /*10840*/  UTMALDG.4D [UR8], [UR14], desc[UR6] ;  /* 0x000006080e0075b4 */ /* 0x000be40008019000 */
[----:B-----5:R-:W-:Y:S01]  /*10850*/  UMOV UR8, UR18 ;  /* 0x0000001200087c82 */ /* 0x020fe20008000000 */
[----:B------:R-:W-:-:S02]  /*10860*/  UMOV UR10, UR24 ;  /* 0x00000018000a7c82 */ /* 0x000fc40008000000 */
[----:B------:R5:W-:Y:S02]  /*10870*/  UTMALDG.4D [UR8], [UR14], desc[UR6] ;  /* 0x000006080e0075b4 */ /* 0x000be40008019000 */
[----:B-----5:R-:W-:Y:S01]  /*10880*/  UMOV UR8, UR19 ;  /* 0x0000001300087c82 */ /* 0x020fe20008000000 */
[----:B------:R-:W-:Y:S01]  /*10890*/  UMOV UR10, UR17 ;  /* 0x00000011000a7c82 */ /* 0x000fe20008000000 */
[----:B------:R-:W-:Y:S01]  /*108a0*/  UMOV UR17, 0x1c0 ;  /* 0x000001c000117882 */ /* 0x000fe20000000000 */
[----:B------:R5:W-:Y:S02]  /*108b0*/  UTMALDG.4D [UR8], [UR14], desc[UR6] ;  /* 0x000006080e0075b4 */ /* 0x000be40008019000 */
[----:B-----5:R-:W-:Y:S01]  /*108c0*/  UMOV UR8, UR16 ;  /* 0x0000001000087c82 */ /* 0x020fe20008000000 */
[----:B------:R-:W-:Y:S02]  /*108d0*/  UMOV UR10, UR17 ;  /* 0x00000011000a7c82 */ /* 0x000fe40008000000 */
[----:B------:R1:W-:Y:S02]  /*108e0*/  UTMALDG.4D [UR8], [UR14], desc[UR6] ;  /* 0x000006080e0075b4 */ /* 0x0003e40008019000 */
[----:B-1----:R-:W-:Y:S01]  /*108f0*/  NOP ;  /* 0x0000000000007918 */ /* 0x002fe20000000000 */
.L_x_1420:
[----:B------:R-:W-:Y:S05]  /*10900*/  BSYNC B1 ;  /* 0x0000000000017941 */ /* 0x000fea0003800000 */
.L_x_1419:
[----:B------:R-:W-:Y:S01]  /*10910*/  VIADD R9, R9, 0x1 ;  /* 0x0000000109097836 */ /* 0x000fe20000000000 */
[----:B------:R-:W-:Y:S04]  /*10920*/  BSSY B1, `(.L_x_1426) ;  /* 0x0000070000017945 */ /* 0x000fe80003800000 */
[----:B------:R-:W-:-:S04]  /*10930*/  ISETP.NE.AND P2, PT, R9, 0x2, PT ;  /* 0x000000020900780c */ /* 0x000fc80003f45270 */
[----:B---34-:R-:W-:Y:S02]  /*10940*/  SEL R2, RZ, 0x1, P2 ;  /* 0x00000001ff027807 */ /* 0x018fe40001000000 */
[----:B------:R-:W-:Y:S01]  /*10950*/  SEL R16, R9, RZ, P2 ;  /* 0x000000ff09107207 */ /* 0x000fe20001000000 */
[----:B------:R-:W-:Y:S01]  /*10960*/  VIADD R9, R8, 0xffffffff ;  /* 0xffffffff08097836 */ /* 0x000fe20000000000 */
[----:B------:R-:W-:Y:S01]  /*10970*/  LOP3.LUT R17, R17, R2, RZ, 0x3c, !PT ;  /* 0x0000000211117212 */ /* 0x000fe200078e3cff */
[----:B------:R-:W-:Y:S06]  /*10980*/  @!P6 BRA `(.L_x_1427) ;  /* 0x0000000400a4e947 */ /* 0x000fec0003800000 */
[----:B------:R-:W-:Y:S01]  /*10990*/  MOV R10, R9 ;  /* 0x00000009000a7202 */ /* 0x000fe20000000f00 */
[----:B------:R-:W-:Y:S06]  /*109a0*/  @!P0 BRA `(.L_x_1428) ;  /* 0x0000000000448947 */ /* 0x000fec0003800000 */
[----:B------:R-:W1:Y:S02]  /*109b0*/  LDC R11, c[0x0][0x41c] ;  /* 0x00010700ff0b7b82 */ /* 0x000e640000000800 */
[----:B-1----:R-:W-:-:S13]  /*109c0*/  ISETP.NE.AND P2, PT, R11, 0x1, PT ;  /* 0x000000010b00780c */ /* 0x002fda0003f45270 */
[----:B--2---:R-:W1:Y:S02]  /*109d0*/  @P2 LDC.64 R2, c[0x0][0x420] ;  /* 0x00010800ff022b82 */ /* 0x004e640000000a00 */
[----:B-1----:R-:W-:-:S04]  /*109e0*/  @P2 IMAD.HI.U32 R4, R10, R2, RZ ;  /* 0x000000020a042227 */ /* 0x002fc800078e00ff */
[----:B------:R-:W-:Y:S01]  /*109f0*/  IMAD.MOV.U32 R2, RZ, RZ, R10 ;  /* 0x000000ffff027224 */ /* 0x000fe200078e000a */
[----:B------:R-:W-:Y:S02]  /*10a00*/  @P2 SHF.R.U32.HI R2, RZ, R3, R4 ;  /* 0x00000003ff022219 */ /* 0x000fe40000011604 */
[----:B------:R-:W1:Y:S03]  /*10a10*/  LDC.64 R4, c[0x0][0x3f8] ;  /* 0x0000fe00ff047b82 */ /* 0x000e660000000a00 */
[----:B------:R-:W-:-:S04]  /*10a20*/  IMAD.MOV R3, RZ, RZ, -R2 ;  /* 0x000000ffff037224 */ /* 0x000fc800078e0a02 */
[----:B------:R-:W-:Y:S01]  /*10a30*/  IMAD R10, R11, R3, R10 ;  /* 0x000000030b0a7224 */ /* 0x000fe200078e020a */
[----:B------:R-:W-:Y:S01]  /*10a40*/  SHF.R.S32.HI R3, RZ, 0x1f, R2 ;  /* 0x0000001fff037819 */ /* 0x000fe20000011402 */
[----:B------:R-:W-:-:S04]  /*10a50*/  IMAD R11, R7, UR4, RZ ;  /* 0x00000004070b7c24 */ /* 0x000fc8000f8e02ff */
[C---:B------:R-:W-:Y:S02]  /*10a60*/  IMAD R11, R6.reuse, UR5, R11 ;  /* 0x00000005060b7c24 */ /* 0x040fe4000f8e020b */
[----:B------:R-:W-:-:S04]  /*10a70*/  IMAD.WIDE.U32 R2, R6, UR4, R2 ;  /* 0x0000000406027c25 */ /* 0x000fc8000f8e0002 */
[----:B------:R-:W-:Y:S01]  /*10a80*/  IMAD.IADD R3, R11, 0x1, R3 ;  /* 0x000000010b037824 */ /* 0x000fe200078e0203 */
[----:B-1----:R-:W-:-:S04]  /*10a90*/  LEA R4, P2, R2, R4, 0x2 ;  /* 0x0000000402047211 */ /* 0x002fc800078410ff */
[----:B------:R-:W-:-:S05]  /*10aa0*/  LEA.HI.X R5, R2, R5, R3, 0x2, P2 ;  /* 0x0000000502057211 */ /* 0x000fca00010f1403 */
[----:B------:R1:W5:Y:S04]  /*10ab0*/  LDG.E R4, desc[UR50][R4.64] ;  /* 0x0000003204047981 */ /* 0x000368000c1e1900 */
.L_x_1428:
[----:B------:R-:W-:Y:S01]  /*10ac0*/  LEA R2, R16, UR37, 0x3 ;  /* 0x0000002510027c11 */ /* 0x000fe2000f8e18ff */
[----:B-1----:R-:W1:Y:S01]  /*10ad0*/  S2R R5, SR_TID.X ;  /* 0x0000000000057919 */ /* 0x002e620000002100 */
[----:B--2---:R-:W-:-:S04]  /*10ae0*/  SHF.L.U32 R3, R17, 0x1f, RZ ;  /* 0x0000001f11037819 */ /* 0x004fc800000006ff */
[----:B------:R-:W2:Y:S01]  /*10af0*/  SYNCS.PHASECHK.TRANS64.TRYWAIT P3, [R2+URZ+0x28c40], R3 ;  /* 0x028c4003020075a7 */ /* 0x000ea2000806017f */
[----:B-1----:R-:W-:-:S04]  /*10b00*/  LOP3.LUT R5, R5, 0x7f, RZ, 0xc0, !PT ;  /* 0x0000007f05057812 */ /* 0x002fc800078ec0ff */
[----:B------:R-:W-:Y:S01]  /*10b10*/  ISETP.NE.AND P2, PT, R5, RZ, PT ;  /* 0x000000ff0500720c */ /* 0x000fe20003f45270 */
[----:B--2---:R-:W-:-:S12]  /*10b20*/  @!P3 BRA `(.L_x_1429) ;  /* 0x000000100084b947 */ /* 0x004fd80003800000 */
.L_x_1461:
[----:B------:R-:W-:Y:S05]  /*10b30*/  @P2 BRA `(.L_x_1430) ;  /* 0x0000000000142947 */ /* 0x000fea0003800000 */
[----:B------:R-:W-:Y:S02]  /*10b40*/  ISETP.NE.AND P3, PT, R19, RZ, PT ;  /* 0x000000ff1300720c */ /* 0x000fe40003f65270 */
[----:B------:R-:W-:-:S04]  /*10b50*/  MOV R5, 0x2000 ;  /* 0x0000200000057802 */ /* 0x000fc80000000f00 */
[----:B------:R2:W-:Y:S07]  /*10b60*/  SYNCS.ARRIVE.TRANS64 RZ, [R2+URZ+0x28c30], R5 ;  /* 0x028c300502ff79a7 */ /* 0x0005ee000800003f */
[----:B------:R-:W-:Y:S05]  /*10b70*/  @!P3 BRA `(.L_x_1430) ;  /* 0x000000000004b947 */ /* 0x000fea0003800000 */
[----:B------:R-:W-:Y:S01]  /*10b80*/  BPT.TRAP 0x1 ;  /* 0x000000040000795c */ /* 0x000fe20000300000 */
.L_x_1430:
[----:B------:R-:W-:Y:S01]  /*10b90*/  R2UR UR8, R16 ;  /* 0x00000000100872ca */ /* 0x000fe200000e0000 */
[----:B--2---:R-:W-:Y:S01]  /*10ba0*/  IMAD.SHL.U32 R5, R10, 0x40, RZ ;  /* 0x000000400a057824 */ /* 0x004fe200078e00ff */
        /* <DEDUP_REMOVED lines=13> */
[----:B------:R-:W3:Y:S02]  /*10c80*/  SYNCS.PHASECHK.TRANS64.TRYWAIT P3, [R2+URZ+0x28c60], R3 ;  /* 0x028c6003020075a7 */ /* 0x000ee4000806017f */
[----:B--23--:R-:W-:Y:S05]  /*10c90*/  @!P3 BRA `(.L_x_1431) ;  /* 0x00000010003cb947 */ /* 0x00cfea0003800000 */
.L_x_1462:
[----:B------:R-:W-:Y:S05]  /*10ca0*/  @P2 BRA `(.L_x_1432) ;  /* 0x0000000000142947 */ /* 0x000fea0003800000 */
[----:B------:R-:W-:Y:S01]  /*10cb0*/  ISETP.NE.AND P2, PT, R19, RZ, PT ;  /* 0x000000ff1300720c */ /* 0x000fe20003f45270 */
[----:B-12---:R-:W-:-:S04]  /*10cc0*/  IMAD.MOV.U32 R3, RZ, RZ, 0x10000 ;  /* 0x00010000ff037424 */ /* 0x006fc800078e00ff */
[----:B------:R3:W-:Y:S08]  /*10cd0*/  SYNCS.ARRIVE.TRANS64 RZ, [R2+URZ+0x28c50], R3 ;  /* 0x028c500302ff79a7 */ /* 0x0007f0000800003f */
[----:B------:R-:W-:Y:S05]  /*10ce0*/  @!P2 BRA `(.L_x_1432) ;  /* 0x000000000004a947 */ /* 0x000fea0003800000 */
[----:B------:R-:W-:Y:S01]  /*10cf0*/  BPT.TRAP 0x1 ;  /* 0x000000040000795c */ /* 0x000fe20000300000 */
.L_x_1432:
        /* <DEDUP_REMOVED lines=22> */
[----:B----4-:R-:W-:Y:S01]  /*10e60*/  UMOV UR8, UR17 ;  /* 0x0000001100087c82 */ /* 0x010fe20008000000 */
[----:B------:R-:W-:Y:S01]  /*10e70*/  UMOV UR10, UR18 ;  /* 0x00000012000a7c82 */ /* 0x000fe20008000000 */
[----:B------:R-:W-:Y:S01]  /*10e80*/  UIADD3 UR17, UR16, 0x8400, URZ ;  /* 0x0000840010117890 */ /* 0x000fe2000fffe03f */
[----:B------:R4:W-:Y:S01]  /*10e90*/  UTMALDG.4D [UR8], [UR14], desc[UR6] ;  /* 0x000006080e0075b4 */ /* 0x0009e20008019000 */
[----:B------:R-:W-:Y:S01]  /*10ea0*/  UIADD3 UR18, UR16, 0xa400, URZ ;  /* 0x0000a40010127890 */ /* 0x000fe2000fffe03f */
[----:B----4-:R-:W-:Y:S01]  /*10eb0*/  UMOV UR8, UR19 ;  /* 0x0000001300087c82 */ /* 0x010fe20008000000 */
[----:B------:R-:W-:Y:S01]  /*10ec0*/  UMOV UR10, UR20 ;  /* 0x00000014000a7c82 */ /* 0x000fe20008000000 */
[----:B------:R-:W-:Y:S01]  /*10ed0*/  UIADD3 UR19, UR16, 0xc400, URZ ;  /* 0x0000c40010137890 */ /* 0x000fe2000fffe03f */
[----:B------:R4:W-:Y:S02]  /*10ee0*/  UTMALDG.4D [UR8], [UR14], desc[UR6] ;  /* 0x000006080e0075b4 */ /* 0x0009e40008019000 */
[----:B----4-:R-:W-:Y:S01]  /*10ef0*/  UMOV UR8, UR21 ;  /* 0x0000001500087c82 */ /* 0x010fe20008000000 */
[----:B------:R-:W-:-:S02]  /*10f00*/  UMOV UR10, UR22 ;  /* 0x00000016000a7c82 */ /* 0x000fc40008000000 */
[----:B------:R4:W-:Y:S02]  /*10f10*/  UTMALDG.4D [UR8], [UR14], desc[UR6] ;  /* 0x000006080e0075b4 */ /* 0x0009e40008019000 */
[----:B----4-:R-:W-:Y:S01]  /*10f20*/  UMOV UR8, UR17 ;  /* 0x0000001100087c82 */ /* 0x010fe20008000000 */
[----:B------:R-:W-:Y:S01]  /*10f30*/  UMOV UR10, UR23 ;  /* 0x00000017000a7c82 */ /* 0x000fe20008000000 */
[----:B------:R-:W-:Y:S01]  /*10f40*/  UIADD3 UR17, UR16, 0xe400, URZ ;  /* 0x0000e40010117890 */ /* 0x000fe2000fffe03f */
[----:B------:R4:W-:Y:S02]  /*10f50*/  UTMALDG.4D [UR8], [UR14], desc[UR6] ;  /* 0x000006080e0075b4 */ /* 0x0009e40008019000 */
[----:B------:R-:W-:Y:S01]  /*10f60*/  UMOV UR16, 0x180 ;  /* 0x0000018000107882 */ /* 0x000fe20000000000 */
[----:B----4-:R-:W-:Y:S01]  /*10f70*/  UMOV UR8, UR18 ;  /* 0x0000001200087c82 */ /* 0x010fe20008000000 */
[----:B------:R-:W-:Y:S02]  /*10f80*/  UMOV UR10, UR24 ;  /* 0x00000018000a7c82 */ /* 0x000fe40008000000 */
[----:B------:R4:W-:Y:S02]  /*10f90*/  UTMALDG.4D [UR8], [UR14], desc[UR6] ;  /* 0x000006080e0075b4 */ /* 0x0009e40008019000 */
[----:B----4-:R-:W-:Y:S01]  /*10fa0*/  UMOV UR8, UR19 ;  /* 0x0000001300087c82 */ /* 0x010fe20008000000 */
[----:B------:R-:W-:Y:S01]  /*10fb0*/  UMOV UR10, UR16 ;  /* 0x00000010000a7c82 */ /* 0x000fe20008000000 */
[----:B------:R-:W-:Y:S01]  /*10fc0*/  UMOV UR16, 0x1c0 ;  /* 0x000001c000107882 */ /* 0x000fe20000000000 */
[----:B------:R4:W-:Y:S02]  /*10fd0*/  UTMALDG.4D [UR8], [UR14], desc[UR6] ;  /* 0x000006080e0075b4 */ /* 0x0009e40008019000 */
[----:B----4-:R-:W-:Y:S01]  /*10fe0*/  UMOV UR8, UR17 ;  /* 0x0000001100087c82 */ /* 0x010fe20008000000 */
[----:B------:R-:W-:-:S02]  /*10ff0*/  UMOV UR10, UR16 ;  /* 0x00000010000a7c82 */ /* 0x000fc40008000000 */
[----:B------:R4:W-:Y:S02]  /*11000*/  UTMALDG.4D [UR8], [UR14], desc[UR6] ;  /* 0x000006080e0075b4 */ /* 0x0009e40008019000 */
[----:B----4-:R-:W-:Y:S01]  /*11010*/  NOP ;  /* 0x0000000000007918 */ /* 0x010fe20000000000 */
.L_x_1427:
[----:B------:R-:W-:Y:S05]  /*11020*/  BSYNC B1 ;  /* 0x0000000000017941 */ /* 0x000fea0003800000 */
.L_x_1426:
[----:B------:R-:W-:Y:S01]  /*11030*/  ISETP.GT.AND P2, PT, R9, UR38, PT ;  /* 0x0000002609007c0c */ /* 0x000fe2000bf44270 */
[----:B------:R-:W-:-:S12]  /*11040*/  VIADD R8, R8, 0xfffffffe ;  /* 0xfffffffe08087836 */ /* 0x000fd80000000000 */
[----:B------:R-:W-:Y:S05]  /*11050*/  @P2 BRA `(.L_x_1433) ;  /* 0xfffffff000602947 */ /* 0x000fea000383ffff */
.L_x_1418:
[----:B------:R-:W-:Y:S05]  /*11060*/  BSYNC B0 ;  /* 0x0000000000007941 */ /* 0x000fea0003800000 */
.L_x_1409:
[----:B------:R-:W-:Y:S01]  /*11070*/  IADD3 R16, R16, 0x1, RZ ;  /* 0x0000000110107810 */ /* 0x000fe20007ffe0ff */
[----:B------:R-:W-:Y:S03]  /*11080*/  BSSY B0, `(.L_x_1434) ;  /* 0x0000011000007945 */ /* 0x000fe60003800000 */
[----:B------:R-:W-:-:S04]  /*11090*/  ISETP.NE.AND P0, PT, R16, 0x2, PT ;  /* 0x000000021000780c */ /* 0x000fc80003f05270 */
[----:B------:R-:W-:-:S04]  /*110a0*/  SEL R0, RZ, 0x1, P0 ;  /* 0x00000001ff007807 */ /* 0x000fc80000000000 */
[----:B------:R-:W-:Y:S01]  /*110b0*/  LOP3.LUT R17, R17, R0, RZ, 0x3c, !PT ;  /* 0x0000000011117212 */ /* 0x000fe200078e3cff */
[----:B------:R-:W-:Y:S06]  /*110c0*/  @P1 BRA `(.L_x_1435) ;  /* 0x0000000000301947 */ /* 0x000fec0003800000 */
[----:B-12---:R-:W1:Y:S01]  /*110d0*/  S2R R5, SR_LANEID ;  /* 0x0000000000057919 */ /* 0x006e620000000000 */
[----:B------:R-:W-:Y:S01]  /*110e0*/  VOTEU.ANY UR6, UPT, PT ;  /* 0x0000000000067886 */ /* 0x000fe200038e0100 */
[----:B---34-:R-:W2:Y:S01]  /*110f0*/  LDC.64 R2, c[0x0][0xdf0] ;  /* 0x00037c00ff027b82 */ /* 0x018ea20000000a00 */
        /* <DEDUP_REMOVED lines=8> */
[----:B-1----:R-:W-:-:S07]  /*11180*/  IADD3 R18, R0, UR44, R7 ;  /* 0x0000002c00127c10 */ /* 0x002fce000fffe007 */
.L_x_1435:
[----:B------:R-:W-:Y:S05]  /*11190*/  BSYNC B0 ;  /* 0x0000000000007941 */ /* 0x000fea0003800000 */
.L_x_1434:
[----:B------:R-:W-:Y:S01]  /*111a0*/  SEL R16, R16, RZ, P0 ;  /* 0x000000ff10107207 */ /* 0x000fe20000000000 */
[----:B------:R-:W-:-:S07]  /*111b0*/  IMAD.MOV.U32 R13, RZ, RZ, R18 ;  /* 0x000000ffff0d7224 */ /* 0x000fce00078e0012 */
.L_x_1394:
[----:B------:R-:W-:Y:S05]  /*111c0*/  BSYNC B6 ;  /* 0x0000000000067941 */ /* 0x000fea0003800000 */
.L_x_1392:
[----:B------:R-:W-:-:S03]  /*111d0*/  UMOV UR6, 0xffffffff ;  /* 0xffffffff00067882 */ /* 0x000fc60000000000 */
[----:B------:R-:W-:Y:S05]  /*111e0*/  BRA.DIV UR6, `(.L_x_1436) ;  /* 0x0000000a06fc7947 */ /* 0x000fea000b800000 */
[----:B------:R1:W1:Y:S02]  /*111f0*/  SHFL.IDX PT, R14, R13, RZ, 0x1f ;  /* 0x00001fff0d0e7589 */ /* 0x00026400000e0000 */
.L_x_1465:
[----:B------:R-:W-:Y:S01]  /*11200*/  ISETP.NE.AND P0, PT, R19, RZ, PT ;  /* 0x000000ff1300720c */ /* 0x000fe20003f05270 */
[----:B------:R-:W-:Y:S05]  /*11210*/  WARPSYNC.ALL ;  /* 0x0000000000007948 */ /* 0x000fea0003800000 */
[----:B------:R-:W-:Y:S01]  /*11220*/  BAR.SYNC.DEFER_BLOCKING 0x4, 0x120 ;  /* 0x0104800000007b1d */ /* 0x000fe20000010000 */
[----:B-1----:R-:W-:-:S05]  /*11230*/  IMAD.MOV.U32 R18, RZ, RZ, R14 ;  /* 0x000000ffff127224 */ /* 0x002fca00078e000e */
[----:B------:R-:W-:Y:S01]  /*11240*/  ULDC UR6, c[0x0][0xda8] ;  /* 0x00036a0000067ab9 */ /* 0x000fe20000000800 */
[----:B------:R-:W-:Y:S01]  /*11250*/  @!P0 MOV R0, 0x400 ;  /* 0x0000040000008802 */ /* 0x000fe20000000f00 */
[----:B--234-:R-:W1:Y:S03]  /*11260*/  @!P0 S2R R3, SR_CgaCtaId ;  /* 0x0000000000038919 */ /* 0x01ce660000008800 */
[----:B-1----:R-:W-:-:S05]  /*11270*/  @!P0 LEA R0, R3, R0, 0x18 ;  /* 0x0000000003008211 */ /* 0x002fca00078ec0ff */
[----:B------:R1:W-:Y:S01]  /*11280*/  @!P0 STS [R0+0x28cd0], R13 ;  /* 0x028cd00d00008388 */ /* 0x0003e20000000800 */
[----:B------:R-:W-:Y:S06]  /*11290*/  BAR.ARV 0x5, 0x120 ;  /* 0x0144800000007b1d */ /* 0x000fec0000002000 */
[----:B------:R-:W-:-:S13]  /*112a0*/  ISETP.GE.AND P0, PT, R18, UR6, PT ;  /* 0x0000000612007c0c */ /* 0x000fda000bf06270 */
[----:B-1----:R-:W-:Y:S05]  /*112b0*/  @!P0 BRA `(.L_x_1437) ;  /* 0xffffffd000008947 */ /* 0x002fea000383ffff */
.L_x_1383:
[----:B------:R-:W1:Y:S01]  /*112c0*/  S2R R3, SR_CgaCtaId ;  /* 0x0000000000037919 */ /* 0x000e620000008800 */
[----:B------:R-:W-:Y:S01]  /*112d0*/  UIADD3 UR45, UR45, 0x1, URZ ;  /* 0x000000012d2d7890 */ /* 0x000fe2000fffe03f */
[----:B------:R-:W-:-:S03]  /*112e0*/  MOV R0, 0x400 ;  /* 0x0000040000007802 */ /* 0x000fc60000000f00 */
[----:B------:R-:W-:-:S04]  /*112f0*/  ULEA.HI UR4, UR45, UR45, URZ, 0x1 ;  /* 0x0000002d2d047291 */ /* 0x000fc8000f8f083f */
[----:B------:R-:W-:-:S04]  /*11300*/  ULOP3.LUT UR4, UR4, 0xfffffffe, URZ, 0xc0, !UPT ;  /* 0xfffffffe04047892 */ /* 0x000fc8000f8ec03f */
[----:B------:R-:W-:Y:S01]  /*11310*/  UIADD3 UR4, UR45, -UR4, URZ ;  /* 0x800000042d047290 */ /* 0x000fe2000fffe03f */
[----:B-1----:R-:W-:-:S05]  /*11320*/  LEA R7, R3, R0, 0x18 ;  /* 0x0000000003077211 */ /* 0x002fca00078ec0ff */
[----:B------:R-:W-:-:S05]  /*11330*/  IMAD.U32 R0, RZ, RZ, UR4 ;  /* 0x00000004ff007e24 */ /* 0x000fca000f8e00ff */
[----:B------:R-:W-:-:S04]  /*11340*/  SHF.L.U32 R0, R0, 0x1f, RZ ;  /* 0x0000001f00007819 */ /* 0x000fc800000006ff */
[----:B------:R-:W1:Y:S02]  /*11350*/  SYNCS.PHASECHK.TRANS64.TRYWAIT P0, [R7+URZ+0x28c20], R0 ;  /* 0x028c2000070075a7 */ /* 0x000e64000800017f */
[----:B-1----:R-:W-:Y:S05]  /*11360*/  @!P0 BRA `(.L_x_1438) ;  /* 0x0000000800c08947 */ /* 0x002fea0003800000 */
.L_x_1466:
[----:B------:R-:W2:Y:S02]  /*11370*/  S2R R2, SR_TID.X ;  /* 0x0000000000027919 */ /* 0x000ea40000002100 */
[----:B--2---:R-:W-:-:S04]  /*11380*/  SHF.R.U32.HI R2, RZ, 0x5, R2 ;  /* 0x00000005ff027819 */ /* 0x004fc80000011602 */
[----:B------:R-:W-:-:S05]  /*11390*/  LOP3.LUT R2, R2, 0x3, RZ, 0xc0, !PT ;  /* 0x0000000302027812 */ /* 0x000fca00078ec0ff */
[----:B-1----:R-:W1:Y:S02]  /*113a0*/  SHFL.IDX PT, R0, R2, RZ, 0x1f ;  /* 0x00001fff02007589 */ /* 0x002e6400000e0000 */
[----:B-1----:R-:W-:-:S13]  /*113b0*/  ISETP.NE.AND P0, PT, R0, RZ, PT ;  /* 0x000000ff0000720c */ /* 0x002fda0003f05270 */
[----:B------:R-:W-:Y:S05]  /*113c0*/  @P0 EXIT ;  /* 0x000000000000094d */ /* 0x000fea0003800000 */
[----:B------:R-:W-:Y:S01]  /*113d0*/  ELECT P0, URZ, PT ;  /* 0x00000000003f782f */ /* 0x000fe20003800000 */
[----:B------:R-:W-:-:S12]  /*113e0*/  BSSY B0, `(.L_x_1439) ;  /* 0x0000020000007945 */ /* 0x000fd80003800000 */
[----:B------:R-:W-:Y:S05]  /*113f0*/  @!P0 BRA `(.L_x_1440) ;  /* 0x0000000000788947 */ /* 0x000fea0003800000 */
[----:B------:R-:W-:-:S06]  /*11400*/  ULOP3.LUT UR4, UR36, 0x2, URZ, 0xfc, !UPT ;  /* 0x0000000224047892 */ /* 0x000fcc000f8efc3f */
[----:B------:R-:W-:-:S04]  /*11410*/  MOV R0, UR4 ;  /* 0x0000000400007c02 */ /* 0x000fc80008000f00 */
[----:B------:R-:W-:-:S13]  /*11420*/  ISETP.NE.AND P2, PT, R0, 0x3, PT ;  /* 0x000000030000780c */ /* 0x000fda0003f45270 */
[----:B------:R-:W-:Y:S05]  /*11430*/  @!P2 BRA `(.L_x_1441) ;  /* 0x000000000004a947 */ /* 0x000fea0003800000 */
[----:B------:R-:W-:Y:S01]  /*11440*/  BPT.TRAP 0x1 ;  /* 0x000000040000795c */ /* 0x000fe20000300000 */
.L_x_1441:
[----:B------:R-:W-:Y:S01]  /*11450*/  VIADD R3, R7, 0x28c40 ;  /* 0x00028c4007037836 */ /* 0x000fe20000000000 */
[----:B------:R-:W-:Y:S01]  /*11460*/  SHF.L.U32 R4, R17, 0x1f, RZ ;  /* 0x0000001f11047819 */ /* 0x000fe200000006ff */
[C---:B------:R-:W-:Y:S02]  /*11470*/  VIADD R0, R16.reuse, 0x1 ;  /* 0x0000000110007836 */ /* 0x040fe40000000000 */
[----:B------:R-:W-:-:S03]  /*11480*/  IMAD R5, R16, 0x8, R3 ;  /* 0x0000000810057824 */ /* 0x000fc600078e0203 */
[----:B------:R-:W-:Y:S01]  /*11490*/  ISETP.NE.AND P1, PT, R0, 0x2, PT ;  /* 0x000000020000780c */ /* 0x000fe20003f25270 */
[----:B------:R-:W1:Y:S03]  /*114a0*/  SYNCS.PHASECHK.TRANS64.TRYWAIT P0, [R5+URZ], R4 ;  /* 0x00000004050075a7 */ /* 0x000e66000800017f */
[----:B------:R-:W-:-:S04]  /*114b0*/  SEL R2, RZ, 0x1, P1 ;  /* 0x00000001ff027807 */ /* 0x000fc80000800000 */
[----:B------:R-:W-:Y:S02]  /*114c0*/  LOP3.LUT R17, R17, R2, RZ, 0x3c, !PT ;  /* 0x0000000211117212 */ /* 0x000fe400078e3cff */
[----:B------:R-:W-:Y:S02]  /*114d0*/  SEL R2, R0, RZ, P1 ;  /* 0x000000ff00027207 */ /* 0x000fe40000800000 */
[----:B------:R-:W-:Y:S02]  /*114e0*/  SHF.L.U32 R0, R17, 0x1f, RZ ;  /* 0x0000001f11007819 */ /* 0x000fe400000006ff */
[----:B------:R-:W-:Y:S01]  /*114f0*/  LEA R3, R2, R3, 0x3 ;  /* 0x0000000302037211 */ /* 0x000fe200078e18ff */
[----:B-1----:R-:W-:Y:S06]  /*11500*/  @!P0 BRA `(.L_x_1442) ;  /* 0x00000008006c8947 */ /* 0x002fec0003800000 */
.L_x_1467:
[----:B------:R-:W2:Y:S02]  /*11510*/  SYNCS.PHASECHK.TRANS64.TRYWAIT P0, [R3+URZ], R0 ;  /* 0x00000000030075a7 */ /* 0x000ea4000800017f */
[----:B--2---:R-:W-:Y:S05]  /*11520*/  @!P0 BRA `(.L_x_1443) ;  /* 0x0000000800788947 */ /* 0x004fea0003800000 */
.L_x_1468:
[----:B------:R-:W-:Y:S05]  /*11530*/  @!P2 BRA `(.L_x_1444) ;  /* 0x000000000004a947 */ /* 0x000fea0003800000 */
[----:B------:R-:W-:Y:S01]  /*11540*/  BPT.TRAP 0x1 ;  /* 0x000000040000795c */ /* 0x000fe20000300000 */
.L_x_1444:
[----:B--2---:R-:W-:-:S04]  /*11550*/  VIADD R3, R7, 0x28c60 ;  /* 0x00028c6007037836 */ /* 0x004fc80000000000 */
[----:B-1----:R-:W-:-:S04]  /*11560*/  IMAD R5, R16, 0x8, R3 ;  /* 0x0000000810057824 */ /* 0x002fc800078e0203 */
[----:B------:R-:W1:Y:S02]  /*11570*/  SYNCS.PHASECHK.TRANS64.TRYWAIT P0, [R5+URZ], R4 ;  /* 0x00000004050075a7 */ /* 0x000e64000800017f */
[----:B-1----:R-:W-:Y:S05]  /*11580*/  @!P0 BRA `(.L_x_1445) ;  /* 0x0000000800748947 */ /* 0x002fea0003800000 */
.L_x_1469:
[----:B------:R-:W-:-:S07]  /*11590*/  IMAD R3, R2, 0x8, R3 ;  /* 0x0000000802037824 */ /* 0x000fce00078e0203 */
.L_x_1446:
[----:B--2---:R2:W3:Y:S02]  /*115a0*/  SYNCS.PHASECHK.TRANS64.TRYWAIT P0, [R3+URZ], R0 ;  /* 0x00000000030075a7 */ /* 0x0044e4000800017f */
[----:B---3--:R-:W-:Y:S05]  /*115b0*/  @!P0 NANOSLEEP.SYNCS 0x989680 ;  /* 0x009896800000895d */ /* 0x008fea0003900000 */
[----:B------:R-:W3:Y:S02]  /*115c0*/  @!P0 SYNCS.PHASECHK.TRANS64 P0, [R3+URZ], R0 ;  /* 0x00000000030085a7 */ /* 0x000ee4000800007f */
[----:B---3--:R-:W-:Y:S05]  /*115d0*/  @!P0 BRA `(.L_x_1446) ;  /* 0xfffffffc00f08947 */ /* 0x008fea000383ffff */
.L_x_1440:
[----:B------:R-:W-:Y:S05]  /*115e0*/  BSYNC B0 ;  /* 0x0000000000007941 */ /* 0x000fea0003800000 */
.L_x_1439:
[----:B------:R-:W-:Y:S05]  /*115f0*/  EXIT ;  /* 0x000000000000794d */ /* 0x000fea0003800000 */
.L_x_1289:
[----:B-1----:R-:W-:-:S04]  /*11600*/  MOV R6, UR21 ;  /* 0x0000001500067c02 */ /* 0x002fc80008000f00 */
[----:B------:R1:W2:Y:S03]  /*11610*/  SYNCS.PHASECHK.TRANS64.TRYWAIT P1, [R6+URZ+0x28c50], R3 ;  /* 0x028c5003060075a7 */ /* 0x0002a6000802017f */
[----:B--2---:R-:W-:Y:S05]  /*11620*/  @!P1 NANOSLEEP.SYNCS 0x989680 ;  /* 0x009896800000995d */ /* 0x004fea0003900000 */
[----:B------:R-:W2:Y:S02]  /*11630*/  @!P1 SYNCS.PHASECHK.TRANS64 P1, [R6+URZ+0x28c50], R3 ;  /* 0x028c5003060095a7 */ /* 0x000ea4000802007f */
[----:B--2---:R-:W-:Y:S05]  /*11640*/  @!P1 BRA `(.L_x_1289) ;  /* 0xfffffffc00ec9947 */ /* 0x004fea000383ffff */
[----:B------:R-:W-:Y:S05]  /*11650*/  BRA `(.L_x_1447) ;  /* 0xffffff0400447947 */ /* 0x000fea000383ffff */
.L_x_1294:
[----:B--2---:R-:W-:-:S04]  /*11660*/  IMAD.U32 R5, RZ, RZ, UR21 ;  /* 0x00000015ff057e24 */ /* 0x004fc8000f8e00ff */
[----:B------:R2:W3:Y:S03]  /*11670*/  SYNCS.PHASECHK.TRANS64.TRYWAIT P1, [R5+URZ+0x28c50], R4 ;  /* 0x028c5004050075a7 */ /* 0x0004e6000802017f */
[----:B---3--:R-:W-:Y:S05]  /*11680*/  @!P1 NANOSLEEP.SYNCS 0x989680 ;  /* 0x009896800000995d */ /* 0x008fea0003900000 */
[----:B------:R-:W3:Y:S02]  /*11690*/  @!P1 SYNCS.PHASECHK.TRANS64 P1, [R5+URZ+0x28c50], R4 ;  /* 0x028c5004050095a7 */ /* 0x000ee4000802007f */
[----:B---3--:R-:W-:Y:S05]  /*116a0*/  @!P1 BRA `(.L_x_1294) ;  /* 0xfffffffc00ec9947 */ /* 0x008fea000383ffff */
[----:B------:R-:W-:Y:S05]  /*116b0*/  BRA `(.L_x_1293) ;  /* 0xffffff1000407947 */ /* 0x000fea000383ffff */
.L_x_1303:
[----:B-1----:R-:W-:-:S04]  /*116c0*/  IMAD.U32 R3, RZ, RZ, UR48 ;  /* 0x00000030ff037e24 */ /* 0x002fc8000f8e00ff */
[----:B------:R1:W2:Y:S03]  /*116d0*/  SYNCS.PHASECHK.TRANS64.TRYWAIT P1, [R3+URZ+0x28c00], R0 ;  /* 0x028c0000030075a7 */ /* 0x0002a6000802017f */
[----:B--2---:R-:W-:Y:S05]  /*116e0*/  @!P1 NANOSLEEP.SYNCS 0x989680 ;  /* 0x009896800000995d */ /* 0x004fea0003900000 */
[----:B------:R-:W2:Y:S02]  /*116f0*/  @!P1 SYNCS.PHASECHK.TRANS64 P1, [R3+URZ+0x28c00], R0 ;  /* 0x028c0000030095a7 */ /* 0x000ea4000802007f */
[----:B--2---:R-:W-:Y:S05]  /*11700*/  @!P1 BRA `(.L_x_1303) ;  /* 0xfffffffc00ec9947 */ /* 0x004fea000383ffff */
[----:B------:R-:W-:Y:S05]  /*11710*/  BRA `(.L_x_1448) ;  /* 0xffffff2400607947 */ /* 0x000fea000383ffff */
.L_x_1307:
[----:B---3--:R3:W4:Y:S02]  /*11720*/  SYNCS.PHASECHK.TRANS64.TRYWAIT P1, [R6+URZ+0x28c30], R13 ;  /* 0x028c300d060075a7 */ /* 0x008724000802017f */
[----:B----4-:R-:W-:Y:S05]  /*11730*/  @!P1 NANOSLEEP.SYNCS 0x989680 ;  /* 0x009896800000995d */ /* 0x010fea0003900000 */
[----:B------:R-:W4:Y:S02]  /*11740*/  @!P1 SYNCS.PHASECHK.TRANS64 P1, [R6+URZ+0x28c30], R13 ;  /* 0x028c300d060095a7 */ /* 0x000f24000802007f */
[----:B----4-:R-:W-:Y:S05]  /*11750*/  @!P1 BRA `(.L_x_1307) ;  /* 0xfffffffc00f09947 */ /* 0x010fea000383ffff */
[----:B------:R-:W-:Y:S05]  /*11760*/  BRA `(.L_x_1306) ;  /* 0xffffff24007c7947 */ /* 0x000fea000383ffff */
.L_x_1319:
[----:B----4-:R4:W1:Y:S02]  /*11770*/  SYNCS.PHASECHK.TRANS64.TRYWAIT P3, [R6+URZ+0x28c50], R13 ;  /* 0x028c500d060075a7 */ /* 0x010864000806017f */
[----:B-1----:R-:W-:Y:S05]  /*11780*/  @!P3 NANOSLEEP.SYNCS 0x989680 ;  /* 0x009896800000b95d */ /* 0x002fea0003900000 */
[----:B------:R-:W1:Y:S02]  /*11790*/  @!P3 SYNCS.PHASECHK.TRANS64 P3, [R6+URZ+0x28c50], R13 ;  /* 0x028c500d0600b5a7 */ /* 0x000e64000806007f */
[----:B-1----:R-:W-:Y:S05]  /*117a0*/  @!P3 BRA `(.L_x_1319) ;  /* 0xfffffffc00f0b947 */ /* 0x002fea000383ffff */
[----:B------:R-:W-:Y:S05]  /*117b0*/  BRA `(.L_x_1318) ;  /* 0xffffff3c00e87947 */ /* 0x000fea000383ffff */
.L_x_1327:
[----:B---3--:R-:W-:-:S04]  /*117c0*/  IMAD.U32 R12, RZ, RZ, UR26 ;  /* 0x0000001aff0c7e24 */ /* 0x008fc8000f8e00ff */
[----:B------:R3:W4:Y:S03]  /*117d0*/  SYNCS.PHASECHK.TRANS64.TRYWAIT P3, [R12+URZ+0x28c30], R11 ;  /* 0x028c300b0c0075a7 */ /* 0x000726000806017f */
[----:B----4-:R-:W-:Y:S05]  /*117e0*/  @!P3 NANOSLEEP.SYNCS 0x989680 ;  /* 0x009896800000b95d */ /* 0x010fea0003900000 */
[----:B------:R-:W4:Y:S02]  /*117f0*/  @!P3 SYNCS.PHASECHK.TRANS64 P3, [R12+URZ+0x28c30], R11 ;  /* 0x028c300b0c00b5a7 */ /* 0x000f24000806007f */
[----:B----4-:R-:W-:Y:S05]  /*11800*/  @!P3 BRA `(.L_x_1327) ;  /* 0xfffffffc00ecb947 */ /* 0x010fea000383ffff */
[----:B------:R-:W-:Y:S05]  /*11810*/  BRA `(.L_x_1326) ;  /* 0xffffff44001c7947 */ /* 0x000fea000383ffff */
.L_x_1339:
[----:B---3--:R3:W4:Y:S02]  /*11820*/  SYNCS.PHASECHK.TRANS64.TRYWAIT P3, [R12+URZ+0x28c50], R11 ;  /* 0x028c500b0c0075a7 */ /* 0x008724000806017f */
[----:B----4-:R-:W-:Y:S05]  /*11830*/  @!P3 NANOSLEEP.SYNCS 0x989680 ;  /* 0x009896800000b95d */ /* 0x010fea0003900000 */
[----:B------:R-:W4:Y:S02]  /*11840*/  @!P3 SYNCS.PHASECHK.TRANS64 P3, [R12+URZ+0x28c50], R11 ;  /* 0x028c500b0c00b5a7 */ /* 0x000f24000806007f */
[----:B----4-:R-:W-:Y:S05]  /*11850*/  @!P3 BRA `(.L_x_1339) ;  /* 0xfffffffc00f0b947 */ /* 0x010fea000383ffff */
[----:B------:R-:W-:Y:S05]  /*11860*/  BRA `(.L_x_1338) ;  /* 0xffffff6000cc7947 */ /* 0x000fea000383ffff */
.L_x_1348:
[----:B---3--:R-:W-:-:S04]  /*11870*/  MOV R8, UR23 ;  /* 0x0000001700087c02 */ /* 0x008fc80008000f00 */
[----:B------:R3:W4:Y:S03]  /*11880*/  SYNCS.PHASECHK.TRANS64.TRYWAIT P3, [R8+URZ+0x28c30], R9 ;  /* 0x028c3009080075a7 */ /* 0x000726000806017f */
[----:B----4-:R-:W-:Y:S05]  /*11890*/  @!P3 NANOSLEEP.SYNCS 0x989680 ;  /* 0x009896800000b95d */ /* 0x010fea0003900000 */
[----:B------:R-:W4:Y:S02]  /*118a0*/  @!P3 SYNCS.PHASECHK.TRANS64 P3, [R8+URZ+0x28c30], R9 ;  /* 0x028c30090800b5a7 */ /* 0x000f24000806007f */
[----:B----4-:R-:W-:Y:S05]  /*118b0*/  @!P3 BRA `(.L_x_1348) ;  /* 0xfffffffc00ecb947 */ /* 0x010fea000383ffff */
[----:B------:R-:W-:Y:S05]  /*118c0*/  BRA `(.L_x_1347) ;  /* 0xffffff6800387947 */ /* 0x000fea000383ffff */
.L_x_1352:
[----:B---3--:R3:W1:Y:S02]  /*118d0*/  SYNCS.PHASECHK.TRANS64.TRYWAIT P3, [R170+URZ+0x28c50], R9 ;  /* 0x028c5009aa0075a7 */ /* 0x008664000806017f */
[----:B-1----:R-:W-:Y:S05]  /*118e0*/  @!P3 NANOSLEEP.SYNCS 0x989680 ;  /* 0x009896800000b95d */ /* 0x002fea0003900000 */
[----:B------:R-:W1:Y:S02]  /*118f0*/  @!P3 SYNCS.PHASECHK.TRANS64 P3, [R170+URZ+0x28c50], R9 ;  /* 0x028c5009aa00b5a7 */ /* 0x000e64000806007f */
[----:B-1----:R-:W-:Y:S05]  /*11900*/  @!P3 BRA `(.L_x_1352) ;  /* 0xfffffffc00f0b947 */ /* 0x002fea000383ffff */
[----:B------:R-:W-:Y:S05]  /*11910*/  BRA `(.L_x_1351) ;  /* 0xffffff7c005c7947 */ /* 0x000fea000383ffff */
.L_x_1358:
[----:B------:R-:W-:-:S04]  /*11920*/  IMAD.U32 R7, RZ, RZ, UR26 ;  /* 0x0000001aff077e24 */ /* 0x000fc8000f8e00ff */
[----:B------:R1:W1:Y:S03]  /*11930*/  SYNCS.PHASECHK.TRANS64.TRYWAIT P2, [R7+URZ+0x28c30], R10 ;  /* 0x028c300a070075a7 */ /* 0x000266000804017f */
[----:B-1----:R-:W-:Y:S05]  /*11940*/  @!P2 NANOSLEEP.SYNCS 0x989680 ;  /* 0x009896800000a95d */ /* 0x002fea0003900000 */
[----:B------:R-:W1:Y:S02]  /*11950*/  @!P2 SYNCS.PHASECHK.TRANS64 P2, [R7+URZ+0x28c30], R10 ;  /* 0x028c300a0700a5a7 */ /* 0x000e64000804007f */
[----:B-1----:R-:W-:Y:S05]  /*11960*/  @!P2 BRA `(.L_x_1358) ;  /* 0xfffffffc00eca947 */ /* 0x002fea000383ffff */
[----:B------:R-:W-:Y:S05]  /*11970*/  BRA `(.L_x_1357) ;  /* 0xffffff80004c7947 */ /* 0x000fea000383ffff */
.L_x_1370:
[----:B---3--:R3:W4:Y:S02]  /*11980*/  SYNCS.PHASECHK.TRANS64.TRYWAIT P2, [R11+URZ+0x28c50], R10 ;  /* 0x028c500a0b0075a7 */ /* 0x008724000804017f */
[----:B----4-:R-:W-:Y:S05]  /*11990*/  @!P2 NANOSLEEP.SYNCS 0x989680 ;  /* 0x009896800000a95d */ /* 0x010fea0003900000 */
[----:B------:R-:W4:Y:S02]  /*119a0*/  @!P2 SYNCS.PHASECHK.TRANS64 P2, [R11+URZ+0x28c50], R10 ;  /* 0x028c500a0b00a5a7 */ /* 0x000f24000804007f */
[----:B----4-:R-:W-:Y:S05]  /*119b0*/  @!P2 BRA `(.L_x_1370) ;  /* 0xfffffffc00f0a947 */ /* 0x010fea000383ffff */
[----:B------:R-:W-:Y:S05]  /*119c0*/  BRA `(.L_x_1369) ;  /* 0xffffff9c00f87947 */ /* 0x000fea000383ffff */
.L_x_1398:
[----:B------:R-:W1:Y:S01]  /*119d0*/  S2R R7, SR_TID.X ;  /* 0x0000000000077919 */ /* 0x000e620000002100 */
        /* <DEDUP_REMOVED lines=9> */
.L_x_1449:
[----:B------:R-:W-:Y:S05]  /*11a70*/  BRA `(.L_x_1450) ;  /* 0xffffffd400807947 */ /* 0x000fea000383ffff */
.L_x_1399:
[----:B------:R-:W-:Y:S01]  /*11a80*/  BSSY B0, `(.L_x_1451) ;  /* 0x0000006000007945 */ /* 0x000fe20003800000 */
[----:B------:R-:W-:-:S07]  /*11a90*/  IMAD.MOV.U32 R15, RZ, RZ, -0x1 ;  /* 0xffffffffff0f7424 */ /* 0x000fce00078e00ff */
[----:B------:R-:W-:Y:S05]  /*11aa0*/  WARPSYNC.COLLECTIVE R15, `(.L_x_1452) ;  /* 0x000000000f0c7348 */ /* 0x000fea0003c00000 */
[----:B------:R-:W-:Y:S02]  /*11ab0*/  ELECT P6, UR62, PT ;  /* 0x00000000003e782f */ /* 0x000fe400038c0000 */
[----:B------:R-:W-:Y:S01]  /*11ac0*/  MOV R14, UR62 ;  /* 0x0000003e000e7c02 */ /* 0x000fe20008000f00 */
[----:B------:R-:W-:Y:S10]  /*11ad0*/  ENDCOLLECTIVE ;  /* 0x000000000000791b */ /* 0x000ff40003800000 */
.L_x_1452:
[----:B------:R-:W-:Y:S05]  /*11ae0*/  BSYNC B0 ;  /* 0x0000000000007941 */ /* 0x000fea0003800000 */
.L_x_1451:
[----:B------:R-:W-:Y:S05]  /*11af0*/  BRA `(.L_x_1453) ;  /* 0xffffffd400707947 */ /* 0x000fea000383ffff */
.L_x_1402:
[----:B-1----:R1:W2:Y:S02]  /*11b00*/  SYNCS.PHASECHK.TRANS64.TRYWAIT P2, [R8+URZ+0x28c40], R5 ;  /* 0x028c4005080075a7 */ /* 0x0022a4000804017f */
[----:B--2---:R-:W-:Y:S05]  /*11b10*/  @!P2 NANOSLEEP.SYNCS 0x989680 ;  /* 0x009896800000a95d */ /* 0x004fea0003900000 */
[----:B------:R-:W2:Y:S02]  /*11b20*/  @!P2 SYNCS.PHASECHK.TRANS64 P2, [R8+URZ+0x28c40], R5 ;  /* 0x028c40050800a5a7 */ /* 0x000ea4000804007f */
[----:B--2---:R-:W-:Y:S05]  /*11b30*/  @!P2 BRA `(.L_x_1402) ;  /* 0xfffffffc00f0a947 */ /* 0x004fea000383ffff */
[----:B------:R-:W-:Y:S05]  /*11b40*/  BRA `(.L_x_1454) ;  /* 0xffffffd400cc7947 */ /* 0x000fea000383ffff */
.L_x_1404:
[----:B-1----:R-:W-:-:S04]  /*11b50*/  IMAD.U32 R8, RZ, RZ, UR37 ;  /* 0x00000025ff087e24 */ /* 0x002fc8000f8e00ff */
[----:B------:R1:W2:Y:S03]  /*11b60*/  SYNCS.PHASECHK.TRANS64.TRYWAIT P2, [R8+URZ+0x28c20], R5 ;  /* 0x028c2005080075a7 */ /* 0x0002a6000804017f */
[----:B--2---:R-:W-:Y:S05]  /*11b70*/  @!P2 NANOSLEEP.SYNCS 0x989680 ;  /* 0x009896800000a95d */ /* 0x004fea0003900000 */
[----:B------:R-:W2:Y:S02]  /*11b80*/  @!P2 SYNCS.PHASECHK.TRANS64 P2, [R8+URZ+0x28c20], R5 ;  /* 0x028c20050800a5a7 */ /* 0x000ea4000804007f */
[----:B--2---:R-:W-:Y:S05]  /*11b90*/  @!P2 BRA `(.L_x_1404) ;  /* 0xfffffffc00eca947 */ /* 0x004fea000383ffff */
[----:B------:R-:W-:Y:S05]  /*11ba0*/  BRA `(.L_x_1455) ;  /* 0xffffffd8006c7947 */ /* 0x000fea000383ffff */
.L_x_1407:
[----:B-1----:R1:W2:Y:S02]  /*11bb0*/  SYNCS.PHASECHK.TRANS64.TRYWAIT P2, [R8+URZ+0x28c60], R5 ;  /* 0x028c6005080075a7 */ /* 0x0022a4000804017f */
[----:B--2---:R-:W-:Y:S05]  /*11bc0*/  @!P2 NANOSLEEP.SYNCS 0x989680 ;  /* 0x009896800000a95d */ /* 0x004fea0003900000 */
[----:B------:R-:W2:Y:S02]  /*11bd0*/  @!P2 SYNCS.PHASECHK.TRANS64 P2, [R8+URZ+0x28c60], R5 ;  /* 0x028c60050800a5a7 */ /* 0x000ea4000804007f */
[----:B--2---:R-:W-:Y:S05]  /*11be0*/  @!P2 BRA `(.L_x_1407) ;  /* 0xfffffffc00f0a947 */ /* 0x004fea000383ffff */
[----:B------:R-:W-:Y:S05]  /*11bf0*/  BRA `(.L_x_1456) ;  /* 0xffffffd800807947 */ /* 0x000fea000383ffff */
.L_x_1414:
[----:B-1----:R1:W2:Y:S02]  /*11c00*/  SYNCS.PHASECHK.TRANS64.TRYWAIT P3, [R2+URZ+0x28c40], R3 ;  /* 0x028c4003020075a7 */ /* 0x0022a4000806017f */
[----:B--2---:R-:W-:Y:S05]  /*11c10*/  @!P3 NANOSLEEP.SYNCS 0x989680 ;  /* 0x009896800000b95d */ /* 0x004fea0003900000 */
[----:B------:R-:W2:Y:S02]  /*11c20*/  @!P3 SYNCS.PHASECHK.TRANS64 P3, [R2+URZ+0x28c40], R3 ;  /* 0x028c40030200b5a7 */ /* 0x000ea4000806007f */
[----:B--2---:R-:W-:Y:S05]  /*11c30*/  @!P3 BRA `(.L_x_1414) ;  /* 0xfffffffc00f0b947 */ /* 0x004fea000383ffff */
[----:B------:R-:W-:Y:S05]  /*11c40*/  BRA `(.L_x_1457) ;  /* 0xffffffe000087947 */ /* 0x000fea000383ffff */
.L_x_1416:
[----:B---3--:R3:W4:Y:S02]  /*11c50*/  SYNCS.PHASECHK.TRANS64.TRYWAIT P3, [R2+URZ+0x28c60], R3 ;  /* 0x028c6003020075a7 */ /* 0x008724000806017f */
[----:B----4-:R-:W-:Y:S05]  /*11c60*/  @!P3 NANOSLEEP.SYNCS 0x989680 ;  /* 0x009896800000b95d */ /* 0x010fea0003900000 */
[----:B------:R-:W4:Y:S02]  /*11c70*/  @!P3 SYNCS.PHASECHK.TRANS64 P3, [R2+URZ+0x28c60], R3 ;  /* 0x028c60030200b5a7 */ /* 0x000f24000806007f */
[----:B----4-:R-:W-:Y:S05]  /*11c80*/  @!P3 BRA `(.L_x_1416) ;  /* 0xfffffffc00f0b947 */ /* 0x010fea000383ffff */
[----:B------:R-:W-:Y:S05]  /*11c90*/  BRA `(.L_x_1458) ;  /* 0xffffffe000507947 */ /* 0x000fea000383ffff */
.L_x_1422:
[----:B-1----:R1:W2:Y:S02]  /*11ca0*/  SYNCS.PHASECHK.TRANS64.TRYWAIT P3, [R3+URZ+0x28c40], R2 ;  /* 0x028c4002030075a7 */ /* 0x0022a4000806017f */
[----:B--2---:R-:W-:Y:S05]  /*11cb0*/  @!P3 NANOSLEEP.SYNCS 0x989680 ;  /* 0x009896800000b95d */ /* 0x004fea0003900000 */
[----:B------:R-:W2:Y:S02]  /*11cc0*/  @!P3 SYNCS.PHASECHK.TRANS64 P3, [R3+URZ+0x28c40], R2 ;  /* 0x028c40020300b5a7 */ /* 0x000ea4000806007f */
[----:B--2---:R-:W-:Y:S05]  /*11cd0*/  @!P3 BRA `(.L_x_1422) ;  /* 0xfffffffc00f0b947 */ /* 0x004fea000383ffff */
[----:B------:R-:W-:Y:S05]  /*11ce0*/  BRA `(.L_x_1459) ;  /* 0xffffffe400c87947 */ /* 0x000fea000383ffff */
.L_x_1424:
[----:B---3--:R3:W4:Y:S02]  /*11cf0*/  SYNCS.PHASECHK.TRANS64.TRYWAIT P3, [R3+URZ+0x28c60], R2 ;  /* 0x028c6002030075a7 */ /* 0x008724000806017f */
[----:B----4-:R-:W-:Y:S05]  /*11d00*/  @!P3 NANOSLEEP.SYNCS 0x989680 ;  /* 0x009896800000b95d */ /* 0x010fea0003900000 */
[----:B------:R-:W4:Y:S02]  /*11d10*/  @!P3 SYNCS.PHASECHK.TRANS64 P3, [R3+URZ+0x28c60], R2 ;  /* 0x028c60020300b5a7 */ /* 0x000f24000806007f */
[----:B----4-:R-:W-:Y:S05]  /*11d20*/  @!P3 BRA `(.L_x_1424) ;  /* 0xfffffffc00f0b947 */ /* 0x010fea000383ffff */
[----:B------:R-:W-:Y:S05]  /*11d30*/  BRA `(.L_x_1460) ;  /* 0xffffffe800107947 */ /* 0x000fea000383ffff */
.L_x_1429:
[----:B-1----:R1:W2:Y:S02]  /*11d40*/  SYNCS.PHASECHK.TRANS64.TRYWAIT P3, [R2+URZ+0x28c40], R3 ;  /* 0x028c4003020075a7 */ /* 0x0022a4000806017f */
[----:B--2---:R-:W-:Y:S05]  /*11d50*/  @!P3 NANOSLEEP.SYNCS 0x989680 ;  /* 0x009896800000b95d */ /* 0x004fea0003900000 */
[----:B------:R-:W2:Y:S02]  /*11d60*/  @!P3 SYNCS.PHASECHK.TRANS64 P3, [R2+URZ+0x28c40], R3 ;  /* 0x028c40030200b5a7 */ /* 0x000ea4000806007f */
[----:B--2---:R-:W-:Y:S05]  /*11d70*/  @!P3 BRA `(.L_x_1429) ;  /* 0xfffffffc00f0b947 */ /* 0x004fea000383ffff */
[----:B------:R-:W-:Y:S05]  /*11d80*/  BRA `(.L_x_1461) ;  /* 0xffffffec00687947 */ /* 0x000fea000383ffff */
.L_x_1431:
[----:B--2---:R2:W3:Y:S02]  /*11d90*/  SYNCS.PHASECHK.TRANS64.TRYWAIT P3, [R2+URZ+0x28c60], R3 ;  /* 0x028c6003020075a7 */ /* 0x0044e4000806017f */
[----:B---3--:R-:W-:Y:S05]  /*11da0*/  @!P3 NANOSLEEP.SYNCS 0x989680 ;  /* 0x009896800000b95d */ /* 0x008fea0003900000 */
[----:B------:R-:W3:Y:S02]  /*11db0*/  @!P3 SYNCS.PHASECHK.TRANS64 P3, [R2+URZ+0x28c60], R3 ;  /* 0x028c60030200b5a7 */ /* 0x000ee4000806007f */
[----:B---3--:R-:W-:Y:S05]  /*11dc0*/  @!P3 BRA `(.L_x_1431) ;  /* 0xfffffffc00f0b947 */ /* 0x008fea000383ffff */
[----:B------:R-:W-:Y:S05]  /*11dd0*/  BRA `(.L_x_1462) ;  /* 0xffffffec00b07947 */ /* 0x000fea000383ffff */
.L_x_1436:
[----:B------:R-:W-:Y:S01]  /*11de0*/  BSSY B0, `(.L_x_1463) ;  /* 0x0000007000007945 */ /* 0x000fe20003800000 */
[----:B--2---:R-:W-:Y:S01]  /*11df0*/  MOV R12, RZ ;  /* 0x000000ff000c7202 */ /* 0x004fe20000000f00 */
[----:B------:R-:W-:Y:S02]  /*11e00*/  IMAD.MOV.U32 R11, RZ, RZ, 0x1f ;  /* 0x0000001fff0b7424 */ /* 0x000fe400078e00ff */
[----:B------:R-:W-:-:S07]  /*11e10*/  IMAD.MOV.U32 R15, RZ, RZ, -0x1 ;  /* 0xffffffffff0f7424 */ /* 0x000fce00078e00ff */
[----:B-1-34-:R-:W-:Y:S05]  /*11e20*/  WARPSYNC.COLLECTIVE R15, `(.L_x_1464) ;  /* 0x000000000f087348 */ /* 0x01afea0003c00000 */
[----:B------:R2:W1:Y:S02]  /*11e30*/  SHFL.IDX P6, R14, R13, R12, R11 ;  /* 0x0000000c0d0e7389 */ /* 0x00046400000c000b */
[----:B-1234-:R-:W-:Y:S01]  /*11e40*/  ENDCOLLECTIVE ;  /* 0x000000000000791b */ /* 0x01efe20003800000 */
.L_x_1464:
[----:B------:R-:W-:Y:S05]  /*11e50*/  BSYNC B0 ;  /* 0x0000000000007941 */ /* 0x000fea0003800000 */
.L_x_1463:
[----:B------:R-:W-:Y:S05]  /*11e60*/  BRA `(.L_x_1465) ;  /* 0xfffffff000e47947 */ /* 0x000fea000383ffff */
.L_x_1438:
[----:B-1----:R1:W2:Y:S02]  /*11e70*/  SYNCS.PHASECHK.TRANS64.TRYWAIT P0, [R7+URZ+0x28c20], R0 ;  /* 0x028c2000070075a7 */ /* 0x0022a4000800017f */
[----:B--2---:R-:W-:Y:S05]  /*11e80*/  @!P0 NANOSLEEP.SYNCS 0x989680 ;  /* 0x009896800000895d */ /* 0x004fea0003900000 */
[----:B------:R-:W2:Y:S02]  /*11e90*/  @!P0 SYNCS.PHASECHK.TRANS64 P0, [R7+URZ+0x28c20], R0 ;  /* 0x028c2000070085a7 */ /* 0x000ea4000800007f */
[----:B--2---:R-:W-:Y:S05]  /*11ea0*/  @!P0 BRA `(.L_x_1438) ;  /* 0xfffffffc00f08947 */ /* 0x004fea000383ffff */
[----:B------:R-:W-:Y:S05]  /*11eb0*/  BRA `(.L_x_1466) ;  /* 0xfffffff4002c7947 */ /* 0x000fea000383ffff */
.L_x_1442:
[----:B-1----:R1:W2:Y:S02]  /*11ec0*/  SYNCS.PHASECHK.TRANS64.TRYWAIT P0, [R5+URZ], R4 ;  /* 0x00000004050075a7 */ /* 0x0022a4000800017f */
[----:B--2---:R-:W-:Y:S05]  /*11ed0*/  @!P0 NANOSLEEP.SYNCS 0x989680 ;  /* 0x009896800000895d */ /* 0x004fea0003900000 */
[----:B------:R-:W2:Y:S02]  /*11ee0*/  @!P0 SYNCS.PHASECHK.TRANS64 P0, [R5+URZ], R4 ;  /* 0x00000004050085a7 */ /* 0x000ea4000800007f */
[----:B--2---:R-:W-:Y:S05]  /*11ef0*/  @!P0 BRA `(.L_x_1442) ;  /* 0xfffffffc00f08947 */ /* 0x004fea000383ffff */
[----:B------:R-:W-:Y:S05]  /*11f00*/  BRA `(.L_x_1467) ;  /* 0xfffffff400807947 */ /* 0x000fea000383ffff */
.L_x_1443:
[----:B--2---:R2:W3:Y:S02]  /*11f10*/  SYNCS.PHASECHK.TRANS64.TRYWAIT P0, [R3+URZ], R0 ;  /* 0x00000000030075a7 */ /* 0x0044e4000800017f */
[----:B---3--:R-:W-:Y:S05]  /*11f20*/  @!P0 NANOSLEEP.SYNCS 0x989680 ;  /* 0x009896800000895d */ /* 0x008fea0003900000 */
[----:B------:R-:W3:Y:S02]  /*11f30*/  @!P0 SYNCS.PHASECHK.TRANS64 P0, [R3+URZ], R0 ;  /* 0x00000000030085a7 */ /* 0x000ee4000800007f */
[----:B---3--:R-:W-:Y:S05]  /*11f40*/  @!P0 BRA `(.L_x_1443) ;  /* 0xfffffffc00f08947 */ /* 0x008fea000383ffff */
[----:B------:R-:W-:Y:S05]  /*11f50*/  BRA `(.L_x_1468) ;  /* 0xfffffff400747947 */ /* 0x000fea000383ffff */
.L_x_1445:
[----:B-1----:R1:W2:Y:S02]  /*11f60*/  SYNCS.PHASECHK.TRANS64.TRYWAIT P0, [R5+URZ], R4 ;  /* 0x00000004050075a7 */ /* 0x0022a4000800017f */
[----:B--2---:R-:W-:Y:S05]  /*11f70*/  @!P0 NANOSLEEP.SYNCS 0x989680 ;  /* 0x009896800000895d */ /* 0x004fea0003900000 */
[----:B------:R-:W2:Y:S02]  /*11f80*/  @!P0 SYNCS.PHASECHK.TRANS64 P0, [R5+URZ], R4 ;  /* 0x00000004050085a7 */ /* 0x000ea4000800007f */
[----:B--2---:R-:W-:Y:S05]  /*11f90*/  @!P0 BRA `(.L_x_1445) ;  /* 0xfffffffc00f08947 */ /* 0x004fea000383ffff */
[----:B------:R-:W-:Y:S05]  /*11fa0*/  BRA `(.L_x_1469) ;  /* 0xfffffff400787947 */ /* 0x000fea000383ffff */
.L_x_1470:
        /* <DEDUP_REMOVED lines=13> */
.L_x_4555:


//--------------------- .text._ZN7cutlass13device_kernelIN5flash11enable_sm90INS1_16FlashAttnFwdSm90INS1_25CollectiveMainloopFwdSm90ILi2EN4cute5tupleIJNS5_1CILi1EEES8_S8_EEENS6_IJNS7_ILi64EEESA_SA_EEELi512ENS_10bfloat16_tEfNS_4arch4Sm90ELb0ELb1ELb0ELb0ELb0ELb0ELb1ELb0ELb0ELb0ELb0ELb0EEENS1_21CollectiveEpilogueFwdINS6_IJSA_NS7_ILi512EEESA_EEES9_SC_SE_Li256ELb0ELb0ELb0ELb0EEENS1_30DynamicPersistentTileSchedulerILi256ELi32ELb0ELb0ELb1EEEEEEEEEvNT_6ParamsE --------------------------
	.section	.text._ZN7cutlass13device_kernelIN5flash11enable_sm90INS1_16FlashAttnFwdSm90INS1_25CollectiveMainloopFwdSm90ILi2EN4cute5tupleIJNS5_1CILi1EEES8_S8_EEENS6_IJNS7_ILi64EEESA_SA_EEELi512ENS_10bfloat16_tEfNS_4arch4Sm90ELb0ELb1ELb0ELb0ELb0ELb0ELb1ELb0ELb0ELb0ELb0ELb0EEENS1_21CollectiveEpilogueFwdINS6_IJSA_NS7_ILi512EEESA_EEES9_SC_SE_Li256ELb0ELb0ELb0ELb0EEENS1_30DynamicPersistentTileSchedulerILi256ELi32ELb0ELb0ELb1EEEEEEEEEvNT_6ParamsE,"ax",@progbits
	.align	128
.text._ZN7cutlass13device_kernelIN5flash11enable_sm90INS1_16FlashAttnFwdSm90INS1_25CollectiveMainloopFwdSm90ILi2EN4cute5tupleIJNS5_1CILi1EEES8_S8_EEENS6_IJNS7_ILi64EEESA_SA_EEELi512ENS_10bfloat16_tEfNS_4arch4Sm90ELb0ELb1ELb0ELb0ELb0ELb0ELb1ELb0ELb0ELb0ELb0ELb0EEENS1_21CollectiveEpilogueFwdINS6_IJSA_NS7_ILi512EEESA_EEES9_SC_SE_Li256ELb0ELb0ELb0ELb0EEENS1_30DynamicPersistentTileSchedulerILi256ELi32ELb0ELb0ELb1EEEEEEEEEvNT_6ParamsE:
        .type           _ZN7cutlass13device_kernelIN5flash11enable_sm90INS1_16FlashAttnFwdSm90INS1_25CollectiveMainloopFwdSm90ILi2EN4cute5tupleIJNS5_1CILi1EEES8_S8_EEENS6_IJNS7_ILi64EEESA_SA_EEELi512ENS_10bfloat16_tEfNS_4arch4Sm90ELb0ELb1ELb0ELb0ELb0ELb0ELb1ELb0ELb0ELb0ELb0ELb0EEENS1_21CollectiveEpilogueFwdINS6_IJSA_NS7_ILi512EEESA_EEES9_SC_SE_Li256ELb0ELb0ELb0ELb0EEENS1_30DynamicPersistentTileSchedulerILi256ELi32ELb0ELb0ELb1EEEEEEEEEvNT_6ParamsE,@function
        .size           _ZN7cutlass13device_kernelIN5flash11enable_sm90INS1_16FlashAttnFwdSm90INS1_25CollectiveMainloopFwdSm90ILi2EN4cute5tupleIJNS5_1CILi1EEES8_S8_EEENS6_IJNS7_ILi64EEESA_SA_EEELi512ENS_10bfloat16_tEfNS_4arch4Sm90ELb0ELb1ELb0ELb0ELb0ELb0ELb1ELb0ELb0ELb0ELb0ELb0EEENS1_21CollectiveEpilogueFwdINS6_IJSA_NS7_ILi512EEESA_EEES9_SC_SE_Li256ELb0ELb0ELb0ELb0EEENS1_30DynamicPersistentTileSchedulerILi256ELi32ELb0ELb0ELb1EEEEEEEEEvNT_6ParamsE,(.L_x_4556 - _ZN7cutlass13device_kernelIN5flash11enable_sm90INS1_16FlashAttnFwdSm90INS1_25CollectiveMainloopFwdSm90ILi2EN4cute5tupleIJNS5_1CILi1EEES8_S8_EEENS6_IJNS7_ILi64EEESA_SA_EEELi512ENS_10bfloat16_tEfNS_4arch4Sm90ELb0ELb1ELb0ELb0ELb0ELb0ELb1ELb0ELb0ELb0ELb0ELb0EEENS1_21CollectiveEpilogueFwdINS6_IJSA_NS7_ILi512EEESA_EEES9_SC_SE_Li256ELb0ELb0ELb0ELb0EEENS1_30DynamicPersistentTileSchedulerILi256ELi32ELb0ELb0ELb1EEEEEEEEEvNT_6ParamsE)
        .other          _ZN7cutlass13device_kernelIN5flash11enable_sm90INS1_16FlashAttnFwdSm90INS1_25CollectiveMainloopFwdSm90ILi2EN4cute5tupleIJNS5_1CILi1EEES8_S8_EEENS6_IJNS7_ILi64EEESA_SA_EEELi512ENS_10bfloat16_tEfNS_4arch4Sm90ELb0ELb1ELb0ELb0ELb0ELb0ELb1ELb0ELb0ELb0ELb0ELb0EEENS1_21CollectiveEpilogueFwdINS6_IJSA_NS7_ILi512EEESA_EEES9_SC_SE_Li256ELb0ELb0ELb0ELb0EEENS1_30DynamicPersistentTileSchedulerILi256ELi32ELb0ELb0ELb1EEEEEEEEEvNT_6ParamsE,@"STO_CUDA_ENTRY STV_DEFAULT"
_ZN7cutlass13device_kernelIN5flash11enable_sm90INS1_16FlashAttnFwdSm90INS1_25CollectiveMainloopFwdSm90ILi2EN4cute5tupleIJNS5_1CILi1EEES8_S8_EEENS6_IJNS7_ILi64EEESA_SA_EEELi512ENS_10bfloat16_tEfNS_4arch4Sm90ELb0ELb1ELb0ELb0ELb0ELb0ELb1ELb0ELb0ELb0ELb0ELb0EEENS1_21CollectiveEpilogueFwdINS6_IJSA_NS7_ILi512EEESA_EEES9_SC_SE_Li256ELb0ELb0ELb0ELb0EEENS1_30DynamicPersistentTileSchedulerILi256ELi32ELb0ELb0ELb1EEEEEEEEEvNT_6ParamsE:
[----:B------:R-:W1:Y:S02]  /*0000*/  LDC R1, c[0x0][0x28] ;  /* 0x00000a00ff017b82 */ /* 0x000e640000000800 */
[----:B-1----:R-:W-:Y:S01]  /*0010*/  VIADD R1, R1, 0xfffffff8 ;  /* 0xfffffff801017836 */ /* 0x002fe20000000000 */
[----:B------:R-:W1:Y:S01]  /*0020*/  S2R R19, SR_TID.X ;  /* 0x0000000000137919 */ /* 0x000e620000002100 */
[----:B------:R-:W-:Y:S01]  /*0030*/  ELECT P0, URZ, PT ;  /* 0x00000000003f782f */ /* 0x000fe20003800000 */
[----:B------:R-:W-:Y:S01]  /*0040*/  BSSY B0, `(.L_x_1471) ;  /* 0x0000017000007945 */ /* 0x000fe20003800000 */
[--C-:B-1----:R-:W-:Y:S02]  /*0050*/  SHF.R.U32.HI R0, RZ, 0x5, R19.reuse ;  /* 0x00000005ff007819 */ /* 0x102fe40000011613 */
[----:B------:R-:W-:-:S03]  /*0060*/  SHF.R.U32.HI R3, RZ, 0x7, R19 ;  /* 0x00000007ff037819 */ /* 0x000fc60000011613 */
        /* <DEDUP_REMOVED lines=20> */
.L_x_1472:
[----:B------:R-:W-:Y:S05]  /*01b0*/  BSYNC B0 ;  /* 0x0000000000007941 */ /* 0x000fea0003800000 */
.L_x_1471:
        /* <DEDUP_REMOVED lines=11> */
[----:B------:R-:W-:Y:S01]  /*0270*/  VOTEU.ANY UP3, P0 ;  /* 0x00000000003f7886 */ /* 0x000fe20000060100 */
[----:B-1----:R-:W-:Y:S01]  /*0280*/  R2UR UR47, R3 ;  /* 0x00000000032f72ca */ /* 0x002fe200000e0000 */
[----:B--2---:R-:W-:Y:S01]  /*0290*/  @UP0 ULEA UR6, UR7, UR6, 0x18 ;  /* 0x0000000607060291 */ /* 0x004fe2000f8ec03f */
[----:B---3--:R-:W-:-:S11]  /*02a0*/  ISETP.NE.AND P1, PT, R2, RZ, PT ;  /* 0x000000ff0200720c */ /* 0x008fd60003f25270 */
[----:B------:R-:W-:Y:S01]  /*02b0*/  UISETP.NE.AND UP0, UPT, UR47, URZ, UPT ;  /* 0x0000003f2f00728c */ /* 0x000fe2000bf05270 */
[----:B------:R-:W1:Y:S02]  /*02c0*/  FENCE.VIEW.ASYNC.S ;  /* 0x00000000000073c6 */ /* 0x000e640000000000 */
[----:B-1----:R1:W2:Y:S01]  /*02d0*/  @UP1 SYNCS.EXCH.64 URZ, [UR6+0x38800], UR4 ;  /* 0x03880004063f15b2 */ /* 0x0022a20008000100 */
[----:B------:R1:W3:Y:S01]  /*02e0*/  @UP2 SYNCS.EXCH.64 URZ, [UR6+0x38810], UR4 ;  /* 0x03881004063f25b2 */ /* 0x0002e20008000100 */
[----:B------:R1:W4:Y:S01]  /*02f0*/  @UP3 SYNCS.EXCH.64 URZ, [UR6+0x38820], UR4 ;  /* 0x03882004063f35b2 */ /* 0x0003220008000100 */
        /* <DEDUP_REMOVED lines=15> */
.L_x_1473:
        /* <DEDUP_REMOVED lines=22> */
.L_x_1474:
        /* <DEDUP_REMOVED lines=18> */
.L_x_1475:
        /* <DEDUP_REMOVED lines=22> */
.L_x_1476:
        /* <DEDUP_REMOVED lines=22> */
.L_x_1477:
[----:B-1----:R-:W-:Y:S01]  /*0930*/  UMOV UR4, 0x1 ;  /* 0x0000000100047882 */ /* 0x002fe20000000000 */
[----:B------:R-:W-:Y:S01]  /*0940*/  PLOP3.LUT P0, PT, PT, PT, UP0, 0x80, 0x0 ;  /* 0x000000000000781c */ /* 0x000fe20003f0f008 */
[----:B------:R-:W-:Y:S01]  /*0950*/  USEL UR4, UR4, 0x2, !UP0 ;  /* 0x0000000204047887 */ /* 0x000fe2000c000000 */
[----:B------:R-:W-:Y:S01]  /*0960*/  NOP ;  /* 0x0000000000007918 */ /* 0x000fe20000000000 */
[----:B------:R-:W-:-:S04]  /*0970*/  ULDC.64 UR54, c[0x0][0x208] ;  /* 0x0000820000367ab9 */ /* 0x000fc80000000a00 */
[----:B------:R-:W-:-:S05]  /*0980*/  IMAD.U32 R2, RZ, RZ, UR4 ;  /* 0x00000004ff027e24 */ /* 0x000fca000f8e00ff */
[----:B------:R1:W-:Y:S01]  /*0990*/  STL [R1+0x4], R2 ;  /* 0x0000040201007387 */ /* 0x0003e20000100800 */
[----:B--234-:R-:W-:Y:S06]  /*09a0*/  BAR.SYNC.DEFER_BLOCKING 0x0 ;  /* 0x0000000000007b1d */ /* 0x01cfec0000010000 */
[----:B------:R-:W-:Y:S05]  /*09b0*/  @!P0 BRA `(.L_x_1478) ;  /* 0x0000012800888947 */ /* 0x000fea0003800000 */
.L_x_1479:
[----:B------:R-:W-:-:S08]  /*09c0*/  NOP ;  /* 0x0000000000007918 */ /* 0x000fd00000000000 */
[----:B------:R-:W2:Y:S02]  /*09d0*/  USETMAXREG.TRY_ALLOC.CTAPOOL UP0, 0xf0 ;  /* 0x000000f0000079c8 */ /* 0x000ea40008000600 */
[----:B--2---:R-:W-:-:S13]  /*09e0*/  PLOP3.LUT P0, PT, PT, PT, UP0, 0x80, 0x0 ;  /* 0x000000000000781c */ /* 0x004fda0003f0f008 */
[----:B------:R-:W-:Y:S05]  /*09f0*/  @!P0 BRA `(.L_x_1479) ;  /* 0xfffffffc00f08947 */ /* 0x000fea000383ffff */
[----:B------:R-:W-:Y:S01]  /*0a00*/  LOP3.LUT R0, R19, 0xffffff80, RZ, 0xc0, !PT ;  /* 0xffffff8013007812 */ /* 0x000fe200078ec0ff */
[----:B------:R-:W2:Y:S08]  /*0a10*/  S2UR UR4, SR_CTAID.X ;  /* 0x00000000000479c3 */ /* 0x000eb00000002500 */
[----:B------:R-:W-:Y:S06]  /*0a20*/  BAR.ARV 0x4, 0x120 ;  /* 0x0104800000007b1d */ /* 0x000fec0000002000 */
[----:B------:R-:W-:-:S02]  /*0a30*/  ISETP.NE.AND P0, PT, R0, 0x80, PT ;  /* 0x000000800000780c */ /* 0x000fc40003f05270 */
[----:B------:R-:W2:Y:S11]  /*0a40*/  LDC R0, c[0x0][0xea8] ;  /* 0x0003aa00ff007b82 */ /* 0x000eb60000000800 */
[----:B------:R-:W-:Y:S06]  /*0a50*/  @!P0 BAR.ARV 0x8, 0xa0 ;  /* 0x0202800000008b1d */ /* 0x000fec0000002000 */
[----:B------:R-:W-:-:S13]  /*0a60*/  ISETP.GE.U32.AND P0, PT, R19, 0x100, PT ;  /* 0x000001001300780c */ /* 0x000fda0003f06070 */
[----:B------:R-:W-:Y:S06]  /*0a70*/  @P0 BAR.ARV 0xf, 0x100 ;  /* 0x03c4000000000b1d */ /* 0x000fec0000002000 */
[----:B--2---:R-:W-:-:S13]  /*0a80*/  ISETP.LE.AND P0, PT, R0, UR4, PT ;  /* 0x0000000400007c0c */ /* 0x004fda000bf03270 */
[----:B------:R-:W-:Y:S05]  /*0a90*/  @P0 EXIT ;  /* 0x000000000000094d */ /* 0x000fea0003800000 */
[----:B-1----:R-:W2:Y:S01]  /*0aa0*/  LDL R2, [R1+0x4] ;  /* 0x0000040001027983 */ /* 0x002ea20000100800 */
[----:B------:R-:W-:Y:S01]  /*0ab0*/  VIADD R195, R19, 0xffffff80 ;  /* 0xffffff8013c37836 */ /* 0x000fe20000000000 */
[----:B------:R-:W1:Y:S01]  /*0ac0*/  S2UR UR5, SR_CgaCtaId ;  /* 0x00000000000579c3 */ /* 0x000e620000008800 */
[----:B------:R-:W-:Y:S01]  /*0ad0*/  UMOV UR36, 0x400 ;  /* 0x0000040000247882 */ /* 0x000fe20000000000 */
[----:B------:R-:W-:Y:S01]  /*0ae0*/  IMAD.MOV.U32 R186, RZ, RZ, 0x40 ;  /* 0x00000040ffba7424 */ /* 0x000fe200078e00ff */
[----:B------:R-:W-:Y:S02]  /*0af0*/  CS2R R16, SRZ ;  /* 0x0000000000107805 */ /* 0x000fe4000001ff00 */
[----:B------:R-:W-:Y:S01]  /*0b00*/  SHF.R.S32.HI R0, RZ, 0x1f, R195 ;  /* 0x0000001fff007819 */ /* 0x000fe200000114c3 */
[----:B------:R-:W-:Y:S01]  /*0b10*/  ULDC.64 UR50, c[0x0][0x198] ;  /* 0x0000660000327ab9 */ /* 0x000fe20000000a00 */
[----:B------:R-:W-:Y:S02]  /*0b20*/  UMOV UR46, URZ ;  /* 0x0000003f002e7c82 */ /* 0x000fe40008000000 */
[----:B------:R-:W-:-:S02]  /*0b30*/  LEA.HI R5, R0, R195, RZ, 0x5 ;  /* 0x000000c300057211 */ /* 0x000fc400078f28ff */
[----:B------:R-:W-:Y:S02]  /*0b40*/  LEA.HI R3, R0, R195, RZ, 0x7 ;  /* 0x000000c300037211 */ /* 0x000fe400078f38ff */
[--C-:B------:R-:W-:Y:S02]  /*0b50*/  SHF.R.S32.HI R193, RZ, 0x5, R5.reuse ;  /* 0x00000005ffc17819 */ /* 0x100fe40000011405 */
[----:B------:R-:W-:Y:S02]  /*0b60*/  SHF.R.S32.HI R6, RZ, 0x1f, R5 ;  /* 0x0000001fff067819 */ /* 0x000fe40000011405 */
[----:B------:R-:W-:Y:S02]  /*0b70*/  SHF.R.S32.HI R192, RZ, 0x7, R3 ;  /* 0x00000007ffc07819 */ /* 0x000fe40000011403 */
[----:B------:R-:W-:-:S04]  /*0b80*/  LEA.HI R6, R6, R193, RZ, 0x2 ;  /* 0x000000c106067211 */ /* 0x000fc800078f10ff */
[----:B------:R-:W-:Y:S01]  /*0b90*/  LOP3.LUT R6, R6, 0x3ffffc, RZ, 0xc0, !PT ;  /* 0x003ffffc06067812 */ /* 0x000fe200078ec0ff */
[----:B-1----:R-:W-:-:S04]  /*0ba0*/  ULEA UR36, UR5, UR36, 0x18 ;  /* 0x0000002405247291 */ /* 0x002fc8000f8ec03f */
[----:B------:R-:W-:Y:S01]  /*0bb0*/  IMAD.IADD R6, R193, 0x1, -R6 ;  /* 0x00000001c1067824 */ /* 0x000fe200078e0a06 */
[----:B--2---:R-:W-:Y:S02]  /*0bc0*/  R2UR UR6, R2 ;  /* 0x00000000020672ca */ /* 0x004fe400000e0000 */
[CC--:B------:R-:W-:Y:S02]  /*0bd0*/  LEA.HI R2, R0.reuse, R195.reuse, RZ, 0x4 ;  /* 0x000000c300027211 */ /* 0x0c0fe400078f20ff */
[----:B------:R-:W-:Y:S02]  /*0be0*/  LEA.HI R0, R0, R195, RZ, 0x3 ;  /* 0x000000c300007211 */ /* 0x000fe400078f18ff */
[C---:B------:R-:W-:Y:S02]  /*0bf0*/  LOP3.LUT R4, R2.reuse, 0xfffffff0, RZ, 0xc0, !PT ;  /* 0xfffffff002047812 */ /* 0x040fe400078ec0ff */
[----:B------:R-:W-:Y:S02]  /*0c00*/  SHF.R.S32.HI R7, RZ, 0x4, R2 ;  /* 0x00000004ff077819 */ /* 0x000fe40000011402 */
[----:B------:R-:W-:Y:S01]  /*0c10*/  SHF.R.S32.HI R190, RZ, 0x3, R0 ;  /* 0x00000003ffbe7819 */ /* 0x000fe20000011400 */
[----:B------:R-:W-:Y:S01]  /*0c20*/  IMAD.IADD R5, R195, 0x1, -R4 ;  /* 0x00000001c3057824 */ /* 0x000fe200078e0a04 */
[----:B------:R-:W-:Y:S01]  /*0c30*/  LEA.HI R2, R2, R7, RZ, 0x1 ;  /* 0x0000000702027211 */ /* 0x000fe200078f08ff */
[----:B------:R-:W-:Y:S01]  /*0c40*/  ULOP3.LUT UR48, UR6, 0x1, URZ, 0xfc, !UPT ;  /* 0x0000000106307892 */ /* 0x000fe2000f8efc3f */
[----:B------:R-:W-:Y:S01]  /*0c50*/  LOP3.LUT R4, R3, 0xffffff80, RZ, 0xc0, !PT ;  /* 0xffffff8003047812 */ /* 0x000fe200078ec0ff */
[--C-:B------:R-:W-:Y:S01]  /*0c60*/  IMAD R11, R192, 0x100, R5.reuse ;  /* 0x00000100c00b7824 */ /* 0x100fe200078e0205 */
[----:B------:R-:W-:-:S02]  /*0c70*/  SHF.R.S32.HI R8, RZ, 0x1f, R5 ;  /* 0x0000001fff087819 */ /* 0x000fc40000011405 */
[----:B------:R-:W-:Y:S01]  /*0c80*/  LOP3.LUT R2, R2, 0x1ffffffe, RZ, 0xc0, !PT ;  /* 0x1ffffffe02027812 */ /* 0x000fe200078ec0ff */
[----:B------:R-:W-:Y:S01]  /*0c90*/  IMAD R13, R6, 0x10, R11 ;  /* 0x00000010060d7824 */ /* 0x000fe200078e020b */
[----:B------:R-:W-:Y:S01]  /*0ca0*/  LEA.HI R8, R8, R5, RZ, 0x3 ;  /* 0x0000000508087211 */ /* 0x000fe200078f18ff */
[----:B------:R-:W-:Y:S01]  /*0cb0*/  IMAD.IADD R4, R195, 0x1, -R4 ;  /* 0x00000001c3047824 */ /* 0x000fe200078e0a04 */
[----:B------:R-:W-:Y:S01]  /*0cc0*/  LEA.HI R3, R3, R192, RZ, 0x1 ;  /* 0x000000c003037211 */ /* 0x000fe200078f08ff */
[----:B------:R-:W-:Y:S01]  /*0cd0*/  IMAD.IADD R2, R7, 0x1, -R2 ;  /* 0x0000000107027824 */ /* 0x000fe200078e0a02 */
[C---:B------:R-:W-:Y:S01]  /*0ce0*/  LOP3.LUT R10, R8.reuse, 0xfffffff8, RZ, 0xc0, !PT ;  /* 0xfffffff8080a7812 */ /* 0x040fe200078ec0ff */
[----:B------:R-:W-:Y:S01]  /*0cf0*/  IMAD.SHL.U32 R8, R8, 0x40, RZ ;  /* 0x0000004008087824 */ /* 0x000fe200078e00ff */
[----:B------:R-:W-:Y:S01]  /*0d00*/  SHF.R.S32.HI R9, RZ, 0x1f, R4 ;  /* 0x0000001fff097819 */ /* 0x000fe20000011404 */
[----:B------:R-:W-:Y:S01]  /*0d10*/  IMAD.SHL.U32 R2, R2, 0x8, RZ ;  /* 0x0000000802027824 */ /* 0x000fe200078e00ff */
[----:B------:R-:W-:Y:S01]  /*0d20*/  LOP3.LUT R3, R3, 0xfffffe, RZ, 0xc0, !PT ;  /* 0x00fffffe03037812 */ /* 0x000fe200078ec0ff */
[----:B------:R-:W-:Y:S01]  /*0d30*/  IMAD.IADD R10, R5, 0x1, -R10 ;  /* 0x00000001050a7824 */ /* 0x000fe200078e0a0a */
[----:B------:R-:W-:Y:S01]  /*0d40*/  LOP3.LUT R8, R8, 0x7ffffe00, RZ, 0xc0, !PT ;  /* 0x7ffffe0008087812 */ /* 0x000fe200078ec0ff */
[----:B------:R-:W-:Y:S01]  /*0d50*/  IMAD.U32 R194, R13, 0x40, R2 ;  /* 0x000000400dc27824 */ /* 0x000fe200078e0002 */
[----:B------:R-:W-:Y:S01]  /*0d60*/  LEA.HI R6, R9, R4, RZ, 0x2 ;  /* 0x0000000409067211 */ /* 0x000fe200078f10ff */
[C---:B------:R-:W-:Y:S01]  /*0d70*/  IMAD.SHL.U32 R7, R10.reuse, 0x40, RZ ;  /* 0x000000400a077824 */ /* 0x040fe200078e00ff */
[----:B------:R-:W-:Y:S01]  /*0d80*/  R2P PR, R10, 0x6 ;  /* 0x000000060a007804 */ /* 0x000fe20000000000 */
[----:B------:R-:W-:Y:S01]  /*0d90*/  IMAD R8, R193, 0x400, R8 ;  /* 0x00000400c1087824 */ /* 0x000fe200078e0208 */
[----:B------:R-:W-:Y:S01]  /*0da0*/  LOP3.LUT R11, R6, 0x7ffffffc, RZ, 0xc0, !PT ;  /* 0x7ffffffc060b7812 */ /* 0x000fe200078ec0ff */
[----:B------:R-:W-:Y:S01]  /*0db0*/  IMAD.IADD R3, R192, 0x1, -R3 ;  /* 0x00000001c0037824 */ /* 0x000fe200078e0a03 */
[----:B------:R-:W-:-:S02]  /*0dc0*/  LOP3.LUT R7, R7, 0x1c0, RZ, 0xc0, !PT ;  /* 0x000001c007077812 */ /* 0x000fc400078ec0ff */
[----:B------:R-:W-:Y:S01]  /*0dd0*/  SHF.R.S32.HI R5, RZ, 0x2, R6 ;  /* 0x00000002ff057819 */ /* 0x000fe20000011406 */
[----:B------:R-:W-:Y:S01]  /*0de0*/  IMAD.IADD R11, R4, 0x1, -R11 ;  /* 0x00000001040b7824 */ /* 0x000fe200078e0a0b */
[----:B------:R-:W-:Y:S01]  /*0df0*/  LOP3.LUT R2, R7, 0x8, R2, 0xf8, !PT ;  /* 0x0000000807027812 */ /* 0x000fe200078ef802 */
[----:B------:R-:W-:Y:S01]  /*0e00*/  IMAD.SHL.U32 R23, R3, 0x100, RZ ;  /* 0x0000010003177824 */ /* 0x000fe200078e00ff */
[----:B------:R-:W-:Y:S01]  /*0e10*/  SHF.R.U32.HI R7, RZ, 0x3, R7 ;  /* 0x00000003ff077819 */ /* 0x000fe20000011607 */
[----:B------:R-:W-:Y:S01]  /*0e20*/  IMAD.SHL.U32 R18, R11, 0x2, RZ ;  /* 0x000000020b127824 */ /* 0x000fe200078e00ff */
[----:B------:R-:W-:Y:S02]  /*0e30*/  SHF.R.S32.HI R6, RZ, 0x1f, R6 ;  /* 0x0000001fff067819 */ /* 0x000fe40000011406 */
[----:B------:R-:W-:Y:S02]  /*0e40*/  LOP3.LUT R7, R2, R7, RZ, 0x3c, !PT ;  /* 0x0000000702077212 */ /* 0x000fe400078e3cff */
[----:B------:R-:W-:-:S02]  /*0e50*/  LEA.HI R6, R6, R5, RZ, 0x3 ;  /* 0x0000000506067211 */ /* 0x000fc400078f18ff */
[----:B------:R-:W-:Y:S01]  /*0e60*/  LEA.HI R9, R9, R4, RZ, 0x5 ;  /* 0x0000000409097211 */ /* 0x000fe200078f28ff */
[----:B------:R-:W-:Y:S01]  /*0e70*/  IMAD.IADD R7, R8, 0x1, R7 ;  /* 0x0000000108077824 */ /* 0x000fe200078e0207 */
[----:B------:R-:W-:Y:S02]  /*0e80*/  LOP3.LUT R6, R6, 0xfffffff8, RZ, 0xc0, !PT ;  /* 0xfffffff806067812 */ /* 0x000fe400078ec0ff */
[----:B------:R-:W-:Y:S02]  /*0e90*/  LOP3.LUT R2, R0, 0x1ffffff8, RZ, 0xc0, !PT ;  /* 0x1ffffff800027812 */ /* 0x000fe400078ec0ff */
[----:B------:R-:W-:Y:S01]  /*0ea0*/  LEA R184, R7, UR36, 0x1 ;  /* 0x0000002407b87c11 */ /* 0x000fe2000f8e08ff */
[----:B------:R-:W-:Y:S01]  /*0eb0*/  IMAD.IADD R6, R5, 0x1, -R6 ;  /* 0x0000000105067824 */ /* 0x000fe200078e0a06 */
[----:B------:R-:W-:Y:S01]  /*0ec0*/  SEL R186, R186, 0xffffffc0, !P2 ;  /* 0xffffffc0baba7807 */ /* 0x000fe20005000000 */
[----:B------:R-:W-:Y:S01]  /*0ed0*/  IMAD.IADD R2, R195, 0x1, -R2 ;  /* 0x00000001c3027824 */ /* 0x000fe200078e0a02 */
[----:B------:R-:W-:Y:S01]  /*0ee0*/  SHF.R.S32.HI R9, RZ, 0x5, R9 ;  /* 0x00000005ff097819 */ /* 0x000fe20000011409 */
[----:B------:R-:W-:-:S02]  /*0ef0*/  VIADD R187, R184, 0x36400 ;  /* 0x00036400b8bb7836 */ /* 0x000fc40000000000 */
[----:B------:R-:W-:Y:S02]  /*0f00*/  VIADD R185, R184, 0x36420 ;  /* 0x00036420b8b97836 */ /* 0x000fe40000000000 */
[C---:B------:R-:W-:Y:S02]  /*0f10*/  @P1 VIADD R185, R187.reuse, 0xffffffe0 ;  /* 0xffffffe0bbb91836 */ /* 0x040fe40000000000 */
[----:B------:R-:W-:Y:S02]  /*0f20*/  IMAD.IADD R187, R187, 0x1, R186 ;  /* 0x00000001bbbb7824 */ /* 0x000fe400078e02ba */
[----:B------:R-:W-:Y:S02]  /*0f30*/  IMAD R22, R9, 0x10, R6 ;  /* 0x0000001009167824 */ /* 0x000fe400078e0206 */
[----:B------:R-:W-:Y:S02]  /*0f40*/  IMAD.SHL.U32 R188, R2, 0x8, RZ ;  /* 0x0000000802bc7824 */ /* 0x000fe400078e00ff */
[----:B------:R-:W-:-:S07]  /*0f50*/  IMAD.IADD R186, R186, 0x1, R185 ;  /* 0x00000001baba7824 */ /* 0x000fce00078e02b9 */
.L_x_1579:
        /* <DEDUP_REMOVED lines=20> */
.L_x_1480:
[----:B------:R-:W-:Y:S01]  /*10a0*/  ULDC UR6, c[0x0][0xec4] ;  /* 0x0003b10000067ab9 */ /* 0x000fe20000000800 */
[----:B------:R-:W-:Y:S01]  /*10b0*/  UMOV UR39, UR7 ;  /* 0x0000000700277c82 */ /* 0x000fe20008000000 */
[----:B------:R-:W-:-:S11]  /*10c0*/  UISETP.NE.AND UP0, UPT, UR6, 0x1, UPT ;  /* 0x000000010600788c */ /* 0x000fd6000bf05270 */
[----:B------:R-:W-:Y:S02]  /*10d0*/  @UP0 ULDC.64 UR10, c[0x0][0xec8] ;  /* 0x0003b200000a0ab9 */ /* 0x000fe40000000a00 */
[----:B------:R-:W-:-:S04]  /*10e0*/  UIMAD.WIDE.U32 UR4, UR7, UR10, URZ ;  /* 0x0000000a070472a5 */ /* 0x000fc8000f8e003f */
[----:B------:R-:W-:-:S04]  /*10f0*/  @UP0 USHF.R.U32.HI UR39, URZ, UR11, UR5 ;  /* 0x0000000b3f270299 */ /* 0x000fc80008011605 */
[----:B------:R-:W-:-:S12]  /*1100*/  UIMAD UR4, UR39, UR6, URZ ;  /* 0x00000006270472a4 */ /* 0x000fd8000f8e023f */
.L_x_1481:
        /* <DEDUP_REMOVED lines=40> */
[----:B------:R-:W-:-:S06]  /*1390*/  IMAD.U32 R3, RZ, RZ, UR4 ;  /* 0x00000004ff037e24 */ /* 0x000fcc000f8e00ff */
        /* <DEDUP_REMOVED lines=8> */
.L_x_1484:
[----:B------:R-:W-:-:S13]  /*1420*/  ISETP.NE.AND P0, PT, R6, 0x1, PT ;  /* 0x000000010600780c */ /* 0x000fda0003f05270 */
[----:B------:R-:W1:Y:S02]  /*1430*/  @P0 LDC.64 R4, c[0x0][0xae0] ;  /* 0x0002b800ff040b82 */ /* 0x000e640000000a00 */
[----:B-1----:R-:W-:-:S05]  /*1440*/  @P0 IMAD.HI.U32 R2, R3, R4, RZ ;  /* 0x0000000403020227 */ /* 0x002fca00078e00ff */
[----:B------:R-:W-:-:S07]  /*1450*/  @P0 SHF.R.U32.HI R3, RZ, R5, R2 ;  /* 0x00000005ff030219 */ /* 0x000fce0000011602 */
.L_x_1485:
[----:B------:R-:W-:-:S05]  /*1460*/  IMAD R3, R3, R6, R6 ;  /* 0x0000000603037224 */ /* 0x000fca00078e0206 */
[----:B------:R-:W-:-:S07]  /*1470*/  VIMNMX R0, R0, R3, PT ;  /* 0x0000000300007248 */ /* 0x000fce0003fe0100 */
.L_x_1483:
        /* <DEDUP_REMOVED lines=21> */
.L_x_1487:
[----:B------:R-:W-:-:S13]  /*15d0*/  ISETP.NE.AND P0, PT, R6, 0x1, PT ;  /* 0x000000010600780c */ /* 0x000fda0003f05270 */
[----:B------:R-:W1:Y:S02]  /*15e0*/  @P0 LDC.64 R4, c[0x0][0xae0] ;  /* 0x0002b800ff040b82 */ /* 0x000e640000000a00 */
[----:B-1----:R-:W-:-:S05]  /*15f0*/  @P0 IMAD.HI.U32 R4, R3, R4, RZ ;  /* 0x0000000403040227 */ /* 0x002fca00078e00ff */
[----:B------:R-:W-:-:S07]  /*1600*/  @P0 SHF.R.U32.HI R3, RZ, R5, R4 ;  /* 0x00000005ff030219 */ /* 0x000fce0000011604 */
.L_x_1488:
[----:B------:R-:W-:-:S05]  /*1610*/  IMAD R3, R3, R6, RZ ;  /* 0x0000000603037224 */ /* 0x000fca00078e02ff */
[----:B------:R-:W-:-:S07]  /*1620*/  VIMNMX R2, R2, R3, !PT ;  /* 0x0000000302027248 */ /* 0x000fce0007fe0100 */
.L_x_1486:
[----:B------:R-:W-:Y:S02]  /*1630*/  SHF.R.S32.HI R3, RZ, 0x1f, R2 ;  /* 0x0000001fff037819 */ /* 0x000fe40000011402 */
[----:B------:R-:W-:Y:S02]  /*1640*/  CS2R R32, SRZ ;  /* 0x0000000000207805 */ /* 0x000fe4000001ff00 */
[----:B------:R-:W-:Y:S01]  /*1650*/  PLOP3.LUT P0, PT, PT, PT, PT, 0x80, 0x0 ;  /* 0x000000000000781c */ /* 0x000fe20003f0f070 */
[----:B------:R-:W-:Y:S01]  /*1660*/  IMAD.MOV.U32 R19, RZ, RZ, RZ ;  /* 0x000000ffff137224 */ /* 0x000fe200078e00ff */
[----:B------:R-:W-:Y:S02]  /*1670*/  LEA.HI R3, R3, R2, RZ, 0x6 ;  /* 0x0000000203037211 */ /* 0x000fe400078f30ff */
[----:B------:R-:W-:Y:S02]  /*1680*/  CS2R R150, SRZ ;  /* 0x0000000000967805 */ /* 0x000fe4000001ff00 */
[----:B------:R-:W-:-:S02]  /*1690*/  CS2R R148, SRZ ;  /* 0x0000000000947805 */ /* 0x000fc4000001ff00 */
[----:B------:R-:W-:Y:S02]  /*16a0*/  CS2R R146, SRZ ;  /* 0x0000000000927805 */ /* 0x000fe4000001ff00 */
[----:B------:R-:W-:Y:S02]  /*16b0*/  SHF.R.S32.HI R2, RZ, 0x6, R3 ;  /* 0x00000006ff027819 */ /* 0x000fe40000011403 */
[----:B------:R-:W-:Y:S02]  /*16c0*/  CS2R R144, SRZ ;  /* 0x0000000000907805 */ /* 0x000fe4000001ff00 */
[----:B------:R-:W-:Y:S02]  /*16d0*/  CS2R R142, SRZ ;  /* 0x00000000008e7805 */ /* 0x000fe4000001ff00 */
[----:B------:R-:W-:Y:S02]  /*16e0*/  CS2R R140, SRZ ;  /* 0x00000000008c7805 */ /* 0x000fe4000001ff00 */
[----:B------:R-:W-:-:S02]  /*16f0*/  VIMNMX R2, RZ, R2, !PT ;  /* 0x00000002ff027248 */ /* 0x000fc40007fe0100 */
[----:B------:R-:W-:Y:S02]  /*1700*/  CS2R R138, SRZ ;  /* 0x00000000008a7805 */ /* 0x000fe4000001ff00 */
[----:B------:R-:W-:Y:S02]  /*1710*/  CS2R R136, SRZ ;  /* 0x0000000000887805 */ /* 0x000fe4000001ff00 */
[----:B------:R-:W-:Y:S02]  /*1720*/  CS2R R134, SRZ ;  /* 0x0000000000867805 */ /* 0x000fe4000001ff00 */
[----:B------:R-:W-:Y:S02]  /*1730*/  ISETP.GT.AND P1, PT, R0, R2, PT ;  /* 0x000000020000720c */ /* 0x000fe40003f24270 */
        /* <DEDUP_REMOVED lines=54> */
[----:B------:R-:W-:Y:S01]  /*1aa0*/  IMAD.MOV.U32 R169, RZ, RZ, RZ ;  /* 0x000000ffffa97224 */ /* 0x000fe200078e00ff */
[----:B------:R-:W-:Y:S06]  /*1ab0*/  @!P1 BRA `(.L_x_1489) ;  /* 0x000000fc00a49947 */ /* 0x000fec0003800000 */
[----:B------:R-:W1:Y:S01]  /*1ac0*/  SHFL.IDX PT, R3, R192, RZ, 0x1f ;  /* 0x00001fffc0037589 */ /* 0x000e6200000e0000 */
[----:B------:R-:W-:Y:S01]  /*1ad0*/  UIADD3 UR4, UR36, 0x36400, URZ ;  /* 0x0003640024047890 */ /* 0x000fe2000fffe03f */
[----:B------:R-:W-:Y:S01]  /*1ae0*/  VIADD R5, R0, 0xfffffffe ;  /* 0xfffffffe00057836 */ /* 0x000fe20000000000 */
[----:B------:R-:W-:Y:S01]  /*1af0*/  UMOV UR17, 0x40000040 ;  /* 0x4000004000117882 */ /* 0x000fe20000000000 */
[----:B------:R-:W-:Y:S01]  /*1b00*/  BAR.SYNC.DEFER_BLOCKING 0xe, 0x100 ;  /* 0x0384000000007b1d */ /* 0x000fe20000010000 */
[----:B------:R-:W-:Y:S02]  /*1b10*/  USHF.R.U32.HI UR4, URZ, 0x4, UR4 ;  /* 0x000000043f047899 */ /* 0x000fe40008011604 */
[----:B------:R-:W-:Y:S02]  /*1b20*/  ISETP.GE.AND P0, PT, R5, R2, PT ;  /* 0x000000020500720c */ /* 0x000fe40003f06270 */
[----:B------:R-:W-:Y:S01]  /*1b30*/  ULOP3.LUT UR4, UR4, 0x3fff, URZ, 0xc0, !UPT ;  /* 0x00003fff04047892 */ /* 0x000fe2000f8ec03f */
[----:B------:R-:W-:Y:S01]  /*1b40*/  UMOV UR19, 0x40000040 ;  /* 0x4000004000137882 */ /* 0x000fe20000000000 */
[----:B------:R-:W-:-:S02]  /*1b50*/  UMOV UR5, 0x40000040 ;  /* 0x4000004000057882 */ /* 0x000fc40000000000 */
[----:B------:R-:W-:Y:S01]  /*1b60*/  ULOP3.LUT UR16, UR4, 0x10000, URZ, 0xfc, !UPT ;  /* 0x0001000004107892 */ /* 0x000fe2000f8efc3f */
[----:B------:R-:W2:Y:S01]  /*1b70*/  S2R R6, SR_TID.X ;  /* 0x0000000000067919 */ /* 0x000ea20000002100 */
[----:B------:R-:W-:Y:S01]  /*1b80*/  UMOV UR7, 0x40000040 ;  /* 0x4000004000077882 */ /* 0x000fe20000000000 */
[----:B------:R-:W-:Y:S01]  /*1b90*/  UMOV UR9, 0x40000040 ;  /* 0x4000004000097882 */ /* 0x000fe20000000000 */
[----:B------:R-:W-:Y:S02]  /*1ba0*/  UIADD3 UR4, UR16, 0x2, URZ ;  /* 0x0000000210047890 */ /* 0x000fe4000fffe03f */
        /* <DEDUP_REMOVED lines=9> */
[----:B------:R-:W-:-:S04]  /*1c40*/  LEA R4, R4, UR36, 0xf ;  /* 0x0000002404047c11 */ /* 0x000fc8000f8e78ff */
[----:B------:R-:W-:-:S04]  /*1c50*/  IADD3 R4, R4, 0x400, RZ ;  /* 0x0000040004047810 */ /* 0x000fc80007ffe0ff */
[----:B------:R-:W-:Y:S02]  /*1c60*/  SHF.R.U32.HI R4, RZ, 0x4, R4 ;  /* 0x00000004ff047819 */ /* 0x000fe40000011604 */
[----:B--2---:R-:W-:Y:S02]  /*1c70*/  LOP3.LUT R6, R6, 0x7f, RZ, 0xc0, !PT ;  /* 0x0000007f06067812 */ /* 0x004fe400078ec0ff */
[----:B------:R-:W-:Y:S02]  /*1c80*/  LOP3.LUT R4, R4, 0x3fff, RZ, 0xc0, !PT ;  /* 0x00003fff04047812 */ /* 0x000fe400078ec0ff */
[----:B------:R-:W-:Y:S02]  /*1c90*/  ISETP.NE.AND P1, PT, R6, RZ, PT ;  /* 0x000000ff0600720c */ /* 0x000fe40003f25270 */
[----:B------:R-:W-:-:S05]  /*1ca0*/  LOP3.LUT R7, R4, 0x2000000, RZ, 0xfc, !PT ;  /* 0x0200000004077812 */ /* 0x000fca00078efcff */
[----:B------:R-:W-:-:S04]  /*1cb0*/  IMAD R3, R16, 0x1000, R7 ;  /* 0x0000100010037824 */ /* 0x000fc800078e0207 */
[C---:B------:R-:W-:Y:S01]  /*1cc0*/  VIADD R4, R3.reuse, 0x80 ;  /* 0x0000008003047836 */ /* 0x040fe20000000000 */
[----:B------:R-:W-:-:S04]  /*1cd0*/  R2UR UR18, R3 ;  /* 0x00000000031272ca */ /* 0x000fc800000e0000 */
[----:B------:R-:W-:Y:S01]  /*1ce0*/  R2UR UR6, R4 ;  /* 0x00000000040672ca */ /* 0x000fe200000e0000 */
[C---:B------:R-:W-:Y:S02]  /*1cf0*/  VIADD R4, R3.reuse, 0x100 ;  /* 0x0000010003047836 */ /* 0x040fe40000000000 */
[----:B------:R-:W-:-:S03]  /*1d00*/  VIADD R3, R3, 0x180 ;  /* 0x0000018003037836 */ /* 0x000fc60000000000 */
[----:B------:R-:W-:Y:S02]  /*1d10*/  R2UR UR10, R4 ;  /* 0x00000000040a72ca */ /* 0x000fe400000e0000 */
[----:B------:R-:W-:Y:S01]  /*1d20*/  R2UR UR14, R3 ;  /* 0x00000000030e72ca */ /* 0x000fe200000e0000 */
[----:B------:R-:W-:Y:S01]  /*1d30*/  HGMMA.64x256x16.F32.BF16 R24, gdesc[UR16].tnspB, RZ, !UPT, gsb0 ;  /* 0x43e00000101879f0 */ /* 0x000fe2000c0018ff */
[----:B------:R-:W-:-:S05]  /*1d40*/  @!P1 LEA R3, R16, UR36, 0x3 ;  /* 0x0000002410039c11 */ /* 0x000fca000f8e18ff */
[----:B------:R-:W-:-:S05]  /*1d50*/  @!P1 VIADD R3, R3, 0x38860 ;  /* 0x0003886003039836 */ /* 0x000fca0000000000 */
        /* <DEDUP_REMOVED lines=16> */
.L_x_1491:
[----:B------:R-:W-:Y:S01]  /*1e60*/  BAR.SYNC.DEFER_BLOCKING 0xe, 0x100 ;  /* 0x0384000000007b1d */ /* 0x000fe20000010000 */
[C---:B------:R-:W-:Y:S01]  /*1e70*/  IMAD R0, R16.reuse, 0x40, R22 ;  /* 0x0000004010007824 */ /* 0x040fe200078e0216 */
[C---:B------:R-:W-:Y:S01]  /*1e80*/  ISETP.GT.AND P2, PT, R5.reuse, R2, PT ;  /* 0x000000020500720c */ /* 0x040fe20003f44270 */
        /* <DEDUP_REMOVED lines=9> */
[----:B-1----:R-:W1:Y:S04]  /*1f20*/  LDS R3, [R0+0x38400] ;  /* 0x0384000000037984 */ /* 0x002e680000000800 */
[----:B------:R2:W3:Y:S02]  /*1f30*/  LDS R4, [R0+0x38420] ;  /* 0x0384200000047984 */ /* 0x0004e40000000800 */
[----:B--2---:R-:W-:-:S05]  /*1f40*/  IMAD R0, R16, 0x1000, R7 ;  /* 0x0000100010007824 */ /* 0x004fca00078e0207 */
        /* <DEDUP_REMOVED lines=137> */
[----:B------:R-:W-:-:S05]  /*27e0*/  @!P1 LEA R0, R16, UR36, 0x3 ;  /* 0x0000002410009c11 */ /* 0x000fca000f8e18ff */
[----:B------:R-:W-:-:S05]  /*27f0*/  @!P1 VIADD R0, R0, 0x38860 ;  /* 0x0003886000009836 */ /* 0x000fca0000000000 */
[----:B------:R-:W-:Y:S01]  /*2800*/  @!P1 PRMT R0, RZ, 0x654, R0 ;  /* 0x00000654ff009816 */ /* 0x000fe20000000000 */
[----:B------:R-:W-:Y:S02]  /*2810*/  WARPGROUP.DEPBAR.LE gsb0, 0x0 ;  /* 0x00008000000079c5 */ /* 0x000fe40000010000 */
[----:B------:R-:W-:-:S10]  /*2820*/  WARPGROUP.ARRIVE ;  /* 0x00000000000079c5 */ /* 0x000fd40000000000 */
        /* <DEDUP_REMOVED lines=15> */
.L_x_1490:
[----:B------:R-:W-:Y:S01]  /*2920*/  BAR.SYNC.DEFER_BLOCKING 0xe, 0x100 ;  /* 0x0384000000007b1d */ /* 0x000fe20000010000 */
[C---:B------:R-:W-:Y:S01]  /*2930*/  IMAD R0, R16.reuse, 0x40, R22 ;  /* 0x0000004010007824 */ /* 0x040fe200078e0216 */
[----:B------:R-:W-:Y:S01]  /*2940*/  PLOP3.LUT P0, PT, PT, PT, PT, 0x8, 0x0 ;  /* 0x000000000000781c */ /* 0x000fe20003f0e170 */
[----:B------:R-:W-:Y:S02]  /*2950*/  VIADD R16, R16, 0x1 ;  /* 0x0000000110107836 */ /* 0x000fe40000000000 */
[----:B------:R-:W-:Y:S01]  /*2960*/  IMAD.MOV.U32 R19, RZ, RZ, RZ ;  /* 0x000000ffff137224 */ /* 0x000fe200078e00ff */
[----:B-1----:R-:W-:Y:S02]  /*2970*/  LEA R3, R0, UR36, 0x2 ;  /* 0x0000002400037c11 */ /* 0x002fe4000f8e10ff */
        /* <DEDUP_REMOVED lines=9> */
[----:B------:R-:W-:Y:S01]  /*2a10*/  FMUL.FTZ R166, R28, R2 ;  /* 0x000000021ca67220 */ /* 0x000fe20000410000 */
[----:B--2---:R-:W-:Y:S01]  /*2a20*/  FMUL.FTZ R5, R26, R0 ;  /* 0x000000001a057220 */ /* 0x004fe20000410000 */
        /* <DEDUP_REMOVED lines=123> */
[----:B------:R-:W-:Y:S01]  /*31e0*/  IMAD.MOV.U32 R32, RZ, RZ, RZ ;  /* 0x000000ffff207224 */ /* 0x000fe200078e00ff */
[----:B------:R-:W-:Y:S06]  /*31f0*/  BAR.ARV 0xf, 0x100 ;  /* 0x03c4000000007b1d */ /* 0x000fec0000002000 */
[----:B------:R-:W-:Y:S05]  /*3200*/  BRA `(.L_x_1489) ;  /* 0x000000e400d07947 */ /* 0x000fea0003800000 */
.L_x_1482:
        /* <DEDUP_REMOVED lines=14> */
.L_x_1493:
[----:B------:R-:W-:-:S11]  /*32f0*/  UISETP.NE.AND UP0, UPT, UR11, 0x1, UPT ;  /* 0x000000010b00788c */ /* 0x000fd6000bf05270 */
[----:B------:R-:W-:Y:S02]  /*3300*/  @UP0 ULDC.64 UR12, c[0x0][0xae0] ;  /* 0x0002b800000c0ab9 */ /* 0x000fe40000000a00 */
[----:B------:R-:W-:-:S04]  /*3310*/  UIMAD.WIDE.U32 UR4, UR6, UR12, URZ ;  /* 0x0000000c060472a5 */ /* 0x000fc8000f8e003f */
[----:B------:R-:W-:-:S12]  /*3320*/  @UP0 USHF.R.U32.HI UR6, URZ, UR13, UR5 ;  /* 0x0000000d3f060299 */ /* 0x000fd80008011605 */
.L_x_1494:
[----:B------:R-:W-:-:S06]  /*3330*/  UIMAD UR6, UR6, UR11, UR11 ;  /* 0x0000000b060672a4 */ /* 0x000fcc000f8e020b */
[----:B------:R-:W-:-:S07]  /*3340*/  VIMNMX R0, R0, UR6, PT ;  /* 0x0000000600007c48 */ /* 0x000fce000bfe0100 */
.L_x_1492:
        /* <DEDUP_REMOVED lines=20> */
.L_x_1496:
[----:B------:R-:W-:-:S11]  /*3490*/  UISETP.NE.AND UP0, UPT, UR11, 0x1, UPT ;  /* 0x000000010b00788c */ /* 0x000fd6000bf05270 */
[----:B------:R-:W-:Y:S02]  /*34a0*/  @UP0 ULDC.64 UR12, c[0x0][0xae0] ;  /* 0x0002b800000c0ab9 */ /* 0x000fe40000000a00 */
[----:B------:R-:W-:-:S04]  /*34b0*/  UIMAD.WIDE.U32 UR4, UR6, UR12, URZ ;  /* 0x0000000c060472a5 */ /* 0x000fc8000f8e003f */
[----:B------:R-:W-:-:S12]  /*34c0*/  @UP0 USHF.R.U32.HI UR6, URZ, UR13, UR5 ;  /* 0x0000000d3f060299 */ /* 0x000fd80008011605 */
.L_x_1497:
[----:B------:R-:W-:-:S04]  /*34d0*/  UIMAD UR6, UR6, UR11, URZ ;  /* 0x0000000b060672a4 */ /* 0x000fc8000f8e023f */
[----:B------:R-:W-:-:S04]  /*34e0*/  UISETP.LT.AND UP0, UPT, UR8, UR6, UPT ;  /* 0x000000060800728c */ /* 0x000fc8000bf01270 */
[----:B------:R-:W-:-:S12]  /*34f0*/  USEL UR8, UR8, UR6, !UP0 ;  /* 0x0000000608087287 */ /* 0x000fd8000c000000 */
.L_x_1495:
        /* <DEDUP_REMOVED lines=73> */
[----:B------:R-:W-:Y:S06]  /*3990*/  @!P1 BRA `(.L_x_1489) ;  /* 0x000000dc00ec9947 */ /* 0x000fec0003800000 */
[----:B------:R-:W1:Y:S01]  /*39a0*/  SHFL.IDX PT, R0, R192, RZ, 0x1f ;  /* 0x00001fffc0007589 */ /* 0x000e6200000e0000 */
[----:B------:R-:W-:-:S04]  /*39b0*/  UIADD3 UR4, UR36, 0x36400, URZ ;  /* 0x0003640024047890 */ /* 0x000fc8000fffe03f */
[----:B------:R-:W-:-:S06]  /*39c0*/  ULOP3.LUT UP0, URZ, UR4, 0x3ff, URZ, 0xc0, !UPT ;  /* 0x000003ff043f7892 */ /* 0x000fcc000f80c03f */
[----:B------:R-:W-:Y:S02]  /*39d0*/  PLOP3.LUT P0, PT, PT, PT, UP0, 0x80, 0x0 ;  /* 0x000000000000781c */ /* 0x000fe40003f0f008 */
[----:B-1----:R-:W-:-:S04]  /*39e0*/  LEA.HI R2, R0, R0, RZ, 0x1 ;  /* 0x0000000000027211 */ /* 0x002fc800078f08ff */
[----:B------:R-:W-:-:S05]  /*39f0*/  LOP3.LUT R3, R2, 0x1fffe, RZ, 0xc0, !PT ;  /* 0x0001fffe02037812 */ /* 0x000fca00078ec0ff */
[----:B------:R-:W-:-:S05]  /*3a00*/  IMAD.IADD R3, R0, 0x1, -R3 ;  /* 0x0000000100037824 */ /* 0x000fca00078e0a03 */
[----:B------:R-:W-:-:S05]  /*3a10*/  LEA R3, R3, UR36, 0xf ;  /* 0x0000002403037c11 */ /* 0x000fca000f8e78ff */
[----:B------:R-:W-:-:S05]  /*3a20*/  VIADD R3, R3, 0x400 ;  /* 0x0000040003037836 */ /* 0x000fca0000000000 */
[----:B------:R-:W-:-:S04]  /*3a30*/  SHF.R.U32.HI R3, RZ, 0x4, R3 ;  /* 0x00000004ff037819 */ /* 0x000fc80000011603 */
[----:B------:R-:W-:-:S04]  /*3a40*/  LOP3.LUT R3, R3, 0x3fff, RZ, 0xc0, !PT ;  /* 0x00003fff03037812 */ /* 0x000fc800078ec0ff */
        /* <DEDUP_REMOVED lines=15> */
[----:B-1----:R-:W-:-:S07]  /*3b40*/  IMAD.MOV.U32 R13, RZ, RZ, RZ ;  /* 0x000000ffff0d7224 */ /* 0x002fce00078e00ff */
[----:B------:R-:W-:-:S07]  /*3b50*/  LEPC R20, `(.L_x_1498) ;  /* 0x000000001014794e */ /* 0x000fce0000000000 */
[----:B--2---:R-:W-:Y:S05]  /*3b60*/  CALL.ABS.NOINC R2 ;  /* 0x0000000002007343 */ /* 0x004fea0003c00000 */
.L_x_1498:
        /* <DEDUP_REMOVED lines=9> */
.L_x_1646:
[----:B------:R-:W-:Y:S05]  /*3c00*/  @!P0 BRA `(.L_x_1500) ;  /* 0x0000000000048947 */ /* 0x000fea0003800000 */
[----:B------:R-:W-:Y:S01]  /*3c10*/  BPT.TRAP 0x1 ;  /* 0x000000040000795c */ /* 0x000fe20000300000 */
.L_x_1500:
[----:B------:R-:W-:Y:S02]  /*3c20*/  LEA R5, R16, UR36, 0x3 ;  /* 0x0000002410057c11 */ /* 0x000fe4000f8e18ff */
[----:B------:R-:W-:-:S04]  /*3c30*/  SHF.L.U32 R6, R17, 0x1f, RZ ;  /* 0x0000001f11067819 */ /* 0x000fc800000006ff */
[----:B------:R2:W3:Y:S01]  /*3c40*/  SYNCS.PHASECHK.TRANS64.TRYWAIT P1, [R5+URZ+0x38830], R6 ;  /* 0x03883006050075a7 */ /* 0x0004e2000802017f */
[----:B------:R-:W-:Y:S05]  /*3c50*/  @!P0 BRA `(.L_x_1501) ;  /* 0x0000000000048947 */ /* 0x000fea0003800000 */
[----:B------:R-:W-:Y:S01]  /*3c60*/  BPT.TRAP 0x1 ;  /* 0x000000040000795c */ /* 0x000fe20000300000 */
.L_x_1501:
[----:B---3--:R-:W-:Y:S05]  /*3c70*/  @P1 BRA `(.L_x_1502) ;  /* 0x0000000000081947 */ /* 0x008fea0003800000 */
[----:B------:R-:W3:Y:S02]  /*3c80*/  SYNCS.PHASECHK.TRANS64.TRYWAIT P1, [R5+URZ+0x38830], R6 ;  /* 0x03883006050075a7 */ /* 0x000ee4000802017f */
[----:B---3--:R-:W-:Y:S05]  /*3c90*/  @!P1 BRA `(.L_x_1503) ;  /* 0x0000012c00fc9947 */ /* 0x008fea0003800000 */
.L_x_1502:
[----:B------:R-:W-:-:S04]  /*3ca0*/  UIADD3 UR4, UR36, 0x22400, URZ ;  /* 0x0002240024047890 */ /* 0x000fc8000fffe03f */
[----:B------:R-:W-:-:S04]  /*3cb0*/  USHF.R.U32.HI UR4, URZ, 0x4, UR4 ;  /* 0x000000043f047899 */ /* 0x000fc80008011604 */
[----:B------:R-:W-:-:S06]  /*3cc0*/  ULOP3.LUT UR4, UR4, 0x3fff, URZ, 0xc0, !UPT ;  /* 0x00003fff04047892 */ /* 0x000fcc000f8ec03f */
[----:B------:R-:W-:Y:S01]  /*3cd0*/  IMAD.U32 R4, RZ, RZ, UR4 ;  /* 0x00000004ff047e24 */ /* 0x000fe2000f8e00ff */
[----:B------:R-:W-:Y:S05]  /*3ce0*/  WARPSYNC.ALL ;  /* 0x0000000000007948 */ /* 0x000fea0003800000 */
[----:B------:R-:W-:Y:S01]  /*3cf0*/  LOP3.LUT R4, R4, 0x10000, RZ, 0xfc, !PT ;  /* 0x0001000004047812 */ /* 0x000fe200078efcff */
[----:B------:R-:W-:-:S04]  /*3d00*/  UIADD3 UR4, UR36, 0x20400, URZ ;  /* 0x0002040024047890 */ /* 0x000fc8000fffe03f */
[----:B------:R-:W-:Y:S01]  /*3d10*/  IMAD R2, R16, 0x200, R4 ;  /* 0x0000020010027824 */ /* 0x000fe200078e0204 */
        /* <DEDUP_REMOVED lines=30> */
[----:B------:R-:W4:Y:S02]  /*3f00*/  SYNCS.PHASECHK.TRANS64.TRYWAIT P1, [UR36+0x38810], R0 ;  /* 0x03881000ff0075a7 */ /* 0x000f240008020164 */
[----:B----4-:R-:W-:Y:S05]  /*3f10*/  @!P1 BRA `(.L_x_1504) ;  /* 0x0000012c00709947 */ /* 0x010fea0003800000 */
.L_x_1647:
[----:B------:R-:W-:Y:S05]  /*3f20*/  @!P0 BRA `(.L_x_1505) ;  /* 0x0000000000048947 */ /* 0x000fea0003800000 */
[----:B------:R-:W-:Y:S01]  /*3f30*/  BPT.TRAP 0x1 ;  /* 0x000000040000795c */ /* 0x000fe20000300000 */
.L_x_1505:
[----:B------:R4:W1:Y:S01]  /*3f40*/  SYNCS.PHASECHK.TRANS64.TRYWAIT P1, [R5+URZ+0x38850], R6 ;  /* 0x03885006050075a7 */ /* 0x000862000802017f */
[----:B------:R-:W-:Y:S05]  /*3f50*/  @!P0 BRA `(.L_x_1506) ;  /* 0x0000000000048947 */ /* 0x000fea0003800000 */
[----:B------:R-:W-:Y:S01]  /*3f60*/  BPT.TRAP 0x1 ;  /* 0x000000040000795c */ /* 0x000fe20000300000 */
.L_x_1506:
[----:B------:R-:W-:-:S05]  /*3f70*/  IMAD.U32 R2, RZ, RZ, UR36 ;  /* 0x00000024ff027e24 */ /* 0x000fca000f8e00ff */
[C---:B-1----:R-:W-:Y:S01]  /*3f80*/  IADD3 R0, R2.reuse, 0x400, RZ ;  /* 0x0000040002007810 */ /* 0x042fe20007ffe0ff */
[----:B------:R-:W-:-:S03]  /*3f90*/  VIADD R2, R2, 0x26400 ;  /* 0x0002640002027836 */ /* 0x000fc60000000000 */
        /* <DEDUP_REMOVED lines=10> */
.L_x_1507:
[----:B------:R-:W-:Y:S01]  /*4040*/  R2UR UR8, R0 ;  /* 0x00000000000872ca */ /* 0x000fe200000e0000 */
[----:B------:R-:W-:Y:S01]  /*4050*/  WARPGROUP.ARRIVE ;  /* 0x00000000000079c5 */ /* 0x000fe20000000000 */
[----:B------:R-:W-:Y:S01]  /*4060*/  R2UR UR10, R2 ;  /* 0x00000000020a72ca */ /* 0x000fe200000e0000 */
[----:B------:R-:W-:Y:S01]  /*4070*/  UMOV UR9, 0x40000040 ;  /* 0x4000004000097882 */ /* 0x000fe20000000000 */
[----:B------:R-:W-:Y:S01]  /*4080*/  UMOV UR11, 0x40000040 ;  /* 0x40000040000b7882 */ /* 0x000fe20000000000 */
[----:B------:R-:W-:Y:S01]  /*4090*/  VIADD R7, R0, 0x2 ;  /* 0x0000000200077836 */ /* 0x000fe20000000000 */
[----:B------:R-:W-:Y:S01]  /*40a0*/  UMOV UR5, 0x40000040 ;  /* 0x4000004000057882 */ /* 0x000fe20000000000 */
[----:B--234-:R-:W-:Y:S01]  /*40b0*/  VIADD R6, R2, 0x2 ;  /* 0x0000000202067836 */ /* 0x01cfe20000000000 */
[----:B------:R-:W-:Y:S01]  /*40c0*/  UMOV UR7, 0x40000040 ;  /* 0x4000004000077882 */ /* 0x000fe20000000000 */
[----:B------:R-:W1:Y:S01]  /*40d0*/  S2R R8, SR_TID.X ;  /* 0x0000000000087919 */ /* 0x000e620000002100 */
[----:B------:R-:W-:Y:S01]  /*40e0*/  R2UR UR4, R7 ;  /* 0x00000000070472ca */ /* 0x000fe200000e0000 */
[----:B------:R-:W-:Y:S01]  /*40f0*/  VIADD R7, R0, 0x4 ;  /* 0x0000000400077836 */ /* 0x000fe20000000000 */
[----:B------:R-:W-:Y:S01]  /*4100*/  R2UR UR6, R6 ;  /* 0x00000000060672ca */ /* 0x000fe200000e0000 */
[C---:B------:R-:W-:Y:S01]  /*4110*/  VIADD R6, R2.reuse, 0x4 ;  /* 0x0000000402067836 */ /* 0x040fe20000000000 */
[----:B------:R-:W2:Y:S01]  /*4120*/  S2R R13, SR_TID.X ;  /* 0x00000000000d7919 */ /* 0x000ea20000002100 */
[----:B------:R-:W-:Y:S01]  /*4130*/  HGMMA.64x64x16.F32.BF16 R24, gdesc[UR8], R24, gsb0 ;  /* 0x00e00000081879f0 */ /* 0x000fe20008001818 */
[----:B------:R-:W-:Y:S01]  /*4140*/  VIADD R9, R2, 0x800 ;  /* 0x0000080002097836 */ /* 0x000fe20000000000 */
[----:B------:R-:W-:-:S02]  /*4150*/  LEA R20, R168, 0xffffffc0, 0x6 ;  /* 0xffffffc0a8147811 */ /* 0x000fc400078e30ff */
[----:B-1----:R-:W-:Y:S02]  /*4160*/  SHF.R.U32.HI R8, RZ, 0x7, R8 ;  /* 0x00000007ff087819 */ /* 0x002fe40000011608 */
[----:B--2---:R-:W-:Y:S01]  /*4170*/  LOP3.LUT R13, R13, 0x7f, RZ, 0xc0, !PT ;  /* 0x0000007f0d0d7812 */ /* 0x004fe200078ec0ff */
        /* <DEDUP_REMOVED lines=124> */
[----:B------:R-:W1:Y:S01]  /*4940*/  SHFL.IDX PT, R6, R8, RZ, 0x1f ;  /* 0x00001fff08067589 */ /* 0x000e6200000e0000 */
[----:B------:R-:W-:Y:S01]  /*4950*/  VIADD R7, R0, 0x800 ;  /* 0x0000080000077836 */ /* 0x000fe20000000000 */
[----:B-1----:R-:W-:-:S04]  /*4960*/  ISETP.GT.AND P1, PT, R6, 0x7f, PT ;  /* 0x0000007f0600780c */ /* 0x002fc80003f24270 */
        /* <DEDUP_REMOVED lines=14> */
[----:B------:R-:W-:Y:S02]  /*4a50*/  IMAD.IADD R12, R9, 0x1, R8 ;  /* 0x00000001090c7824 */ /* 0x000fe400078e0208 */
[--C-:B------:R-:W-:Y:S02]  /*4a60*/  IMAD.IADD R7, R7, 0x1, R10.reuse ;  /* 0x0000000107077824 */ /* 0x100fe400078e020a */
        /* <DEDUP_REMOVED lines=23> */
[----:B------:R-:W-:-:S04]  /*4be0*/  VIADD R9, R2, 0xa00 ;  /* 0x00000a0002097836 */ /* 0x000fc80000000000 */
        /* <DEDUP_REMOVED lines=18> */
[----:B------:R-:W-:Y:S02]  /*4d10*/  IMAD.IADD R12, R8, 0x1, R9 ;  /* 0x00000001080c7824 */ /* 0x000fe400078e0209 */
        /* <DEDUP_REMOVED lines=89> */
[----:B------:R-:W-:-:S02]  /*52b0*/  IMAD.IADD R9, R10, 0x1, R9 ;  /* 0x000000010a097824 */ /* 0x000fc400078e0209 */
[----:B------:R-:W1:Y:S01]  /*52c0*/  LDC R10, c[0x0][0x2e0] ;  /* 0x0000b800ff0a7b82 */ /* 0x000e620000000800 */
[----:B------:R-:W-:-:S04]  /*52d0*/  IMAD.MOV.U32 R11, RZ, RZ, -0x40 ;  /* 0xffffffc0ff0b7424 */ /* 0x000fc800078e00ff */
[----:B------:R-:W-:-:S04]  /*52e0*/  IMAD R11, R168, R11, 0x41 ;  /* 0x00000041a80b7424 */ /* 0x000fc800078e020b */
        /* <DEDUP_REMOVED lines=12> */
[----:B------:R-:W-:Y:S02]  /*53b0*/  ISETP.NE.AND P1, PT, R13, RZ, PT ;  /* 0x000000ff0d00720c */ /* 0x000fe40003f25270 */
[----:B------:R-:W-:Y:S01]  /*53c0*/  LOP3.LUT R8, R8, 0x1e00, RZ, 0xc0, !PT ;  /* 0x00001e0008087812 */ /* 0x000fe200078ec0ff */
[----:B------:R-:W2:Y:S02]  /*53d0*/  LDC.64 R12, c[0x0][0xad8] ;  /* 0x0002b600ff0c7b82 */ /* 0x000ea40000000a00 */
[----:B--2---:R-:W-:Y:S01]  /*53e0*/  ISETP.GE.AND P2, PT, R13, 0x1, PT ;  /* 0x000000010d00780c */ /* 0x004fe20003f46270 */
[----:B------:R-:W-:-:S02]  /*53f0*/  WARPGROUP.DEPBAR.LE gsb0, 0x0 ;  /* 0x00008000000079c5 */ /* 0x000fc40000010000 */
[----:B------:R-:W-:-:S06]  /*5400*/  WARPGROUP.ARRIVE ;  /* 0x00000000000079c5 */ /* 0x000fcc0000000000 */
[----:B------:R-:W-:Y:S01]  /*5410*/  HGMMA.64x64x16.F32.BF16 R24, gdesc[UR4], R24, gsb0 ;  /* 0x00e00000041879f0 */ /* 0x000fe20008001818 */
[----:B------:R-:W-:Y:S01]  /*5420*/  R2UR UR4, R7 ;  /* 0x00000000070472ca */ /* 0x000fe200000e0000 */
[----:B------:R-:W-:Y:S01]  /*5430*/  UMOV UR5, 0x40000040 ;  /* 0x4000004000057882 */ /* 0x000fe20000000000 */
[----:B------:R-:W-:Y:S01]  /*5440*/  R2UR UR6, R9 ;  /* 0x00000000090672ca */ /* 0x000fe200000e0000 */
[----:B------:R-:W-:Y:S01]  /*5450*/  UMOV UR7, 0x40000040 ;  /* 0x4000004000077882 */ /* 0x000fe20000000000 */
[----:B------:R-:W-:Y:S01]  /*5460*/  LOP3.LUT R7, R6, 0x6, RZ, 0xc0, !PT ;  /* 0x0000000606077812 */ /* 0x000fe200078ec0ff */
[----:B------:R-:W2:Y:S03]  /*5470*/  LDC R9, c[0x0][0x288] ;  /* 0x0000a200ff097b82 */ /* 0x000ea60000000800 */
[CC--:B------:R-:W-:Y:S02]  /*5480*/  IADD3 R6, R7.reuse, R8.reuse, R0 ;  /* 0x0000000807067210 */ /* 0x0c0fe40007ffe000 */
[----:B------:R-:W-:Y:S01]  /*5490*/  IADD3 R2, R7, R8, R2 ;  /* 0x0000000807027210 */ /* 0x000fe20007ffe002 */
[----:B-1----:R-:W-:-:S04]  /*54a0*/  IMAD R7, R10, UR38, -R20 ;  /* 0x000000260a077c24 */ /* 0x002fc8000f8e0a14 */
[----:B------:R-:W-:Y:S01]  /*54b0*/  IMAD.IADD R21, R7, 0x1, -R18 ;  /* 0x0000000107157824 */ /* 0x000fe200078e0a12 */
[----:B------:R-:W-:Y:S02]  /*54c0*/  WARPGROUP.DEPBAR.LE gsb0, 0x0 ;  /* 0x00008000000079c5 */ /* 0x000fe40000010000 */
[----:B------:R-:W-:-:S06]  /*54d0*/  WARPGROUP.ARRIVE ;  /* 0x00000000000079c5 */ /* 0x000fcc0000000000 */
[----:B------:R-:W-:Y:S01]  /*54e0*/  HGMMA.64x64x16.F32.BF16 R24, gdesc[UR4], R24, gsb0 ;  /* 0x00e00000041879f0 */ /* 0x000fe20008001818 */
[----:B------:R-:W-:Y:S01]  /*54f0*/  R2UR UR4, R6 ;  /* 0x00000000060472ca */ /* 0x000fe200000e0000 */
[----:B------:R-:W-:Y:S01]  /*5500*/  UMOV UR5, 0x40000040 ;  /* 0x4000004000057882 */ /* 0x000fe20000000000 */
[----:B------:R-:W-:Y:S01]  /*5510*/  R2UR UR6, R2 ;  /* 0x00000000020672ca */ /* 0x000fe200000e0000 */
[----:B------:R-:W-:Y:S01]  /*5520*/  UMOV UR7, 0x40000040 ;  /* 0x4000004000077882 */ /* 0x000fe20000000000 */
[----:B------:R-:W-:-:S05]  /*5530*/  @!P1 VIADD R2, R5, 0x38840 ;  /* 0x0003884005029836 */ /* 0x000fca0000000000 */
[----:B------:R-:W-:Y:S01]  /*5540*/  @!P1 PRMT R2, RZ, 0x654, R2 ;  /* 0x00000654ff029816 */ /* 0x000fe20000000002 */
[----:B------:R-:W-:Y:S02]  /*5550*/  WARPGROUP.DEPBAR.LE gsb0, 0x0 ;  /* 0x00008000000079c5 */ /* 0x000fe40000010000 */
[----:B------:R-:W-:-:S06]  /*5560*/  WARPGROUP.ARRIVE ;  /* 0x00000000000079c5 */ /* 0x000fcc0000000000 */
[----:B------:R-:W-:Y:S01]  /*5570*/  HGMMA.64x64x16.F32.BF16 R24, gdesc[UR4], R24, gsb0 ;  /* 0x00e00000041879f0 */ /* 0x000fe20008001818 */
[----:B------:R-:W-:Y:S02]  /*5580*/  ULDC UR6, c[0x0][0xad4] ;  /* 0x0002b50000067ab9 */ /* 0x000fe40000000800 */
[----:B------:R-:W-:Y:S01]  /*5590*/  ULOP3.LUT UR4, URZ, UR6, URZ, 0x33, !UPT ;  /* 0x000000063f047292 */ /* 0x000fe2000f8e333f */
[----:B------:R-:W-:Y:S02]  /*55a0*/  WARPGROUP.DEPBAR.LE gsb0, 0x0 ;  /* 0x00008000000079c5 */ /* 0x000fe40000010000 */
[----:B------:R1:W-:Y:S02]  /*55b0*/  @!P1 SYNCS.ARRIVE.TRANS64.RED.A1T0 RZ, [R2+URZ], RZ ;  /* 0x000000ff02ff99a7 */ /* 0x0003e4000810043f */
[----:B-1----:R-:W-:-:S05]  /*55c0*/  IMAD R2, R10, UR38, R11 ;  /* 0x000000260a027c24 */ /* 0x002fca000f8e020b */
[----:B--2---:R-:W-:Y:S02]  /*55d0*/  IADD3 R15, R2, -R9, -R18 ;  /* 0x80000009020f7210 */ /* 0x004fe40007ffe812 */
[----:B------:R-:W-:-:S03]  /*55e0*/  IADD3 R2, R22, UR42, RZ ;  /* 0x0000002a16027c10 */ /* 0x000fc6000fffe0ff */
[C---:B------:R-:W-:Y:S02]  /*55f0*/  VIADD R57, R15.reuse, UR4 ;  /* 0x000000040f397c36 */ /* 0x040fe40008000000 */
[----:B------:R-:W-:Y:S02]  /*5600*/  IMAD.IADD R15, R15, 0x1, R12 ;  /* 0x000000010f0f7824 */ /* 0x000fe400078e020c */
[----:B------:R-:W-:-:S03]  /*5610*/  IMAD.IADD R7, R57, 0x1, R2 ;  /* 0x0000000139077824 */ /* 0x000fc600078e0202 */
[----:B------:R-:W-:Y:S01]  /*5620*/  VIADDMNMX R6, R2, R15, R21, PT ;  /* 0x0000000f02067246 */ /* 0x000fe20003800115 */
        /* <DEDUP_REMOVED lines=13> */
.L_x_1511:
[----:B------:R-:W-:-:S13]  /*5700*/  ISETP.NE.AND P3, PT, R13, 0x1, PT ;  /* 0x000000010d00780c */ /* 0x000fda0003f65270 */
[----:B------:R-:W1:Y:S02]  /*5710*/  @P3 LDC.64 R58, c[0x0][0xae0] ;  /* 0x0002b800ff3a3b82 */ /* 0x000e640000000a00 */
[----:B-1----:R-:W-:-:S05]  /*5720*/  @P3 IMAD.HI.U32 R8, R11, R58, RZ ;  /* 0x0000003a0b083227 */ /* 0x002fca00078e00ff */
[----:B------:R-:W-:-:S07]  /*5730*/  @P3 SHF.R.U32.HI R11, RZ, R59, R8 ;  /* 0x0000003bff0b3219 */ /* 0x000fce0000011608 */
.L_x_1512:
[----:B------:R-:W-:Y:S05]  /*5740*/  BSYNC B0 ;  /* 0x0000000000007941 */ /* 0x000fea0003800000 */
.L_x_1510:
[----:B------:R-:W-:-:S04]  /*5750*/  IMAD R11, R11, R13, -R20 ;  /* 0x0000000d0b0b7224 */ /* 0x000fc800078e0a14 */
[----:B------:R-:W-:-:S05]  /*5760*/  IMAD.IADD R8, R11, 0x1, -R18 ;  /* 0x000000010b087824 */ /* 0x000fca00078e0a12 */
[----:B------:R-:W-:Y:S02]  /*5770*/  VIMNMX R7, R7, R8, !PT ;  /* 0x0000000807077248 */ /* 0x000fe40007fe0100 */
[----:B------:R-:W-:-:S07]  /*5780*/  VIADDMNMX R6, R8, R13, R6, PT ;  /* 0x0000000d08067246 */ /* 0x000fce0003800106 */
.L_x_1509:
        /* <DEDUP_REMOVED lines=74> */
[----:B------:R-:W-:-:S04]  /*5c30*/  ISETP.GT.AND P6, PT, R7, 0x39, !P6 ;  /* 0x000000390700780c */ /* 0x000fc800077c4270 */
[----:B------:R-:W-:Y:S01]  /*5c40*/  ISETP.LT.OR P6, PT, R6, 0x3a, P6 ;  /* 0x0000003a0600780c */ /* 0x000fe200037c1670 */
[----:B------:R-:W-:-:S03]  /*5c50*/  VIADD R6, R2, 0x8 ;  /* 0x0000000802067836 */ /* 0x000fc60000000000 */
[----:B------:R-:W-:Y:S02]  /*5c60*/  FSEL R53, R53, -INF , !P6 ;  /* 0xff80000035357808 */ /* 0x000fe40007000000 */
[----:B------:R-:W-:Y:S02]  /*5c70*/  VIADDMNMX R8, R6, R15, R21, PT ;  /* 0x0000000f06087246 */ /* 0x000fe40003800115 */
[----:B------:R-:W-:Y:S01]  /*5c80*/  IADD3 R6, R57, 0x8, R2 ;  /* 0x0000000839067810 */ /* 0x000fe20007ffe002 */
        /* <DEDUP_REMOVED lines=13> */
.L_x_1515:
[----:B------:R-:W-:-:S13]  /*5d60*/  ISETP.NE.AND P6, PT, R13, 0x1, PT ;  /* 0x000000010d00780c */ /* 0x000fda0003fc5270 */
[----:B------:R-:W1:Y:S02]  /*5d70*/  @P6 LDC.64 R14, c[0x0][0xae0] ;  /* 0x0002b800ff0e6b82 */ /* 0x000e640000000a00 */
[----:B-1----:R-:W-:-:S05]  /*5d80*/  @P6 IMAD.HI.U32 R14, R7, R14, RZ ;  /* 0x0000000e070e6227 */ /* 0x002fca00078e00ff */
[----:B------:R-:W-:-:S07]  /*5d90*/  @P6 SHF.R.U32.HI R7, RZ, R15, R14 ;  /* 0x0000000fff076219 */ /* 0x000fce000001160e */
.L_x_1516:
[----:B------:R-:W-:Y:S05]  /*5da0*/  BSYNC B0 ;  /* 0x0000000000007941 */ /* 0x000fea0003800000 */
.L_x_1514:
[----:B------:R-:W-:-:S04]  /*5db0*/  IMAD R7, R7, R13, -R20 ;  /* 0x0000000d07077224 */ /* 0x000fc800078e0a14 */
[----:B------:R-:W-:-:S05]  /*5dc0*/  IMAD.IADD R7, R7, 0x1, -R18 ;  /* 0x0000000107077824 */ /* 0x000fca00078e0a12 */
[----:B------:R-:W-:Y:S02]  /*5dd0*/  VIMNMX R6, R6, R7, !PT ;  /* 0x0000000706067248 */ /* 0x000fe40007fe0100 */
[----:B------:R-:W-:-:S07]  /*5de0*/  VIADDMNMX R8, R7, R13, R8, PT ;  /* 0x0000000d07087246 */ /* 0x000fce0003800108 */
.L_x_1513:
[----:B------:R-:W-:Y:S01]  /*5df0*/  ISETP.GT.AND P3, PT, R6, 0x1, !P3 ;  /* 0x000000010600780c */ /* 0x000fe20005f64270 */
[----:B------:R-:W-:Y:S01]  /*5e00*/  ULDC UR7, c[0x0][0xa80] ;  /* 0x0002a00000077ab9 */ /* 0x000fe20000000800 */
[----:B------:R-:W-:Y:S01]  /*5e10*/  FMNMX.FTZ R7, R25, R59, !PT ;  /* 0x0000003b19077209 */ /* 0x000fe20007810000 */
[----:B------:R-:W-:Y:S01]  /*5e20*/  IMAD R207, R16, 0x1000, R19 ;  /* 0x0000100010cf7824 */ /* 0x000fe200078e0213 */
[----:B------:R-:W-:Y:S01]  /*5e30*/  ISETP.LT.OR P3, PT, R8, 0x2, P3 ;  /* 0x000000020800780c */ /* 0x000fe20001f61670 */
[----:B------:R-:W-:Y:S01]  /*5e40*/  UMOV UR11, 0x40000040 ;  /* 0x40000040000b7882 */ /* 0x000fe20000000000 */
[----:B------:R-:W-:Y:S01]  /*5e50*/  FMNMX.FTZ R7, R61, R7, !PT ;  /* 0x000000073d077209 */ /* 0x000fe20007810000 */
[----:B------:R-:W-:Y:S01]  /*5e60*/  VIADD R208, R207, 0x80 ;  /* 0x00000080cfd07836 */ /* 0x000fe20000000000 */
[----:B------:R-:W-:Y:S01]  /*5e70*/  FSEL R27, R27, -INF , !P3 ;  /* 0xff8000001b1b7808 */ /* 0x000fe20005800000 */
[----:B------:R-:W-:Y:S01]  /*5e80*/  @!P1 VIADD R5, R5, 0x38860 ;  /* 0x0003886005059836 */ /* 0x000fe20000000000 */
[----:B------:R-:W-:Y:S01]  /*5e90*/  ISETP.NE.AND P3, PT, R28, RZ, PT ;  /* 0x000000ff1c00720c */ /* 0x000fe20003f65270 */
[----:B------:R-:W-:Y:S01]  /*5ea0*/  IMAD R10, R10, UR38, -R9 ;  /* 0x000000260a0a7c24 */ /* 0x000fe2000f8e0a09 */
[----:B------:R-:W-:Y:S01]  /*5eb0*/  FMNMX.FTZ R7, R29, R7, !PT ;  /* 0x000000071d077209 */ /* 0x000fe20007810000 */
[----:B------:R-:W-:Y:S01]  /*5ec0*/  VIADD R9, R168, 0xfffffffe ;  /* 0xfffffffea8097836 */ /* 0x000fe20000000000 */
[----:B------:R-:W-:Y:S01]  /*5ed0*/  BAR.SYNC.DEFER_BLOCKING 0xf, 0x100 ;  /* 0x03c4000000007b1d */ /* 0x000fe20000010000 */
[----:B------:R-:W-:-:S02]  /*5ee0*/  ISETP.GT.AND P3, PT, R6, 0x9, !P3 ;  /* 0x000000090600780c */ /* 0x000fc40005f64270 */
[----:B------:R-:W-:Y:S02]  /*5ef0*/  FMNMX.FTZ R7, R63, R7, !PT ;  /* 0x000000073f077209 */ /* 0x000fe40007810000 */
[----:B------:R-:W-:Y:S02]  /*5f00*/  ISETP.LT.OR P3, PT, R8, 0xa, P3 ;  /* 0x0000000a0800780c */ /* 0x000fe40001f61670 */
[----:B------:R-:W-:Y:S02]  /*5f10*/  FMNMX.FTZ R7, R33, R7, !PT ;  /* 0x0000000721077209 */ /* 0x000fe40007810000 */
[----:B------:R-:W-:Y:S02]  /*5f20*/  FSEL R31, R31, -INF , !P3 ;  /* 0xff8000001f1f7808 */ /* 0x000fe40005800000 */
[----:B------:R-:W-:Y:S02]  /*5f30*/  ISETP.NE.AND P3, PT, R56, RZ, PT ;  /* 0x000000ff3800720c */ /* 0x000fe40003f65270 */
[----:B------:R-:W-:-:S02]  /*5f40*/  FMNMX.FTZ R7, R169, R7, !PT ;  /* 0x00000007a9077209 */ /* 0x000fc40007810000 */
[----:B------:R-:W-:Y:S02]  /*5f50*/  ISETP.GT.AND P3, PT, R6, 0x10, !P3 ;  /* 0x000000100600780c */ /* 0x000fe40005f64270 */
[----:B------:R-:W-:Y:S02]  /*5f60*/  FMNMX.FTZ R7, R37, R7, !PT ;  /* 0x0000000725077209 */ /* 0x000fe40007810000 */
[----:B------:R-:W-:Y:S02]  /*5f70*/  ISETP.LT.OR P3, PT, R8, 0x11, P3 ;  /* 0x000000110800780c */ /* 0x000fe40001f61670 */
        /* <DEDUP_REMOVED lines=18> */
[C---:B------:R-:W-:Y:S02]  /*60a0*/  ISETP.GT.AND P3, PT, R6.reuse, 0x19, !P3 ;  /* 0x000000190600780c */ /* 0x040fe40005f64270 */
[----:B------:R-:W-:Y:S01]  /*60b0*/  ISETP.GT.AND P4, PT, R6, 0x8, !P4 ;  /* 0x000000080600780c */ /* 0x000fe20006784270 */
[----:B------:R-:W1:Y:S01]  /*60c0*/  SHFL.BFLY PT, R14, R15, 0x2, 0x1f ;  /* 0x0c401f000f0e7f89 */ /* 0x000e6200000e0000 */
[----:B------:R-:W-:-:S02]  /*60d0*/  ISETP.LT.OR P3, PT, R8, 0x1a, P3 ;  /* 0x0000001a0800780c */ /* 0x000fc40001f61670 */
[----:B------:R-:W-:Y:S02]  /*60e0*/  ISETP.LT.OR P4, PT, R8, 0x9, P4 ;  /* 0x000000090800780c */ /* 0x000fe40002781670 */
[----:B------:R-:W-:Y:S02]  /*60f0*/  FSEL R39, R39, -INF , !P3 ;  /* 0xff80000027277808 */ /* 0x000fe40005800000 */
[----:B------:R-:W-:Y:S02]  /*6100*/  ISETP.NE.AND P3, PT, R60, RZ, PT ;  /* 0x000000ff3c00720c */ /* 0x000fe40003f65270 */
[----:B------:R-:W-:Y:S02]  /*6110*/  FSEL R30, R30, -INF , !P4 ;  /* 0xff8000001e1e7808 */ /* 0x000fe40006000000 */
[----:B------:R-:W-:Y:S02]  /*6120*/  ISETP.GT.AND P3, PT, R6, 0x20, !P3 ;  /* 0x000000200600780c */ /* 0x000fe40005f64270 */
[----:B------:R-:W-:-:S02]  /*6130*/  ISETP.NE.AND P4, PT, R44, RZ, PT ;  /* 0x000000ff2c00720c */ /* 0x000fc40003f85270 */
[----:B------:R-:W-:Y:S02]  /*6140*/  ISETP.LT.OR P3, PT, R8, 0x21, P3 ;  /* 0x000000210800780c */ /* 0x000fe40001f61670 */
[----:B------:R-:W-:Y:S02]  /*6150*/  ISETP.NE.AND P6, PT, R11, RZ, PT ;  /* 0x000000ff0b00720c */ /* 0x000fe40003fc5270 */
[----:B------:R-:W-:Y:S02]  /*6160*/  FSEL R42, R42, -INF , !P3 ;  /* 0xff8000002a2a7808 */ /* 0x000fe40005800000 */
[----:B------:R-:W-:Y:S02]  /*6170*/  ISETP.NE.AND P3, PT, R40, RZ, PT ;  /* 0x000000ff2800720c */ /* 0x000fe40003f65270 */
[C---:B------:R-:W-:Y:S02]  /*6180*/  ISETP.GT.AND P5, PT, R6.reuse, 0x38, !P5 ;  /* 0x000000380600780c */ /* 0x040fe40006fa4270 */
[----:B------:R-:W-:-:S02]  /*6190*/  ISETP.GT.AND P3, PT, R6, 0x21, !P3 ;  /* 0x000000210600780c */ /* 0x000fc40005f64270 */
[----:B-1----:R-:W-:Y:S02]  /*61a0*/  FMNMX.FTZ R20, R15, R14, !PT ;  /* 0x0000000e0f147209 */ /* 0x002fe40007810000 */
[C---:B------:R-:W-:Y:S02]  /*61b0*/  ISETP.LT.OR P3, PT, R8.reuse, 0x22, P3 ;  /* 0x000000220800780c */ /* 0x040fe40001f61670 */
[----:B------:R-:W-:Y:S01]  /*61c0*/  ISETP.LT.OR P5, PT, R8, 0x39, P5 ;  /* 0x000000390800780c */ /* 0x000fe20002fa1670 */
[----:B------:R-:W1:Y:S01]  /*61d0*/  SHFL.BFLY PT, R7, R20, 0x1, 0x1f ;  /* 0x0c201f0014077f89 */ /* 0x000e6200000e0000 */
[----:B------:R-:W-:Y:S02]  /*61e0*/  FSEL R43, R43, -INF , !P3 ;  /* 0xff8000002b2b7808 */ /* 0x000fe40005800000 */
[----:B------:R-:W-:Y:S02]  /*61f0*/  ISETP.NE.AND P3, PT, R62, RZ, PT ;  /* 0x000000ff3e00720c */ /* 0x000fe40003f65270 */
[----:B------:R-:W-:-:S02]  /*6200*/  FSEL R54, R54, -INF , !P5 ;  /* 0xff80000036367808 */ /* 0x000fc40006800000 */
[----:B------:R-:W-:Y:S02]  /*6210*/  ISETP.GT.AND P3, PT, R6, 0x28, !P3 ;  /* 0x000000280600780c */ /* 0x000fe40005f64270 */
[----:B------:R-:W-:Y:S02]  /*6220*/  R2UR UR10, R207 ;  /* 0x00000000cf0a72ca */ /* 0x000fe400000e0000 */
[----:B------:R-:W-:Y:S02]  /*6230*/  ISETP.LT.OR P3, PT, R8, 0x29, P3 ;  /* 0x000000290800780c */ /* 0x000fe40001f61670 */
[----:B------:R-:W-:Y:S02]  /*6240*/  @!P1 PRMT R5, RZ, 0x654, R5 ;  /* 0x00000654ff059816 */ /* 0x000fe40000000005 */
[----:B------:R-:W-:Y:S02]  /*6250*/  FSEL R46, R46, -INF , !P3 ;  /* 0xff8000002e2e7808 */ /* 0x000fe40005800000 */
[----:B------:R-:W-:-:S02]  /*6260*/  ISETP.GT.AND P3, PT, R6, 0x29, !P4 ;  /* 0x000000290600780c */ /* 0x000fc40006764270 */
[----:B------:R-:W-:Y:S02]  /*6270*/  ISETP.NE.AND P4, PT, R48, RZ, PT ;  /* 0x000000ff3000720c */ /* 0x000fe40003f85270 */
[----:B------:R-:W-:Y:S02]  /*6280*/  ISETP.LT.OR P3, PT, R8, 0x2a, P3 ;  /* 0x0000002a0800780c */ /* 0x000fe40001f61670 */
[C---:B------:R-:W-:Y:S02]  /*6290*/  ISETP.GT.AND P4, PT, R6.reuse, 0x31, !P4 ;  /* 0x000000310600780c */ /* 0x040fe40006784270 */
[----:B------:R-:W-:Y:S02]  /*62a0*/  FSEL R47, R47, -INF , !P3 ;  /* 0xff8000002f2f7808 */ /* 0x000fe40005800000 */
[----:B------:R-:W-:Y:S02]  /*62b0*/  ISETP.GT.AND P3, PT, R6, RZ, !P6 ;  /* 0x000000ff0600720c */ /* 0x000fe40007764270 */
[----:B-1----:R-:W-:-:S02]  /*62c0*/  FMNMX.FTZ R7, R20, R7, !PT ;  /* 0x0000000714077209 */ /* 0x002fc40007810000 */
[----:B------:R-:W-:Y:S02]  /*62d0*/  ISETP.LT.OR P3, PT, R8, 0x1, P3 ;  /* 0x000000010800780c */ /* 0x000fe40001f61670 */
[----:B------:R-:W-:Y:S01]  /*62e0*/  ISETP.NE.AND P6, PT, R24, RZ, PT ;  /* 0x000000ff1800720c */ /* 0x000fe20003fc5270 */
[C---:B------:R-:W-:Y:S01]  /*62f0*/  FMUL.FTZ R11, R7.reuse, UR7 ;  /* 0x00000007070b7c20 */ /* 0x040fe20008410000 */
[----:B------:R-:W-:Y:S02]  /*6300*/  FSEL R26, R26, -INF , !P3 ;  /* 0xff8000001a1a7808 */ /* 0x000fe40005800000 */
[----:B------:R-:W-:Y:S02]  /*6310*/  FSETP.NEU.FTZ.AND P3, PT, R7, -INF , PT ;  /* 0xff8000000700780b */ /* 0x000fe40003f7d000 */
[----:B------:R-:W-:Y:S02]  /*6320*/  ISETP.LT.OR P4, PT, R8, 0x32, P4 ;  /* 0x000000320800780c */ /* 0x000fe40002781670 */
[----:B------:R-:W-:-:S02]  /*6330*/  FSEL R24, R11, RZ, P3 ;  /* 0x000000ff0b187208 */ /* 0x000fc40001800000 */
        /* <DEDUP_REMOVED lines=8> */
[--C-:B------:R-:W-:Y:S01]  /*63c0*/  FFMA.FTZ R170, R37, UR7, -R24.reuse ;  /* 0x0000000725aa7c23 */ /* 0x100fe20008010818 */
[----:B------:R-:W-:Y:S01]  /*63d0*/  ISETP.LT.OR P3, PT, R8, 0x31, P3 ;  /* 0x000000310800780c */ /* 0x000fe20001f61670 */
[--C-:B------:R-:W-:Y:S01]  /*63e0*/  FFMA.FTZ R171, R171, UR7, -R24.reuse ;  /* 0x00000007abab7c23 */ /* 0x100fe20008010818 */
[----:B------:R-:W-:Y:S01]  /*63f0*/  FMNMX.FTZ R14, R34, R11, !PT ;  /* 0x0000000b220e7209 */ /* 0x000fe20007810000 */
[--C-:B------:R-:W-:Y:S01]  /*6400*/  FFMA.FTZ R172, R41, UR7, -R24.reuse ;  /* 0x0000000729ac7c23 */ /* 0x100fe20008010818 */
[----:B------:R-:W-:Y:S01]  /*6410*/  FSEL R50, R50, -INF , !P3 ;  /* 0xff80000032327808 */ /* 0x000fe20005800000 */
[--C-:B------:R-:W-:Y:S01]  /*6420*/  FFMA.FTZ R173, R173, UR7, -R24.reuse ;  /* 0x00000007adad7c23 */ /* 0x100fe20008010818 */
[----:B------:R-:W-:Y:S01]  /*6430*/  FMNMX.FTZ R11, R35, R14, !PT ;  /* 0x0000000e230b7209 */ /* 0x000fe20007810000 */
[--C-:B------:R-:W-:Y:S01]  /*6440*/  FFMA.FTZ R174, R45, UR7, -R24.reuse ;  /* 0x000000072dae7c23 */ /* 0x100fe20008010818 */
[----:B------:R-:W-:Y:S01]  /*6450*/  ISETP.GT.AND P6, PT, R6, 0x39, !P6 ;  /* 0x000000390600780c */ /* 0x000fe200077c4270 */
[--C-:B------:R-:W-:Y:S01]  /*6460*/  FFMA.FTZ R6, R25, UR7, -R24.reuse ;  /* 0x0000000719067c23 */ /* 0x100fe20008010818 */
[----:B------:R-:W-:Y:S01]  /*6470*/  FMNMX.FTZ R14, R38, R11, !PT ;  /* 0x0000000b260e7209 */ /* 0x000fe20007810000 */
[--C-:B------:R-:W-:Y:S01]  /*6480*/  FFMA.FTZ R28, R63, UR7, -R24.reuse ;  /* 0x000000073f1c7c23 */ /* 0x100fe20008010818 */
[----:B------:R-:W-:Y:S01]  /*6490*/  FSEL R51, R51, -INF , !P4 ;  /* 0xff80000033337808 */ /* 0x000fe20006000000 */
[--C-:B------:R-:W-:Y:S01]  /*64a0*/  FFMA.FTZ R175, R175, UR7, -R24.reuse ;  /* 0x00000007afaf7c23 */ /* 0x100fe20008010818 */
[----:B------:R-:W-:Y:S01]  /*64b0*/  FMNMX.FTZ R11, R39, R14, !PT ;  /* 0x0000000e270b7209 */ /* 0x000fe20007810000 */
[--C-:B------:R-:W-:Y:S01]  /*64c0*/  FFMA.FTZ R176, R49, UR7, -R24.reuse ;  /* 0x0000000731b07c23 */ /* 0x100fe20008010818 */
[----:B------:R-:W-:Y:S01]  /*64d0*/  ISETP.LT.OR P6, PT, R8, 0x3a, P6 ;  /* 0x0000003a0800780c */ /* 0x000fe200037c1670 */
[--C-:B------:R-:W-:Y:S01]  /*64e0*/  FFMA.FTZ R177, R177, UR7, -R24.reuse ;  /* 0x00000007b1b17c23 */ /* 0x100fe20008010818 */
[----:B------:R-:W-:Y:S01]  /*64f0*/  FMNMX.FTZ R14, R42, R11, !PT ;  /* 0x0000000b2a0e7209 */ /* 0x000fe20007810000 */
[----:B------:R-:W-:Y:S01]  /*6500*/  FFMA.FTZ R178, R53, UR7, -R24 ;  /* 0x0000000735b27c23 */ /* 0x000fe20008010818 */
[----:B------:R-:W-:Y:S01]  /*6510*/  FSEL R55, R55, -INF , !P6 ;  /* 0xff80000037377808 */ /* 0x000fe20007000000 */
[----:B------:R-:W-:Y:S01]  /*6520*/  MUFU.EX2 R6, R6 ;  /* 0x0000000600067308 */ /* 0x000fe20000000800 */
[----:B------:R-:W-:-:S04]  /*6530*/  FMNMX.FTZ R11, R43, R14, !PT ;  /* 0x0000000e2b0b7209 */ /* 0x000fc80007810000 */
[----:B------:R-:W-:-:S03]  /*6540*/  FMNMX.FTZ R14, R46, R11, !PT ;  /* 0x0000000b2e0e7209 */ /* 0x000fc60007810000 */
[----:B------:R-:W-:Y:S01]  /*6550*/  MUFU.EX2 R21, R21 ;  /* 0x0000001500157308 */ /* 0x000fe20000000800 */
[----:B------:R-:W-:-:S04]  /*6560*/  FMNMX.FTZ R11, R47, R14, !PT ;  /* 0x0000000e2f0b7209 */ /* 0x000fc80007810000 */
[----:B------:R-:W-:-:S03]  /*6570*/  FMNMX.FTZ R14, R50, R11, !PT ;  /* 0x0000000b320e7209 */ /* 0x000fc60007810000 */
[----:B------:R-:W1:Y:S01]  /*6580*/  MUFU.EX2 R11, R20 ;  /* 0x00000014000b7308 */ /* 0x000e620000000800 */
[----:B------:R-:W-:Y:S01]  /*6590*/  FMNMX.FTZ R15, R51, R14, !PT ;  /* 0x0000000e330f7209 */ /* 0x000fe20007810000 */
[----:B------:R-:W-:-:S03]  /*65a0*/  FFMA.FTZ R14, R61, UR7, -R24 ;  /* 0x000000073d0e7c23 */ /* 0x000fc60008010818 */
[----:B------:R-:W-:Y:S01]  /*65b0*/  FMNMX.FTZ R8, R54, R15, !PT ;  /* 0x0000000f36087209 */ /* 0x000fe20007810000 */
[----:B------:R-:W-:Y:S02]  /*65c0*/  FFMA.FTZ R15, R29, UR7, -R24 ;  /* 0x000000071d0f7c23 */ /* 0x000fe40008010818 */
[----:B------:R-:W-:Y:S01]  /*65d0*/  MUFU.EX2 R14, R14 ;  /* 0x0000000e000e7308 */ /* 0x000fe20000000800 */
[----:B------:R-:W-:-:S05]  /*65e0*/  FMNMX.FTZ R8, R55, R8, !PT ;  /* 0x0000000837087209 */ /* 0x000fca0007810000 */
[----:B------:R-:W2:Y:S02]  /*65f0*/  SHFL.BFLY PT, R25, R8, 0x2, 0x1f ;  /* 0x0c401f0008197f89 */ /* 0x000ea400000e0000 */
[----:B------:R-:W3:Y:S01]  /*6600*/  MUFU.EX2 R15, R15 ;  /* 0x0000000f000f7308 */ /* 0x000ee20000000800 */
[----:B-1----:R-:W-:Y:S01]  /*6610*/  F2FP.BF16.F32.PACK_AB R152, R11, R6 ;  /* 0x000000060b98723e */ /* 0x002fe200000010ff */
[----:B------:R-:W-:-:S06]  /*6620*/  FADD.FTZ R11, R6, R11 ;  /* 0x0000000b060b7221 */ /* 0x000fcc0000010000 */
[----:B------:R-:W1:Y:S08]  /*6630*/  MUFU.EX2 R20, R28 ;  /* 0x0000001c00147308 */ /* 0x000e700000000800 */
[----:B------:R-:W-:Y:S01]  /*6640*/  MUFU.EX2 R169, R169 ;  /* 0x000000a900a97308 */ /* 0x000fe20000000800 */
[----:B---3--:R-:W-:Y:S01]  /*6650*/  F2FP.BF16.F32.PACK_AB R154, R15, R14 ;  /* 0x0000000e0f9a723e */ /* 0x008fe200000010ff */
[----:B------:R-:W-:Y:S01]  /*6660*/  FADD.FTZ R14, R14, R11 ;  /* 0x0000000b0e0e7221 */ /* 0x000fe20000010000 */
[----:B--2---:R-:W-:-:S03]  /*6670*/  FMNMX.FTZ R25, R8, R25, !PT ;  /* 0x0000001908197209 */ /* 0x004fc60007810000 */
[----:B------:R-:W-:Y:S02]  /*6680*/  FADD.FTZ R15, R15, R14 ;  /* 0x0000000e0f0f7221 */ /* 0x000fe40000010000 */
[----:B------:R-:W2:Y:S01]  /*6690*/  MUFU.EX2 R170, R170 ;  /* 0x000000aa00aa7308 */ /* 0x000ea20000000800 */
[----:B-1----:R-:W-:Y:S01]  /*66a0*/  F2FP.BF16.F32.PACK_AB R156, R21, R20 ;  /* 0x00000014159c723e */ /* 0x002fe200000010ff */
[----:B------:R-:W1:Y:S01]  /*66b0*/  SHFL.BFLY PT, R8, R25, 0x1, 0x1f ;  /* 0x0c201f0019087f89 */ /* 0x000e6200000e0000 */
[----:B------:R-:W-:Y:S01]  /*66c0*/  FADD.FTZ R20, R20, R15 ;  /* 0x0000000f14147221 */ /* 0x000fe20000010000 */
[----:B------:R-:W-:-:S04]  /*66d0*/  VIADD R15, R10, UR42 ;  /* 0x0000002a0a0f7c36 */ /* 0x000fc80008000000 */
[----:B------:R-:W-:Y:S01]  /*66e0*/  MUFU.EX2 R171, R171 ;  /* 0x000000ab00ab7308 */ /* 0x000fe20000000800 */
[----:B------:R-:W-:Y:S01]  /*66f0*/  FADD.FTZ R20, R21, R20 ;  /* 0x0000001415147221 */ /* 0x000fe20000010000 */
[----:B------:R-:W-:-:S06]  /*6700*/  IMAD.IADD R12, R15, 0x1, R12 ;  /* 0x000000010f0c7824 */ /* 0x000fcc00078e020c */
[----:B------:R-:W3:Y:S01]  /*6710*/  MUFU.EX2 R172, R172 ;  /* 0x000000ac00ac7308 */ /* 0x000ee20000000800 */
[----:B--2---:R-:W-:Y:S01]  /*6720*/  F2FP.BF16.F32.PACK_AB R158, R170, R169 ;  /* 0x000000a9aa9e723e */ /* 0x004fe200000010ff */
[----:B------:R-:W-:-:S04]  /*6730*/  FADD.FTZ R169, R169, R20 ;  /* 0x00000014a9a97221 */ /* 0x000fc80000010000 */
[----:B------:R-:W-:Y:S02]  /*6740*/  FADD.FTZ R170, R170, R169 ;  /* 0x000000a9aaaa7221 */ /* 0x000fe40000010000 */
[----:B------:R-:W-:Y:S01]  /*6750*/  MUFU.EX2 R173, R173 ;  /* 0x000000ad00ad7308 */ /* 0x000fe20000000800 */
[----:B-1----:R-:W-:-:S04]  /*6760*/  FMNMX.FTZ R8, R25, R8, !PT ;  /* 0x0000000819087209 */ /* 0x002fc80007810000 */
[C---:B------:R-:W-:Y:S01]  /*6770*/  FSETP.NEU.FTZ.AND P3, PT, R8.reuse, -INF , PT ;  /* 0xff8000000800780b */ /* 0x040fe20003f7d000 */
[----:B------:R-:W-:Y:S02]  /*6780*/  FMUL.FTZ R25, R8, UR7 ;  /* 0x0000000708197c20 */ /* 0x000fe40008410000 */
[----:B------:R-:W1:Y:S01]  /*6790*/  MUFU.EX2 R174, R174 ;  /* 0x000000ae00ae7308 */ /* 0x000e620000000800 */
[----:B---3--:R-:W-:Y:S01]  /*67a0*/  F2FP.BF16.F32.PACK_AB R160, R172, R171 ;  /* 0x000000abaca0723e */ /* 0x008fe200000010ff */
[----:B------:R-:W-:Y:S01]  /*67b0*/  FADD.FTZ R171, R171, R170 ;  /* 0x000000aaabab7221 */ /* 0x000fe20000010000 */
[----:B------:R-:W-:-:S03]  /*67c0*/  FSEL R25, R25, RZ, P3 ;  /* 0x000000ff19197208 */ /* 0x000fc60001800000 */
[----:B------:R-:W-:Y:S02]  /*67d0*/  FADD.FTZ R172, R172, R171 ;  /* 0x000000abacac7221 */ /* 0x000fe40000010000 */
[----:B------:R-:W-:Y:S01]  /*67e0*/  MUFU.EX2 R175, R175 ;  /* 0x000000af00af7308 */ /* 0x000fe20000000800 */
        /* <DEDUP_REMOVED lines=17> */
[----:B-1----:R-:W-:Y:S01]  /*6900*/  F2FP.BF16.F32.PACK_AB R162, R174, R173 ;  /* 0x000000adaea2723e */ /* 0x002fe200000010ff */
[----:B------:R-:W-:-:S04]  /*6910*/  FADD.FTZ R173, R173, R172 ;  /* 0x000000acadad7221 */ /* 0x000fc80000010000 */
[----:B------:R-:W-:Y:S02]  /*6920*/  FADD.FTZ R174, R174, R173 ;  /* 0x000000adaeae7221 */ /* 0x000fe40000010000 */
[----:B------:R-:W1:Y:S08]  /*6930*/  MUFU.EX2 R180, R180 ;  /* 0x000000b400b47308 */ /* 0x000e700000000800 */
[----:B------:R-:W-:Y:S08]  /*6940*/  MUFU.EX2 R181, R181 ;  /* 0x000000b500b57308 */ /* 0x000ff00000000800 */
[----:B------:R-:W2:Y:S01]  /*6950*/  MUFU.EX2 R182, R182 ;  /* 0x000000b600b67308 */ /* 0x000ea20000000800 */
[----:B-1----:R-:W-:Y:S01]  /*6960*/  F2FP.BF16.F32.PACK_AB R153, R180, R179 ;  /* 0x000000b3b499723e */ /* 0x002fe200000010ff */
[----:B------:R-:W-:-:S06]  /*6970*/  FADD.FTZ R180, R179, R180 ;  /* 0x000000b4b3b47221 */ /* 0x000fcc0000010000 */
[----:B------:R-:W-:Y:S08]  /*6980*/  MUFU.EX2 R183, R183 ;  /* 0x000000b700b77308 */ /* 0x000ff00000000800 */
[----:B------:R-:W1:Y:S01]  /*6990*/  MUFU.EX2 R196, R196 ;  /* 0x000000c400c47308 */ /* 0x000e620000000800 */
[----:B--2---:R-:W-:Y:S01]  /*69a0*/  F2FP.BF16.F32.PACK_AB R155, R182, R181 ;  /* 0x000000b5b69b723e */ /* 0x004fe200000010ff */
[----:B------:R-:W-:-:S04]  /*69b0*/  FADD.FTZ R181, R181, R180 ;  /* 0x000000b4b5b57221 */ /* 0x000fc80000010000 */
[----:B------:R2:W-:Y:S01]  /*69c0*/  STSM.16.M88.4 [R184+0x36400], R152 ;  /* 0x03640098b8007844 */ /* 0x0005e20000000200 */
        /* <DEDUP_REMOVED lines=17> */
[----:B------:R-:W1:Y:S08]  /*6ae0*/  MUFU.EX2 R176, R176 ;  /* 0x000000b000b07308 */ /* 0x000e700000000800 */
        /* <DEDUP_REMOVED lines=20> */
[----:B------:R-:W-:Y:S01]  /*6c30*/  WARPGROUP.ARRIVE ;  /* 0x00000000000079c5 */ /* 0x000fe20000000000 */
[----:B------:R-:W-:-:S05]  /*6c40*/  FADD.FTZ R6, R206, R205 ;  /* 0x000000cdce067221 */ /* 0x000fca0000010000 */
[----:B------:R-:W-:Y:S01]  /*6c50*/  HGMMA.64x256x16.F32.BF16 R24, R152, gdesc[UR8].tnspB, RZ, !UPT, gsb0 ;  /* 0x43e0000898187df0 */ /* 0x000fe2000c0018ff */
[----:B------:R-:W-:Y:S01]  /*6c60*/  R2UR UR10, R208 ;  /* 0x00000000d00a72ca */ /* 0x000fe200000e0000 */
[----:B------:R-:W-:Y:S01]  /*6c70*/  UMOV UR11, 0x40000040 ;  /* 0x40000040000b7882 */ /* 0x000fe20000000000 */
[C---:B------:R-:W-:Y:S02]  /*6c80*/  VIADD R208, R207.reuse, 0x100 ;  /* 0x00000100cfd07836 */ /* 0x040fe40000000000 */
[----:B------:R-:W-:Y:S01]  /*6c90*/  VIADD R207, R207, 0x180 ;  /* 0x00000180cfcf7836 */ /* 0x000fe20000000000 */
[----:B------:R-:W-:Y:S02]  /*6ca0*/  WARPGROUP.DEPBAR.LE gsb0, 0x0 ;  /* 0x00008000000079c5 */ /* 0x000fe40000010000 */
[----:B------:R-:W-:-:S15]  /*6cb0*/  WARPGROUP.ARRIVE ;  /* 0x00000000000079c5 */ /* 0x000fde0000000000 */
[----:B------:R-:W-:-:S05]  /*6cc0*/  NOP ;  /* 0x0000000000007918 */ /* 0x000fca0000000000 */
[----:B------:R-:W-:Y:S01]  /*6cd0*/  HGMMA.64x256x16.F32.BF16 R24, R156, gdesc[UR8].tnspB, R24, gsb0 ;  /* 0x43e000089c187df0 */ /* 0x000fe20008001818 */
[----:B------:R-:W-:Y:S01]  /*6ce0*/  R2UR UR10, R208 ;  /* 0x00000000d00a72ca */ /* 0x000fe200000e0000 */
[----:B------:R-:W-:Y:S01]  /*6cf0*/  UMOV UR11, 0x40000040 ;  /* 0x40000040000b7882 */ /* 0x000fe20000000000 */
[----:B------:R-:W-:Y:S02]  /*6d00*/  WARPGROUP.DEPBAR.LE gsb0, 0x0 ;  /* 0x00008000000079c5 */ /* 0x000fe40000010000 */
[----:B------:R-:W-:-:S15]  /*6d10*/  WARPGROUP.ARRIVE ;  /* 0x00000000000079c5 */ /* 0x000fde0000000000 */
[----:B------:R-:W-:-:S08]  /*6d20*/  NOP ;  /* 0x0000000000007918 */ /* 0x000fd00000000000 */
[----:B------:R-:W-:Y:S01]  /*6d30*/  HGMMA.64x256x16.F32.BF16 R24, R160, gdesc[UR8].tnspB, R24, gsb0 ;  /* 0x43e00008a0187df0 */ /* 0x000fe20008001818 */
[----:B------:R-:W-:Y:S01]  /*6d40*/  R2UR UR10, R207 ;  /* 0x00000000cf0a72ca */ /* 0x000fe200000e0000 */
[----:B------:R-:W-:Y:S01]  /*6d50*/  UMOV UR11, 0x40000040 ;  /* 0x40000040000b7882 */ /* 0x000fe20000000000 */
[----:B------:R-:W-:Y:S02]  /*6d60*/  WARPGROUP.DEPBAR.LE gsb0, 0x0 ;  /* 0x00008000000079c5 */ /* 0x000fe40000010000 */
[----:B------:R-:W-:-:S15]  /*6d70*/  WARPGROUP.ARRIVE ;  /* 0x00000000000079c5 */ /* 0x000fde0000000000 */
[----:B------:R-:W-:-:S08]  /*6d80*/  NOP ;  /* 0x0000000000007918 */ /* 0x000fd00000000000 */
[----:B------:R-:W-:Y:S03]  /*6d90*/  HGMMA.64x256x16.F32.BF16 R24, R164, gdesc[UR8].tnspB, R24, gsb0 ;  /* 0x43e00008a4187df0 */ /* 0x000fe60008001818 */
[----:B------:R-:W-:Y:S02]  /*6da0*/  WARPGROUP.DEPBAR.LE gsb0, 0x0 ;  /* 0x00008000000079c5 */ /* 0x000fe40000010000 */
[----:B------:R1:W-:Y:S06]  /*6db0*/  MEMBAR.ALL.CTA ;  /* 0x0000000000007992 */ /* 0x0003ec0000008000 */
[----:B-1----:R-:W1:Y:S02]  /*6dc0*/  FENCE.VIEW.ASYNC.S ;  /* 0x00000000000073c6 */ /* 0x002e640000000000 */
[----:B-1----:R-:W-:Y:S01]  /*6dd0*/  NOP ;  /* 0x0000000000007918 */ /* 0x002fe20000000000 */
[----:B------:R-:W-:Y:S06]  /*6de0*/  BAR.ARV 0xe, 0x100 ;  /* 0x0384000000007b1d */ /* 0x000fec0000002000 */
[----:B------:R1:W-:Y:S02]  /*6df0*/  @!P1 SYNCS.ARRIVE.TRANS64.RED.A1T0 RZ, [R5+URZ], RZ ;  /* 0x000000ff05ff99a7 */ /* 0x0003e4000810043f */
[----:B-1----:R-:W-:-:S04]  /*6e00*/  FADD.FTZ R5, R177, R176 ;  /* 0x000000b0b1057221 */ /* 0x002fc80000010000 */
[----:B------:R-:W-:Y:S01]  /*6e10*/  FADD.FTZ R5, R178, R5 ;  /* 0x00000005b2057221 */ /* 0x000fe20000010000 */
[----:B--2---:R-:W-:Y:S06]  /*6e20*/  @!P2 BRA `(.L_x_1517) ;  /* 0x000000000040a947 */ /* 0x004fec0003800000 */
[C---:B------:R-:W-:Y:S01]  /*6e30*/  ISETP.GT.AND P3, PT, R15.reuse, RZ, PT ;  /* 0x000000ff0f00720c */ /* 0x040fe20003f64270 */
[----:B------:R-:W-:-:S12]  /*6e40*/  VIADD R11, R15, 0xffffffff ;  /* 0xffffffff0f0b7836 */ /* 0x000fd80000000000 */
[----:B------:R-:W-:Y:S05]  /*6e50*/  @P3 BRA `(.L_x_1518) ;  /* 0x00000000001c3947 */ /* 0x000fea0003800000 */
[----:B------:R-:W-:Y:S01]  /*6e60*/  ISETP.NE.AND P3, PT, R13, 0x1, PT ;  /* 0x000000010d00780c */ /* 0x000fe20003f65270 */
[----:B------:R-:W-:-:S12]  /*6e70*/  IMAD.MOV R11, RZ, RZ, -R15 ;  /* 0x000000ffff0b7224 */ /* 0x000fd800078e0a0f */
[----:B------:R-:W1:Y:S02]  /*6e80*/  @P3 LDC.64 R20, c[0x0][0xae0] ;  /* 0x0002b800ff143b82 */ /* 0x000e640000000a00 */
[----:B-1----:R-:W-:-:S05]  /*6e90*/  @P3 IMAD.HI.U32 R14, R11, R20, RZ ;  /* 0x000000140b0e3227 */ /* 0x002fca00078e00ff */
[----:B------:R-:W-:-:S04]  /*6ea0*/  @P3 SHF.R.U32.HI R11, RZ, R21, R14 ;  /* 0x00000015ff0b3219 */ /* 0x000fc8000001160e */
[----:B------:R-:W-:Y:S01]  /*6eb0*/  LOP3.LUT R11, RZ, R11, RZ, 0x33, !PT ;  /* 0x0000000bff0b7212 */ /* 0x000fe200078e33ff */
[----:B------:R-:W-:Y:S06]  /*6ec0*/  BRA `(.L_x_1519) ;  /* 0x0000000000107947 */ /* 0x000fec0003800000 */
.L_x_1518:
[----:B------:R-:W-:-:S13]  /*6ed0*/  ISETP.NE.AND P3, PT, R13, 0x1, PT ;  /* 0x000000010d00780c */ /* 0x000fda0003f65270 */
[----:B------:R-:W1:Y:S02]  /*6ee0*/  @P3 LDC.64 R14, c[0x0][0xae0] ;  /* 0x0002b800ff0e3b82 */ /* 0x000e640000000a00 */
[----:B-1----:R-:W-:-:S05]  /*6ef0*/  @P3 IMAD.HI.U32 R14, R11, R14, RZ ;  /* 0x0000000e0b0e3227 */ /* 0x002fca00078e00ff */
[----:B------:R-:W-:-:S07]  /*6f00*/  @P3 SHF.R.U32.HI R11, RZ, R15, R14 ;  /* 0x0000000fff0b3219 */ /* 0x000fce000001160e */
.L_x_1519:
[----:B------:R-:W-:-:S05]  /*6f10*/  IMAD R11, R11, R13, R13 ;  /* 0x0000000d0b0b7224 */ /* 0x000fca00078e020d */
[----:B------:R-:W-:-:S07]  /*6f20*/  VIMNMX R12, R12, R11, PT ;  /* 0x0000000b0c0c7248 */ /* 0x000fce0003fe0100 */
.L_x_1517:
[----:B------:R-:W-:-:S04]  /*6f30*/  SHF.R.S32.HI R11, RZ, 0x1f, R12 ;  /* 0x0000001fff0b7819 */ /* 0x000fc8000001140c */
[----:B------:R-:W-:-:S04]  /*6f40*/  LEA.HI R11, R11, R12, RZ, 0x6 ;  /* 0x0000000c0b0b7211 */ /* 0x000fc800078f30ff */
[----:B------:R-:W-:-:S04]  /*6f50*/  SHF.R.S32.HI R11, RZ, 0x6, R11 ;  /* 0x00000006ff0b7819 */ /* 0x000fc8000001140b */
[----:B------:R-:W-:-:S04]  /*6f60*/  VIMNMX R14, R11, UR37, !PT ;  /* 0x000000250b0e7c48 */ /* 0x000fc8000ffe0100 */
[----:B------:R-:W-:-:S13]  /*6f70*/  ISETP.GE.AND P3, PT, R9, R14, PT ;  /* 0x0000000e0900720c */ /* 0x000fda0003f66270 */
[----:B------:R-:W-:Y:S05]  /*6f80*/  @!P3 BRA `(.L_x_1520) ;  /* 0x000000380010b947 */ /* 0x000fea0003800000 */
.L_x_1537:
[----:B------:R-:W-:-:S05]  /*6f90*/  VIADD R12, R16, 0x1 ;  /* 0x00000001100c7836 */ /* 0x000fca0000000000 */
[----:B------:R-:W-:-:S04]  /*6fa0*/  ISETP.NE.AND P3, PT, R12, 0x2, PT ;  /* 0x000000020c00780c */ /* 0x000fc80003f65270 */
[----:B------:R-:W-:Y:S02]  /*6fb0*/  SEL R20, RZ, 0x1, P3 ;  /* 0x00000001ff147807 */ /* 0x000fe40001800000 */
[----:B------:R-:W-:Y:S02]  /*6fc0*/  SEL R12, R12, RZ, P3 ;  /* 0x000000ff0c0c7207 */ /* 0x000fe40001800000 */
[----:B------:R-:W-:Y:S01]  /*6fd0*/  LOP3.LUT R17, R17, R20, RZ, 0x3c, !PT ;  /* 0x0000001411117212 */ /* 0x000fe200078e3cff */
[----:B------:R-:W-:Y:S06]  /*6fe0*/  @!P0 BRA `(.L_x_1521) ;  /* 0x0000000000048947 */ /* 0x000fec0003800000 */
[----:B------:R-:W-:Y:S01]  /*6ff0*/  BPT.TRAP 0x1 ;  /* 0x000000040000795c */ /* 0x000fe20000300000 */
.L_x_1521:
[----:B------:R-:W-:Y:S02]  /*7000*/  LEA R11, R12, UR36, 0x3 ;  /* 0x000000240c0b7c11 */ /* 0x000fe4000f8e18ff */
[----:B------:R-:W-:-:S04]  /*7010*/  SHF.L.U32 R20, R17, 0x1f, RZ ;  /* 0x0000001f11147819 */ /* 0x000fc800000006ff */
[----:B------:R1:W2:Y:S01]  /*7020*/  SYNCS.PHASECHK.TRANS64.TRYWAIT P3, [R11+URZ+0x38830], R20 ;  /* 0x038830140b0075a7 */ /* 0x0002a2000806017f */
[----:B------:R-:W-:Y:S05]  /*7030*/  @!P0 BRA `(.L_x_1522) ;  /* 0x0000000000048947 */ /* 0x000fea0003800000 */
[----:B------:R-:W-:Y:S01]  /*7040*/  BPT.TRAP 0x1 ;  /* 0x000000040000795c */ /* 0x000fe20000300000 */
.L_x_1522:
[----:B------:R-:W-:Y:S01]  /*7050*/  IMAD R13, R12, 0x200, R4 ;  /* 0x000002000c0d7824 */ /* 0x000fe200078e0204 */
[----:B--2---:R-:W-:Y:S06]  /*7060*/  @P3 BRA `(.L_x_1523) ;  /* 0x0000000000083947 */ /* 0x004fec0003800000 */
[----:B------:R-:W2:Y:S02]  /*7070*/  SYNCS.PHASECHK.TRANS64.TRYWAIT P3, [R11+URZ+0x38830], R20 ;  /* 0x038830140b0075a7 */ /* 0x000ea4000806017f */
[----:B--2---:R-:W-:Y:S05]  /*7080*/  @!P3 BRA `(.L_x_1524) ;  /* 0x000000fc0040b947 */ /* 0x004fea0003800000 */
.L_x_1523:
[----:B------:R-:W-:Y:S01]  /*7090*/  R2UR UR10, R13 ;  /* 0x000000000d0a72ca */ /* 0x000fe200000e0000 */
[----:B------:R-:W-:Y:S01]  /*70a0*/  WARPGROUP.ARRIVE ;  /* 0x00000000000079c5 */ /* 0x000fe20000000000 */
[----:B------:R-:W-:Y:S01]  /*70b0*/  UMOV UR4, UR24 ;  /* 0x0000001800047c82 */ /* 0x000fe20008000000 */
[----:B------:R-:W-:Y:S01]  /*70c0*/  UMOV UR5, UR25 ;  /* 0x0000001900057c82 */ /* 0x000fe20008000000 */
[----:B------:R-:W-:-:S09]  /*70d0*/  UMOV UR7, 0x40000040 ;  /* 0x4000004000077882 */ /* 0x000fd20000000000 */
[----:B------:R-:W-:Y:S02]  /*70e0*/  UMOV UR6, UR10 ;  /* 0x0000000a00067c82 */ /* 0x000fe40008000000 */
        /* <DEDUP_REMOVED lines=23> */
[----:B------:R-:W-:Y:S05]  /*7260*/  @!P0 BRA `(.L_x_1525) ;  /* 0x0000000000048947 */ /* 0x000fea0003800000 */
[----:B------:R-:W-:Y:S01]  /*7270*/  BPT.TRAP 0x1 ;  /* 0x000000040000795c */ /* 0x000fe20000300000 */
.L_x_1525:
[----:B------:R3:W4:Y:S01]  /*7280*/  SYNCS.PHASECHK.TRANS64.TRYWAIT P3, [R11+URZ+0x38850], R20 ;  /* 0x038850140b0075a7 */ /* 0x000722000806017f */
[----:B------:R-:W-:Y:S05]  /*7290*/  @!P0 BRA `(.L_x_1526) ;  /* 0x0000000000048947 */ /* 0x000fea0003800000 */
[----:B------:R-:W-:Y:S01]  /*72a0*/  BPT.TRAP 0x1 ;  /* 0x000000040000795c */ /* 0x000fe20000300000 */
.L_x_1526:
[----:B------:R-:W-:Y:S01]  /*72b0*/  IMAD R13, R12, 0x1000, R3 ;  /* 0x000010000c0d7824 */ /* 0x000fe200078e0203 */
[----:B----4-:R-:W-:Y:S06]  /*72c0*/  @P3 BRA `(.L_x_1527) ;  /* 0x0000000000083947 */ /* 0x010fec0003800000 */
[----:B------:R-:W4:Y:S02]  /*72d0*/  SYNCS.PHASECHK.TRANS64.TRYWAIT P3, [R11+URZ+0x38850], R20 ;  /* 0x038850140b0075a7 */ /* 0x000f24000806017f */
[----:B----4-:R-:W-:Y:S05]  /*72e0*/  @!P3 BRA `(.L_x_1528) ;  /* 0x000000f800bcb947 */ /* 0x010fea0003800000 */
.L_x_1527:
[C---:B------:R-:W-:Y:S01]  /*72f0*/  R2UR UR6, R13.reuse ;  /* 0x000000000d0672ca */ /* 0x040fe200000e0000 */
[----:B------:R-:W-:Y:S01]  /*7300*/  WARPGROUP.ARRIVE ;  /* 0x00000000000079c5 */ /* 0x000fe20000000000 */
[----:B------:R-:W-:Y:S01]  /*7310*/  UMOV UR4, UR8 ;  /* 0x0000000800047c82 */ /* 0x000fe20008000000 */
[----:B------:R-:W-:Y:S01]  /*7320*/  UMOV UR5, UR9 ;  /* 0x0000000900057c82 */ /* 0x000fe20008000000 */
[----:B------:R-:W-:Y:S01]  /*7330*/  UMOV UR7, 0x40000040 ;  /* 0x4000004000077882 */ /* 0x000fe20000000000 */
[C---:B-1234-:R-:W-:Y:S02]  /*7340*/  VIADD R20, R0.reuse, 0x2 ;  /* 0x0000000200147836 */ /* 0x05efe40000000000 */
[----:B------:R-:W1:Y:S01]  /*7350*/  S2R R21, SR_TID.X ;  /* 0x0000000000157919 */ /* 0x000e620000002100 */
[----:B------:R-:W-:Y:S02]  /*7360*/  VIADD R15, R13, 0x2 ;  /* 0x000000020d0f7836 */ /* 0x000fe40000000000 */
[----:B------:R-:W-:-:S02]  /*7370*/  VIADD R198, R0, 0x800 ;  /* 0x0000080000c67836 */ /* 0x000fc40000000000 */
[----:B------:R-:W-:Y:S01]  /*7380*/  VIADD R196, R13, 0x800 ;  /* 0x000008000dc47836 */ /* 0x000fe20000000000 */
[----:B------:R-:W-:Y:S01]  /*7390*/  HGMMA.64x64x16.F32.BF16 R152, gdesc[UR4], R152, gsb0 ;  /* 0x00e00000049879f0 */ /* 0x000fe20008001898 */
[----:B------:R-:W-:Y:S01]  /*73a0*/  R2UR UR4, R20 ;  /* 0x00000000140472ca */ /* 0x000fe200000e0000 */
[----:B------:R-:W-:Y:S01]  /*73b0*/  UMOV UR5, 0x40000040 ;  /* 0x4000004000057882 */ /* 0x000fe20000000000 */
[----:B------:R-:W-:Y:S01]  /*73c0*/  R2UR UR6, R15 ;  /* 0x000000000f0672ca */ /* 0x000fe200000e0000 */
[----:B------:R-:W-:Y:S01]  /*73d0*/  UMOV UR7, 0x40000040 ;  /* 0x4000004000077882 */ /* 0x000fe20000000000 */
[----:B------:R-:W-:Y:S02]  /*73e0*/  VIADD R20, R0, 0x4 ;  /* 0x0000000400147836 */ /* 0x000fe40000000000 */
[----:B------:R-:W-:Y:S01]  /*73f0*/  VIADD R15, R13, 0x4 ;  /* 0x000000040d0f7836 */ /* 0x000fe20000000000 */
[----:B-1----:R-:W-:Y:S01]  /*7400*/  SHF.R.U32.HI R21, RZ, 0x7, R21 ;  /* 0x00000007ff157819 */ /* 0x002fe20000011615 */
        /* <DEDUP_REMOVED lines=124> */
[----:B------:R-:W1:Y:S02]  /*7bd0*/  SHFL.IDX PT, R15, R21, RZ, 0x1f ;  /* 0x00001fff150f7589 */ /* 0x000e6400000e0000 */
[----:B-1----:R-:W-:-:S04]  /*7be0*/  ISETP.GT.AND P3, PT, R15, 0x7f, PT ;  /* 0x0000007f0f00780c */ /* 0x002fc80003f64270 */
[----:B------:R-:W-:-:S05]  /*7bf0*/  SEL R15, RZ, 0x2, !P3 ;  /* 0x00000002ff0f7807 */ /* 0x000fca0005800000 */
        /* <DEDUP_REMOVED lines=11> */
[----:B------:R-:W-:-:S03]  /*7cb0*/  SEL R21, R21, 0x6, !P3 ;  /* 0x0000000615157807 */ /* 0x000fc60005800000 */
[--C-:B------:R-:W-:Y:S02]  /*7cc0*/  IMAD.IADD R197, R198, 0x1, R20.reuse ;  /* 0x00000001c6c57824 */ /* 0x100fe400078e0214 */
        /* <DEDUP_REMOVED lines=10> */
[----:B------:R-:W-:Y:S02]  /*7d70*/  WARPGROUP.DEPBAR.LE gsb0, 0x0 ;  /* 0x00008000000079c5 */ /* 0x000fe40000010000 */
[----:B------:R-:W-:-:S08]  /*7d80*/  WARPGROUP.ARRIVE ;  /* 0x00000000000079c5 */ /* 0x000fd00000000000 */
        /* <DEDUP_REMOVED lines=141> */
[----:B------:R-:W-:-:S04]  /*8660*/  SEL R15, R15, 0x3e, P3 ;  /* 0x0000003e0f0f7807 */ /* 0x000fc80001800000 */
[----:B------:R-:W-:-:S04]  /*8670*/  LOP3.LUT R15, R15, 0x6, RZ, 0xc0, !PT ;  /* 0x000000060f0f7812 */ /* 0x000fc800078ec0ff */
[CC--:B------:R-:W-:Y:S02]  /*8680*/  IADD3 R21, R15.reuse, R20.reuse, R0 ;  /* 0x000000140f157210 */ /* 0x0c0fe40007ffe000 */
[----:B------:R-:W-:Y:S01]  /*8690*/  IADD3 R13, R15, R20, R13 ;  /* 0x000000140f0d7210 */ /* 0x000fe20007ffe00d */
[----:B------:R-:W-:-:S05]  /*86a0*/  @!P1 VIADD R15, R11, 0x38840 ;  /* 0x000388400b0f9836 */ /* 0x000fca0000000000 */
[----:B------:R-:W-:Y:S01]  /*86b0*/  @!P1 PRMT R15, RZ, 0x654, R15 ;  /* 0x00000654ff0f9816 */ /* 0x000fe2000000000f */
[----:B------:R-:W-:Y:S02]  /*86c0*/  WARPGROUP.DEPBAR.LE gsb0, 0x0 ;  /* 0x00008000000079c5 */ /* 0x000fe40000010000 */
[----:B------:R-:W-:-:S06]  /*86d0*/  WARPGROUP.ARRIVE ;  /* 0x00000000000079c5 */ /* 0x000fcc0000000000 */
[----:B------:R-:W-:Y:S01]  /*86e0*/  HGMMA.64x64x16.F32.BF16 R152, gdesc[UR4], R152, gsb0 ;  /* 0x00e00000049879f0 */ /* 0x000fe20008001898 */
[----:B------:R-:W-:Y:S01]  /*86f0*/  R2UR UR4, R21 ;  /* 0x00000000150472ca */ /* 0x000fe200000e0000 */
[----:B------:R-:W-:Y:S01]  /*8700*/  UMOV UR5, 0x40000040 ;  /* 0x4000004000057882 */ /* 0x000fe20000000000 */
[----:B------:R-:W-:Y:S01]  /*8710*/  R2UR UR6, R13 ;  /* 0x000000000d0672ca */ /* 0x000fe200000e0000 */
[----:B------:R-:W-:Y:S01]  /*8720*/  UMOV UR7, 0x40000040 ;  /* 0x4000004000077882 */ /* 0x000fe20000000000 */
[----:B------:R-:W1:Y:S01]  /*8730*/  LDC R21, c[0x0][0x2e0] ;  /* 0x0000b800ff157b82 */ /* 0x000e620000000800 */
[----:B------:R-:W-:-:S05]  /*8740*/  IMAD.SHL.U32 R13, R9, 0x40, RZ ;  /* 0x00000040090d7824 */ /* 0x000fca00078e00ff */
[----:B------:R-:W-:Y:S01]  /*8750*/  IADD3 R20, -R13, 0x1, RZ ;  /* 0x000000010d147810 */ /* 0x000fe20007ffe1ff */
[----:B------:R-:W-:Y:S02]  /*8760*/  WARPGROUP.DEPBAR.LE gsb0, 0x0 ;  /* 0x00008000000079c5 */ /* 0x000fe40000010000 */
[----:B------:R-:W-:-:S06]  /*8770*/  WARPGROUP.ARRIVE ;  /* 0x00000000000079c5 */ /* 0x000fcc0000000000 */
[----:B------:R-:W-:Y:S01]  /*8780*/  HGMMA.64x64x16.F32.BF16 R152, gdesc[UR4], R152, gsb0 ;  /* 0x00e00000049879f0 */ /* 0x000fe20008001898 */
[----:B------:R-:W-:Y:S01]  /*8790*/  ULDC UR6, c[0x0][0xad4] ;  /* 0x0002b50000067ab9 */ /* 0x000fe20000000800 */
[----:B------:R-:W-:Y:S01]  /*87a0*/  ULDC UR5, c[0x0][0x288] ;  /* 0x0000a20000057ab9 */ /* 0x000fe20000000800 */
[----:B------:R-:W-:Y:S01]  /*87b0*/  ULOP3.LUT UR4, URZ, UR6, URZ, 0x33, !UPT ;  /* 0x000000063f047292 */ /* 0x000fe2000f8e333f */
[----:B------:R-:W-:Y:S02]  /*87c0*/  WARPGROUP.DEPBAR.LE gsb0, 0x0 ;  /* 0x00008000000079c5 */ /* 0x000fe40000010000 */
[----:B------:R1:W-:Y:S02]  /*87d0*/  @!P1 SYNCS.ARRIVE.TRANS64.RED.A1T0 RZ, [R15+URZ], RZ ;  /* 0x000000ff0fff99a7 */ /* 0x0003e4000810043f */
[----:B-1----:R-:W-:-:S05]  /*87e0*/  IMAD R15, R21, UR38, R20 ;  /* 0x00000026150f7c24 */ /* 0x002fca000f8e0214 */
[----:B------:R-:W-:Y:S01]  /*87f0*/  IADD3 R15, R15, -UR5, -R18 ;  /* 0x800000050f0f7c10 */ /* 0x000fe2000fffe812 */
[----:B------:R-:W-:-:S04]  /*8800*/  ULDC UR5, c[0x0][0xad8] ;  /* 0x0002b60000057ab9 */ /* 0x000fc80000000800 */
[C---:B------:R-:W-:Y:S02]  /*8810*/  VIADD R201, R15.reuse, UR5 ;  /* 0x000000050fc97c36 */ /* 0x040fe40008000000 */
[----:B------:R-:W-:Y:S01]  /*8820*/  VIADD R203, R15, UR4 ;  /* 0x000000040fcb7c36 */ /* 0x000fe20008000000 */
[----:B------:R-:W-:Y:S01]  /*8830*/  ULDC UR4, c[0x0][0xadc] ;  /* 0x0002b70000047ab9 */ /* 0x000fe20000000800 */
[C---:B------:R-:W-:Y:S02]  /*8840*/  IMAD.IADD R199, R2.reuse, 0x1, R201 ;  /* 0x0000000102c77824 */ /* 0x040fe400078e02c9 */
[----:B------:R-:W-:Y:S01]  /*8850*/  IMAD.IADD R200, R2, 0x1, R203 ;  /* 0x0000000102c87824 */ /* 0x000fe200078e02cb */
[----:B------:R-:W-:Y:S06]  /*8860*/  @!P2 BRA `(.L_x_1529) ;  /* 0x00000000005ca947 */ /* 0x000fec0003800000 */
[----:B------:R-:W-:Y:S01]  /*8870*/  IMAD.IADD R15, R2, 0x1, R10 ;  /* 0x00000001020f7824 */ /* 0x000fe200078e020a */
[----:B------:R-:W-:Y:S04]  /*8880*/  BSSY B0, `(.L_x_1530) ;  /* 0x0000011000007945 */ /* 0x000fe80003800000 */
        /* <DEDUP_REMOVED lines=10> */
.L_x_1531:
[----:B------:R-:W-:-:S05]  /*8930*/  IMAD.U32 R198, RZ, RZ, UR4 ;  /* 0x00000004ffc67e24 */ /* 0x000fca000f8e00ff */
[----:B------:R-:W-:-:S13]  /*8940*/  ISETP.NE.AND P3, PT, R198, 0x1, PT ;  /* 0x00000001c600780c */ /* 0x000fda0003f65270 */
[----:B------:R-:W1:Y:S02]  /*8950*/  @P3 LDC.64 R20, c[0x0][0xae0] ;  /* 0x0002b800ff143b82 */ /* 0x000e640000000a00 */
[----:B-1----:R-:W-:-:S04]  /*8960*/  @P3 IMAD.HI.U32 R196, R15, R20, RZ ;  /* 0x000000140fc43227 */ /* 0x002fc800078e00ff */
[----:B------:R-:W-:Y:S01]  /*8970*/  IMAD.MOV.U32 R20, RZ, RZ, R15 ;  /* 0x000000ffff147224 */ /* 0x000fe200078e000f */
[----:B------:R-:W-:-:S07]  /*8980*/  @P3 SHF.R.U32.HI R20, RZ, R21, R196 ;  /* 0x00000015ff143219 */ /* 0x000fce00000116c4 */
.L_x_1532:
[----:B------:R-:W-:Y:S05]  /*8990*/  BSYNC B0 ;  /* 0x0000000000007941 */ /* 0x000fea0003800000 */
.L_x_1530:
[----:B------:R-:W-:-:S04]  /*89a0*/  IMAD R15, R20, R198, -R13 ;  /* 0x000000c6140f7224 */ /* 0x000fc800078e0a0d */
[----:B------:R-:W-:-:S05]  /*89b0*/  IMAD.IADD R15, R15, 0x1, -R18 ;  /* 0x000000010f0f7824 */ /* 0x000fca00078e0a12 */
[----:B------:R-:W-:Y:S02]  /*89c0*/  VIADDMNMX R199, R15, R198, R199, PT ;  /* 0x000000c60fc77246 */ /* 0x000fe400038001c7 */
[----:B------:R-:W-:-:S07]  /*89d0*/  VIMNMX R200, R200, R15, !PT ;  /* 0x0000000fc8c87248 */ /* 0x000fce0007fe0100 */
.L_x_1529:
[----:B------:R-:W-:-:S04]  /*89e0*/  ISETP.GT.AND P3, PT, R9, -0x1, PT ;  /* 0xffffffff0900780c */ /* 0x000fc80003f64270 */
[C---:B------:R-:W-:Y:S02]  /*89f0*/  ISETP.GT.AND P4, PT, R200.reuse, RZ, P3 ;  /* 0x000000ffc800720c */ /* 0x040fe40001f84270 */
[C---:B------:R-:W-:Y:S02]  /*8a00*/  ISETP.GT.AND P6, PT, R200.reuse, 0x1, P3 ;  /* 0x00000001c800780c */ /* 0x040fe40001fc4270 */
[----:B------:R-:W-:Y:S02]  /*8a10*/  ISETP.LT.OR P5, PT, R199, 0x1, P4 ;  /* 0x00000001c700780c */ /* 0x000fe400027a1670 */
[----:B------:R-:W-:Y:S02]  /*8a20*/  ISETP.GT.AND P4, PT, R200, 0x8, P3 ;  /* 0x00000008c800780c */ /* 0x000fe40001f84270 */
[----:B------:R-:W-:Y:S02]  /*8a30*/  FSEL R198, R152, -INF , !P5 ;  /* 0xff80000098c67808 */ /* 0x000fe40006800000 */
[----:B------:R-:W-:-:S02]  /*8a40*/  ISETP.GT.AND P5, PT, R200, 0x9, P3 ;  /* 0x00000009c800780c */ /* 0x000fc40001fa4270 */
[C---:B------:R-:W-:Y:S02]  /*8a50*/  ISETP.LT.OR P6, PT, R199.reuse, 0x2, P6 ;  /* 0x00000002c700780c */ /* 0x040fe400037c1670 */
[C---:B------:R-:W-:Y:S02]  /*8a60*/  ISETP.LT.OR P4, PT, R199.reuse, 0x9, P4 ;  /* 0x00000009c700780c */ /* 0x040fe40002781670 */
[----:B------:R-:W-:Y:S02]  /*8a70*/  ISETP.LT.OR P5, PT, R199, 0xa, P5 ;  /* 0x0000000ac700780c */ /* 0x000fe40002fa1670 */
[----:B------:R-:W-:Y:S02]  /*8a80*/  FSEL R15, R153, -INF , !P6 ;  /* 0xff800000990f7808 */ /* 0x000fe40007000000 */
[----:B------:R-:W-:Y:S02]  /*8a90*/  FSEL R197, R156, -INF , !P4 ;  /* 0xff8000009cc57808 */ /* 0x000fe40006000000 */
[----:B------:R-:W-:-:S02]  /*8aa0*/  FSEL R196, R157, -INF , !P5 ;  /* 0xff8000009dc47808 */ /* 0x000fc40006800000 */
[C---:B------:R-:W-:Y:S02]  /*8ab0*/  ISETP.GT.AND P6, PT, R200.reuse, 0x10, P3 ;  /* 0x00000010c800780c */ /* 0x040fe40001fc4270 */
[C---:B------:R-:W-:Y:S02]  /*8ac0*/  ISETP.GT.AND P4, PT, R200.reuse, 0x11, P3 ;  /* 0x00000011c800780c */ /* 0x040fe40001f84270 */
[----:B------:R-:W-:Y:S02]  /*8ad0*/  ISETP.GT.AND P5, PT, R200, 0x18, P3 ;  /* 0x00000018c800780c */ /* 0x000fe40001fa4270 */
[C---:B------:R-:W-:Y:S02]  /*8ae0*/  ISETP.LT.OR P6, PT, R199.reuse, 0x11, P6 ;  /* 0x00000011c700780c */ /* 0x040fe400037c1670 */
[C---:B------:R-:W-:Y:S02]  /*8af0*/  ISETP.LT.OR P4, PT, R199.reuse, 0x12, P4 ;  /* 0x00000012c700780c */ /* 0x040fe40002781670 */
[----:B------:R-:W-:-:S02]  /*8b00*/  ISETP.LT.OR P5, PT, R199, 0x19, P5 ;  /* 0x00000019c700780c */ /* 0x000fc40002fa1670 */
[----:B------:R-:W-:Y:S02]  /*8b10*/  FSEL R160, R160, -INF , !P6 ;  /* 0xff800000a0a07808 */ /* 0x000fe40007000000 */
[----:B------:R-:W-:Y:S02]  /*8b20*/  FSEL R161, R161, -INF , !P4 ;  /* 0xff800000a1a17808 */ /* 0x000fe40006000000 */
[----:B------:R-:W-:Y:S02]  /*8b30*/  FSEL R164, R164, -INF , !P5 ;  /* 0xff800000a4a47808 */ /* 0x000fe40006800000 */
[C---:B------:R-:W-:Y:S02]  /*8b40*/  ISETP.GT.AND P6, PT, R200.reuse, 0x19, P3 ;  /* 0x00000019c800780c */ /* 0x040fe40001fc4270 */
[C---:B------:R-:W-:Y:S02]  /*8b50*/  ISETP.GT.AND P4, PT, R200.reuse, 0x20, P3 ;  /* 0x00000020c800780c */ /* 0x040fe40001f84270 */
        /* <DEDUP_REMOVED lines=22> */
[--C-:B------:R-:W-:Y:S02]  /*8cc0*/  IADD3 R168, R201, 0x8, R2.reuse ;  /* 0x00000008c9a87810 */ /* 0x100fe40007ffe002 */
[----:B------:R-:W-:Y:S02]  /*8cd0*/  IADD3 R169, R203, 0x8, R2 ;  /* 0x00000008cba97810 */ /* 0x000fe40007ffe002 */
[----:B------:R-:W-:-:S02]  /*8ce0*/  FSEL R177, R177, -INF , !P6 ;  /* 0xff800000b1b17808 */ /* 0x000fc40007000000 */
        /* <DEDUP_REMOVED lines=16> */
.L_x_1535:
[----:B------:R-:W-:Y:S02]  /*8df0*/  IMAD.U32 R200, RZ, RZ, UR4 ;  /* 0x00000004ffc87e24 */ /* 0x000fe4000f8e00ff */
[----:B------:R-:W-:-:S03]  /*8e00*/  VIADD R173, R173, 0x8 ;  /* 0x00000008adad7836 */ /* 0x000fc60000000000 */
[----:B------:R-:W-:-:S13]  /*8e10*/  ISETP.NE.AND P4, PT, R200, 0x1, PT ;  /* 0x00000001c800780c */ /* 0x000fda0003f85270 */
[----:B------:R-:W1:Y:S02]  /*8e20*/  @P4 LDC.64 R20, c[0x0][0xae0] ;  /* 0x0002b800ff144b82 */ /* 0x000e640000000a00 */
[----:B-1----:R-:W-:-:S05]  /*8e30*/  @P4 IMAD.HI.U32 R20, R173, R20, RZ ;  /* 0x00000014ad144227 */ /* 0x002fca00078e00ff */
[----:B------:R-:W-:-:S07]  /*8e40*/  @P4 SHF.R.U32.HI R173, RZ, R21, R20 ;  /* 0x00000015ffad4219 */ /* 0x000fce0000011614 */
.L_x_1536:
[----:B------:R-:W-:Y:S05]  /*8e50*/  BSYNC B0 ;  /* 0x0000000000007941 */ /* 0x000fea0003800000 */
.L_x_1534:
[----:B------:R-:W-:-:S04]  /*8e60*/  IMAD R173, R173, R200, -R13 ;  /* 0x000000c8adad7224 */ /* 0x000fc800078e0a0d */
[----:B------:R-:W-:-:S05]  /*8e70*/  IMAD.IADD R173, R173, 0x1, -R18 ;  /* 0x00000001adad7824 */ /* 0x000fca00078e0a12 */
[----:B------:R-:W-:Y:S02]  /*8e80*/  VIADDMNMX R168, R173, R200, R168, PT ;  /* 0x000000c8ada87246 */ /* 0x000fe400038001a8 */
[----:B------:R-:W-:-:S07]  /*8e90*/  VIMNMX R169, R169, R173, !PT ;  /* 0x000000ada9a97248 */ /* 0x000fce0007fe0100 */
.L_x_1533:
[----:B------:R-:W-:Y:S01]  /*8ea0*/  FMNMX.FTZ R20, R198, R7, !PT ;  /* 0x00000007c6147209 */ /* 0x000fe20007810000 */
[----:B------:R-:W-:Y:S01]  /*8eb0*/  ULDC UR7, c[0x0][0xa80] ;  /* 0x0002a00000077ab9 */ /* 0x000fe20000000800 */
[----:B------:R-:W-:Y:S01]  /*8ec0*/  ISETP.GT.AND P4, PT, R169, 0x1, P3 ;  /* 0x00000001a900780c */ /* 0x000fe20001f84270 */
[----:B------:R-:W-:Y:S01]  /*8ed0*/  UMOV UR11, 0x40000040 ;  /* 0x40000040000b7882 */ /* 0x000fe20000000000 */
[----:B------:R-:W-:Y:S01]  /*8ee0*/  FMNMX.FTZ R20, R15, R20, !PT ;  /* 0x000000140f147209 */ /* 0x000fe20007810000 */
[----:B------:R-:W-:Y:S01]  /*8ef0*/  @!P1 VIADD R11, R11, 0x38860 ;  /* 0x000388600b0b9836 */ /* 0x000fe20000000000 */
[----:B------:R-:W-:Y:S02]  /*8f00*/  ISETP.LT.OR P4, PT, R168, 0x2, P4 ;  /* 0x00000002a800780c */ /* 0x000fe40002781670 */
[----:B------:R-:W-:Y:S02]  /*8f10*/  FMNMX.FTZ R13, R197, R20, !PT ;  /* 0x00000014c50d7209 */ /* 0x000fe40007810000 */
[----:B------:R-:W-:-:S02]  /*8f20*/  FSEL R155, R155, -INF , !P4 ;  /* 0xff8000009b9b7808 */ /* 0x000fc40006000000 */
[----:B------:R-:W-:Y:S02]  /*8f30*/  FMNMX.FTZ R13, R196, R13, !PT ;  /* 0x0000000dc40d7209 */ /* 0x000fe40007810000 */
[----:B------:R-:W-:Y:S02]  /*8f40*/  ISETP.GT.AND P4, PT, R169, RZ, P3 ;  /* 0x000000ffa900720c */ /* 0x000fe40001f84270 */
[----:B------:R-:W-:Y:S02]  /*8f50*/  FMNMX.FTZ R20, R160, R13, !PT ;  /* 0x0000000da0147209 */ /* 0x000fe40007810000 */
[----:B------:R-:W-:Y:S02]  /*8f60*/  ISETP.LT.OR P4, PT, R168, 0x1, P4 ;  /* 0x00000001a800780c */ /* 0x000fe40002781670 */
[----:B------:R-:W-:Y:S02]  /*8f70*/  FMNMX.FTZ R13, R161, R20, !PT ;  /* 0x00000014a10d7209 */ /* 0x000fe40007810000 */
[----:B------:R-:W-:-:S02]  /*8f80*/  ISETP.GT.AND P5, PT, R169, 0x8, P3 ;  /* 0x00000008a900780c */ /* 0x000fc40001fa4270 */
[----:B------:R-:W-:Y:S02]  /*8f90*/  FMNMX.FTZ R20, R164, R13, !PT ;  /* 0x0000000da4147209 */ /* 0x000fe40007810000 */
[----:B------:R-:W-:Y:S02]  /*8fa0*/  FSEL R199, R154, -INF , !P4 ;  /* 0xff8000009ac77808 */ /* 0x000fe40006000000 */
        /* <DEDUP_REMOVED lines=18> */
[C---:B------:R-:W-:Y:S01]  /*90d0*/  ISETP.GT.AND P4, PT, R169.reuse, 0x18, P3 ;  /* 0x00000018a900780c */ /* 0x040fe20001f84270 */
[----:B------:R-:W1:Y:S01]  /*90e0*/  SHFL.BFLY PT, R13, R20, 0x2, 0x1f ;  /* 0x0c401f00140d7f89 */ /* 0x000e6200000e0000 */
[C---:B------:R-:W-:Y:S02]  /*90f0*/  ISETP.LT.OR P6, PT, R168.reuse, 0x12, P6 ;  /* 0x00000012a800780c */ /* 0x040fe400037c1670 */
[----:B------:R-:W-:Y:S02]  /*9100*/  ISETP.GT.AND P5, PT, R169, 0x19, P3 ;  /* 0x00000019a900780c */ /* 0x000fe40001fa4270 */
[----:B------:R-:W-:-:S02]  /*9110*/  ISETP.LT.OR P4, PT, R168, 0x19, P4 ;  /* 0x00000019a800780c */ /* 0x000fc40002781670 */
[----:B------:R-:W-:Y:S02]  /*9120*/  FSEL R163, R163, -INF , !P6 ;  /* 0xff800000a3a37808 */ /* 0x000fe40007000000 */
[----:B------:R-:W-:Y:S02]  /*9130*/  ISETP.LT.OR P5, PT, R168, 0x1a, P5 ;  /* 0x0000001aa800780c */ /* 0x000fe40002fa1670 */
[C---:B------:R-:W-:Y:S02]  /*9140*/  ISETP.GT.AND P6, PT, R169.reuse, 0x20, P3 ;  /* 0x00000020a900780c */ /* 0x040fe40001fc4270 */
[----:B------:R-:W-:Y:S02]  /*9150*/  FSEL R166, R166, -INF , !P4 ;  /* 0xff800000a6a67808 */ /* 0x000fe40006000000 */
[----:B------:R-:W-:Y:S02]  /*9160*/  ISETP.GT.AND P4, PT, R169, 0x21, P3 ;  /* 0x00000021a900780c */ /* 0x000fe40001f84270 */
[----:B------:R-:W-:-:S02]  /*9170*/  FSEL R167, R167, -INF , !P5 ;  /* 0xff800000a7a77808 */ /* 0x000fc40006800000 */
[C---:B------:R-:W-:Y:S02]  /*9180*/  ISETP.LT.OR P6, PT, R168.reuse, 0x21, P6 ;  /* 0x00000021a800780c */ /* 0x040fe400037c1670 */
[----:B------:R-:W-:Y:S02]  /*9190*/  ISETP.GT.AND P5, PT, R169, 0x28, P3 ;  /* 0x00000028a900780c */ /* 0x000fe40001fa4270 */
[----:B------:R-:W-:Y:S02]  /*91a0*/  ISETP.LT.OR P4, PT, R168, 0x22, P4 ;  /* 0x00000022a800780c */ /* 0x000fe40002781670 */
[----:B-1----:R-:W-:Y:S02]  /*91b0*/  FMNMX.FTZ R21, R20, R13, !PT ;  /* 0x0000000d14157209 */ /* 0x002fe40007810000 */
[----:B------:R-:W-:Y:S02]  /*91c0*/  FMNMX.FTZ R20, R199, R8, !PT ;  /* 0x00000008c7147209 */ /* 0x000fe40007810000 */
[----:B------:R-:W-:Y:S01]  /*91d0*/  FSEL R154, R170, -INF , !P6 ;  /* 0xff800000aa9a7808 */ /* 0x000fe20007000000 */
[----:B------:R-:W1:Y:S01]  /*91e0*/  SHFL.BFLY PT, R172, R21, 0x1, 0x1f ;  /* 0x0c201f0015ac7f89 */ /* 0x000e6200000e0000 */
[----:B------:R-:W-:-:S02]  /*91f0*/  ISETP.LT.OR P5, PT, R168, 0x29, P5 ;  /* 0x00000029a800780c */ /* 0x000fc40002fa1670 */
[----:B------:R-:W-:Y:S02]  /*9200*/  FSEL R200, R171, -INF , !P4 ;  /* 0xff800000abc87808 */ /* 0x000fe40006000000 */
[C---:B------:R-:W-:Y:S02]  /*9210*/  ISETP.GT.AND P4, PT, R169.reuse, 0x29, P3 ;  /* 0x00000029a900780c */ /* 0x040fe40001f84270 */
[----:B------:R-:W-:Y:S02]  /*9220*/  FSEL R201, R174, -INF , !P5 ;  /* 0xff800000aec97808 */ /* 0x000fe40006800000 */
[----:B------:R-:W-:Y:S02]  /*9230*/  ISETP.GT.AND P5, PT, R169, 0x30, P3 ;  /* 0x00000030a900780c */ /* 0x000fe40001fa4270 */
[C---:B------:R-:W-:Y:S02]  /*9240*/  ISETP.LT.OR P4, PT, R168.reuse, 0x2a, P4 ;  /* 0x0000002aa800780c */ /* 0x040fe40002781670 */
[----:B------:R-:W-:-:S02]  /*9250*/  ISETP.LT.OR P5, PT, R168, 0x31, P5 ;  /* 0x00000031a800780c */ /* 0x000fc40002fa1670 */
[----:B------:R-:W-:Y:S02]  /*9260*/  @!P1 PRMT R11, RZ, 0x654, R11 ;  /* 0x00000654ff0b9816 */ /* 0x000fe4000000000b */
[----:B------:R-:W-:Y:S02]  /*9270*/  FSEL R202, R178, -INF , !P5 ;  /* 0xff800000b2ca7808 */ /* 0x000fe40006800000 */
[----:B------:R-:W-:-:S04]  /*9280*/  ISETP.GT.AND P5, PT, R169, 0x38, P3 ;  /* 0x00000038a900780c */ /* 0x000fc80001fa4270 */
[----:B------:R-:W-:Y:S02]  /*9290*/  ISETP.LT.OR P5, PT, R168, 0x39, P5 ;  /* 0x00000039a800780c */ /* 0x000fe40002fa1670 */
[----:B-1----:R-:W-:Y:S02]  /*92a0*/  FMNMX.FTZ R13, R21, R172, !PT ;  /* 0x000000ac150d7209 */ /* 0x002fe40007810000 */
[----:B------:R-:W-:Y:S02]  /*92b0*/  FMNMX.FTZ R21, R155, R20, !PT ;  /* 0x000000149b157209 */ /* 0x000fe40007810000 */
[C---:B------:R-:W-:Y:S01]  /*92c0*/  FSETP.NEU.FTZ.AND P6, PT, R13.reuse, -INF , PT ;  /* 0xff8000000d00780b */ /* 0x040fe20003fdd000 */
[----:B------:R-:W-:Y:S01]  /*92d0*/  FMUL.FTZ R203, R13, UR7 ;  /* 0x000000070dcb7c20 */ /* 0x000fe20008410000 */
[----:B------:R-:W-:Y:S02]  /*92e0*/  FMNMX.FTZ R20, R158, R21, !PT ;  /* 0x000000159e147209 */ /* 0x000fe40007810000 */
[----:B------:R-:W-:-:S02]  /*92f0*/  FSEL R182, R182, -INF , !P5 ;  /* 0xff800000b6b67808 */ /* 0x000fc40006800000 */
[----:B------:R-:W-:Y:S02]  /*9300*/  FMNMX.FTZ R21, R159, R20, !PT ;  /* 0x000000149f157209 */ /* 0x000fe40007810000 */
[----:B------:R-:W-:Y:S02]  /*9310*/  FSEL R203, R203, RZ, P6 ;  /* 0x000000ffcbcb7208 */ /* 0x000fe40003000000 */
[----:B------:R-:W-:-:S03]  /*9320*/  FMNMX.FTZ R20, R162, R21, !PT ;  /* 0x00000015a2147209 */ /* 0x000fc60007810000 */
[--C-:B------:R-:W-:Y:S01]  /*9330*/  FFMA.FTZ R171, R198, UR7, -R203.reuse ;  /* 0x00000007c6ab7c23 */ /* 0x100fe200080108cb */
[----:B------:R-:W-:Y:S01]  /*9340*/  FMNMX.FTZ R21, R163, R20, !PT ;  /* 0x00000014a3157209 */ /* 0x000fe20007810000 */
[--C-:B------:R-:W-:Y:S01]  /*9350*/  FFMA.FTZ R173, R152, UR7, -R203.reuse ;  /* 0x0000000798ad7c23 */ /* 0x100fe200080108cb */
        /* <DEDUP_REMOVED lines=8> */
[----:B------:R-:W-:Y:S01]  /*93e0*/  ISETP.GT.AND P3, PT, R169, 0x39, P3 ;  /* 0x00000039a900780c */ /* 0x000fe20001f64270 */
[----:B------:R1:W-:Y:S01]  /*93f0*/  MUFU.EX2 R20, R171 ;  /* 0x000000ab00147308 */ /* 0x0003e20000000800 */
[----:B------:R-:W-:Y:S01]  /*9400*/  FMNMX.FTZ R21, R154, R21, !PT ;  /* 0x000000159a157209 */ /* 0x000fe20007810000 */
[--C-:B------:R-:W-:Y:S01]  /*9410*/  FFMA.FTZ R178, R157, UR7, -R203.reuse ;  /* 0x000000079db27c23 */ /* 0x100fe200080108cb */
[----:B------:R-:W-:Y:S01]  /*9420*/  ISETP.LT.OR P4, PT, R168, 0x32, P4 ;  /* 0x00000032a800780c */ /* 0x000fe20002781670 */
[--C-:B------:R-:W-:Y:S01]  /*9430*/  FFMA.FTZ R176, R176, UR7, -R203.reuse ;  /* 0x00000007b0b07c23 */ /* 0x100fe200080108cb */
[----:B------:R-:W-:Y:S01]  /*9440*/  FMNMX.FTZ R170, R200, R21, !PT ;  /* 0x00000015c8aa7209 */ /* 0x000fe20007810000 */
[--C-:B------:R-:W-:Y:S01]  /*9450*/  FFMA.FTZ R177, R177, UR7, -R203.reuse ;  /* 0x00000007b1b17c23 */ /* 0x100fe200080108cb */
[----:B------:R-:W-:Y:S01]  /*9460*/  ISETP.LT.OR P3, PT, R168, 0x3a, P3 ;  /* 0x0000003aa800780c */ /* 0x000fe20001f61670 */
[--C-:B------:R-:W-:Y:S01]  /*9470*/  FFMA.FTZ R168, R196, UR7, -R203.reuse ;  /* 0x00000007c4a87c23 */ /* 0x100fe200080108cb */
[----:B------:R-:W-:Y:S01]  /*9480*/  FMNMX.FTZ R21, R201, R170, !PT ;  /* 0x000000aac9157209 */ /* 0x000fe20007810000 */
[--C-:B-1----:R-:W-:Y:S01]  /*9490*/  FFMA.FTZ R171, R197, UR7, -R203.reuse ;  /* 0x00000007c5ab7c23 */ /* 0x102fe200080108cb */
[----:B------:R-:W-:Y:S01]  /*94a0*/  FSEL R197, R179, -INF , !P4 ;  /* 0xff800000b3c57808 */ /* 0x000fe20006000000 */
[--C-:B------:R-:W-:Y:S01]  /*94b0*/  FFMA.FTZ R179, R180, UR7, -R203.reuse ;  /* 0x00000007b4b37c23 */ /* 0x100fe200080108cb */
[----:B------:R-:W-:Y:S01]  /*94c0*/  FMNMX.FTZ R169, R198, R21, !PT ;  /* 0x00000015c6a97209 */ /* 0x000fe20007810000 */
[----:B------:R-:W-:Y:S01]  /*94d0*/  FFMA.FTZ R196, R181, UR7, -R203 ;  /* 0x00000007b5c47c23 */ /* 0x000fe200080108cb */
[----:B------:R-:W-:Y:S01]  /*94e0*/  FSEL R183, R183, -INF , !P3 ;  /* 0xff800000b7b77808 */ /* 0x000fe20005800000 */
[----:B------:R1:W-:Y:S01]  /*94f0*/  MUFU.EX2 R21, R171 ;  /* 0x000000ab00157308 */ /* 0x0003e20000000800 */
[----:B------:R-:W-:-:S02]  /*9500*/  FMNMX.FTZ R170, R202, R169, !PT ;  /* 0x000000a9caaa7209 */ /* 0x000fc40007810000 */
[----:B------:R-:W-:Y:S02]  /*9510*/  FSEL R156, R13, RZ, P6 ;  /* 0x000000ff0d9c7208 */ /* 0x000fe40003000000 */
[----:B------:R-:W-:-:S03]  /*9520*/  FMNMX.FTZ R169, R197, R170, !PT ;  /* 0x000000aac5a97209 */ /* 0x000fc60007810000 */
[----:B------:R-:W-:Y:S01]  /*9530*/  FADD.FTZ R156, -R156, R7 ;  /* 0x000000079c9c7221 */ /* 0x000fe20000010100 */
[----:B------:R-:W-:Y:S01]  /*9540*/  FMNMX.FTZ R170, R182, R169, !PT ;  /* 0x000000a9b6aa7209 */ /* 0x000fe20007810000 */
[--C-:B------:R-:W-:Y:S01]  /*9550*/  FFMA.FTZ R169, R160, UR7, -R203.reuse ;  /* 0x00000007a0a97c23 */ /* 0x100fe200080108cb */
[--C-:B-1----:R-:W-:Y:S01]  /*9560*/  FFMA.FTZ R171, R164, UR7, -R203.reuse ;  /* 0x00000007a4ab7c23 */ /* 0x102fe200080108cb */
[----:B------:R-:W-:Y:S01]  /*9570*/  FMUL.FTZ R7, R156, UR7 ;  /* 0x000000079c077c20 */ /* 0x000fe20008410000 */
[----:B------:R-:W-:Y:S01]  /*9580*/  FMNMX.FTZ R160, R183, R170, !PT ;  /* 0x000000aab7a07209 */ /* 0x000fe20007810000 */
[----:B------:R-:W-:Y:S01]  /*9590*/  FFMA.FTZ R170, R161, UR7, -R203 ;  /* 0x00000007a1aa7c23 */ /* 0x000fe200080108cb */
[----:B------:R-:W-:Y:S01]  /*95a0*/  MUFU.EX2 R15, R15 ;  /* 0x0000000f000f7308 */ /* 0x000fe20000000800 */
[----:B------:R-:W-:Y:S02]  /*95b0*/  LEA R203, R12, R19, 0xc ;  /* 0x000000130ccb7211 */ /* 0x000fe400078e60ff */
[----:B------:R-:W1:Y:S02]  /*95c0*/  SHFL.BFLY PT, R161, R160, 0x2, 0x1f ;  /* 0x0c401f00a0a17f89 */ /* 0x000e6400000e0000 */
[C---:B------:R-:W-:Y:S01]  /*95d0*/  R2UR UR10, R203.reuse ;  /* 0x00000000cb0a72ca */ /* 0x040fe200000e0000 */
[----:B------:R-:W-:-:S02]  /*95e0*/  VIADD R210, R203, 0x80 ;  /* 0x00000080cbd27836 */ /* 0x000fc40000000000 */
[----:B------:R-:W2:Y:S08]  /*95f0*/  MUFU.EX2 R7, R7 ;  /* 0x0000000700077308 */ /* 0x000eb00000000800 */
[----:B------:R-:W-:Y:S08]  /*9600*/  MUFU.EX2 R168, R168 ;  /* 0x000000a800a87308 */ /* 0x000ff00000000800 */
[----:B------:R-:W-:Y:S01]  /*9610*/  MUFU.EX2 R169, R169 ;  /* 0x000000a900a97308 */ /* 0x000fe20000000800 */
[-C--:B--2---:R-:W-:Y:S01]  /*9620*/  FMUL.FTZ R24, R24, R7.reuse ;  /* 0x0000000718187220 */ /* 0x084fe20000410000 */
[----:B------:R-:W-:Y:S01]  /*9630*/  FMUL.FTZ R25, R25, R7 ;  /* 0x0000000719197220 */ /* 0x000fe20000410000 */
[----:B-1----:R-:W-:Y:S01]  /*9640*/  FMNMX.FTZ R161, R160, R161, !PT ;  /* 0x000000a1a0a17209 */ /* 0x002fe20007810000 */
[-C--:B------:R-:W-:Y:S01]  /*9650*/  FMUL.FTZ R28, R28, R7.reuse ;  /* 0x000000071c1c7220 */ /* 0x080fe20000410000 */
[-C--:B------:R-:W-:Y:S01]  /*9660*/  FMUL.FTZ R29, R29, R7.reuse ;  /* 0x000000071d1d7220 */ /* 0x080fe20000410000 */
[-C--:B------:R-:W-:Y:S01]  /*9670*/  FMUL.FTZ R32, R32, R7.reuse ;  /* 0x0000000720207220 */ /* 0x080fe20000410000 */
[-C--:B------:R-:W-:Y:S01]  /*9680*/  FMUL.FTZ R33, R33, R7.reuse ;  /* 0x0000000721217220 */ /* 0x080fe20000410000 */
[----:B------:R-:W1:Y:S01]  /*9690*/  SHFL.BFLY PT, R152, R161, 0x1, 0x1f ;  /* 0x0c201f00a1987f89 */ /* 0x000e6200000e0000 */
        /* <DEDUP_REMOVED lines=16> */
[----:B------:R-:W3:Y:S01]  /*97a0*/  MUFU.EX2 R172, R172 ;  /* 0x000000ac00ac7308 */ /* 0x000ee20000000800 */
[----:B--2---:R-:W-:Y:S01]  /*97b0*/  F2FP.BF16.F32.PACK_AB R156, R170, R169 ;  /* 0x000000a9aa9c723e */ /* 0x004fe200000010ff */
[-C--:B------:R-:W-:Y:S01]  /*97c0*/  FMUL.FTZ R64, R64, R7.reuse ;  /* 0x0000000740407220 */ /* 0x080fe20000410000 */
[-C--:B------:R-:W-:Y:S01]  /*97d0*/  FMUL.FTZ R65, R65, R7.reuse ;  /* 0x0000000741417220 */ /* 0x080fe20000410000 */
[-C--:B------:R-:W-:Y:S01]  /*97e0*/  FMUL.FTZ R68, R68, R7.reuse ;  /* 0x0000000744447220 */ /* 0x080fe20000410000 */
[-C--:B------:R-:W-:Y:S01]  /*97f0*/  FMUL.FTZ R69, R69, R7.reuse ;  /* 0x0000000745457220 */ /* 0x080fe20000410000 */
[-C--:B------:R-:W-:Y:S01]  /*9800*/  FMUL.FTZ R72, R72, R7.reuse ;  /* 0x0000000748487220 */ /* 0x080fe20000410000 */
[----:B-1----:R-:W-:Y:S01]  /*9810*/  FMNMX.FTZ R180, R161, R152, !PT ;  /* 0x00000098a1b47209 */ /* 0x002fe20007810000 */
[----:B------:R-:W-:Y:S01]  /*9820*/  MUFU.EX2 R173, R173 ;  /* 0x000000ad00ad7308 */ /* 0x000fe20000000800 */
[-C--:B------:R-:W-:Y:S01]  /*9830*/  FMUL.FTZ R73, R73, R7.reuse ;  /* 0x0000000749497220 */ /* 0x080fe20000410000 */
[-C--:B------:R-:W-:Y:S01]  /*9840*/  FMUL.FTZ R76, R76, R7.reuse ;  /* 0x000000074c4c7220 */ /* 0x080fe20000410000 */
[C---:B------:R-:W-:Y:S01]  /*9850*/  FSETP.NEU.FTZ.AND P3, PT, R180.reuse, -INF , PT ;  /* 0xff800000b400780b */ /* 0x040fe20003f7d000 */
[----:B------:R-:W-:Y:S01]  /*9860*/  FMUL.FTZ R152, R180, UR7 ;  /* 0x00000007b4987c20 */ /* 0x000fe20008410000 */
[-C--:B------:R-:W-:Y:S01]  /*9870*/  FMUL.FTZ R77, R77, R7.reuse ;  /* 0x000000074d4d7220 */ /* 0x080fe20000410000 */
[-C--:B------:R-:W-:Y:S01]  /*9880*/  FMUL.FTZ R80, R80, R7.reuse ;  /* 0x0000000750507220 */ /* 0x080fe20000410000 */
[----:B------:R-:W-:Y:S01]  /*9890*/  FSEL R153, R180, RZ, P3 ;  /* 0x000000ffb4997208 */ /* 0x000fe20001800000 */
[----:B------:R-:W1:Y:S01]  /*98a0*/  MUFU.EX2 R174, R174 ;  /* 0x000000ae00ae7308 */ /* 0x000e620000000800 */
[----:B------:R-:W-:Y:S01]  /*98b0*/  FSEL R152, R152, RZ, P3 ;  /* 0x000000ff98987208 */ /* 0x000fe20001800000 */
[-C--:B------:R-:W-:Y:S01]  /*98c0*/  FMUL.FTZ R81, R81, R7.reuse ;  /* 0x0000000751517220 */ /* 0x080fe20000410000 */
[-C--:B------:R-:W-:Y:S01]  /*98d0*/  FMUL.FTZ R84, R84, R7.reuse ;  /* 0x0000000754547220 */ /* 0x080fe20000410000 */
[----:B------:R-:W-:Y:S01]  /*98e0*/  FADD.FTZ R153, -R153, R8 ;  /* 0x0000000899997221 */ /* 0x000fe20000010100 */
[----:B------:R-:W-:Y:S01]  /*98f0*/  FMUL.FTZ R85, R85, R7 ;  /* 0x0000000755557220 */ /* 0x000fe20000410000 */
[----:B------:R-:W-:Y:S01]  /*9900*/  FFMA.FTZ R204, R155, UR7, -R152 ;  /* 0x000000079bcc7c23 */ /* 0x000fe20008010898 */
[----:B------:R-:W-:-:S02]  /*9910*/  IMAD.MOV R155, RZ, RZ, -R23 ;  /* 0x000000ffff9b7224 */ /* 0x000fc400078e0a17 */
[----:B------:R-:W-:Y:S01]  /*9920*/  FMUL.FTZ R153, R153, UR7 ;  /* 0x0000000799997c20 */ /* 0x000fe20008410000 */
[--C-:B------:R-:W-:Y:S01]  /*9930*/  FFMA.FTZ R159, R159, UR7, -R152.reuse ;  /* 0x000000079f9f7c23 */ /* 0x100fe20008010898 */
[--C-:B------:R-:W-:Y:S01]  /*9940*/  FFMA.FTZ R181, R199, UR7, -R152.reuse ;  /* 0x00000007c7b57c23 */ /* 0x100fe20008010898 */
[--C-:B------:R-:W-:Y:S01]  /*9950*/  FFMA.FTZ R199, R158, UR7, -R152.reuse ;  /* 0x000000079ec77c23 */ /* 0x100fe20008010898 */
[----:B------:R-:W-:Y:S01]  /*9960*/  ISETP.NE.AND P3, PT, R18, R155, PT ;  /* 0x0000009b1200720c */ /* 0x000fe20003f65270 */
[----:B------:R2:W4:Y:S01]  /*9970*/  MUFU.EX2 R206, R153 ;  /* 0x0000009900ce7308 */ /* 0x0005220000000800 */
[--C-:B------:R-:W-:Y:S01]  /*9980*/  FFMA.FTZ R209, R166, UR7, -R152.reuse ;  /* 0x00000007a6d17c23 */ /* 0x100fe20008010898 */
[--C-:B------:R-:W-:Y:S01]  /*9990*/  FFMA.FTZ R208, R167, UR7, -R152.reuse ;  /* 0x00000007a7d07c23 */ /* 0x100fe20008010898 */
[--C-:B------:R-:W-:Y:S01]  /*99a0*/  FFMA.FTZ R162, R162, UR7, -R152.reuse ;  /* 0x00000007a2a27c23 */ /* 0x100fe20008010898 */
[--C-:B------:R-:W-:Y:S01]  /*99b0*/  FFMA.FTZ R163, R163, UR7, -R152.reuse ;  /* 0x00000007a3a37c23 */ /* 0x100fe20008010898 */
[--C-:B------:R-:W-:Y:S01]  /*99c0*/  FFMA.FTZ R200, R200, UR7, -R152.reuse ;  /* 0x00000007c8c87c23 */ /* 0x100fe20008010898 */
[--C-:B------:R-:W-:Y:S01]  /*99d0*/  FFMA.FTZ R205, R197, UR7, -R152.reuse ;  /* 0x00000007c5cd7c23 */ /* 0x100fe20008010898 */
[--C-:B------:R-:W-:Y:S01]  /*99e0*/  FFMA.FTZ R207, R183, UR7, -R152.reuse ;  /* 0x00000007b7cf7c23 */ /* 0x100fe20008010898 */
[----:B------:R5:W-:Y:S01]  /*99f0*/  MUFU.EX2 R8, R159 ;  /* 0x0000009f00087308 */ /* 0x000be20000000800 */
[--C-:B------:R-:W-:Y:S01]  /*9a00*/  FFMA.FTZ R157, R154, UR7, -R152.reuse ;  /* 0x000000079a9d7c23 */ /* 0x100fe20008010898 */
[--C-:B--2---:R-:W-:Y:S01]  /*9a10*/  FFMA.FTZ R153, R201, UR7, -R152.reuse ;  /* 0x00000007c9997c23 */ /* 0x104fe20008010898 */
[----:B------:R-:W-:Y:S01]  /*9a20*/  FFMA.FTZ R161, R182, UR7, -R152 ;  /* 0x00000007b6a17c23 */ /* 0x000fe20008010898 */
[----:B------:R-:W-:Y:S01]  /*9a30*/  @!P3 IMAD R16, R16, 0x40, R22 ;  /* 0x000000401010b824 */ /* 0x000fe200078e0216 */
[----:B------:R-:W-:Y:S01]  /*9a40*/  F2FP.BF16.F32.PACK_AB R154, R168, R21 ;  /* 0x00000015a89a723e */ /* 0x000fe200000010ff */
[----:B------:R-:W-:Y:S01]  /*9a50*/  FMUL.FTZ R88, R88, R7 ;  /* 0x0000000758587220 */ /* 0x000fe20000410000 */
[----:B---3--:R-:W-:Y:S01]  /*9a60*/  F2FP.BF16.F32.PACK_AB R158, R172, R171 ;  /* 0x000000abac9e723e */ /* 0x008fe200000010ff */
[----:B------:R-:W-:Y:S01]  /*9a70*/  MUFU.EX2 R181, R181 ;  /* 0x000000b500b57308 */ /* 0x000fe20000000800 */
[----:B------:R-:W-:Y:S01]  /*9a80*/  @!P3 LEA R155, R16, UR36, 0x2 ;  /* 0x00000024109bbc11 */ /* 0x000fe2000f8e10ff */
[--C-:B-----5:R-:W-:Y:S01]  /*9a90*/  FFMA.FTZ R159, R198, UR7, -R152.reuse ;  /* 0x00000007c69f7c23 */ /* 0x120fe20008010898 */
[----:B------:R-:W-:Y:S01]  /*9aa0*/  FFMA.FTZ R198, R202, UR7, -R152 ;  /* 0x00000007cac67c23 */ /* 0x000fe20008010898 */
[----:B------:R-:W-:Y:S01]  /*9ab0*/  F2FP.BF16.F32.PACK_AB R152, R15, R20 ;  /* 0x000000140f98723e */ /* 0x000fe200000010ff */
[----:B------:R-:W-:Y:S01]  /*9ac0*/  FMUL.FTZ R89, R89, R7 ;  /* 0x0000000759597220 */ /* 0x000fe20000410000 */
[----:B------:R-:W-:Y:S01]  /*9ad0*/  @!P3 STS [R155+0x38400], R7 ;  /* 0x038400079b00b388 */ /* 0x000fe20000000800 */
[----:B-1----:R-:W-:Y:S01]  /*9ae0*/  F2FP.BF16.F32.PACK_AB R160, R174, R173 ;  /* 0x000000adaea0723e */ /* 0x002fe200000010ff */
[----:B------:R-:W-:Y:S01]  /*9af0*/  MUFU.EX2 R204, R204 ;  /* 0x000000cc00cc7308 */ /* 0x000fe20000000800 */
[-C--:B------:R-:W-:Y:S01]  /*9b00*/  FMUL.FTZ R92, R92, R7.reuse ;  /* 0x000000075c5c7220 */ /* 0x080fe20000410000 */
[----:B----4-:R1:W-:Y:S01]  /*9b10*/  @!P3 STS [R155+0x38420], R206 ;  /* 0x038420ce9b00b388 */ /* 0x0103e20000000800 */
        /* <DEDUP_REMOVED lines=71> */
[-C--:B------:R-:W-:Y:S01]  /*9f90*/  FMUL.FTZ R87, R87, R206.reuse ;  /* 0x000000ce57577220 */ /* 0x080fe20000410000 */
[----:B-1----:R-:W-:Y:S01]  /*9fa0*/  F2FP.BF16.F32.PACK_AB R162, R178, R175 ;  /* 0x000000afb2a2723e */ /* 0x002fe200000010ff */
        /* <DEDUP_REMOVED lines=25> */
[-C--:B------:R-:W-:Y:S01]  /*a140*/  FMUL.FTZ R127, R127, R206.reuse ;  /* 0x000000ce7f7f7220 */ /* 0x080fe20000410000 */
[-C--:B------:R-:W-:Y:S01]  /*a150*/  FMUL.FTZ R130, R130, R206.reuse ;  /* 0x000000ce82827220 */ /* 0x080fe20000410000 */
[----:B------:R-:W-:Y:S01]  /*a160*/  FMUL.FTZ R131, R131, R206 ;  /* 0x000000ce83837220 */ /* 0x000fe20000410000 */
[----:B------:R-:W1:Y:S01]  /*a170*/  MUFU.EX2 R177, R177 ;  /* 0x000000b100b17308 */ /* 0x000e620000000800 */
[----:B---3--:R-:W-:Y:S01]  /*a180*/  F2FP.BF16.F32.PACK_AB R163, R197, R182 ;  /* 0x000000b6c5a3723e */ /* 0x008fe200000010ff */
        /* <DEDUP_REMOVED lines=11> */
[----:B------:R2:W-:Y:S01]  /*a240*/  STSM.16.M88.4 [R184+0x36400], R152 ;  /* 0x03640098b8007844 */ /* 0x0005e20000000200 */
[----:B------:R-:W-:Y:S01]  /*a250*/  FFMA.FTZ R20, R7, R5, R20 ;  /* 0x0000000507147223 */ /* 0x000fe20000010014 */
[----:B------:R-:W-:Y:S01]  /*a260*/  FFMA.FTZ R181, R206, R6, R181 ;  /* 0x00000006ceb57223 */ /* 0x000fe200000100b5 */
[----:B------:R-:W3:Y:S01]  /*a270*/  MUFU.EX2 R196, R196 ;  /* 0x000000c400c47308 */ /* 0x000ee20000000800 */
[----:B-1----:R-:W-:Y:S01]  /*a280*/  F2FP.BF16.F32.PACK_AB R164, R177, R176 ;  /* 0x000000b0b1a4723e */ /* 0x002fe200000010ff */
[----:B------:R2:W-:Y:S01]  /*a290*/  STSM.16.M88.4 [R185], R156 ;  /* 0x0000009cb9007844 */ /* 0x0005e20000000200 */
[----:B------:R-:W-:Y:S01]  /*a2a0*/  FADD.FTZ R20, R15, R20 ;  /* 0x000000140f147221 */ /* 0x000fe20000010000 */
[----:B------:R-:W-:Y:S01]  /*a2b0*/  FADD.FTZ R204, R204, R181 ;  /* 0x000000b5cccc7221 */ /* 0x000fe20000010000 */
[----:B------:R-:W-:Y:S01]  /*a2c0*/  ISETP.GT.AND P3, PT, R9, R14, PT ;  /* 0x0000000e0900720c */ /* 0x000fe20003f64270 */
[----:B------:R-:W-:-:S02]  /*a2d0*/  IMAD.MOV.U32 R7, RZ, RZ, R13 ;  /* 0x000000ffff077224 */ /* 0x000fc400078e000d */
[----:B------:R-:W-:Y:S01]  /*a2e0*/  FADD.FTZ R21, R21, R20 ;  /* 0x0000001415157221 */ /* 0x000fe20000010000 */
[----:B------:R-:W-:Y:S01]  /*a2f0*/  MUFU.EX2 R198, R198 ;  /* 0x000000c600c67308 */ /* 0x000fe20000000800 */
[----:B------:R-:W-:Y:S02]  /*a300*/  FADD.FTZ R199, R199, R204 ;  /* 0x000000ccc7c77221 */ /* 0x000fe40000010000 */
[----:B------:R-:W-:Y:S02]  /*a310*/  FADD.FTZ R168, R168, R21 ;  /* 0x00000015a8a87221 */ /* 0x000fe40000010000 */
[----:B------:R-:W-:Y:S01]  /*a320*/  FADD.FTZ R199, R8, R199 ;  /* 0x000000c708c77221 */ /* 0x000fe20000010000 */
[----:B------:R-:W-:Y:S02]  /*a330*/  IMAD.MOV.U32 R8, RZ, RZ, R180 ;  /* 0x000000ffff087224 */ /* 0x000fe400078e00b4 */
[----:B------:R-:W-:Y:S01]  /*a340*/  FADD.FTZ R169, R169, R168 ;  /* 0x000000a8a9a97221 */ /* 0x000fe20000010000 */
[----:B------:R-:W1:Y:S01]  /*a350*/  MUFU.EX2 R205, R205 ;  /* 0x000000cd00cd7308 */ /* 0x000e620000000800 */
[----:B---3--:R-:W-:Y:S01]  /*a360*/  F2FP.BF16.F32.PACK_AB R166, R196, R179 ;  /* 0x000000b3c4a6723e */ /* 0x008fe200000010ff */
[----:B------:R-:W-:Y:S01]  /*a370*/  FADD.FTZ R16, R16, R199 ;  /* 0x000000c710107221 */ /* 0x000fe20000010000 */
[----:B------:R-:W-:-:S03]  /*a380*/  FADD.FTZ R170, R170, R169 ;  /* 0x000000a9aaaa7221 */ /* 0x000fc60000010000 */
[----:B------:R-:W-:Y:S01]  /*a390*/  FADD.FTZ R16, R201, R16 ;  /* 0x00000010c9107221 */ /* 0x000fe20000010000 */
[----:B------:R-:W-:Y:S01]  /*a3a0*/  FADD.FTZ R171, R171, R170 ;  /* 0x000000aaabab7221 */ /* 0x000fe20000010000 */
[----:B------:R3:W-:Y:S02]  /*a3b0*/  MUFU.EX2 R200, R161 ;  /* 0x000000a100c87308 */ /* 0x0007e40000000800 */
[----:B------:R-:W-:Y:S01]  /*a3c0*/  FADD.FTZ R209, R209, R16 ;  /* 0x00000010d1d17221 */ /* 0x000fe20000010000 */
[----:B------:R-:W-:Y:S01]  /*a3d0*/  FADD.FTZ R172, R172, R171 ;  /* 0x000000abacac7221 */ /* 0x000fe20000010000 */
[----:B------:R-:W-:Y:S02]  /*a3e0*/  IMAD.MOV.U32 R16, RZ, RZ, R12 ;  /* 0x000000ffff107224 */ /* 0x000fe400078e000c */
[----:B------:R-:W-:Y:S01]  /*a3f0*/  FADD.FTZ R209, R208, R209 ;  /* 0x000000d1d0d17221 */ /* 0x000fe20000010000 */
[----:B------:R-:W-:Y:S01]  /*a400*/  FADD.FTZ R173, R173, R172 ;  /* 0x000000acadad7221 */ /* 0x000fe20000010000 */
[----:B------:R-:W4:Y:S01]  /*a410*/  MUFU.EX2 R207, R207 ;  /* 0x000000cf00cf7308 */ /* 0x000f220000000800 */
[----:B---3--:R-:W-:Y:S01]  /*a420*/  F2FP.BF16.F32.PACK_AB R161, R183, R202 ;  /* 0x000000cab7a1723e */ /* 0x008fe200000010ff */
[----:B------:R-:W-:Y:S01]  /*a430*/  FADD.FTZ R202, R202, R209 ;  /* 0x000000d1caca7221 */ /* 0x000fe20000010000 */
[----:B-1----:R-:W-:Y:S01]  /*a440*/  F2FP.BF16.F32.PACK_AB R165, R205, R198 ;  /* 0x000000c6cda5723e */ /* 0x002fe200000010ff */
[----:B------:R-:W-:-:S02]  /*a450*/  FADD.FTZ R174, R174, R173 ;  /* 0x000000adaeae7221 */ /* 0x000fc40000010000 */
[----:B------:R2:W-:Y:S01]  /*a460*/  STSM.16.M88.4 [R187], R160 ;  /* 0x000000a0bb007844 */ /* 0x0005e20000000200 */
[----:B------:R-:W-:Y:S01]  /*a470*/  FADD.FTZ R183, R183, R202 ;  /* 0x000000cab7b77221 */ /* 0x000fe20000010000 */
[----:B------:R-:W-:-:S03]  /*a480*/  FADD.FTZ R175, R175, R174 ;  /* 0x000000aeafaf7221 */ /* 0x000fc60000010000 */
[----:B------:R-:W-:Y:S01]  /*a490*/  FADD.FTZ R182, R182, R183 ;  /* 0x000000b7b6b67221 */ /* 0x000fe20000010000 */
[----:B------:R-:W-:-:S03]  /*a4a0*/  FADD.FTZ R175, R178, R175 ;  /* 0x000000afb2af7221 */ /* 0x000fc60000010000 */
[----:B------:R-:W-:Y:S01]  /*a4b0*/  FADD.FTZ R197, R197, R182 ;  /* 0x000000b6c5c57221 */ /* 0x000fe20000010000 */
[----:B------:R-:W-:Y:S01]  /*a4c0*/  FADD.FTZ R176, R176, R175 ;  /* 0x000000afb0b07221 */ /* 0x000fe20000010000 */
[----:B----4-:R-:W-:Y:S02]  /*a4d0*/  F2FP.BF16.F32.PACK_AB R167, R207, R200 ;  /* 0x000000c8cfa7723e */ /* 0x010fe400000010ff */
[----:B------:R-:W-:Y:S01]  /*a4e0*/  FADD.FTZ R198, R198, R197 ;  /* 0x000000c5c6c67221 */ /* 0x000fe20000010000 */
[----:B------:R-:W-:Y:S02]  /*a4f0*/  FADD.FTZ R176, R177, R176 ;  /* 0x000000b0b1b07221 */ /* 0x000fe40000010000 */
[----:B------:R2:W-:Y:S01]  /*a500*/  STSM.16.M88.4 [R186], R164 ;  /* 0x000000a4ba007844 */ /* 0x0005e20000000200 */
[----:B------:R-:W-:Y:S01]  /*a510*/  WARPGROUP.ARRIVE ;  /* 0x00000000000079c5 */ /* 0x000fe20000000000 */
[----:B------:R-:W-:Y:S01]  /*a520*/  FADD.FTZ R205, R205, R198 ;  /* 0x000000c6cdcd7221 */ /* 0x000fe20000010000 */
[----:B------:R-:W-:-:S03]  /*a530*/  FADD.FTZ R5, R179, R176 ;  /* 0x000000b0b3057221 */ /* 0x000fc60000010000 */
[----:B------:R-:W-:Y:S01]  /*a540*/  FADD.FTZ R6, R200, R205 ;  /* 0x000000cdc8067221 */ /* 0x000fe20000010000 */
[----:B------:R-:W-:Y:S01]  /*a550*/  HGMMA.64x256x16.F32.BF16 R24, R152, gdesc[UR8].tnspB, R24, gsb0 ;  /* 0x43e0000898187df0 */ /* 0x000fe20008001818 */
[----:B------:R-:W-:Y:S01]  /*a560*/  R2UR UR10, R210 ;  /* 0x00000000d20a72ca */ /* 0x000fe200000e0000 */
[----:B------:R-:W-:Y:S01]  /*a570*/  UMOV UR11, 0x40000040 ;  /* 0x40000040000b7882 */ /* 0x000fe20000000000 */
[C---:B------:R-:W-:Y:S02]  /*a580*/  VIADD R210, R203.reuse, 0x100 ;  /* 0x00000100cbd27836 */ /* 0x040fe40000000000 */
[----:B------:R-:W-:Y:S01]  /*a590*/  FADD.FTZ R5, R196, R5 ;  /* 0x00000005c4057221 */ /* 0x000fe20000010000 */
[----:B------:R-:W-:Y:S02]  /*a5a0*/  VIADD R203, R203, 0x180 ;  /* 0x00000180cbcb7836 */ /* 0x000fe40000000000 */
[----:B------:R-:W-:Y:S01]  /*a5b0*/  FADD.FTZ R6, R207, R6 ;  /* 0x00000006cf067221 */ /* 0x000fe20000010000 */
[----:B------:R-:W-:-:S02]  /*a5c0*/  WARPGROUP.DEPBAR.LE gsb0, 0x0 ;  /* 0x00008000000079c5 */ /* 0x000fc40000010000 */
[----:B------:R-:W-:-:S15]  /*a5d0*/  WARPGROUP.ARRIVE ;  /* 0x00000000000079c5 */ /* 0x000fde0000000000 */
[----:B------:R-:W-:-:S02]  /*a5e0*/  NOP ;  /* 0x0000000000007918 */ /* 0x000fc40000000000 */
        /* <DEDUP_REMOVED lines=23> */
[----:B-1----:R-:W-:-:S04]  /*a760*/  VIADD R11, R9, 0xffffffff ;  /* 0xffffffff090b7836 */ /* 0x002fc80000000000 */
[----:B------:R-:W-:Y:S01]  /*a770*/  IMAD.MOV.U32 R9, RZ, RZ, R11 ;  /* 0x000000ffff097224 */ /* 0x000fe200078e000b */
[----:B--2---:R-:W-:Y:S06]  /*a780*/  @P3 BRA `(.L_x_1537) ;  /* 0xffffffc800003947 */ /* 0x004fec000383ffff */
[----:B------:R-:W-:Y:S02]  /*a790*/  IMAD.MOV.U32 R8, RZ, RZ, R180 ;  /* 0x000000ffff087224 */ /* 0x000fe400078e00b4 */
[----:B------:R-:W-:Y:S02]  /*a7a0*/  IMAD.MOV.U32 R7, RZ, RZ, R13 ;  /* 0x000000ffff077224 */ /* 0x000fe400078e000d */
[----:B------:R-:W-:Y:S02]  /*a7b0*/  IMAD.MOV.U32 R16, RZ, RZ, R12 ;  /* 0x000000ffff107224 */ /* 0x000fe400078e000c */
[----:B------:R-:W-:-:S07]  /*a7c0*/  IMAD.MOV.U32 R9, RZ, RZ, R11 ;  /* 0x000000ffff097224 */ /* 0x000fce00078e000b */
.L_x_1520:
        /* <DEDUP_REMOVED lines=15> */
.L_x_1539:
[----:B------:R-:W-:-:S11]  /*a8c0*/  UISETP.NE.AND UP0, UPT, UR10, 0x1, UPT ;  /* 0x000000010a00788c */ /* 0x000fd6000bf05270 */
[----:B------:R-:W-:Y:S02]  /*a8d0*/  @UP0 ULDC.64 UR14, c[0x0][0xae0] ;  /* 0x0002b800000e0ab9 */ /* 0x000fe40000000a00 */
[----:B------:R-:W-:-:S04]  /*a8e0*/  UIMAD.WIDE.U32 UR4, UR40, UR14, URZ ;  /* 0x0000000e280472a5 */ /* 0x000fc8000f8e003f */
[----:B------:R-:W-:-:S12]  /*a8f0*/  @UP0 USHF.R.U32.HI UR40, URZ, UR15, UR5 ;  /* 0x0000000f3f280299 */ /* 0x000fd80008011605 */
.L_x_1540:
[----:B------:R-:W-:-:S04]  /*a900*/  UIMAD UR40, UR40, UR10, URZ ;  /* 0x0000000a282872a4 */ /* 0x000fc8000f8e023f */
[----:B------:R-:W-:-:S04]  /*a910*/  UISETP.LT.AND UP0, UPT, UR6, UR40, UPT ;  /* 0x000000280600728c */ /* 0x000fc8000bf01270 */
[----:B------:R-:W-:-:S12]  /*a920*/  USEL UR6, UR6, UR40, !UP0 ;  /* 0x0000002806067287 */ /* 0x000fd8000c000000 */
.L_x_1538:
        /* <DEDUP_REMOVED lines=8> */
[----:B------:R-:W-:Y:S02]  /*a9b0*/  IMAD.MOV.U32 R201, RZ, RZ, R8 ;  /* 0x000000ffffc97224 */ /* 0x000fe400078e0008 */
[----:B------:R-:W-:Y:S02]  /*a9c0*/  IMAD.MOV.U32 R12, RZ, RZ, R7 ;  /* 0x000000ffff0c7224 */ /* 0x000fe400078e0007 */
[----:B------:R-:W-:Y:S02]  /*a9d0*/  IMAD.MOV.U32 R11, RZ, RZ, R9 ;  /* 0x000000ffff0b7224 */ /* 0x000fe400078e0009 */
[----:B------:R-:W-:-:S07]  /*a9e0*/  IMAD.MOV.U32 R199, RZ, RZ, R16 ;  /* 0x000000ffffc77224 */ /* 0x000fce00078e0010 */
.L_x_1550:
[----:B------:R-:W-:Y:S01]  /*a9f0*/  VIADD R16, R199, 0x1 ;  /* 0x00000001c7107836 */ /* 0x000fe20000000000 */
[C---:B------:R-:W-:Y:S01]  /*aa00*/  ISETP.GT.AND P2, PT, R11.reuse, UR4, PT ;  /* 0x000000040b007c0c */ /* 0x040fe2000bf44270 */
[----:B------:R-:W-:-:S03]  /*aa10*/  VIADD R11, R11, 0xffffffff ;  /* 0xffffffff0b0b7836 */ /* 0x000fc60000000000 */
[----:B------:R-:W-:-:S04]  /*aa20*/  ISETP.NE.AND P3, PT, R16, 0x2, PT ;  /* 0x000000021000780c */ /* 0x000fc80003f65270 */
[----:B------:R-:W-:Y:S02]  /*aa30*/  SEL R8, RZ, 0x1, P3 ;  /* 0x00000001ff087807 */ /* 0x000fe40001800000 */
[----:B------:R-:W-:Y:S02]  /*aa40*/  SEL R16, R16, RZ, P3 ;  /* 0x000000ff10107207 */ /* 0x000fe40001800000 */
[----:B------:R-:W-:Y:S01]  /*aa50*/  LOP3.LUT R17, R17, R8, RZ, 0x3c, !PT ;  /* 0x0000000811117212 */ /* 0x000fe200078e3cff */
[----:B-1----:R-:W-:Y:S06]  /*aa60*/  @!P0 BRA `(.L_x_1542) ;  /* 0x0000000000048947 */ /* 0x002fec0003800000 */
[----:B------:R-:W-:Y:S01]  /*aa70*/  BPT.TRAP 0x1 ;  /* 0x000000040000795c */ /* 0x000fe20000300000 */
.L_x_1542:
[----:B------:R-:W-:Y:S02]  /*aa80*/  LEA R9, R16, UR36, 0x3 ;  /* 0x0000002410097c11 */ /* 0x000fe4000f8e18ff */
[----:B------:R-:W-:-:S04]  /*aa90*/  SHF.L.U32 R8, R17, 0x1f, RZ ;  /* 0x0000001f11087819 */ /* 0x000fc800000006ff */
[----:B------:R1:W2:Y:S01]  /*aaa0*/  SYNCS.PHASECHK.TRANS64.TRYWAIT P3, [R9+URZ+0x38830], R8 ;  /* 0x03883008090075a7 */ /* 0x0002a2000806017f */
[----:B------:R-:W-:Y:S05]  /*aab0*/  @!P0 BRA `(.L_x_1543) ;  /* 0x0000000000048947 */ /* 0x000fea0003800000 */
[----:B------:R-:W-:Y:S01]  /*aac0*/  BPT.TRAP 0x1 ;  /* 0x000000040000795c */ /* 0x000fe20000300000 */
.L_x_1543:
[----:B------:R-:W-:Y:S01]  /*aad0*/  IMAD R7, R16, 0x200, R4 ;  /* 0x0000020010077824 */ /* 0x000fe200078e0204 */
[----:B--2---:R-:W-:Y:S06]  /*aae0*/  @P3 BRA `(.L_x_1544) ;  /* 0x0000000000083947 */ /* 0x004fec0003800000 */
[----:B------:R-:W2:Y:S02]  /*aaf0*/  SYNCS.PHASECHK.TRANS64.TRYWAIT P3, [R9+URZ+0x38830], R8 ;  /* 0x03883008090075a7 */ /* 0x000ea4000806017f */
[----:B--2---:R-:W-:Y:S05]  /*ab00*/  @!P3 BRA `(.L_x_1545) ;  /* 0x000000c000c8b947 */ /* 0x004fea0003800000 */
.L_x_1544:
[----:B------:R-:W-:Y:S01]  /*ab10*/  R2UR UR26, R7 ;  /* 0x00000000071a72ca */ /* 0x000fe200000e0000 */
[----:B------:R-:W-:Y:S01]  /*ab20*/  WARPGROUP.ARRIVE ;  /* 0x00000000000079c5 */ /* 0x000fe20000000000 */
[----:B------:R-:W-:Y:S01]  /*ab30*/  UMOV UR27, 0x40000040 ;  /* 0x40000040001b7882 */ /* 0x000fe20000000000 */
[----:B------:R-:W-:Y:S01]  /*ab40*/  UMOV UR23, 0x40000040 ;  /* 0x4000004000177882 */ /* 0x000fe20000000000 */
[----:B------:R-:W-:Y:S01]  /*ab50*/  UMOV UR19, 0x40000040 ;  /* 0x4000004000137882 */ /* 0x000fe20000000000 */
[----:B------:R-:W-:-:S08]  /*ab60*/  UMOV UR15, 0x40000040 ;  /* 0x40000040000f7882 */ /* 0x000fd00000000000 */
[----:B------:R-:W-:Y:S01]  /*ab70*/  HGMMA.64x64x16.F32.BF16 R152, gdesc[UR24], RZ, !UPT, gsb0 ;  /* 0x00e00000189879f0 */ /* 0x000fe2000c0018ff */
[----:B------:R-:W-:Y:S02]  /*ab80*/  UIADD3 UR22, UR26, 0x2, URZ ;  /* 0x000000021a167890 */ /* 0x000fe4000fffe03f */
[----:B------:R-:W-:Y:S02]  /*ab90*/  UIADD3 UR18, UR26, 0x4, URZ ;  /* 0x000000041a127890 */ /* 0x000fe4000fffe03f */
[----:B------:R-:W-:Y:S01]  /*aba0*/  UIADD3 UR14, UR26, 0x6, URZ ;  /* 0x000000061a0e7890 */ /* 0x000fe2000fffe03f */
        /* <DEDUP_REMOVED lines=10> */
[----:B------:R-:W-:Y:S05]  /*ac50*/  @!P0 BRA `(.L_x_1546) ;  /* 0x0000000000048947 */ /* 0x000fea0003800000 */
[----:B------:R-:W-:Y:S01]  /*ac60*/  BPT.TRAP 0x1 ;  /* 0x000000040000795c */ /* 0x000fe20000300000 */
.L_x_1546:
[----:B------:R3:W4:Y:S01]  /*ac70*/  SYNCS.PHASECHK.TRANS64.TRYWAIT P3, [R9+URZ+0x38850], R8 ;  /* 0x03885008090075a7 */ /* 0x000722000806017f */
[----:B------:R-:W-:Y:S05]  /*ac80*/  @!P0 BRA `(.L_x_1547) ;  /* 0x0000000000048947 */ /* 0x000fea0003800000 */
[----:B------:R-:W-:Y:S01]  /*ac90*/  BPT.TRAP 0x1 ;  /* 0x000000040000795c */ /* 0x000fe20000300000 */
.L_x_1547:
[----:B----4-:R-:W-:Y:S05]  /*aca0*/  @P3 BRA `(.L_x_1548) ;  /* 0x0000000000083947 */ /* 0x010fea0003800000 */
[----:B------:R-:W4:Y:S02]  /*acb0*/  SYNCS.PHASECHK.TRANS64.TRYWAIT P3, [R9+URZ+0x38850], R8 ;  /* 0x03885008090075a7 */ /* 0x000f24000806017f */
[----:B----4-:R-:W-:Y:S05]  /*acc0*/  @!P3 BRA `(.L_x_1549) ;  /* 0x000000c0006cb947 */ /* 0x010fea0003800000 */
.L_x_1548:
[----:B------:R-:W-:Y:S01]  /*acd0*/  IMAD R7, R16, 0x1000, R3 ;  /* 0x0000100010077824 */ /* 0x000fe200078e0203 */
[----:B------:R-:W-:Y:S01]  /*ace0*/  WARPGROUP.ARRIVE ;  /* 0x00000000000079c5 */ /* 0x000fe20000000000 */
[----:B------:R-:W-:Y:S01]  /*acf0*/  UMOV UR11, 0x40000040 ;  /* 0x40000040000b7882 */ /* 0x000fe20000000000 */
[C---:B------:R-:W-:Y:S01]  /*ad00*/  VIADD R13, R0.reuse, 0x2 ;  /* 0x00000002000d7836 */ /* 0x040fe20000000000 */
[----:B------:R-:W-:Y:S01]  /*ad10*/  UMOV UR29, 0x40000040 ;  /* 0x40000040001d7882 */ /* 0x000fe20000000000 */
[C---:B------:R-:W-:Y:S01]  /*ad20*/  R2UR UR10, R7.reuse ;  /* 0x00000000070a72ca */ /* 0x040fe200000e0000 */
[----:B-1234-:R-:W-:Y:S01]  /*ad30*/  VIADD R8, R7, 0x2 ;  /* 0x0000000207087836 */ /* 0x01efe20000000000 */
[----:B------:R-:W-:Y:S01]  /*ad40*/  UMOV UR31, 0x40000040 ;  /* 0x40000040001f7882 */ /* 0x000fe20000000000 */
[----:B------:R-:W-:Y:S01]  /*ad50*/  R2UR UR28, R13 ;  /* 0x000000000d1c72ca */ /* 0x000fe200000e0000 */
[----:B------:R-:W-:Y:S01]  /*ad60*/  VIADD R13, R0, 0x4 ;  /* 0x00000004000d7836 */ /* 0x000fe20000000000 */
[----:B------:R-:W1:Y:S01]  /*ad70*/  S2R R14, SR_TID.X ;  /* 0x00000000000e7919 */ /* 0x000e620000002100 */
[----:B------:R-:W-:Y:S01]  /*ad80*/  R2UR UR30, R8 ;  /* 0x00000000081e72ca */ /* 0x000fe200000e0000 */
[----:B------:R-:W-:Y:S01]  /*ad90*/  VIADD R8, R7, 0x4 ;  /* 0x0000000407087836 */ /* 0x000fe20000000000 */
[----:B------:R-:W-:Y:S01]  /*ada0*/  ULDC UR7, c[0x0][0xa80] ;  /* 0x0002a00000077ab9 */ /* 0x000fe20000000800 */
[----:B------:R-:W-:-:S02]  /*adb0*/  VIADD R21, R0, 0x800 ;  /* 0x0000080000157836 */ /* 0x000fc40000000000 */
[----:B------:R-:W-:Y:S02]  /*adc0*/  VIADD R15, R7, 0x800 ;  /* 0x00000800070f7836 */ /* 0x000fe40000000000 */
[----:B------:R-:W-:Y:S01]  /*add0*/  HGMMA.64x64x16.F32.BF16 R152, gdesc[UR8], R152, gsb0 ;  /* 0x00e00000089879f0 */ /* 0x000fe20008001898 */
[----:B------:R-:W-:Y:S01]  /*ade0*/  IMAD R208, R16, 0x1000, R19 ;  /* 0x0000100010d07824 */ /* 0x000fe200078e0213 */
[----:B------:R-:W-:-:S04]  /*adf0*/  UMOV UR11, 0x40000040 ;  /* 0x40000040000b7882 */ /* 0x000fc80000000000 */
[----:B------:R-:W-:-:S13]  /*ae00*/  R2UR UR6, R208 ;  /* 0x00000000d00672ca */ /* 0x000fda00000e0000 */
[----:B------:R-:W-:Y:S01]  /*ae10*/  UMOV UR10, UR6 ;  /* 0x00000006000a7c82 */ /* 0x000fe20008000000 */
        /* <DEDUP_REMOVED lines=364> */
[----:B------:R-:W-:Y:S01]  /*c4e0*/  FFMA.FTZ R181, R181, UR7, -R200 ;  /* 0x00000007b5b57c23 */ /* 0x000fe200080108c8 */
[----:B------:R-:W-:Y:S02]  /*c4f0*/  MUFU.EX2 R13, R13 ;  /* 0x0000000d000d7308 */ /* 0x000fe40000000800 */
[----:B------:R-:W2:Y:S01]  /*c500*/  SHFL.BFLY PT, R153, R8, 0x2, 0x1f ;  /* 0x0c401f0008997f89 */ /* 0x000ea200000e0000 */
[-C--:B-1----:R-:W-:Y:S01]  /*c510*/  FMUL.FTZ R24, R24, R12.reuse ;  /* 0x0000000c18187220 */ /* 0x082fe20000410000 */
        /* <DEDUP_REMOVED lines=52> */
[----:B------:R-:W-:Y:S01]  /*c860*/  IMAD.MOV R153, RZ, RZ, -R23 ;  /* 0x000000ffff997224 */ /* 0x000fe200078e0a17 */
[----:B------:R-:W-:Y:S01]  /*c870*/  MUFU.EX2 R198, R198 ;  /* 0x000000c600c67308 */ /* 0x000fe20000000800 */
[-C--:B------:R-:W-:Y:S01]  /*c880*/  FMUL.FTZ R112, R112, R12.reuse ;  /* 0x0000000c70707220 */ /* 0x080fe20000410000 */
[-C--:B------:R-:W-:Y:S01]  /*c890*/  FMUL.FTZ R113, R113, R12.reuse ;  /* 0x0000000c71717220 */ /* 0x080fe20000410000 */
[----:B------:R-:W-:Y:S01]  /*c8a0*/  FADD.FTZ R152, -R8, R201 ;  /* 0x000000c908987221 */ /* 0x000fe20000010100 */
[----:B------:R-:W-:Y:S01]  /*c8b0*/  ISETP.NE.AND P3, PT, R18, R153, PT ;  /* 0x000000991200720c */ /* 0x000fe20003f65270 */
[----:B------:R-:W-:Y:S01]  /*c8c0*/  FMUL.FTZ R156, R8, UR7 ;  /* 0x00000007089c7c20 */ /* 0x000fe20008410000 */
[----:B------:R-:W-:Y:S01]  /*c8d0*/  FMUL.FTZ R116, R116, R12 ;  /* 0x0000000c74747220 */ /* 0x000fe20000410000 */
[----:B------:R-:W-:Y:S01]  /*c8e0*/  FMUL.FTZ R152, R152, UR7 ;  /* 0x0000000798987c20 */ /* 0x000fe20008410000 */
        /* <DEDUP_REMOVED lines=8> */
[----:B------:R2:W3:Y:S01]  /*c970*/  MUFU.EX2 R201, R152 ;  /* 0x0000009800c97308 */ /* 0x0004e20000000800 */
[----:B------:R-:W-:-:S02]  /*c980*/  @!P3 IMAD R153, R199, 0x40, R22 ;  /* 0x00000040c799b824 */ /* 0x000fc400078e0216 */
[--C-:B------:R-:W-:Y:S01]  /*c990*/  FFMA.FTZ R209, R167, UR7, -R156.reuse ;  /* 0x00000007a7d17c23 */ /* 0x100fe2000801089c */
[--C-:B------:R-:W-:Y:S01]  /*c9a0*/  FFMA.FTZ R170, R170, UR7, -R156.reuse ;  /* 0x00000007aaaa7c23 */ /* 0x100fe2000801089c */
[--C-:B------:R-:W-:Y:S01]  /*c9b0*/  FFMA.FTZ R171, R171, UR7, -R156.reuse ;  /* 0x00000007abab7c23 */ /* 0x100fe2000801089c */
[--C-:B------:R-:W-:Y:S01]  /*c9c0*/  FFMA.FTZ R174, R174, UR7, -R156.reuse ;  /* 0x00000007aeae7c23 */ /* 0x100fe2000801089c */
[----:B------:R-:W-:Y:S01]  /*c9d0*/  @!P3 LEA R153, R153, UR36, 0x2 ;  /* 0x000000249999bc11 */ /* 0x000fe2000f8e10ff */
[--C-:B------:R-:W-:Y:S01]  /*c9e0*/  FFMA.FTZ R175, R175, UR7, -R156.reuse ;  /* 0x00000007afaf7c23 */ /* 0x100fe2000801089c */
[--C-:B------:R-:W-:Y:S01]  /*c9f0*/  FFMA.FTZ R178, R178, UR7, -R156.reuse ;  /* 0x00000007b2b27c23 */ /* 0x100fe2000801089c */
[----:B--2---:R-:W-:Y:S02]  /*ca00*/  @!P1 VIADD R152, R9, 0x38840 ;  /* 0x0003884009989836 */ /* 0x004fe40000000000 */
[--C-:B------:R-:W-:Y:S01]  /*ca10*/  FFMA.FTZ R179, R179, UR7, -R156.reuse ;  /* 0x00000007b3b37c23 */ /* 0x100fe2000801089c */
[--C-:B------:R-:W-:Y:S01]  /*ca20*/  FFMA.FTZ R182, R182, UR7, -R156.reuse ;  /* 0x00000007b6b67c23 */ /* 0x100fe2000801089c */
[----:B------:R-:W-:Y:S01]  /*ca30*/  FFMA.FTZ R183, R183, UR7, -R156 ;  /* 0x00000007b7b77c23 */ /* 0x000fe2000801089c */
[----:B------:R-:W-:Y:S01]  /*ca40*/  MUFU.EX2 R200, R200 ;  /* 0x000000c800c87308 */ /* 0x000fe20000000800 */
[----:B------:R-:W-:Y:S01]  /*ca50*/  @!P1 PRMT R152, RZ, 0x654, R152 ;  /* 0x00000654ff989816 */ /* 0x000fe20000000098 */
[----:B------:R-:W-:Y:S01]  /*ca60*/  FMUL.FTZ R117, R117, R12 ;  /* 0x0000000c75757220 */ /* 0x000fe20000410000 */
[----:B-1----:R-:W-:Y:S01]  /*ca70*/  F2FP.BF16.F32.PACK_AB R154, R20, R15 ;  /* 0x0000000f149a723e */ /* 0x002fe200000010ff */
[----:B---3--:R-:W-:Y:S01]  /*ca80*/  FMUL.FTZ R26, R26, R201 ;  /* 0x000000c91a1a7220 */ /* 0x008fe20000410000 */
[----:B------:R1:W-:Y:S01]  /*ca90*/  @!P1 SYNCS.ARRIVE.TRANS64.RED.A1T0 RZ, [R152+URZ], RZ ;  /* 0x000000ff98ff99a7 */ /* 0x0003e2000810043f */
[----:B------:R-:W-:Y:S01]  /*caa0*/  @!P3 STS [R153+0x38400], R12 ;  /* 0x0384000c9900b388 */ /* 0x000fe20000000800 */
[----:B------:R-:W-:Y:S01]  /*cab0*/  F2FP.BF16.F32.PACK_AB R156, R196, R21 ;  /* 0x00000015c49c723e */ /* 0x000fe200000010ff */
[----:B------:R-:W2:Y:S01]  /*cac0*/  MUFU.EX2 R203, R203 ;  /* 0x000000cb00cb7308 */ /* 0x000ea20000000800 */
[----:B------:R-:W-:Y:S01]  /*cad0*/  F2FP.BF16.F32.PACK_AB R158, R198, R197 ;  /* 0x000000c5c69e723e */ /* 0x000fe200000010ff */
[----:B------:R2:W-:Y:S01]  /*cae0*/  @!P3 STS [R153+0x38420], R201 ;  /* 0x038420c99900b388 */ /* 0x0005e20000000800 */
[-C--:B------:R-:W-:Y:S01]  /*caf0*/  FMUL.FTZ R27, R27, R201.reuse ;  /* 0x000000c91b1b7220 */ /* 0x080fe20000410000 */
[----:B------:R-:W-:Y:S01]  /*cb00*/  FMUL.FTZ R30, R30, R201 ;  /* 0x000000c91e1e7220 */ /* 0x000fe20000410000 */
[----:B-1----:R-:W-:Y:S01]  /*cb10*/  F2FP.BF16.F32.PACK_AB R152, R14, R13 ;  /* 0x0000000d0e98723e */ /* 0x002fe200000010ff */
        /* <DEDUP_REMOVED lines=11> */
[----:B--2---:R-:W-:Y:S01]  /*cbd0*/  F2FP.BF16.F32.PACK_AB R153, R203, R200 ;  /* 0x000000c8cb99723e */ /* 0x004fe200000010ff */
        /* <DEDUP_REMOVED lines=48> */
[-C--:B------:R-:W-:Y:S01]  /*cee0*/  FMUL.FTZ R122, R122, R201.reuse ;  /* 0x000000c97a7a7220 */ /* 0x080fe20000410000 */
[-C--:B------:R-:W-:Y:S01]  /*cef0*/  FMUL.FTZ R123, R123, R201.reuse ;  /* 0x000000c97b7b7220 */ /* 0x080fe20000410000 */
[-C--:B------:R-:W-:Y:S01]  /*cf00*/  FMUL.FTZ R124, R124, R12.reuse ;  /* 0x0000000c7c7c7220 */ /* 0x080fe20000410000 */
[----:B------:R-:W-:Y:S01]  /*cf10*/  FMUL.FTZ R125, R125, R12 ;  /* 0x0000000c7d7d7220 */ /* 0x000fe20000410000 */
        /* <DEDUP_REMOVED lines=30> */
[-C--:B------:R-:W-:Y:S01]  /*d100*/  FMUL.FTZ R150, R150, R201.reuse ;  /* 0x000000c996967220 */ /* 0x080fe20000410000 */
[----:B------:R-:W-:Y:S01]  /*d110*/  FMUL.FTZ R151, R151, R201 ;  /* 0x000000c997977220 */ /* 0x000fe20000410000 */
[----:B------:R1:W-:Y:S01]  /*d120*/  STSM.16.M88.4 [R184+0x36400], R152 ;  /* 0x03640098b8007844 */ /* 0x0003e20000000200 */
[----:B------:R-:W-:Y:S01]  /*d130*/  VIADD R199, R208, 0x80 ;  /* 0x00000080d0c77836 */ /* 0x000fe20000000000 */
[----:B------:R-:W3:Y:S01]  /*d140*/  MUFU.EX2 R175, R175 ;  /* 0x000000af00af7308 */ /* 0x000ee20000000800 */
[----:B--2---:R-:W-:Y:S01]  /*d150*/  F2FP.BF16.F32.PACK_AB R161, R171, R170 ;  /* 0x000000aaaba1723e */ /* 0x004fe200000010ff */
[----:B------:R1:W-:Y:S01]  /*d160*/  STSM.16.M88.4 [R185], R156 ;  /* 0x0000009cb9007844 */ /* 0x0003e20000000200 */
[----:B------:R-:W-:Y:S01]  /*d170*/  FFMA.FTZ R5, R12, R5, R13 ;  /* 0x000000050c057223 */ /* 0x000fe2000001000d */
[----:B------:R-:W-:Y:S01]  /*d180*/  R2UR UR6, R199 ;  /* 0x00000000c70672ca */ /* 0x000fe200000e0000 */
[----:B------:R-:W-:-:S02]  /*d190*/  VIADD R199, R208, 0x100 ;  /* 0x00000100d0c77836 */ /* 0x000fc40000000000 */
[----:B------:R-:W-:Y:S01]  /*d1a0*/  FFMA.FTZ R6, R201, R6, R200 ;  /* 0x00000006c9067223 */ /* 0x000fe200000100c8 */
[----:B------:R-:W-:Y:S01]  /*d1b0*/  VIADD R208, R208, 0x180 ;  /* 0x00000180d0d07836 */ /* 0x000fe20000000000 */
[----:B------:R-:W-:Y:S01]  /*d1c0*/  MUFU.EX2 R176, R176 ;  /* 0x000000b000b07308 */ /* 0x000fe20000000800 */
[----:B------:R-:W-:Y:S01]  /*d1d0*/  FADD.FTZ R14, R14, R5 ;  /* 0x000000050e0e7221 */ /* 0x000fe20000010000 */
[----:B------:R-:W-:Y:S01]  /*d1e0*/  FADD.FTZ R203, R203, R6 ;  /* 0x00000006cbcb7221 */ /* 0x000fe20000010000 */
[----:B------:R-:W-:Y:S02]  /*d1f0*/  @!P1 VIADD R9, R9, 0x38860 ;  /* 0x0003886009099836 */ /* 0x000fe40000000000 */
[----:B------:R-:W-:Y:S01]  /*d200*/  FADD.FTZ R15, R15, R14 ;  /* 0x0000000e0f0f7221 */ /* 0x000fe20000010000 */
[----:B------:R-:W-:Y:S01]  /*d210*/  FADD.FTZ R202, R202, R203 ;  /* 0x000000cbcaca7221 */ /* 0x000fe20000010000 */
[----:B------:R-:W-:Y:S01]  /*d220*/  IMAD.MOV.U32 R201, RZ, RZ, R8 ;  /* 0x000000ffffc97224 */ /* 0x000fe200078e0008 */
[----:B------:R-:W2:Y:S01]  /*d230*/  MUFU.EX2 R177, R177 ;  /* 0x000000b100b17308 */ /* 0x000ea20000000800 */
[----:B---3--:R-:W-:Y:S01]  /*d240*/  F2FP.BF16.F32.PACK_AB R163, R175, R174 ;  /* 0x000000aeafa3723e */ /* 0x008fe200000010ff */
[----:B------:R-:W-:Y:S01]  /*d250*/  FADD.FTZ R20, R20, R15 ;  /* 0x0000000f14147221 */ /* 0x000fe20000010000 */
[----:B------:R-:W-:Y:S01]  /*d260*/  FADD.FTZ R205, R205, R202 ;  /* 0x000000cacdcd7221 */ /* 0x000fe20000010000 */
[----:B------:R-:W-:Y:S01]  /*d270*/  @!P1 PRMT R9, RZ, 0x654, R9 ;  /* 0x00000654ff099816 */ /* 0x000fe20000000009 */
[----:B------:R-:W-:Y:S01]  /*d280*/  IMAD.MOV.U32 R12, RZ, RZ, R7 ;  /* 0x000000ffff0c7224 */ /* 0x000fe200078e0007 */
[----:B------:R1:W-:Y:S01]  /*d290*/  STSM.16.M88.4 [R187], R160 ;  /* 0x000000a0bb007844 */ /* 0x0003e20000000200 */
[----:B------:R-:W-:Y:S01]  /*d2a0*/  FADD.FTZ R21, R21, R20 ;  /* 0x0000001415157221 */ /* 0x000fe20000010000 */
[----:B------:R-:W-:Y:S01]  /*d2b0*/  MUFU.EX2 R180, R180 ;  /* 0x000000b400b47308 */ /* 0x000fe20000000800 */
[----:B------:R-:W-:-:S02]  /*d2c0*/  FADD.FTZ R204, R204, R205 ;  /* 0x000000cdcccc7221 */ /* 0x000fc40000010000 */
[----:B------:R-:W-:Y:S02]  /*d2d0*/  FADD.FTZ R196, R196, R21 ;  /* 0x00000015c4c47221 */ /* 0x000fe40000010000 */
[----:B------:R-:W-:Y:S02]  /*d2e0*/  FADD.FTZ R207, R207, R204 ;  /* 0x000000cccfcf7221 */ /* 0x000fe40000010000 */
[----:B------:R-:W-:Y:S01]  /*d2f0*/  FADD.FTZ R197, R197, R196 ;  /* 0x000000c4c5c57221 */ /* 0x000fe20000010000 */
[----:B------:R-:W3:Y:S01]  /*d300*/  MUFU.EX2 R181, R181 ;  /* 0x000000b500b57308 */ /* 0x000ee20000000800 */
[----:B--2---:R-:W-:Y:S01]  /*d310*/  F2FP.BF16.F32.PACK_AB R164, R177, R176 ;  /* 0x000000b0b1a4723e */ /* 0x004fe200000010ff */
[----:B------:R-:W-:Y:S01]  /*d320*/  FADD.FTZ R206, R206, R207 ;  /* 0x000000cfcece7221 */ /* 0x000fe20000010000 */
[----:B------:R-:W-:-:S03]  /*d330*/  FADD.FTZ R197, R198, R197 ;  /* 0x000000c5c6c57221 */ /* 0x000fc60000010000 */
[----:B------:R-:W-:Y:S01]  /*d340*/  FADD.FTZ R209, R209, R206 ;  /* 0x000000ced1d17221 */ /* 0x000fe20000010000 */
[----:B------:R-:W-:Y:S01]  /*d350*/  FADD.FTZ R168, R168, R197 ;  /* 0x000000c5a8a87221 */ /* 0x000fe20000010000 */
[----:B------:R-:W-:Y:S02]  /*d360*/  MUFU.EX2 R178, R178 ;  /* 0x000000b200b27308 */ /* 0x000fe40000000800 */
[----:B------:R-:W-:Y:S01]  /*d370*/  FADD.FTZ R170, R170, R209 ;  /* 0x000000d1aaaa7221 */ /* 0x000fe20000010000 */
[----:B------:R-:W-:-:S03]  /*d380*/  FADD.FTZ R169, R169, R168 ;  /* 0x000000a8a9a97221 */ /* 0x000fc60000010000 */
[----:B------:R-:W-:Y:S01]  /*d390*/  FADD.FTZ R171, R171, R170 ;  /* 0x000000aaabab7221 */ /* 0x000fe20000010000 */
[----:B------:R-:W-:Y:S01]  /*d3a0*/  FADD.FTZ R172, R172, R169 ;  /* 0x000000a9acac7221 */ /* 0x000fe20000010000 */
[----:B------:R-:W2:Y:S01]  /*d3b0*/  MUFU.EX2 R179, R179 ;  /* 0x000000b300b37308 */ /* 0x000ea20000000800 */
[----:B---3--:R-:W-:Y:S01]  /*d3c0*/  F2FP.BF16.F32.PACK_AB R166, R181, R180 ;  /* 0x000000b4b5a6723e */ /* 0x008fe200000010ff */
[----:B------:R-:W-:Y:S01]  /*d3d0*/  FADD.FTZ R174, R174, R171 ;  /* 0x000000abaeae7221 */ /* 0x000fe20000010000 */
[----:B------:R-:W-:-:S03]  /*d3e0*/  FADD.FTZ R173, R173, R172 ;  /* 0x000000acadad7221 */ /* 0x000fc60000010000 */
[----:B------:R-:W-:Y:S01]  /*d3f0*/  FADD.FTZ R175, R175, R174 ;  /* 0x000000aeafaf7221 */ /* 0x000fe20000010000 */
[----:B------:R-:W-:Y:S01]  /*d400*/  FADD.FTZ R176, R176, R173 ;  /* 0x000000adb0b07221 */ /* 0x000fe20000010000 */
[----:B------:R-:W3:Y:S03]  /*d410*/  MUFU.EX2 R182, R182 ;  /* 0x000000b600b67308 */ /* 0x000ee60000000800 */
[----:B------:R-:W-:-:S04]  /*d420*/  FADD.FTZ R177, R177, R176 ;  /* 0x000000b0b1b17221 */ /* 0x000fc80000010000 */
[----:B------:R-:W-:Y:S01]  /*d430*/  FADD.FTZ R180, R180, R177 ;  /* 0x000000b1b4b47221 */ /* 0x000fe20000010000 */
[----:B------:R-:W4:Y:S01]  /*d440*/  MUFU.EX2 R183, R183 ;  /* 0x000000b700b77308 */ /* 0x000f220000000800 */
[----:B--2---:R-:W-:Y:S01]  /*d450*/  F2FP.BF16.F32.PACK_AB R165, R179, R178 ;  /* 0x000000b2b3a5723e */ /* 0x004fe200000010ff */
[----:B------:R-:W-:Y:S01]  /*d460*/  FADD.FTZ R178, R178, R175 ;  /* 0x000000afb2b27221 */ /* 0x000fe20000010000 */
[----:B------:R-:W-:-:S03]  /*d470*/  FADD.FTZ R5, R181, R180 ;  /* 0x000000b4b5057221 */ /* 0x000fc60000010000 */
[----:B------:R-:W-:-:S04]  /*d480*/  FADD.FTZ R179, R179, R178 ;  /* 0x000000b2b3b37221 */ /* 0x000fc80000010000 */
[----:B---3--:R-:W-:Y:S01]  /*d490*/  FADD.FTZ R6, R182, R179 ;  /* 0x000000b3b6067221 */ /* 0x008fe20000010000 */
[----:B----4-:R-:W-:-:S03]  /*d4a0*/  F2FP.BF16.F32.PACK_AB R167, R183, R182 ;  /* 0x000000b6b7a7723e */ /* 0x010fc600000010ff */
[----:B------:R-:W-:Y:S02]  /*d4b0*/  FADD.FTZ R6, R183, R6 ;  /* 0x00000006b7067221 */ /* 0x000fe40000010000 */
[----:B------:R1:W-:Y:S01]  /*d4c0*/  STSM.16.M88.4 [R186], R164 ;  /* 0x000000a4ba007844 */ /* 0x0003e20000000200 */
[----:B------:R-:W-:-:S06]  /*d4d0*/  WARPGROUP.ARRIVE ;  /* 0x00000000000079c5 */ /* 0x000fcc0000000000 */
[----:B------:R-:W-:Y:S01]  /*d4e0*/  HGMMA.64x256x16.F32.BF16 R24, R152, gdesc[UR8].tnspB, R24, gsb0 ;  /* 0x43e0000898187df0 */ /* 0x000fe20008001818 */
[----:B------:R-:W-:Y:S01]  /*d4f0*/  UMOV UR10, UR6 ;  /* 0x00000006000a7c82 */ /* 0x000fe20008000000 */
[----:B------:R-:W-:Y:S01]  /*d500*/  UMOV UR11, 0x40000040 ;  /* 0x40000040000b7882 */ /* 0x000fe20000000000 */
[----:B------:R-:W-:Y:S01]  /*d510*/  R2UR UR6, R199 ;  /* 0x00000000c70672ca */ /* 0x000fe200000e0000 */
[----:B------:R-:W-:Y:S01]  /*d520*/  IMAD.MOV.U32 R199, RZ, RZ, R16 ;  /* 0x000000ffffc77224 */ /* 0x000fe200078e0010 */
[----:B------:R-:W-:Y:S02]  /*d530*/  WARPGROUP.DEPBAR.LE gsb0, 0x0 ;  /* 0x00008000000079c5 */ /* 0x000fe40000010000 */
[----:B------:R-:W-:-:S15]  /*d540*/  WARPGROUP.ARRIVE ;  /* 0x00000000000079c5 */ /* 0x000fde0000000000 */
[----:B------:R-:W-:-:S06]  /*d550*/  NOP ;  /* 0x0000000000007918 */ /* 0x000fcc0000000000 */
        /* <DEDUP_REMOVED lines=24> */
[----:B------:R-:W-:Y:S05]  /*d6e0*/  @P2 BRA `(.L_x_1550) ;  /* 0xffffffd000c02947 */ /* 0x000fea000383ffff */
[----:B-1----:R-:W-:-:S07]  /*d6f0*/  IMAD.MOV.U32 R9, RZ, RZ, R11 ;  /* 0x000000ffff097224 */ /* 0x002fce00078e000b */
.L_x_1541:
[----:B------:R-:W-:-:S13]  /*d700*/  ISETP.GE.AND P2, PT, R9, UR37, PT ;  /* 0x0000002509007c0c */ /* 0x000fda000bf46270 */
[----:B------:R-:W-:Y:S05]  /*d710*/  @!P2 BRA `(.L_x_1551) ;  /* 0x0000003400e4a947 */ /* 0x000fea0003800000 */
[----:B------:R-:W-:Y:S01]  /*d720*/  IMAD.MOV.U32 R15, RZ, RZ, R8 ;  /* 0x000000ffff0f7224 */ /* 0x000fe200078e0008 */
[----:B------:R-:W-:Y:S01]  /*d730*/  ULDC UR4, c[0x0][0xadc] ;  /* 0x0002b70000047ab9 */ /* 0x000fe20000000800 */
[----:B------:R-:W-:Y:S02]  /*d740*/  IMAD.MOV.U32 R14, RZ, RZ, R7 ;  /* 0x000000ffff0e7224 */ /* 0x000fe400078e0007 */
[----:B------:R-:W-:-:S07]  /*d750*/  IMAD.MOV.U32 R21, RZ, RZ, R16 ;  /* 0x000000ffff157224 */ /* 0x000fce00078e0010 */
.L_x_1568:
[----:B------:R-:W-:-:S05]  /*d760*/  VIADD R16, R21, 0x1 ;  /* 0x0000000115107836 */ /* 0x000fca0000000000 */
[----:B------:R-:W-:-:S04]  /*d770*/  ISETP.NE.AND P2, PT, R16, 0x2, PT ;  /* 0x000000021000780c */ /* 0x000fc80003f45270 */
[----:B------:R-:W-:Y:S02]  /*d780*/  SEL R8, RZ, 0x1, P2 ;  /* 0x00000001ff087807 */ /* 0x000fe40001000000 */
[----:B------:R-:W-:Y:S02]  /*d790*/  SEL R16, R16, RZ, P2 ;  /* 0x000000ff10107207 */ /* 0x000fe40001000000 */
[----:B------:R-:W-:Y:S01]  /*d7a0*/  LOP3.LUT R17, R17, R8, RZ, 0x3c, !PT ;  /* 0x0000000811117212 */ /* 0x000fe200078e3cff */
[----:B------:R-:W-:Y:S06]  /*d7b0*/  @!P0 BRA `(.L_x_1552) ;  /* 0x0000000000048947 */ /* 0x000fec0003800000 */
[----:B------:R-:W-:Y:S01]  /*d7c0*/  BPT.TRAP 0x1 ;  /* 0x000000040000795c */ /* 0x000fe20000300000 */
.L_x_1552:
[----:B------:R-:W-:Y:S02]  /*d7d0*/  LEA R11, R16, UR36, 0x3 ;  /* 0x00000024100b7c11 */ /* 0x000fe4000f8e18ff */
[----:B------:R-:W-:-:S04]  /*d7e0*/  SHF.L.U32 R8, R17, 0x1f, RZ ;  /* 0x0000001f11087819 */ /* 0x000fc800000006ff */
[----:B------:R1:W2:Y:S01]  /*d7f0*/  SYNCS.PHASECHK.TRANS64.TRYWAIT P2, [R11+URZ+0x38830], R8 ;  /* 0x038830080b0075a7 */ /* 0x0002a2000804017f */
[----:B------:R-:W-:Y:S05]  /*d800*/  @!P0 BRA `(.L_x_1553) ;  /* 0x0000000000048947 */ /* 0x000fea0003800000 */
[----:B------:R-:W-:Y:S01]  /*d810*/  BPT.TRAP 0x1 ;  /* 0x000000040000795c */ /* 0x000fe20000300000 */
.L_x_1553:
[----:B------:R-:W-:Y:S01]  /*d820*/  IMAD R7, R16, 0x200, R4 ;  /* 0x0000020010077824 */ /* 0x000fe200078e0204 */
[----:B--2---:R-:W-:Y:S06]  /*d830*/  @P2 BRA `(.L_x_1554) ;  /* 0x0000000000082947 */ /* 0x004fec0003800000 */
[----:B------:R-:W2:Y:S02]  /*d840*/  SYNCS.PHASECHK.TRANS64.TRYWAIT P2, [R11+URZ+0x38830], R8 ;  /* 0x038830080b0075a7 */ /* 0x000ea4000804017f */
[----:B--2---:R-:W-:Y:S05]  /*d850*/  @!P2 BRA `(.L_x_1555) ;  /* 0x00000094009ca947 */ /* 0x004fea0003800000 */
.L_x_1554:
        /* <DEDUP_REMOVED lines=22> */
.L_x_1556:
[----:B------:R3:W4:Y:S01]  /*d9c0*/  SYNCS.PHASECHK.TRANS64.TRYWAIT P2, [R11+URZ+0x38850], R8 ;  /* 0x038850080b0075a7 */ /* 0x000722000804017f */
[----:B------:R-:W-:Y:S05]  /*d9d0*/  @!P0 BRA `(.L_x_1557) ;  /* 0x0000000000048947 */ /* 0x000fea0003800000 */
[----:B------:R-:W-:Y:S01]  /*d9e0*/  BPT.TRAP 0x1 ;  /* 0x000000040000795c */ /* 0x000fe20000300000 */
.L_x_1557:
[----:B------:R-:W-:Y:S01]  /*d9f0*/  LEA R7, R16, R3, 0xc ;  /* 0x0000000310077211 */ /* 0x000fe200078e60ff */
[----:B----4-:R-:W-:Y:S06]  /*da00*/  @P2 BRA `(.L_x_1558) ;  /* 0x0000000000082947 */ /* 0x010fec0003800000 */
[----:B------:R-:W4:Y:S02]  /*da10*/  SYNCS.PHASECHK.TRANS64.TRYWAIT P2, [R11+URZ+0x38850], R8 ;  /* 0x038850080b0075a7 */ /* 0x000f24000804017f */
[----:B----4-:R-:W-:Y:S05]  /*da20*/  @!P2 BRA `(.L_x_1559) ;  /* 0x00000094003ca947 */ /* 0x010fea0003800000 */
.L_x_1558:
[C---:B------:R-:W-:Y:S01]  /*da30*/  R2UR UR10, R7.reuse ;  /* 0x00000000070a72ca */ /* 0x040fe200000e0000 */
[----:B------:R-:W-:Y:S01]  /*da40*/  WARPGROUP.ARRIVE ;  /* 0x00000000000079c5 */ /* 0x000fe20000000000 */
[----:B------:R-:W-:Y:S01]  /*da50*/  UMOV UR11, 0x40000040 ;  /* 0x40000040000b7882 */ /* 0x000fe20000000000 */
[----:B-1234-:R-:W-:Y:S01]  /*da60*/  VIADD R8, R0, 0x2 ;  /* 0x0000000200087836 */ /* 0x01efe20000000000 */
[----:B------:R-:W-:Y:S01]  /*da70*/  UMOV UR29, 0x40000040 ;  /* 0x40000040001d7882 */ /* 0x000fe20000000000 */
[C---:B------:R-:W-:Y:S01]  /*da80*/  VIADD R12, R7.reuse, 0x2 ;  /* 0x00000002070c7836 */ /* 0x040fe20000000000 */
[----:B------:R-:W-:Y:S01]  /*da90*/  UMOV UR31, 0x40000040 ;  /* 0x40000040001f7882 */ /* 0x000fe20000000000 */
[----:B------:R-:W1:Y:S01]  /*daa0*/  S2R R13, SR_TID.X ;  /* 0x00000000000d7919 */ /* 0x000e620000002100 */
[----:B------:R-:W-:Y:S01]  /*dab0*/  R2UR UR28, R8 ;  /* 0x00000000081c72ca */ /* 0x000fe200000e0000 */
[----:B------:R-:W-:Y:S01]  /*dac0*/  VIADD R8, R0, 0x4 ;  /* 0x0000000400087836 */ /* 0x000fe20000000000 */
[----:B------:R-:W-:Y:S01]  /*dad0*/  R2UR UR30, R12 ;  /* 0x000000000c1e72ca */ /* 0x000fe200000e0000 */
[C---:B------:R-:W-:Y:S01]  /*dae0*/  VIADD R12, R7.reuse, 0x4 ;  /* 0x00000004070c7836 */ /* 0x040fe20000000000 */
[----:B------:R-:W-:Y:S01]  /*daf0*/  ULDC UR5, c[0x0][0xad4] ;  /* 0x0002b50000057ab9 */ /* 0x000fe20000000800 */
[----:B------:R-:W-:Y:S01]  /*db00*/  HGMMA.64x64x16.F32.BF16 R152, gdesc[UR8], R152, gsb0 ;  /* 0x00e00000089879f0 */ /* 0x000fe20008001898 */
[----:B------:R-:W-:Y:S01]  /*db10*/  VIADD R197, R0, 0x800 ;  /* 0x0000080000c57836 */ /* 0x000fe20000000000 */
[----:B------:R-:W-:Y:S01]  /*db20*/  ULDC UR6, c[0x0][0x288] ;  /* 0x0000a20000067ab9 */ /* 0x000fe20000000800 */
[----:B------:R-:W-:Y:S01]  /*db30*/  VIADD R199, R7, 0x800 ;  /* 0x0000080007c77836 */ /* 0x000fe20000000000 */
[----:B------:R-:W-:Y:S01]  /*db40*/  ULOP3.LUT UR5, URZ, UR5, URZ, 0x33, !UPT ;  /* 0x000000053f057292 */ /* 0x000fe2000f8e333f */
        /* <DEDUP_REMOVED lines=128> */
[--C-:B------:R-:W-:Y:S02]  /*e350*/  IMAD.IADD R12, R197, 0x1, R8.reuse ;  /* 0x00000001c50c7824 */ /* 0x100fe400078e0208 */
        /* <DEDUP_REMOVED lines=154> */
[----:B------:R-:W-:-:S05]  /*ed00*/  IMAD.MOV.U32 R12, RZ, RZ, 0x1000 ;  /* 0x00001000ff0c7424 */ /* 0x000fca00078e00ff */
[----:B------:R-:W-:Y:S01]  /*ed10*/  SEL R12, R12, 0xf80, P2 ;  /* 0x00000f800c0c7807 */ /* 0x000fe20001000000 */
        /* <DEDUP_REMOVED lines=8> */
[----:B------:R-:W-:-:S04]  /*eda0*/  LOP3.LUT R13, R12, 0x1e00, RZ, 0xc0, !PT ;  /* 0x00001e000c0d7812 */ /* 0x000fc800078ec0ff */
[----:B------:R-:W-:-:S04]  /*edb0*/  SEL R8, R8, 0x3e, P2 ;  /* 0x0000003e08087807 */ /* 0x000fc80001000000 */
[----:B------:R-:W-:-:S04]  /*edc0*/  LOP3.LUT R8, R8, 0x6, RZ, 0xc0, !PT ;  /* 0x0000000608087812 */ /* 0x000fc800078ec0ff */
[CC--:B------:R-:W-:Y:S02]  /*edd0*/  IADD3 R12, R8.reuse, R13.reuse, R0 ;  /* 0x0000000d080c7210 */ /* 0x0c0fe40007ffe000 */
[----:B------:R-:W-:Y:S01]  /*ede0*/  IADD3 R7, R8, R13, R7 ;  /* 0x0000000d08077210 */ /* 0x000fe20007ffe007 */
[----:B------:R-:W-:Y:S01]  /*edf0*/  @!P1 VIADD R8, R11, 0x38840 ;  /* 0x000388400b089836 */ /* 0x000fe20000000000 */
[----:B------:R-:W1:Y:S04]  /*ee00*/  LDC R13, c[0x0][0x2e0] ;  /* 0x0000b800ff0d7b82 */ /* 0x000e680000000800 */
        /* <DEDUP_REMOVED lines=8> */
[----:B------:R-:W-:-:S05]  /*ee90*/  IMAD.SHL.U32 R7, R9, 0x40, RZ ;  /* 0x0000004009077824 */ /* 0x000fca00078e00ff */
[----:B------:R-:W-:-:S05]  /*eea0*/  IADD3 R12, -R7, 0x1, RZ ;  /* 0x00000001070c7810 */ /* 0x000fca0007ffe1ff */
[----:B-1----:R-:W-:-:S05]  /*eeb0*/  IMAD R13, R13, UR38, R12 ;  /* 0x000000260d0d7c24 */ /* 0x002fca000f8e020c */
[----:B------:R-:W-:Y:S01]  /*eec0*/  IADD3 R13, R13, -UR6, -R18 ;  /* 0x800000060d0d7c10 */ /* 0x000fe2000fffe812 */
[----:B------:R-:W-:-:S03]  /*eed0*/  ULDC UR6, c[0x0][0xad8] ;  /* 0x0002b60000067ab9 */ /* 0x000fc60000000800 */
[C---:B------:R-:W-:Y:S01]  /*eee0*/  IADD3 R201, R13.reuse, UR6, RZ ;  /* 0x000000060dc97c10 */ /* 0x040fe2000fffe0ff */
[----:B------:R-:W-:-:S04]  /*eef0*/  VIADD R203, R13, UR5 ;  /* 0x000000050dcb7c36 */ /* 0x000fc80008000000 */
[C---:B------:R-:W-:Y:S02]  /*ef00*/  IMAD.IADD R198, R2.reuse, 0x1, R201 ;  /* 0x0000000102c67824 */ /* 0x040fe400078e02c9 */
[----:B------:R-:W-:Y:S01]  /*ef10*/  IMAD.IADD R199, R2, 0x1, R203 ;  /* 0x0000000102c77824 */ /* 0x000fe200078e02cb */
[----:B------:R-:W-:Y:S02]  /*ef20*/  WARPGROUP.DEPBAR.LE gsb0, 0x0 ;  /* 0x00008000000079c5 */ /* 0x000fe40000010000 */
[----:B------:R-:W-:-:S06]  /*ef30*/  WARPGROUP.ARRIVE ;  /* 0x00000000000079c5 */ /* 0x000fcc0000000000 */
[----:B------:R-:W-:Y:S03]  /*ef40*/  HGMMA.64x64x16.F32.BF16 R152, gdesc[UR28], R152, gsb0 ;  /* 0x00e000001c9879f0 */ /* 0x000fe60008001898 */
[----:B------:R-:W-:Y:S02]  /*ef50*/  WARPGROUP.DEPBAR.LE gsb0, 0x0 ;  /* 0x00008000000079c5 */ /* 0x000fe40000010000 */
[----:B------:R1:W-:Y:S01]  /*ef60*/  @!P1 SYNCS.ARRIVE.TRANS64.RED.A1T0 RZ, [R8+URZ], RZ ;  /* 0x000000ff08ff99a7 */ /* 0x0003e2000810043f */
[----:B------:R-:W-:Y:S05]  /*ef70*/  @!P6 BRA `(.L_x_1560) ;  /* 0x000000000058e947 */ /* 0x000fea0003800000 */
[----:B-1----:R-:W-:Y:S01]  /*ef80*/  IMAD.IADD R8, R2, 0x1, R10 ;  /* 0x0000000102087824 */ /* 0x002fe200078e020a */
        /* <DEDUP_REMOVED lines=11> */
.L_x_1562:
[----:B------:R-:W-:-:S05]  /*f040*/  IMAD.U32 R20, RZ, RZ, UR4 ;  /* 0x00000004ff147e24 */ /* 0x000fca000f8e00ff */
[----:B------:R-:W-:-:S13]  /*f050*/  ISETP.NE.AND P2, PT, R20, 0x1, PT ;  /* 0x000000011400780c */ /* 0x000fda0003f45270 */
[----:B------:R-:W1:Y:S02]  /*f060*/  @P2 LDC.64 R12, c[0x0][0xae0] ;  /* 0x0002b800ff0c2b82 */ /* 0x000e640000000a00 */
[----:B-1----:R-:W-:-:S05]  /*f070*/  @P2 IMAD.HI.U32 R12, R8, R12, RZ ;  /* 0x0000000c080c2227 */ /* 0x002fca00078e00ff */
[----:B------:R-:W-:-:S07]  /*f080*/  @P2 SHF.R.U32.HI R8, RZ, R13, R12 ;  /* 0x0000000dff082219 */ /* 0x000fce000001160c */
.L_x_1563:
[----:B------:R-:W-:Y:S05]  /*f090*/  BSYNC B0 ;  /* 0x0000000000007941 */ /* 0x000fea0003800000 */
.L_x_1561:
[----:B------:R-:W-:-:S04]  /*f0a0*/  IMAD R13, R8, R20, -R7 ;  /* 0x00000014080d7224 */ /* 0x000fc800078e0a07 */
[----:B------:R-:W-:-:S05]  /*f0b0*/  IMAD.IADD R13, R13, 0x1, -R18 ;  /* 0x000000010d0d7824 */ /* 0x000fca00078e0a12 */
[----:B------:R-:W-:Y:S02]  /*f0c0*/  VIADDMNMX R198, R13, R20, R198, PT ;  /* 0x000000140dc67246 */ /* 0x000fe400038001c6 */
[----:B------:R-:W-:-:S07]  /*f0d0*/  VIMNMX R199, R199, R13, !PT ;  /* 0x0000000dc7c77248 */ /* 0x000fce0007fe0100 */
.L_x_1560:
[----:B------:R-:W-:-:S04]  /*f0e0*/  ISETP.GT.AND P2, PT, R9, -0x1, PT ;  /* 0xffffffff0900780c */ /* 0x000fc80003f44270 */
[C---:B------:R-:W-:Y:S02]  /*f0f0*/  ISETP.GT.AND P3, PT, R199.reuse, RZ, P2 ;  /* 0x000000ffc700720c */ /* 0x040fe40001764270 */
[C---:B------:R-:W-:Y:S02]  /*f100*/  ISETP.GT.AND P5, PT, R199.reuse, 0x1, P2 ;  /* 0x00000001c700780c */ /* 0x040fe400017a4270 */
[----:B------:R-:W-:Y:S02]  /*f110*/  ISETP.LT.OR P4, PT, R198, 0x1, P3 ;  /* 0x00000001c600780c */ /* 0x000fe40001f81670 */
[C---:B------:R-:W-:Y:S02]  /*f120*/  ISETP.GT.AND P3, PT, R199.reuse, 0x8, P2 ;  /* 0x00000008c700780c */ /* 0x040fe40001764270 */
        /* <DEDUP_REMOVED lines=33> */
[----:B-1----:R-:W-:Y:S02]  /*f340*/  FSEL R8, R173, -INF , !P3 ;  /* 0xff800000ad087808 */ /* 0x002fe40005800000 */
        /* <DEDUP_REMOVED lines=26> */
.L_x_1566:
[----:B------:R-:W-:-:S05]  /*f4f0*/  IMAD.U32 R172, RZ, RZ, UR4 ;  /* 0x00000004ffac7e24 */ /* 0x000fca000f8e00ff */
[----:B------:R-:W-:-:S13]  /*f500*/  ISETP.NE.AND P3, PT, R172, 0x1, PT ;  /* 0x00000001ac00780c */ /* 0x000fda0003f65270 */
[----:B------:R-:W1:Y:S02]  /*f510*/  @P3 LDC.64 R12, c[0x0][0xae0] ;  /* 0x0002b800ff0c3b82 */ /* 0x000e640000000a00 */
[----:B-1----:R-:W-:-:S05]  /*f520*/  @P3 IMAD.HI.U32 R12, R173, R12, RZ ;  /* 0x0000000cad0c3227 */ /* 0x002fca00078e00ff */
[----:B------:R-:W-:-:S07]  /*f530*/  @P3 SHF.R.U32.HI R173, RZ, R13, R12 ;  /* 0x0000000dffad3219 */ /* 0x000fce000001160c */
.L_x_1567:
[----:B------:R-:W-:Y:S05]  /*f540*/  BSYNC B0 ;  /* 0x0000000000007941 */ /* 0x000fea0003800000 */
.L_x_1565:
[----:B------:R-:W-:-:S04]  /*f550*/  IMAD R173, R173, R172, -R7 ;  /* 0x000000acadad7224 */ /* 0x000fc800078e0a07 */
[----:B------:R-:W-:-:S05]  /*f560*/  IMAD.IADD R173, R173, 0x1, -R18 ;  /* 0x00000001adad7824 */ /* 0x000fca00078e0a12 */
[----:B------:R-:W-:Y:S02]  /*f570*/  VIADDMNMX R168, R173, R172, R168, PT ;  /* 0x000000acada87246 */ /* 0x000fe400038001a8 */
[----:B------:R-:W-:-:S07]  /*f580*/  VIMNMX R169, R169, R173, !PT ;  /* 0x000000ada9a97248 */ /* 0x000fce0007fe0100 */
.L_x_1564:
[----:B------:R-:W-:Y:S01]  /*f590*/  FMNMX.FTZ R7, R197, R14, !PT ;  /* 0x0000000ec5077209 */ /* 0x000fe20007810000 */
[----:B------:R-:W-:Y:S01]  /*f5a0*/  ULDC UR7, c[0x0][0xa80] ;  /* 0x0002a00000077ab9 */ /* 0x000fe20000000800 */
[----:B------:R-:W-:Y:S01]  /*f5b0*/  ISETP.GT.AND P3, PT, R169, 0x1, P2 ;  /* 0x00000001a900780c */ /* 0x000fe20001764270 */
[----:B------:R-:W-:Y:S01]  /*f5c0*/  IMAD R205, R16, 0x1000, R19 ;  /* 0x0000100010cd7824 */ /* 0x000fe200078e0213 */
[----:B------:R-:W-:Y:S01]  /*f5d0*/  FMNMX.FTZ R7, R196, R7, !PT ;  /* 0x00000007c4077209 */ /* 0x000fe20007810000 */
[----:B------:R-:W-:Y:S01]  /*f5e0*/  UMOV UR11, 0x40000040 ;  /* 0x40000040000b7882 */ /* 0x000fe20000000000 */
[----:B------:R-:W-:Y:S01]  /*f5f0*/  ISETP.LT.OR P3, PT, R168, 0x2, P3 ;  /* 0x00000002a800780c */ /* 0x000fe20001f61670 */
[----:B------:R-:W-:Y:S01]  /*f600*/  VIADD R208, R205, 0x80 ;  /* 0x00000080cdd07836 */ /* 0x000fe20000000000 */
[----:B------:R-:W-:Y:S01]  /*f610*/  FMNMX.FTZ R12, R20, R7, !PT ;  /* 0x00000007140c7209 */ /* 0x000fe20007810000 */
[----:B------:R-:W-:Y:S01]  /*f620*/  @!P1 VIADD R11, R11, 0x38860 ;  /* 0x000388600b0b9836 */ /* 0x000fe20000000000 */
        /* <DEDUP_REMOVED lines=52> */
[----:B------:R-:W-:Y:S02]  /*f970*/  R2UR UR6, R205 ;  /* 0x00000000cd0672ca */ /* 0x000fe400000e0000 */
[----:B------:R-:W-:Y:S02]  /*f980*/  @!P1 PRMT R11, RZ, 0x654, R11 ;  /* 0x00000654ff0b9816 */ /* 0x000fe4000000000b */
[----:B-1----:R-:W-:Y:S02]  /*f990*/  FMNMX.FTZ R7, R13, R172, !PT ;  /* 0x000000ac0d077209 */ /* 0x002fe40007810000 */
[----:B------:R-:W-:Y:S02]  /*f9a0*/  FMNMX.FTZ R13, R155, R12, !PT ;  /* 0x0000000c9b0d7209 */ /* 0x000fe40007810000 */
[C---:B------:R-:W-:Y:S01]  /*f9b0*/  FSETP.NEU.FTZ.AND P5, PT, R7.reuse, -INF , PT ;  /* 0xff8000000700780b */ /* 0x040fe20003fbd000 */
[----:B------:R-:W-:Y:S01]  /*f9c0*/  FMUL.FTZ R201, R7, UR7 ;  /* 0x0000000707c97c20 */ /* 0x000fe20008410000 */
[----:B------:R-:W-:-:S03]  /*f9d0*/  FMNMX.FTZ R12, R158, R13, !PT ;  /* 0x0000000d9e0c7209 */ /* 0x000fc60007810000 */
[----:B------:R-:W-:Y:S01]  /*f9e0*/  UMOV UR10, UR6 ;  /* 0x00000006000a7c82 */ /* 0x000fe20008000000 */
[----:B------:R-:W-:Y:S01]  /*f9f0*/  R2UR UR6, R208 ;  /* 0x00000000d00672ca */ /* 0x000fe200000e0000 */
[----:B------:R-:W-:Y:S01]  /*fa00*/  VIADD R208, R205, 0x100 ;  /* 0x00000100cdd07836 */ /* 0x000fe20000000000 */
[----:B------:R-:W-:Y:S01]  /*fa10*/  FMNMX.FTZ R13, R159, R12, !PT ;  /* 0x0000000c9f0d7209 */ /* 0x000fe20007810000 */
[----:B------:R-:W-:Y:S01]  /*fa20*/  VIADD R205, R205, 0x180 ;  /* 0x00000180cdcd7836 */ /* 0x000fe20000000000 */
        /* <DEDUP_REMOVED lines=14> */
[----:B------:R1:W-:Y:S01]  /*fb10*/  MUFU.EX2 R12, R172 ;  /* 0x000000ac000c7308 */ /* 0x0003e20000000800 */
        /* <DEDUP_REMOVED lines=9> */
[--C-:B-1----:R-:W-:Y:S01]  /*fbb0*/  FFMA.FTZ R172, R157, UR7, -R201.reuse ;  /* 0x000000079dac7c23 */ /* 0x102fe200080108c9 */
[----:B------:R-:W-:Y:S01]  /*fbc0*/  ISETP.GT.AND P2, PT, R169, 0x39, P2 ;  /* 0x00000039a900780c */ /* 0x000fe20001744270 */
[--C-:B------:R-:W-:Y:S01]  /*fbd0*/  FFMA.FTZ R171, R161, UR7, -R201.reuse ;  /* 0x00000007a1ab7c23 */ /* 0x100fe200080108c9 */
[----:B------:R-:W-:Y:S01]  /*fbe0*/  FMNMX.FTZ R169, R197, R170, !PT ;  /* 0x000000aac5a97209 */ /* 0x000fe20007810000 */
[--C-:B------:R-:W-:Y:S01]  /*fbf0*/  FFMA.FTZ R170, R164, UR7, -R201.reuse ;  /* 0x00000007a4aa7c23 */ /* 0x100fe200080108c9 */
[----:B------:R-:W-:Y:S01]  /*fc00*/  ISETP.LT.OR P4, PT, R168, 0x39, P4 ;  /* 0x00000039a800780c */ /* 0x000fe20002781670 */
[----:B------:R-:W-:Y:S01]  /*fc10*/  MUFU.EX2 R13, R13 ;  /* 0x0000000d000d7308 */ /* 0x000fe20000000800 */
[----:B------:R-:W-:Y:S01]  /*fc20*/  FSEL R200, R179, -INF , !P3 ;  /* 0xff800000b3c87808 */ /* 0x000fe20005800000 */
[----:B------:R-:W-:Y:S01]  /*fc30*/  FFMA.FTZ R179, R8, UR7, -R201 ;  /* 0x0000000708b37c23 */ /* 0x000fe200080108c9 */
[----:B------:R-:W-:-:S02]  /*fc40*/  FMNMX.FTZ R169, R196, R169, !PT ;  /* 0x000000a9c4a97209 */ /* 0x000fc40007810000 */
[----:B------:R-:W-:Y:S02]  /*fc50*/  ISETP.LT.OR P2, PT, R168, 0x3a, P2 ;  /* 0x0000003aa800780c */ /* 0x000fe40001741670 */
[----:B------:R-:W-:Y:S01]  /*fc60*/  FSEL R182, R182, -INF , !P4 ;  /* 0xff800000b6b67808 */ /* 0x000fe20006000000 */
[----:B------:R-:W-:Y:S01]  /*fc70*/  MUFU.EX2 R20, R20 ;  /* 0x0000001400147308 */ /* 0x000fe20000000800 */
[----:B------:R-:W-:Y:S02]  /*fc80*/  FMNMX.FTZ R157, R200, R169, !PT ;  /* 0x000000a9c89d7209 */ /* 0x000fe40007810000 */
[----:B------:R-:W-:Y:S02]  /*fc90*/  FSEL R183, R183, -INF , !P2 ;  /* 0xff800000b7b77808 */ /* 0x000fe40005000000 */
[----:B------:R-:W-:-:S03]  /*fca0*/  FMNMX.FTZ R168, R182, R157, !PT ;  /* 0x0000009db6a87209 */ /* 0x000fc60007810000 */
[----:B------:R1:W-:Y:S01]  /*fcb0*/  MUFU.EX2 R169, R172 ;  /* 0x000000ac00a97308 */ /* 0x0003e20000000800 */
[----:B------:R-:W-:-:S05]  /*fcc0*/  FMNMX.FTZ R157, R183, R168, !PT ;  /* 0x000000a8b79d7209 */ /* 0x000fca0007810000 */
[----:B------:R-:W2:Y:S02]  /*fcd0*/  SHFL.BFLY PT, R160, R157, 0x2, 0x1f ;  /* 0x0c401f009da07f89 */ /* 0x000ea400000e0000 */
[----:B------:R-:W-:Y:S01]  /*fce0*/  MUFU.EX2 R168, R175 ;  /* 0x000000af00a87308 */ /* 0x000fe20000000800 */
[--C-:B-1----:R-:W-:Y:S01]  /*fcf0*/  FFMA.FTZ R172, R156, UR7, -R201.reuse ;  /* 0x000000079cac7c23 */ /* 0x102fe200080108c9 */
[----:B------:R-:W-:-:S06]  /*fd00*/  FFMA.FTZ R156, R153, UR7, -R201 ;  /* 0x00000007999c7c23 */ /* 0x000fcc00080108c9 */
[----:B------:R-:W-:Y:S08]  /*fd10*/  MUFU.EX2 R171, R171 ;  /* 0x000000ab00ab7308 */ /* 0x000ff00000000800 */
[----:B------:R-:W-:Y:S01]  /*fd20*/  MUFU.EX2 R170, R170 ;  /* 0x000000aa00aa7308 */ /* 0x000fe20000000800 */
[----:B--2---:R-:W-:Y:S02]  /*fd30*/  FMNMX.FTZ R160, R157, R160, !PT ;  /* 0x000000a09da07209 */ /* 0x004fe40007810000 */
[----:B------:R-:W-:-:S05]  /*fd40*/  FSEL R157, R7, RZ, P5 ;  /* 0x000000ff079d7208 */ /* 0x000fca0002800000 */
[----:B------:R-:W-:Y:S01]  /*fd50*/  MUFU.EX2 R173, R173 ;  /* 0x000000ad00ad7308 */ /* 0x000fe20000000800 */
[----:B------:R-:W1:Y:S01]  /*fd60*/  SHFL.BFLY PT, R153, R160, 0x1, 0x1f ;  /* 0x0c201f00a0997f89 */ /* 0x000e6200000e0000 */
[----:B------:R-:W-:-:S04]  /*fd70*/  FADD.FTZ R157, -R157, R14 ;  /* 0x0000000e9d9d7221 */ /* 0x000fc80000010100 */
[----:B------:R-:W-:Y:S02]  /*fd80*/  FMUL.FTZ R157, R157, UR7 ;  /* 0x000000079d9d7c20 */ /* 0x000fe40008410000 */
[----:B------:R-:W-:Y:S08]  /*fd90*/  MUFU.EX2 R172, R172 ;  /* 0x000000ac00ac7308 */ /* 0x000ff00000000800 */
[----:B------:R-:W2:Y:S08]  /*fda0*/  MUFU.EX2 R201, R157 ;  /* 0x0000009d00c97308 */ /* 0x000eb00000000800 */
[----:B------:R3:W-:Y:S01]  /*fdb0*/  MUFU.EX2 R175, R156 ;  /* 0x0000009c00af7308 */ /* 0x0007e20000000800 */
[----:B-1----:R-:W-:Y:S01]  /*fdc0*/  FMNMX.FTZ R8, R160, R153, !PT ;  /* 0x00000099a0087209 */ /* 0x002fe20007810000 */
[----:B------:R-:W-:-:S03]  /*fdd0*/  IMAD.MOV R153, RZ, RZ, -R23 ;  /* 0x000000ffff997224 */ /* 0x000fc600078e0a17 */
[C---:B------:R-:W-:Y:S01]  /*fde0*/  FSETP.NEU.FTZ.AND P2, PT, R8.reuse, -INF , PT ;  /* 0xff8000000800780b */ /* 0x040fe20003f5d000 */
[C---:B------:R-:W-:Y:S02]  /*fdf0*/  FMUL.FTZ R161, R8.reuse, UR7 ;  /* 0x0000000708a17c20 */ /* 0x040fe40008410000 */
[----:B------:R-:W-:Y:S01]  /*fe00*/  MUFU.EX2 R178, R178 ;  /* 0x000000b200b27308 */ /* 0x000fe20000000800 */
[----:B------:R-:W-:Y:S01]  /*fe10*/  FSEL R152, R8, RZ, P2 ;  /* 0x000000ff08987208 */ /* 0x000fe20001000000 */
[-C--:B--2---:R-:W-:Y:S01]  /*fe20*/  FMUL.FTZ R24, R24, R201.reuse ;  /* 0x000000c918187220 */ /* 0x084fe20000410000 */
[----:B------:R-:W-:Y:S01]  /*fe30*/  FSEL R161, R161, RZ, P2 ;  /* 0x000000ffa1a17208 */ /* 0x000fe20001000000 */
[----:B------:R-:W-:Y:S01]  /*fe40*/  FMUL.FTZ R25, R25, R201 ;  /* 0x000000c919197220 */ /* 0x000fe20000410000 */
[----:B------:R-:W-:Y:S01]  /*fe50*/  ISETP.NE.AND P2, PT, R18, R153, PT ;  /* 0x000000991200720c */ /* 0x000fe20003f45270 */
[----:B------:R-:W-:Y:S01]  /*fe60*/  FADD.FTZ R152, -R152, R15 ;  /* 0x0000000f98987221 */ /* 0x000fe20000010100 */
[----:B---3--:R-:W-:Y:S01]  /*fe70*/  F2FP.BF16.F32.PACK_AB R156, R171, R168 ;  /* 0x000000a8ab9c723e */ /* 0x008fe200000010ff */
[--C-:B------:R-:W-:Y:S01]  /*fe80*/  FFMA.FTZ R159, R159, UR7, -R161.reuse ;  /* 0x000000079f9f7c23 */ /* 0x100fe200080108a1 */
[--C-:B------:R-:W-:Y:S01]  /*fe90*/  FFMA.FTZ R203, R154, UR7, -R161.reuse ;  /* 0x000000079acb7c23 */ /* 0x100fe200080108a1 */
[----:B------:R-:W-:Y:S01]  /*fea0*/  FMUL.FTZ R152, R152, UR7 ;  /* 0x0000000798987c20 */ /* 0x000fe20008410000 */
[--C-:B------:R-:W-:Y:S01]  /*feb0*/  FFMA.FTZ R14, R155, UR7, -R161.reuse ;  /* 0x000000079b0e7c23 */ /* 0x100fe200080108a1 */
[--C-:B------:R-:W-:Y:S01]  /*fec0*/  FFMA.FTZ R202, R158, UR7, -R161.reuse ;  /* 0x000000079eca7c23 */ /* 0x100fe200080108a1 */
[--C-:B------:R-:W-:Y:S01]  /*fed0*/  FFMA.FTZ R206, R167, UR7, -R161.reuse ;  /* 0x00000007a7ce7c23 */ /* 0x100fe200080108a1 */
[----:B------:R1:W2:Y:S01]  /*fee0*/  MUFU.EX2 R204, R152 ;  /* 0x0000009800cc7308 */ /* 0x0002a20000000800 */
[--C-:B------:R-:W-:Y:S01]  /*fef0*/  FFMA.FTZ R207, R198, UR7, -R161.reuse ;  /* 0x00000007c6cf7c23 */ /* 0x100fe200080108a1 */
[--C-:B------:R-:W-:Y:S01]  /*ff00*/  FFMA.FTZ R162, R162, UR7, -R161.reuse ;  /* 0x00000007a2a27c23 */ /* 0x100fe200080108a1 */
[----:B------:R-:W-:Y:S01]  /*ff10*/  FFMA.FTZ R163, R163, UR7, -R161 ;  /* 0x00000007a3a37c23 */ /* 0x000fe200080108a1 */
[----:B------:R-:W-:-:S02]  /*ff20*/  @!P2 IMAD R21, R21, 0x40, R22 ;  /* 0x000000401515a824 */ /* 0x000fc400078e0216 */
[--C-:B------:R-:W-:Y:S01]  /*ff30*/  FFMA.FTZ R155, R166, UR7, -R161.reuse ;  /* 0x00000007a69b7c23 */ /* 0x100fe200080108a1 */
[--C-:B------:R-:W-:Y:S01]  /*ff40*/  FFMA.FTZ R199, R199, UR7, -R161.reuse ;  /* 0x00000007c7c77c23 */ /* 0x100fe200080108a1 */
[--C-:B------:R-:W-:Y:S01]  /*ff50*/  FFMA.FTZ R197, R197, UR7, -R161.reuse ;  /* 0x00000007c5c57c23 */ /* 0x100fe200080108a1 */
[----:B------:R3:W-:Y:S01]  /*ff60*/  MUFU.EX2 R15, R159 ;  /* 0x0000009f000f7308 */ /* 0x0007e20000000800 */
[----:B------:R-:W-:Y:S01]  /*ff70*/  @!P2 LEA R153, R21, UR36, 0x2 ;  /* 0x000000241599ac11 */ /* 0x000fe2000f8e10ff */
[--C-:B------:R-:W-:Y:S01]  /*ff80*/  FFMA.FTZ R196, R196, UR7, -R161.reuse ;  /* 0x00000007c4c47c23 */ /* 0x100fe200080108a1 */
[--C-:B------:R-:W-:Y:S01]  /*ff90*/  FFMA.FTZ R198, R182, UR7, -R161.reuse ;  /* 0x00000007b6c67c23 */ /* 0x100fe200080108a1 */
[--C-:B------:R-:W-:Y:S01]  /*ffa0*/  FFMA.FTZ R157, R174, UR7, -R161.reuse ;  /* 0x00000007ae9d7c23 */ /* 0x100fe200080108a1 */
[----:B-1----:R-:W-:Y:S01]  /*ffb0*/  F2FP.BF16.F32.PACK_AB R152, R13, R12 ;  /* 0x0000000c0d98723e */ /* 0x002fe200000010ff */
[----:B------:R-:W-:Y:S01]  /*ffc0*/  @!P2 STS [R153+0x38400], R201 ;  /* 0x038400c99900a388 */ /* 0x000fe20000000800 */
[----:B------:R-:W-:Y:S01]  /*ffd0*/  F2FP.BF16.F32.PACK_AB R154, R169, R20 ;  /* 0x00000014a99a723e */ /* 0x000fe200000010ff */
[----:B------:R-:W-:Y:S01]  /*ffe0*/  MUFU.EX2 R203, R203 ;  /* 0x000000cb00cb7308 */ /* 0x000fe20000000800 */
[--C-:B---3--:R-:W-:Y:S01]  /*fff0*/  FFMA.FTZ R159, R200, UR7, -R161.reuse ;  /* 0x00000007c89f7c23 */ /* 0x108fe200080108a1 */
[----:B--2---:R1:W-:Y:S01]  /*10000*/  @!P2 STS [R153+0x38420], R204 ;  /* 0x038420cc9900a388 */ /* 0x0043e20000000800 */
[----:B------:R-:W-:Y:S01]  /*10010*/  FFMA.FTZ R161, R183, UR7, -R161 ;  /* 0x00000007b7a17c23 */ /* 0x000fe200080108a1 */
[----:B------:R-:W-:Y:S01]  /*10020*/  F2FP.BF16.F32.PACK_AB R158, R173, R170 ;  /* 0x000000aaad9e723e */ /* 0x000fe200000010ff */
[-C--:B------:R-:W-:Y:S01]  /*10030*/  FMUL.FTZ R28, R28, R201.reuse ;  /* 0x000000c91c1c7220 */ /* 0x080fe20000410000 */
[----:B------:R-:W-:Y:S01]  /*10040*/  F2FP.BF16.F32.PACK_AB R160, R175, R172 ;  /* 0x000000acafa0723e */ /* 0x000fe200000010ff */
        /* <DEDUP_REMOVED lines=43> */
[----:B------:R-:W-:Y:S01]  /*10300*/  BAR.SYNC.DEFER_BLOCKING 0xf, 0x100 ;  /* 0x03c4000000007b1d */ /* 0x000fe20000010000 */
        /* <DEDUP_REMOVED lines=29> */
[----:B------:R1:W-:Y:S01]  /*104e0*/  MUFU.EX2 R183, R157 ;  /* 0x0000009d00b77308 */ /* 0x0003e20000000800 */
[----:B------:R-:W-:Y:S01]  /*104f0*/  FMUL.FTZ R149, R149, R201 ;  /* 0x000000c995957220 */ /* 0x000fe20000410000 */
        /* <DEDUP_REMOVED lines=54> */
[----:B------:R1:W3:Y:S01]  /*10860*/  MUFU.EX2 R197, R159 ;  /* 0x0000009f00c57308 */ /* 0x0002e20000000800 */
        /* <DEDUP_REMOVED lines=14> */
[----:B------:R-:W-:Y:S01]  /*10950*/  FMUL.FTZ R138, R138, R204 ;  /* 0x000000cc8a8a7220 */ /* 0x000fe20000410000 */
[----:B------:R1:W2:Y:S01]  /*10960*/  MUFU.EX2 R199, R161 ;  /* 0x000000a100c77308 */ /* 0x0002a20000000800 */
[----:B---3--:R-:W-:Y:S01]  /*10970*/  F2FP.BF16.F32.PACK_AB R165, R197, R196 ;  /* 0x000000c4c5a5723e */ /* 0x008fe200000010ff */
[-C--:B------:R-:W-:Y:S01]  /*10980*/  FMUL.FTZ R139, R139, R204.reuse ;  /* 0x000000cc8b8b7220 */ /* 0x080fe20000410000 */
[-C--:B------:R-:W-:Y:S01]  /*10990*/  FMUL.FTZ R142, R142, R204.reuse ;  /* 0x000000cc8e8e7220 */ /* 0x080fe20000410000 */
[-C--:B------:R-:W-:Y:S01]  /*109a0*/  FMUL.FTZ R143, R143, R204.reuse ;  /* 0x000000cc8f8f7220 */ /* 0x080fe20000410000 */
[-C--:B------:R-:W-:Y:S01]  /*109b0*/  FMUL.FTZ R146, R146, R204.reuse ;  /* 0x000000cc92927220 */ /* 0x080fe20000410000 */
[-C--:B------:R-:W-:Y:S01]  /*109c0*/  FMUL.FTZ R147, R147, R204.reuse ;  /* 0x000000cc93937220 */ /* 0x080fe20000410000 */
[-C--:B------:R-:W-:Y:S01]  /*109d0*/  FMUL.FTZ R150, R150, R204.reuse ;  /* 0x000000cc96967220 */ /* 0x080fe20000410000 */
[----:B------:R-:W-:Y:S01]  /*109e0*/  FMUL.FTZ R151, R151, R204 ;  /* 0x000000cc97977220 */ /* 0x000fe20000410000 */
[----:B-1----:R-:W-:Y:S01]  /*109f0*/  F2FP.BF16.F32.PACK_AB R161, R200, R207 ;  /* 0x000000cfc8a1723e */ /* 0x002fe200000010ff */
[----:B------:R1:W-:Y:S01]  /*10a00*/  STSM.16.M88.4 [R184+0x36400], R152 ;  /* 0x03640098b8007844 */ /* 0x0003e20000000200 */
[----:B------:R-:W-:Y:S01]  /*10a10*/  FFMA.FTZ R12, R201, R5, R12 ;  /* 0x00000005c90c7223 */ /* 0x000fe2000001000c */
[----:B------:R-:W-:Y:S01]  /*10a20*/  FFMA.FTZ R203, R204, R6, R203 ;  /* 0x00000006cccb7223 */ /* 0x000fe200000100cb */
[----:B------:R-:W-:Y:S01]  /*10a30*/  ISETP.GT.AND P2, PT, R9, UR37, PT ;  /* 0x0000002509007c0c */ /* 0x000fe2000bf44270 */
[----:B------:R1:W-:Y:S01]  /*10a40*/  STSM.16.M88.4 [R185], R156 ;  /* 0x0000009cb9007844 */ /* 0x0003e20000000200 */
[----:B------:R-:W-:Y:S01]  /*10a50*/  FADD.FTZ R13, R13, R12 ;  /* 0x0000000c0d0d7221 */ /* 0x000fe20000010000 */
[----:B------:R-:W-:Y:S01]  /*10a60*/  FADD.FTZ R203, R14, R203 ;  /* 0x000000cb0ecb7221 */ /* 0x000fe20000010000 */
[----:B--2---:R-:W-:Y:S01]  /*10a70*/  F2FP.BF16.F32.PACK_AB R167, R199, R198 ;  /* 0x000000c6c7a7723e */ /* 0x004fe200000010ff */
[----:B------:R1:W-:Y:S01]  /*10a80*/  STSM.16.M88.4 [R187], R160 ;  /* 0x000000a0bb007844 */ /* 0x0003e20000000200 */
[----:B------:R-:W-:Y:S01]  /*10a90*/  FADD.FTZ R20, R20, R13 ;  /* 0x0000000d14147221 */ /* 0x000fe20000010000 */
[----:B------:R-:W-:Y:S01]  /*10aa0*/  FADD.FTZ R202, R202, R203 ;  /* 0x000000cbcaca7221 */ /* 0x000fe20000010000 */
[----:B------:R-:W-:Y:S01]  /*10ab0*/  IMAD.MOV.U32 R14, RZ, RZ, R7 ;  /* 0x000000ffff0e7224 */ /* 0x000fe200078e0007 */
[----:B------:R1:W-:Y:S01]  /*10ac0*/  STSM.16.M88.4 [R186], R164 ;  /* 0x000000a4ba007844 */ /* 0x0003e20000000200 */
[----:B------:R-:W-:Y:S01]  /*10ad0*/  WARPGROUP.ARRIVE ;  /* 0x00000000000079c5 */ /* 0x000fe20000000000 */
[----:B------:R-:W-:Y:S01]  /*10ae0*/  FADD.FTZ R169, R169, R20 ;  /* 0x00000014a9a97221 */ /* 0x000fe20000010000 */
[----:B------:R-:W-:Y:S01]  /*10af0*/  FADD.FTZ R202, R15, R202 ;  /* 0x000000ca0fca7221 */ /* 0x000fe20000010000 */
[----:B------:R-:W-:-:S02]  /*10b00*/  IMAD.MOV.U32 R15, RZ, RZ, R8 ;  /* 0x000000ffff0f7224 */ /* 0x000fc400078e0008 */
[----:B------:R-:W-:Y:S01]  /*10b10*/  FADD.FTZ R168, R168, R169 ;  /* 0x000000a9a8a87221 */ /* 0x000fe20000010000 */
[----:B------:R-:W-:Y:S01]  /*10b20*/  HGMMA.64x256x16.F32.BF16 R24, R152, gdesc[UR8].tnspB, R24, gsb0 ;  /* 0x43e0000898187df0 */ /* 0x000fe20008001818 */
[----:B------:R-:W-:Y:S01]  /*10b30*/  UMOV UR10, UR6 ;  /* 0x00000006000a7c82 */ /* 0x000fe20008000000 */
[----:B------:R-:W-:Y:S01]  /*10b40*/  UMOV UR11, 0x40000040 ;  /* 0x40000040000b7882 */ /* 0x000fe20000000000 */
[----:B------:R-:W-:Y:S01]  /*10b50*/  R2UR UR6, R208 ;  /* 0x00000000d00672ca */ /* 0x000fe200000e0000 */
[----:B------:R-:W-:Y:S01]  /*10b60*/  FADD.FTZ R21, R21, R202 ;  /* 0x000000ca15157221 */ /* 0x000fe20000010000 */
[----:B------:R-:W-:-:S03]  /*10b70*/  FADD.FTZ R171, R171, R168 ;  /* 0x000000a8abab7221 */ /* 0x000fc60000010000 */
[----:B------:R-:W-:Y:S01]  /*10b80*/  FADD.FTZ R174, R174, R21 ;  /* 0x00000015aeae7221 */ /* 0x000fe20000010000 */
[----:B------:R-:W-:Y:S01]  /*10b90*/  FADD.FTZ R170, R170, R171 ;  /* 0x000000abaaaa7221 */ /* 0x000fe20000010000 */
[----:B------:R-:W-:Y:S02]  /*10ba0*/  IMAD.MOV.U32 R21, RZ, RZ, R16 ;  /* 0x000000ffff157224 */ /* 0x000fe400078e0010 */
[----:B------:R-:W-:Y:S01]  /*10bb0*/  FADD.FTZ R209, R209, R174 ;  /* 0x000000aed1d17221 */ /* 0x000fe20000010000 */
[----:B------:R-:W-:-:S03]  /*10bc0*/  FADD.FTZ R173, R173, R170 ;  /* 0x000000aaadad7221 */ /* 0x000fc60000010000 */
        /* <DEDUP_REMOVED lines=17> */
[----:B------:R-:W-:Y:S02]  /*10ce0*/  WARPGROUP.DEPBAR.LE gsb0, 0x0 ;  /* 0x00008000000079c5 */ /* 0x000fe40000010000 */
        /* <DEDUP_REMOVED lines=25> */
[----:B--2---:R-:W-:-:S04]  /*10e80*/  VIADD R11, R9, 0xffffffff ;  /* 0xffffffff090b7836 */ /* 0x004fc80000000000 */
[----:B------:R-:W-:Y:S01]  /*10e90*/  IMAD.MOV.U32 R9, RZ, RZ, R11 ;  /* 0x000000ffff097224 */ /* 0x000fe200078e000b */
[----:B-1----:R-:W-:Y:S06]  /*10ea0*/  @P2 BRA `(.L_x_1568) ;  /* 0xffffffc8002c2947 */ /* 0x002fec000383ffff */
.L_x_1551:
[----:B------:R-:W1:Y:S01]  /*10eb0*/  SHFL.BFLY PT, R0, R5, 0x2, 0x1f ;  /* 0x0c401f0005007f89 */ /* 0x000e6200000e0000 */
[----:B------:R-:W-:Y:S01]  /*10ec0*/  VIADD R2, R16, 0x1 ;  /* 0x0000000110027836 */ /* 0x000fe20000000000 */
[----:B------:R-:W-:Y:S01]  /*10ed0*/  UIADD3 UR46, UR46, 0x1, URZ ;  /* 0x000000012e2e7890 */ /* 0x000fe2000fffe03f */
[----:B------:R-:W-:Y:S01]  /*10ee0*/  IMAD.U32 R12, RZ, RZ, UR7 ;  /* 0x00000007ff0c7e24 */ /* 0x000fe2000f8e00ff */
[----:B------:R-:W2:Y:S01]  /*10ef0*/  SHFL.BFLY PT, R9, R6, 0x2, 0x1f ;  /* 0x0c401f0006097f89 */ /* 0x000ea200000e0000 */
[----:B------:R-:W-:Y:S01]  /*10f00*/  IMAD.MOV.U32 R19, RZ, RZ, -0x800000 ;  /* 0xff800000ff137424 */ /* 0x000fe200078e00ff */
[----:B------:R-:W-:Y:S08]  /*10f10*/  BAR.ARV 0x8, 0xa0 ;  /* 0x0202800000007b1d */ /* 0x000ff00000002000 */
[----:B------:R-:W-:Y:S01]  /*10f20*/  BAR.SYNC.DEFER_BLOCKING 0xf, 0x100 ;  /* 0x03c4000000007b1d */ /* 0x000fe20000010000 */
[----:B------:R-:W-:Y:S01]  /*10f30*/  ISETP.NE.AND P1, PT, R2, 0x2, PT ;  /* 0x000000020200780c */ /* 0x000fe20003f25270 */
[----:B-1----:R-:W-:Y:S01]  /*10f40*/  FADD.FTZ R0, R0, R5 ;  /* 0x0000000500007221 */ /* 0x002fe20000010000 */
[----:B--2---:R-:W-:-:S04]  /*10f50*/  FADD.FTZ R9, R9, R6 ;  /* 0x0000000609097221 */ /* 0x004fc80000010000 */
[----:B------:R-:W1:Y:S01]  /*10f60*/  SHFL.BFLY PT, R3, R0, 0x1, 0x1f ;  /* 0x0c201f0000037f89 */ /* 0x000e6200000e0000 */
[----:B------:R-:W-:-:S03]  /*10f70*/  IMAD.U32 R6, RZ, RZ, UR7 ;  /* 0x00000007ff067e24 */ /* 0x000fc6000f8e00ff */
[----:B------:R-:W2:Y:S01]  /*10f80*/  SHFL.BFLY PT, R4, R9, 0x1, 0x1f ;  /* 0x0c201f0009047f89 */ /* 0x000ea200000e0000 */
[----:B-1----:R-:W-:Y:S01]  /*10f90*/  FADD.FTZ R11, R0, R3 ;  /* 0x00000003000b7221 */ /* 0x002fe20000010000 */
[----:B------:R-:W-:Y:S01]  /*10fa0*/  IMAD.MOV R3, RZ, RZ, -R23 ;  /* 0x000000ffff037224 */ /* 0x000fe200078e0a17 */
[----:B------:R-:W-:Y:S01]  /*10fb0*/  SEL R0, RZ, 0x1, P1 ;  /* 0x00000001ff007807 */ /* 0x000fe20000800000 */
[----:B--2---:R-:W-:Y:S02]  /*10fc0*/  FADD.FTZ R10, R9, R4 ;  /* 0x00000004090a7221 */ /* 0x004fe40000010000 */
[----:B------:R-:W-:Y:S02]  /*10fd0*/  FSETP.NE.FTZ.AND P2, PT, R11, RZ, PT ;  /* 0x000000ff0b00720b */ /* 0x000fe40003f55000 */
[----:B------:R-:W-:Y:S01]  /*10fe0*/  ISETP.NE.AND P0, PT, R18, R3, PT ;  /* 0x000000031200720c */ /* 0x000fe20003f05270 */
[----:B------:R-:W-:Y:S01]  /*10ff0*/  IMAD.MOV.U32 R3, RZ, RZ, RZ ;  /* 0x000000ffff037224 */ /* 0x000fe200078e00ff */
[----:B------:R-:W-:-:S02]  /*11000*/  FSETP.NE.FTZ.AND P3, PT, R10, RZ, PT ;  /* 0x000000ff0a00720b */ /* 0x000fc40003f75000 */
[----:B------:R-:W-:Y:S01]  /*11010*/  LOP3.LUT R17, R17, R0, RZ, 0x3c, !PT ;  /* 0x0000000011117212 */ /* 0x000fe200078e3cff */
[----:B------:R-:W-:-:S06]  /*11020*/  IMAD.MOV.U32 R0, RZ, RZ, RZ ;  /* 0x000000ffff007224 */ /* 0x000fcc00078e00ff */
[----:B------:R-:W1:Y:S01]  /*11030*/  @P2 MUFU.RCP R3, R11 ;  /* 0x0000000b00032308 */ /* 0x000e620000001000 */
[----:B------:R-:W-:Y:S01]  /*11040*/  @P2 FMUL.FTZ R6, R6, 0.69314718246459960938 ;  /* 0x3f31721806062820 */ /* 0x000fe20000410000 */
[----:B------:R-:W-:Y:S02]  /*11050*/  @!P0 IMAD R16, R16, 0x40, R22 ;  /* 0x0000004010108824 */ /* 0x000fe400078e0216 */
[----:B------:R-:W-:-:S03]  /*11060*/  @P3 FMUL.FTZ R12, R12, 0.69314718246459960938 ;  /* 0x3f3172180c0c3820 */ /* 0x000fc60000410000 */
[----:B------:R-:W-:Y:S01]  /*11070*/  @!P0 LEA R16, R16, UR36, 0x2 ;  /* 0x0000002410108c11 */ /* 0x000fe2000f8e10ff */
        /* <DEDUP_REMOVED lines=9> */
[----:B------:R-:W1:Y:S01]  /*11110*/  @P3 MUFU.LG2 R10, R10 ;  /* 0x0000000a000a3308 */ /* 0x000e620000000c00 */
        /* <DEDUP_REMOVED lines=59> */
[----:B---3--:R-:W-:Y:S01]  /*114d0*/  @P2 FMUL.FTZ R9, R9, 0.69314718246459960938 ;  /* 0x3f31721809092820 */ /* 0x008fe20000410000 */
[----:B-1----:R-:W-:Y:S01]  /*114e0*/  @P3 FMUL.FTZ R3, R10, 0.69314718246459960938 ;  /* 0x3f3172180a033820 */ /* 0x002fe20000410000 */
[----:B------:R-:W-:-:S02]  /*114f0*/  IMAD.MOV.U32 R32, RZ, RZ, -0x800000 ;  /* 0xff800000ff207424 */ /* 0x000fc400078e00ff */
        /* <DEDUP_REMOVED lines=67> */
[----:B--2---:R-:W-:Y:S01]  /*11930*/  SEL R16, R2, RZ, P1 ;  /* 0x000000ff02107207 */ /* 0x004fe20000800000 */
[----:B------:R-:W-:Y:S06]  /*11940*/  BAR.ARV 0xe, 0x100 ;  /* 0x0384000000007b1d */ /* 0x000fec0000002000 */
.L_x_1489:
        /* <DEDUP_REMOVED lines=26> */
[----:B------:R-:W-:Y:S01]  /*11af0*/  F2FP.BF16.F32.PACK_AB R57, R59, R58 ;  /* 0x0000003a3b39723e */ /* 0x000fe200000010ff */
[----:B------:R-:W-:Y:S01]  /*11b00*/  IMAD.U32 R7, RZ, RZ, UR7 ;  /* 0x00000007ff077e24 */ /* 0x000fe2000f8e00ff */
        /* <DEDUP_REMOVED lines=12> */
[----:B------:R-:W-:Y:S01]  /*11bd0*/  IADD3 R173, P3, R6, 0x40, RZ ;  /* 0x0000004006ad7810 */ /* 0x000fe20007f7e0ff */
[--C-:B------:R-:W-:Y:S01]  /*11be0*/  IMAD.X R11, RZ, RZ, R7.reuse, P4 ;  /* 0x000000ffff0b7224 */ /* 0x100fe200020e0607 */
[----:B------:R-:W-:Y:S02]  /*11bf0*/  LOP3.LUT R2, R0, R171, RZ, 0x3c, !PT ;  /* 0x000000ab00027212 */ /* 0x000fe400078e3cff */
[----:B------:R-:W-:Y:S02]  /*11c00*/  LOP3.LUT R0, R179, 0x380, RZ, 0xc0, !PT ;  /* 0x00000380b3007812 */ /* 0x000fe400078ec0ff */
[----:B------:R-:W-:Y:S02]  /*11c10*/  IADD3 R199, P4, R6, 0x4020, RZ ;  /* 0x0000402006c77810 */ /* 0x000fe40007f9e0ff */
[----:B------:R-:W-:Y:S02]  /*11c20*/  SHF.R.U64 R0, R0, 0x3, RZ ;  /* 0x0000000300007819 */ /* 0x000fe400000012ff */
[C---:B------:R-:W-:Y:S01]  /*11c30*/  LOP3.LUT R103, R6.reuse, 0x380, RZ, 0xc0, !PT ;  /* 0x0000038006677812 */ /* 0x040fe200078ec0ff */
[----:B------:R-:W-:Y:S01]  /*11c40*/  IMAD.X R91, RZ, RZ, R7, P4 ;  /* 0x000000ffff5b7224 */ /* 0x000fe200020e0607 */
[----:B------:R-:W-:-:S02]  /*11c50*/  IADD3 R183, P2, R6, 0x2060, RZ ;  /* 0x0000206006b77810 */ /* 0x000fc40007f5e0ff */
[----:B------:R-:W-:Y:S02]  /*11c60*/  IADD3.X R9, RZ, R7, RZ, P3, !PT ;  /* 0x00000007ff097210 */ /* 0x000fe40001ffe4ff */
[C---:B------:R-:W-:Y:S01]  /*11c70*/  IADD3 R177, P5, R6.reuse, 0x2000, RZ ;  /* 0x0000200006b17810 */ /* 0x040fe20007fbe0ff */
[--C-:B------:R-:W-:Y:S01]  /*11c80*/  IMAD.X R25, RZ, RZ, R7.reuse, P2 ;  /* 0x000000ffff197224 */ /* 0x100fe200010e0607 */
[C---:B------:R-:W-:Y:S02]  /*11c90*/  IADD3 R181, P1, R6.reuse, 0x2040, RZ ;  /* 0x0000204006b57810 */ /* 0x040fe40007f3e0ff */
[----:B------:R-:W-:Y:S01]  /*11ca0*/  IADD3 R197, P3, R6, 0x4000, RZ ;  /* 0x0000400006c57810 */ /* 0x000fe20007f7e0ff */
[--C-:B------:R-:W-:Y:S01]  /*11cb0*/  IMAD.X R13, RZ, RZ, R7.reuse, P5 ;  /* 0x000000ffff0d7224 */ /* 0x100fe200028e0607 */
[----:B------:R-:W-:Y:S01]  /*11cc0*/  LOP3.LUT R14, R0, R179, RZ, 0x3c, !PT ;  /* 0x000000b3000e7212 */ /* 0x000fe200078e3cff */
[--C-:B------:R-:W-:Y:S01]  /*11cd0*/  IMAD.X R21, RZ, RZ, R7.reuse, P1 ;  /* 0x000000ffff157224 */ /* 0x100fe200008e0607 */
[----:B------:R-:W-:Y:S01]  /*11ce0*/  LOP3.LUT R0, R199, 0x380, RZ, 0xc0, !PT ;  /* 0x00000380c7007812 */ /* 0x000fe200078ec0ff */
[----:B------:R-:W-:Y:S01]  /*11cf0*/  IMAD.X R29, RZ, RZ, R7, P3 ;  /* 0x000000ffff1d7224 */ /* 0x000fe200018e0607 */
[----:B------:R-:W-:-:S02]  /*11d00*/  SHF.R.U64 R103, R103, 0x3, RZ ;  /* 0x0000000367677819 */ /* 0x000fc400000012ff */
[C---:B------:R-:W-:Y:S02]  /*11d10*/  IADD3 R106, P2, R6.reuse, 0x6020, RZ ;  /* 0x00006020066a7810 */ /* 0x040fe40007f5e0ff */
[C---:B------:R-:W-:Y:S02]  /*11d20*/  IADD3 R201, P5, R6.reuse, 0x4040, RZ ;  /* 0x0000404006c97810 */ /* 0x040fe40007fbe0ff */
[C---:B------:R-:W-:Y:S01]  /*11d30*/  IADD3 R203, P6, R6.reuse, 0x4060, RZ ;  /* 0x0000406006cb7810 */ /* 0x040fe20007fde0ff */
[--C-:B------:R-:W-:Y:S01]  /*11d40*/  IMAD.X R107, RZ, RZ, R7.reuse, P2 ;  /* 0x000000ffff6b7224 */ /* 0x100fe200010e0607 */
[C---:B------:R-:W-:Y:S01]  /*11d50*/  IADD3 R205, P1, R6.reuse, 0x6000, RZ ;  /* 0x0000600006cd7810 */ /* 0x040fe20007f3e0ff */
[--C-:B------:R-:W-:Y:S01]  /*11d60*/  IMAD.X R95, RZ, RZ, R7.reuse, P5 ;  /* 0x000000ffff5f7224 */ /* 0x100fe200028e0607 */
[C---:B------:R-:W-:Y:S01]  /*11d70*/  IADD3 R207, P3, R6.reuse, 0x6040, RZ ;  /* 0x0000604006cf7810 */ /* 0x040fe20007f7e0ff */
[----:B------:R-:W-:Y:S01]  /*11d80*/  IMAD.X R99, RZ, RZ, R7, P6 ;  /* 0x000000ffff637224 */ /* 0x000fe200030e0607 */
[----:B------:R-:W-:-:S02]  /*11d90*/  IADD3 R209, P4, R6, 0x6060, RZ ;  /* 0x0000606006d17810 */ /* 0x000fc40007f9e0ff */
[----:B------:R-:W-:Y:S01]  /*11da0*/  SHF.R.U64 R0, R0, 0x3, RZ ;  /* 0x0000000300007819 */ /* 0x000fe200000012ff */
[--C-:B------:R-:W-:Y:S01]  /*11db0*/  IMAD.X R111, RZ, RZ, R7.reuse, P3 ;  /* 0x000000ffff6f7224 */ /* 0x100fe200018e0607 */
[----:B------:R-:W-:Y:S01]  /*11dc0*/  LOP3.LUT R6, R103, R6, RZ, 0x3c, !PT ;  /* 0x0000000667067212 */ /* 0x000fe200078e3cff */
[--C-:B------:R-:W-:Y:S01]  /*11dd0*/  IMAD.X R103, RZ, RZ, R7.reuse, P1 ;  /* 0x000000ffff677224 */ /* 0x100fe200008e0607 */
[----:B------:R-:W-:Y:S01]  /*11de0*/  LOP3.LUT R8, R173, 0x380, RZ, 0xc0, !PT ;  /* 0x00000380ad087812 */ /* 0x000fe200078ec0ff */
[----:B------:R-:W-:Y:S01]  /*11df0*/  IMAD.X R115, RZ, RZ, R7, P4 ;  /* 0x000000ffff737224 */ /* 0x000fe200020e0607 */
[----:B------:R-:W-:Y:S02]  /*11e00*/  LOP3.LUT R10, R175, 0x380, RZ, 0xc0, !PT ;  /* 0x00000380af0a7812 */ /* 0x000fe400078ec0ff */
[----:B------:R-:W-:Y:S02]  /*11e10*/  LOP3.LUT R12, R177, 0x380, RZ, 0xc0, !PT ;  /* 0x00000380b10c7812 */ /* 0x000fe400078ec0ff */
[----:B------:R-:W-:-:S02]  /*11e20*/  LOP3.LUT R27, R106, 0x380, RZ, 0xc0, !PT ;  /* 0x000003806a1b7812 */ /* 0x000fc400078ec0ff */
[----:B------:R-:W-:Y:S02]  /*11e30*/  LOP3.LUT R90, R0, R199, RZ, 0x3c, !PT ;  /* 0x000000c7005a7212 */ /* 0x000fe400078e3cff */
[----:B------:R-:W-:Y:S02]  /*11e40*/  SHF.R.U64 R8, R8, 0x3, RZ ;  /* 0x0000000308087819 */ /* 0x000fe400000012ff */
[----:B------:R-:W-:Y:S02]  /*11e50*/  LOP3.LUT R20, R181, 0x380, RZ, 0xc0, !PT ;  /* 0x00000380b5147812 */ /* 0x000fe400078ec0ff */
[----:B------:R-:W-:Y:S02]  /*11e60*/  MOV R0, R6 ;  /* 0x0000000600007202 */ /* 0x000fe40000000f00 */
[----:B------:R-:W-:Y:S02]  /*11e70*/  SHF.R.U64 R10, R10, 0x3, RZ ;  /* 0x000000030a0a7819 */ /* 0x000fe400000012ff */
[----:B------:R-:W-:-:S02]  /*11e80*/  LOP3.LUT R24, R183, 0x380, RZ, 0xc0, !PT ;  /* 0x00000380b7187812 */ /* 0x000fc400078ec0ff */
[----:B------:R-:W-:Y:S02]  /*11e90*/  F2FP.BF16.F32.PACK_AB R6, R157, R166 ;  /* 0x000000a69d06723e */ /* 0x000fe400000010ff */
[----:B------:R-:W-:Y:S02]  /*11ea0*/  F2FP.BF16.F32.PACK_AB R7, R31, R30 ;  /* 0x0000001e1f07723e */ /* 0x000fe400000010ff */
[----:B------:R-:W-:Y:S02]  /*11eb0*/  SHF.R.U64 R12, R12, 0x3, RZ ;  /* 0x000000030c0c7819 */ /* 0x000fe400000012ff */
[----:B------:R-:W-:Y:S01]  /*11ec0*/  LOP3.LUT R28, R197, 0x380, RZ, 0xc0, !PT ;  /* 0x00000380c51c7812 */ /* 0x000fe200078ec0ff */
[----:B------:R1:W-:Y:S01]  /*11ed0*/  STSM.16.M88.4 [R0], R4 ;  /* 0x0000000400007844 */ /* 0x0003e20000000200 */
[----:B------:R-:W-:Y:S02]  /*11ee0*/  LOP3.LUT R98, R203, 0x380, RZ, 0xc0, !PT ;  /* 0x00000380cb627812 */ /* 0x000fe400078ec0ff */
[----:B------:R-:W-:-:S02]  /*11ef0*/  SHF.R.U64 R27, R27, 0x3, RZ ;  /* 0x000000031b1b7819 */ /* 0x000fc400000012ff */
[----:B------:R-:W-:Y:S02]  /*11f00*/  LOP3.LUT R8, R8, R173, RZ, 0x3c, !PT ;  /* 0x000000ad08087212 */ /* 0x000fe400078e3cff */
[----:B------:R-:W-:Y:S02]  /*11f10*/  SHF.R.U64 R20, R20, 0x3, RZ ;  /* 0x0000000314147819 */ /* 0x000fe400000012ff */
[----:B------:R-:W-:Y:S02]  /*11f20*/  LOP3.LUT R94, R201, 0x380, RZ, 0xc0, !PT ;  /* 0x00000380c95e7812 */ /* 0x000fe400078ec0ff */
[----:B------:R-:W-:Y:S02]  /*11f30*/  LOP3.LUT R114, R209, 0x380, RZ, 0xc0, !PT ;  /* 0x00000380d1727812 */ /* 0x000fe400078ec0ff */
[----:B------:R-:W-:Y:S02]  /*11f40*/  LOP3.LUT R10, R10, R175, RZ, 0x3c, !PT ;  /* 0x000000af0a0a7212 */ /* 0x000fe400078e3cff */
[----:B------:R-:W-:-:S02]  /*11f50*/  SHF.R.U64 R24, R24, 0x3, RZ ;  /* 0x0000000318187819 */ /* 0x000fc400000012ff */
[----:B------:R-:W-:Y:S02]  /*11f60*/  LOP3.LUT R12, R12, R177, RZ, 0x3c, !PT ;  /* 0x000000b10c0c7212 */ /* 0x000fe400078e3cff */
[----:B------:R-:W-:Y:S02]  /*11f70*/  SHF.R.U64 R28, R28, 0x3, RZ ;  /* 0x000000031c1c7819 */ /* 0x000fe400000012ff */
[----:B------:R-:W-:Y:S02]  /*11f80*/  LOP3.LUT R102, R205, 0x380, RZ, 0xc0, !PT ;  /* 0x00000380cd667812 */ /* 0x000fe400078ec0ff */
[----:B------:R-:W-:Y:S02]  /*11f90*/  SHF.R.U64 R98, R98, 0x3, RZ ;  /* 0x0000000362627819 */ /* 0x000fe400000012ff */
[----:B------:R-:W-:Y:S02]  /*11fa0*/  LOP3.LUT R106, R27, R106, RZ, 0x3c, !PT ;  /* 0x0000006a1b6a7212 */ /* 0x000fe400078e3cff */
[----:B------:R-:W-:-:S02]  /*11fb0*/  MOV R27, R2 ;  /* 0x00000002001b7202 */ /* 0x000fc40000000f00 */
[----:B-1----:R-:W-:Y:S02]  /*11fc0*/  F2FP.BF16.F32.PACK_AB R4, R33, R159 ;  /* 0x0000009f2104723e */ /* 0x002fe400000010ff */
[----:B------:R-:W-:Y:S02]  /*11fd0*/  F2FP.BF16.F32.PACK_AB R5, R35, R34 ;  /* 0x000000222305723e */ /* 0x000fe400000010ff */
[----:B------:R-:W-:Y:S02]  /*11fe0*/  F2FP.BF16.F32.PACK_AB R6, R37, R36 ;  /* 0x000000242506723e */ /* 0x000fe400000010ff */
[----:B------:R-:W-:Y:S02]  /*11ff0*/  F2FP.BF16.F32.PACK_AB R7, R39, R38 ;  /* 0x000000262707723e */ /* 0x000fe400000010ff */
[----:B------:R-:W-:Y:S02]  /*12000*/  LOP3.LUT R20, R20, R181, RZ, 0x3c, !PT ;  /* 0x000000b514147212 */ /* 0x000fe400078e3cff */
[----:B------:R-:W-:Y:S01]  /*12010*/  SHF.R.U64 R94, R94, 0x3, RZ ;  /* 0x000000035e5e7819 */ /* 0x000fe200000012ff */
[----:B------:R1:W-:Y:S01]  /*12020*/  STSM.16.M88.4 [R27], R4 ;  /* 0x000000041b007844 */ /* 0x0003e20000000200 */
[----:B------:R-:W-:-:S02]  /*12030*/  LOP3.LUT R110, R207, 0x380, RZ, 0xc0, !PT ;  /* 0x00000380cf6e7812 */ /* 0x000fc400078ec0ff */
[----:B------:R-:W-:Y:S02]  /*12040*/  SHF.R.U64 R114, R114, 0x3, RZ ;  /* 0x0000000372727819 */ /* 0x000fe400000012ff */
[----:B------:R-:W-:Y:S02]  /*12050*/  MOV R8, R8 ;  /* 0x0000000800087202 */ /* 0x000fe40000000f00 */
[----:B------:R-:W-:Y:S02]  /*12060*/  LOP3.LUT R24, R24, R183, RZ, 0x3c, !PT ;  /* 0x000000b718187212 */ /* 0x000fe400078e3cff */
[----:B------:R-:W-:Y:S01]  /*12070*/  MOV R10, R10 ;  /* 0x0000000a000a7202 */ /* 0x000fe20000000f00 */
[----:B------:R1:W-:Y:S01]  /*12080*/  STSM.16.M88.4 [R8], R40 ;  /* 0x0000002808007844 */ /* 0x0003e20000000200 */
[----:B------:R-:W-:Y:S02]  /*12090*/  LOP3.LUT R28, R28, R197, RZ, 0x3c, !PT ;  /* 0x000000c51c1c7212 */ /* 0x000fe400078e3cff */
[----:B------:R-:W-:Y:S01]  /*120a0*/  SHF.R.U64 R102, R102, 0x3, RZ ;  /* 0x0000000366667819 */ /* 0x000fe200000012ff */
[----:B------:R1:W-:Y:S01]  /*120b0*/  STSM.16.M88.4 [R10], R48 ;  /* 0x000000300a007844 */ /* 0x0003e20000000200 */
[----:B------:R-:W-:-:S02]  /*120c0*/  LOP3.LUT R98, R98, R203, RZ, 0x3c, !PT ;  /* 0x000000cb62627212 */ /* 0x000fc400078e3cff */
[----:B------:R-:W-:Y:S02]  /*120d0*/  MOV R12, R12 ;  /* 0x0000000c000c7202 */ /* 0x000fe40000000f00 */
[----:B------:R-:W-:Y:S02]  /*120e0*/  F2FP.BF16.F32.PACK_AB R72, R73, R72 ;  /* 0x000000484948723e */ /* 0x000fe400000010ff */
[----:B------:R-:W-:Y:S01]  /*120f0*/  MOV R14, R14 ;  /* 0x0000000e000e7202 */ /* 0x000fe20000000f00 */
[----:B------:R1:W-:Y:S01]  /*12100*/  STSM.16.M88.4 [R12], R56 ;  /* 0x000000380c007844 */ /* 0x0003e20000000200 */
[----:B------:R-:W-:Y:S02]  /*12110*/  F2FP.BF16.F32.PACK_AB R66, R69, R68 ;  /* 0x000000444542723e */ /* 0x000fe400000010ff */
[----:B------:R-:W-:Y:S02]  /*12120*/  F2FP.BF16.F32.PACK_AB R67, R71, R70 ;  /* 0x000000464743723e */ /* 0x000fe400000010ff */
[----:B------:R-:W-:-:S02]  /*12130*/  F2FP.BF16.F32.PACK_AB R73, R75, R74 ;  /* 0x0000004a4b49723e */ /* 0x000fc400000010ff */
[----:B------:R-:W-:Y:S01]  /*12140*/  F2FP.BF16.F32.PACK_AB R80, R81, R80 ;  /* 0x000000505150723e */ /* 0x000fe200000010ff */
[----:B------:R1:W-:Y:S01]  /*12150*/  STSM.16.M88.4 [R14], R64 ;  /* 0x000000400e007844 */ /* 0x0003e20000000200 */
[----:B------:R-:W-:Y:S02]  /*12160*/  LOP3.LUT R94, R94, R201, RZ, 0x3c, !PT ;  /* 0x000000c95e5e7212 */ /* 0x000fe400078e3cff */
[----:B------:R-:W-:Y:S02]  /*12170*/  SHF.R.U64 R110, R110, 0x3, RZ ;  /* 0x000000036e6e7819 */ /* 0x000fe400000012ff */
[----:B------:R-:W-:Y:S02]  /*12180*/  LOP3.LUT R114, R114, R209, RZ, 0x3c, !PT ;  /* 0x000000d172727212 */ /* 0x000fe400078e3cff */
[----:B------:R-:W-:Y:S02]  /*12190*/  MOV R20, R20 ;  /* 0x0000001400147202 */ /* 0x000fe40000000f00 */
[----:B------:R-:W-:-:S02]  /*121a0*/  F2FP.BF16.F32.PACK_AB R74, R77, R76 ;  /* 0x0000004c4d4a723e */ /* 0x000fc400000010ff */
[----:B------:R-:W-:Y:S02]  /*121b0*/  F2FP.BF16.F32.PACK_AB R75, R79, R78 ;  /* 0x0000004e4f4b723e */ /* 0x000fe400000010ff */
[----:B------:R-:W-:Y:S02]  /*121c0*/  F2FP.BF16.F32.PACK_AB R81, R83, R82 ;  /* 0x000000525351723e */ /* 0x000fe400000010ff */
[----:B------:R-:W-:Y:S01]  /*121d0*/  MOV R24, R24 ;  /* 0x0000001800187202 */ /* 0x000fe20000000f00 */
        /* <DEDUP_REMOVED lines=8> */
[----:B------:R-:W-:Y:S02]  /*12260*/  MOV R2, R98 ;  /* 0x0000006200027202 */ /* 0x000fe40000000f00 */
[----:B------:R-:W-:Y:S02]  /*12270*/  F2FP.BF16.F32.PACK_AB R89, R152, R26 ;  /* 0x0000001a9859723e */ /* 0x000fe400000010ff */
[----:B------:R-:W-:-:S02]  /*12280*/  F2FP.BF16.F32.PACK_AB R90, R93, R92 ;  /* 0x0000005c5d5a723e */ /* 0x000fc400000010ff */
[----:B------:R-:W-:Y:S02]  /*12290*/  F2FP.BF16.F32.PACK_AB R91, R154, R153 ;  /* 0x000000999a5b723e */ /* 0x000fe400000010ff */
[----:B------:R-:W-:Y:S02]  /*122a0*/  F2FP.BF16.F32.PACK_AB R96, R97, R96 ;  /* 0x000000606160723e */ /* 0x000fe400000010ff */
[----:B------:R-:W-:Y:S01]  /*122b0*/  F2FP.BF16.F32.PACK_AB R97, R156, R155 ;  /* 0x0000009b9c61723e */ /* 0x000fe200000010ff */
[----:B------:R1:W-:Y:S01]  /*122c0*/  STSM.16.M88.4 [R28], R88 ;  /* 0x000000581c007844 */ /* 0x0003e20000000200 */
        /* <DEDUP_REMOVED lines=11> */
[----:B------:R-:W-:Y:S01]  /*12380*/  F2FP.BF16.F32.PACK_AB R120, R121, R120 ;  /* 0x000000787978723e */ /* 0x000fe200000010ff */
        /* <DEDUP_REMOVED lines=19> */
[----:B------:R-:W-:Y:S02]  /*124c0*/  MOV R110, R110 ;  /* 0x0000006e006e7202 */ /* 0x000fe40000000f00 */
[----:B------:R-:W-:-:S02]  /*124d0*/  F2FP.BF16.F32.PACK_AB R138, R141, R140 ;  /* 0x0000008c8d8a723e */ /* 0x000fc400000010ff */
        /* <DEDUP_REMOVED lines=11> */
[----:B--2---:R-:W2:Y:S02]  /*12590*/  FENCE.VIEW.ASYNC.S ;  /* 0x00000000000073c6 */ /* 0x004ea40000000000 */
[----:B--2---:R-:W-:Y:S06]  /*125a0*/  BAR.ARV 0x1, 0x120 ;  /* 0x0044800000007b1d */ /* 0x004fec0000002000 */
[----:B------:R-:W-:Y:S05]  /*125b0*/  @P0 BRA `(.L_x_1570) ;  /* 0x0000000000740947 */ /* 0x000fea0003800000 */
[----:B-1----:R-:W1:Y:S01]  /*125c0*/  LDC.64 R4, c[0x0][0xc78] ;  /* 0x00031e00ff047b82 */ /* 0x002e620000000a00 */
[----:B------:R-:W-:Y:S01]  /*125d0*/  USHF.R.S32.HI UR5, URZ, 0x1f, UR43 ;  /* 0x0000001f3f057899 */ /* 0x000fe2000801142b */
[----:B------:R-:W-:Y:S01]  /*125e0*/  IMAD.MOV R7, RZ, RZ, -R23 ;  /* 0x000000ffff077224 */ /* 0x000fe200078e0a17 */
[----:B------:R-:W-:Y:S02]  /*125f0*/  ULDC.64 UR8, c[0x0][0xc70] ;  /* 0x00031c0000087ab9 */ /* 0x000fe40000000a00 */
[----:B------:R-:W-:Y:S02]  /*12600*/  UIMAD UR5, UR5, UR8, URZ ;  /* 0x00000008050572a4 */ /* 0x000fe4000f8e023f */
[----:B------:R-:W-:Y:S01]  /*12610*/  UIMAD.WIDE.U32 UR6, UR43, UR8, URZ ;  /* 0x000000082b0672a5 */ /* 0x000fe2000f8e003f */
[----:B------:R-:W-:Y:S01]  /*12620*/  ISETP.NE.AND P0, PT, R18, R7, PT ;  /* 0x000000071200720c */ /* 0x000fe20003f05270 */
[----:B------:R-:W-:Y:S01]  /*12630*/  UIMAD UR5, UR43, UR9, UR5 ;  /* 0x000000092b0572a4 */ /* 0x000fe2000f8e0205 */
[----:B------:R-:W-:Y:S01]  /*12640*/  VIADD R7, R22, UR42 ;  /* 0x0000002a16077c36 */ /* 0x000fe20008000000 */
        /* <DEDUP_REMOVED lines=20> */
.L_x_1570:
[----:B-1----:R-:W1:Y:S02]  /*12790*/  SHFL.IDX PT, R0, R193, RZ, 0x1f ;  /* 0x00001fffc1007589 */ /* 0x002e6400000e0000 */
[----:B-1----:R-:W-:-:S13]  /*127a0*/  ISETP.NE.AND P0, PT, R0, 0x7, PT ;  /* 0x000000070000780c */ /* 0x002fda0003f05270 */
        /* <DEDUP_REMOVED lines=19> */
[----:B-1----:R-:W-:Y:S01]  /*128e0*/  UMOV UR40, UR5 ;  /* 0x0000000500287c82 */ /* 0x002fe20008000000 */
[----:B------:R-:W-:Y:S01]  /*128f0*/  UMOV UR41, UR8 ;  /* 0x0000000800297c82 */ /* 0x000fe20008000000 */
[----:B------:R-:W-:Y:S01]  /*12900*/  UIADD3 UR5, UR36, 0xa000, URZ ;  /* 0x0000a00024057890 */ /* 0x000fe2000fffe03f */
[----:B------:R1:W-:Y:S01]  /*12910*/  UTMASTG.5D [UR40], [UR6] ;  /* 0x00000028060073b5 */ /* 0x0003e20008020000 */
[----:B------:R-:W-:Y:S01]  /*12920*/  UMOV UR8, 0x140 ;  /* 0x0000014000087882 */ /* 0x000fe20000000000 */
[----:B-1----:R-:W-:Y:S01]  /*12930*/  UMOV UR40, UR9 ;  /* 0x0000000900287c82 */ /* 0x002fe20008000000 */
[----:B------:R-:W-:Y:S01]  /*12940*/  UMOV UR41, UR10 ;  /* 0x0000000a00297c82 */ /* 0x000fe20008000000 */
[----:B------:R-:W-:Y:S01]  /*12950*/  UIADD3 UR9, UR36, 0xc000, URZ ;  /* 0x0000c00024097890 */ /* 0x000fe2000fffe03f */
[----:B------:R1:W-:Y:S01]  /*12960*/  UTMASTG.5D [UR40], [UR6] ;  /* 0x00000028060073b5 */ /* 0x0003e20008020000 */
[----:B------:R-:W-:Y:S01]  /*12970*/  UIADD3 UR10, UR36, 0xe000, URZ ;  /* 0x0000e000240a7890 */ /* 0x000fe2000fffe03f */
[----:B-1----:R-:W-:Y:S01]  /*12980*/  UMOV UR40, UR11 ;  /* 0x0000000b00287c82 */ /* 0x002fe20008000000 */
[----:B------:R-:W-:-:S02]  /*12990*/  UMOV UR41, UR12 ;  /* 0x0000000c00297c82 */ /* 0x000fc40008000000 */
[----:B------:R1:W-:Y:S02]  /*129a0*/  UTMASTG.5D [UR40], [UR6] ;  /* 0x00000028060073b5 */ /* 0x0003e40008020000 */
[----:B-1----:R-:W-:Y:S01]  /*129b0*/  UMOV UR40, UR13 ;  /* 0x0000000d00287c82 */ /* 0x002fe20008000000 */
[----:B------:R-:W-:Y:S02]  /*129c0*/  UMOV UR41, UR14 ;  /* 0x0000000e00297c82 */ /* 0x000fe40008000000 */
[----:B------:R1:W-:Y:S02]  /*129d0*/  UTMASTG.5D [UR40], [UR6] ;  /* 0x00000028060073b5 */ /* 0x0003e40008020000 */
[----:B-1----:R-:W-:Y:S01]  /*129e0*/  UMOV UR40, UR5 ;  /* 0x0000000500287c82 */ /* 0x002fe20008000000 */
[----:B------:R-:W-:Y:S01]  /*129f0*/  UMOV UR41, UR8 ;  /* 0x0000000800297c82 */ /* 0x000fe20008000000 */
[----:B------:R-:W-:Y:S01]  /*12a00*/  UMOV UR5, 0x180 ;  /* 0x0000018000057882 */ /* 0x000fe20000000000 */
[----:B------:R1:W-:Y:S02]  /*12a10*/  UTMASTG.5D [UR40], [UR6] ;  /* 0x00000028060073b5 */ /* 0x0003e40008020000 */
[----:B-1----:R-:W-:Y:S01]  /*12a20*/  UMOV UR40, UR9 ;  /* 0x0000000900287c82 */ /* 0x002fe20008000000 */
[----:B------:R-:W-:Y:S01]  /*12a30*/  UMOV UR41, UR5 ;  /* 0x0000000500297c82 */ /* 0x000fe20008000000 */
[----:B------:R-:W-:Y:S01]  /*12a40*/  UMOV UR5, 0x1c0 ;  /* 0x000001c000057882 */ /* 0x000fe20000000000 */
[----:B------:R1:W-:Y:S02]  /*12a50*/  UTMASTG.5D [UR40], [UR6] ;  /* 0x00000028060073b5 */ /* 0x0003e40008020000 */
[----:B-1----:R-:W-:Y:S01]  /*12a60*/  UMOV UR40, UR10 ;  /* 0x0000000a00287c82 */ /* 0x002fe20008000000 */
[----:B------:R-:W-:Y:S01]  /*12a70*/  UMOV UR41, UR5 ;  /* 0x0000000500297c82 */ /* 0x000fe20008000000 */
[----:B------:R-:W-:Y:S01]  /*12a80*/  UIADD3 UR5, UR36, 0x38820, URZ ;  /* 0x0003882024057890 */ /* 0x000fe2000fffe03f */
[----:B------:R1:W-:Y:S03]  /*12a90*/  UTMASTG.5D [UR40], [UR6] ;  /* 0x00000028060073b5 */ /* 0x0003e60008020000 */
[----:B------:R-:W-:Y:S01]  /*12aa0*/  UPRMT UR5, URZ, 0x654, UR5 ;  /* 0x000006543f057896 */ /* 0x000fe20008000005 */
[----:B------:R0:W-:Y:S01]  /*12ab0*/  UTMACMDFLUSH ;  /* 0x00000000000079b7 */ /* 0x0001e20000000000 */
[----:B------:R-:W-:-:S07]  /*12ac0*/  DEPBAR.LE SB0, 0x0 ;  /* 0x000080000000791a */ /* 0x000fce0000000000 */
[----:B-1----:R-:W-:Y:S03]  /*12ad0*/  SYNCS.ARRIVE.TRANS64.RED.A1T0 RZ, [UR5], RZ ;  /* 0x000000ffffff79a7 */ /* 0x002fe60008100405 */
.L_x_1573:
[----:B------:R-:W-:Y:S05]  /*12ae0*/  BSYNC B0 ;  /* 0x0000000000007941 */ /* 0x000fea0003800000 */
.L_x_1572:
[----:B------:R-:W-:Y:S05]  /*12af0*/  BRA `(.L_x_1571) ;  /* 0x0000000800287947 */ /* 0x000fea0003800000 */
.L_x_1569:
        /* <DEDUP_REMOVED lines=20> */
[C---:B---3--:R-:W-:Y:S02]  /*12c40*/  IMAD R0, R8.reuse, UR8, RZ ;  /* 0x0000000808007c24 */ /* 0x048fe4000f8e02ff */
[----:B------:R-:W-:Y:S02]  /*12c50*/  IMAD.IADD R3, R3, 0x1, R5 ;  /* 0x0000000103037824 */ /* 0x000fe400078e0205 */
[----:B------:R-:W-:Y:S02]  /*12c60*/  IMAD R5, R9, UR44, R0 ;  /* 0x0000002c09057c24 */ /* 0x000fe4000f8e0200 */
[----:B------:R-:W-:-:S04]  /*12c70*/  IMAD.WIDE.U32 R2, R8, UR44, R2 ;  /* 0x0000002c08027c25 */ /* 0x000fc8000f8e0002 */
[----:B------:R-:W-:Y:S01]  /*12c80*/  IMAD.IADD R3, R3, 0x1, R5 ;  /* 0x0000000103037824 */ /* 0x000fe200078e0205 */
[----:B------:R-:W-:-:S04]  /*12c90*/  LEA R4, P0, R2, UR6, 0x2 ;  /* 0x0000000602047c11 */ /* 0x000fc8000f8010ff */
[----:B------:R-:W-:Y:S01]  /*12ca0*/  LEA.HI.X R5, R2, UR7, R3, 0x2, P0 ;  /* 0x0000000702057c11 */ /* 0x000fe200080f1403 */
[----:B------:R-:W-:-:S05]  /*12cb0*/  IMAD.MOV.U32 R3, RZ, RZ, -0x800000 ;  /* 0xff800000ff037424 */ /* 0x000fca00078e00ff */
[----:B------:R2:W-:Y:S03]  /*12cc0*/  STG.E desc[UR54][R4.64], R3 ;  /* 0x0000000304007986 */ /* 0x0005e6000c101936 */
.L_x_1575:
[----:B------:R-:W-:Y:S05]  /*12cd0*/  BSYNC B0 ;  /* 0x0000000000007941 */ /* 0x000fea0003800000 */
.L_x_1574:
[----:B------:R-:W-:Y:S01]  /*12ce0*/  ULDC.64 UR6, c[0x0][0xb88] ;  /* 0x0002e20000067ab9 */ /* 0x000fe20000000a00 */
[----:B------:R-:W3:Y:S01]  /*12cf0*/  LDC.64 R10, c[0x0][0xbe8] ;  /* 0x0002fa00ff0a7b82 */ /* 0x000ee20000000a00 */
[----:B------:R-:W-:Y:S01]  /*12d00*/  ISETP.GE.AND P1, PT, R12, UR7, PT ;  /* 0x000000070c007c0c */ /* 0x000fe2000bf26270 */
[C---:B--2---:R-:W-:Y:S01]  /*12d10*/  VIADD R4, R188.reuse, 0x180 ;  /* 0x00000180bc047836 */ /* 0x044fe20000000000 */
[C---:B------:R-:W-:Y:S01]  /*12d20*/  ISETP.GE.AND P0, PT, R188.reuse, UR7, PT ;  /* 0x00000007bc007c0c */ /* 0x040fe2000bf06270 */
[C---:B------:R-:W-:Y:S01]  /*12d30*/  VIADD R14, R188.reuse, 0x80 ;  /* 0x00000080bc0e7836 */ /* 0x040fe20000000000 */
[----:B------:R-:W-:Y:S01]  /*12d40*/  SEL R2, RZ, 0xffffffff, P1 ;  /* 0xffffffffff027807 */ /* 0x000fe20000800000 */
[----:B------:R-:W-:Y:S01]  /*12d50*/  VIADD R15, R188, 0xc0 ;  /* 0x000000c0bc0f7836 */ /* 0x000fe20000000000 */
[----:B------:R-:W-:Y:S01]  /*12d60*/  ISETP.GE.AND P3, PT, R4, UR7, PT ;  /* 0x0000000704007c0c */ /* 0x000fe2000bf66270 */
[----:B------:R-:W2:Y:S01]  /*12d70*/  LDC R8, c[0x0][0xeac] ;  /* 0x0003ab00ff087b82 */ /* 0x000ea20000000800 */
[----:B------:R-:W-:Y:S01]  /*12d80*/  VIADD R5, R188, 0x1c0 ;  /* 0x000001c0bc057836 */ /* 0x000fe20000000000 */
[----:B------:R-:W-:Y:S01]  /*12d90*/  SEL R0, RZ, 0x1, P0 ;  /* 0x00000001ff007807 */ /* 0x000fe20000000000 */
[----:B------:R-:W-:Y:S01]  /*12da0*/  IMAD.SHL.U32 R3, R2, 0x2, RZ ;  /* 0x0000000202037824 */ /* 0x000fe200078e00ff */
[----:B------:R-:W-:Y:S01]  /*12db0*/  ISETP.GE.AND P0, PT, R14, UR7, PT ;  /* 0x000000070e007c0c */ /* 0x000fe2000bf06270 */
[----:B-1----:R-:W-:Y:S01]  /*12dc0*/  IMAD R4, R6, UR5, RZ ;  /* 0x0000000506047c24 */ /* 0x002fe2000f8e02ff */
[----:B------:R-:W-:Y:S01]  /*12dd0*/  ISETP.GE.AND P2, PT, R15, UR7, PT ;  /* 0x000000070f007c0c */ /* 0x000fe2000bf46270 */
[C---:B------:R-:W-:Y:S01]  /*12de0*/  VIADD R20, R188.reuse, 0x140 ;  /* 0x00000140bc147836 */ /* 0x040fe20000000000 */
[----:B------:R-:W-:Y:S01]  /*12df0*/  ISETP.GE.AND P1, PT, R5, UR7, PT ;  /* 0x0000000705007c0c */ /* 0x000fe2000bf26270 */
[----:B------:R-:W-:Y:S01]  /*12e00*/  VIADD R19, R188, 0x100 ;  /* 0x00000100bc137836 */ /* 0x000fe20000000000 */
[----:B------:R-:W-:Y:S01]  /*12e10*/  SHF.R.S32.HI R189, RZ, 0x1f, R188 ;  /* 0x0000001fffbd7819 */ /* 0x000fe200000114bc */
[----:B------:R-:W-:Y:S01]  /*12e20*/  IMAD R7, R7, UR43, R4 ;  /* 0x0000002b07077c24 */ /* 0x000fe2000f8e0204 */
[----:B------:R-:W-:Y:S01]  /*12e30*/  LOP3.LUT R0, R3, 0x2, R0, 0xe2, !PT ;  /* 0x0000000203007812 */ /* 0x000fe200078ee200 */
[----:B------:R-:W-:Y:S01]  /*12e40*/  UIADD3 UR42, -UR42, UR6, URZ ;  /* 0x000000062a2a7290 */ /* 0x000fe2000fffe13f */
[----:B------:R-:W-:Y:S01]  /*12e50*/  SEL R5, RZ, 0x4, P0 ;  /* 0x00000004ff057807 */ /* 0x000fe20000000000 */
[----:B------:R-:W-:Y:S01]  /*12e60*/  IMAD.WIDE.U32 R2, R6, UR43, R188 ;  /* 0x0000002b06027c25 */ /* 0x000fe2000f8e00bc */
[----:B------:R-:W-:Y:S01]  /*12e70*/  SEL R4, RZ, 0x8, P2 ;  /* 0x00000008ff047807 */ /* 0x000fe20001000000 */
[----:B------:R-:W-:Y:S01]  /*12e80*/  ULOP3.LUT UR39, URZ, UR39, URZ, 0x33, !UPT ;  /* 0x000000273f277292 */ /* 0x000fe2000f8e333f */
[----:B------:R-:W-:Y:S01]  /*12e90*/  ISETP.GE.AND P2, PT, R20, UR7, PT ;  /* 0x0000000714007c0c */ /* 0x000fe2000bf46270 */
[----:B------:R-:W-:Y:S01]  /*12ea0*/  VIADD R6, R190, 0x20 ;  /* 0x00000020be067836 */ /* 0x000fe20000000000 */
[----:B------:R-:W-:Y:S01]  /*12eb0*/  ISETP.GE.AND P0, PT, R19, UR7, PT ;  /* 0x0000000713007c0c */ /* 0x000fe2000bf06270 */
[----:B------:R-:W-:Y:S01]  /*12ec0*/  IMAD.IADD R3, R3, 0x1, R7 ;  /* 0x0000000103037824 */ /* 0x000fe200078e0207 */
[----:B------:R-:W-:Y:S01]  /*12ed0*/  LOP3.LUT R0, R4, R0, R5, 0xfe, !PT ;  /* 0x0000000004007212 */ /* 0x000fe200078efe05 */
[----:B------:R-:W-:Y:S01]  /*12ee0*/  BSSY B0, `(.L_x_1576) ;  /* 0x000002c000007945 */ /* 0x000fe20003800000 */
[----:B------:R-:W-:Y:S01]  /*12ef0*/  SEL R4, RZ, 0x20, P2 ;  /* 0x00000020ff047807 */ /* 0x000fe20001000000 */
[----:B--2---:R-:W-:Y:S01]  /*12f00*/  VIADD R13, R8, UR39 ;  /* 0x00000027080d7c36 */ /* 0x004fe20008000000 */
[----:B------:R-:W-:-:S02]  /*12f10*/  ISETP.GE.AND P2, PT, R190, UR42, PT ;  /* 0x0000002abe007c0c */ /* 0x000fc4000bf46270 */
[----:B------:R-:W-:Y:S02]  /*12f20*/  SEL R5, RZ, 0x10, P0 ;  /* 0x00000010ff057807 */ /* 0x000fe40000000000 */
[----:B------:R-:W-:Y:S01]  /*12f30*/  ISETP.GE.AND P0, PT, R6, UR42, PT ;  /* 0x0000002a06007c0c */ /* 0x000fe2000bf06270 */
[----:B---3--:R-:W-:Y:S01]  /*12f40*/  IMAD R6, R10, UR8, RZ ;  /* 0x000000080a067c24 */ /* 0x008fe2000f8e02ff */
[----:B------:R-:W-:Y:S02]  /*12f50*/  LOP3.LUT R5, R4, R0, R5, 0xfe, !PT ;  /* 0x0000000004057212 */ /* 0x000fe400078efe05 */
[----:B------:R-:W-:Y:S01]  /*12f60*/  SEL R0, RZ, 0x40, P3 ;  /* 0x00000040ff007807 */ /* 0x000fe20001800000 */
[----:B------:R-:W-:Y:S01]  /*12f70*/  IMAD R11, R11, UR44, R6 ;  /* 0x0000002c0b0b7c24 */ /* 0x000fe2000f8e0206 */
[----:B------:R-:W-:Y:S01]  /*12f80*/  SHF.R.S32.HI R191, RZ, 0x1f, R190 ;  /* 0x0000001fffbf7819 */ /* 0x000fe200000114be */
[----:B------:R-:W-:Y:S01]  /*12f90*/  IMAD.WIDE.U32 R6, R10, UR44, R2 ;  /* 0x0000002c0a067c25 */ /* 0x000fe2000f8e0002 */
[----:B------:R-:W-:-:S02]  /*12fa0*/  LOP3.LUT R9, R5, R0, RZ, 0xfc, !PT ;  /* 0x0000000005097212 */ /* 0x000fc400078efcff */
[----:B------:R-:W-:Y:S01]  /*12fb0*/  SEL R0, RZ, 0x80, P1 ;  /* 0x00000080ff007807 */ /* 0x000fe20000800000 */
[----:B------:R-:W-:-:S03]  /*12fc0*/  IMAD.WIDE R4, R13, 0x40, R190 ;  /* 0x000000400d047825 */ /* 0x000fc600078e02be */
[----:B------:R-:W-:Y:S01]  /*12fd0*/  LOP3.LUT R0, R9, R0, RZ, 0xfc, !PT ;  /* 0x0000000009007212 */ /* 0x000fe200078efcff */
[----:B------:R-:W-:Y:S01]  /*12fe0*/  IMAD.IADD R13, R7, 0x1, R11 ;  /* 0x00000001070d7824 */ /* 0x000fe200078e020b */
[----:B------:R-:W-:Y:S06]  /*12ff0*/  @P2 BRA `(.L_x_1577) ;  /* 0x0000000000682947 */ /* 0x000fec0003800000 */
[----:B------:R-:W-:Y:S01]  /*13000*/  ULDC.64 UR8, c[0x0][0xbd8] ;  /* 0x0002f60000087ab9 */ /* 0x000fe20000000a00 */
[----:B------:R-:W-:Y:S01]  /*13010*/  MOV R3, R13 ;  /* 0x0000000d00037202 */ /* 0x000fe20000000f00 */
[----:B------:R-:W-:Y:S01]  /*13020*/  IMAD R11, R5, UR8, RZ ;  /* 0x00000008050b7c24 */ /* 0x000fe2000f8e02ff */
[----:B------:R-:W-:Y:S01]  /*13030*/  ISETP.GE.AND P6, PT, R188, UR7, PT ;  /* 0x00000007bc007c0c */ /* 0x000fe2000bfc6270 */
[----:B------:R-:W-:Y:S01]  /*13040*/  IMAD.MOV.U32 R2, RZ, RZ, R6 ;  /* 0x000000ffff027224 */ /* 0x000fe200078e0006 */
[----:B------:R-:W-:Y:S01]  /*13050*/  ISETP.GE.AND P1, PT, R12, UR7, PT ;  /* 0x000000070c007c0c */ /* 0x000fe2000bf26270 */
[C---:B------:R-:W-:Y:S01]  /*13060*/  IMAD R11, R4.reuse, UR9, R11 ;  /* 0x00000009040b7c24 */ /* 0x040fe2000f8e020b */
[----:B------:R-:W-:Y:S01]  /*13070*/  ISETP.GE.AND P3, PT, R15, UR7, PT ;  /* 0x000000070f007c0c */ /* 0x000fe2000bf66270 */
[----:B------:R-:W-:Y:S01]  /*13080*/  IMAD.WIDE.U32 R2, R4, UR8, R2 ;  /* 0x0000000804027c25 */ /* 0x000fe2000f8e0002 */
[----:B------:R-:W-:Y:S01]  /*13090*/  ULDC.64 UR8, c[0x0][0xb80] ;  /* 0x0002e00000087ab9 */ /* 0x000fe20000000a00 */
[----:B------:R-:W-:-:S02]  /*130a0*/  ISETP.GE.AND P4, PT, R19, UR7, PT ;  /* 0x0000000713007c0c */ /* 0x000fc4000bf86270 */
[----:B------:R-:W-:Y:S01]  /*130b0*/  IMAD.IADD R3, R3, 0x1, R11 ;  /* 0x0000000103037824 */ /* 0x000fe200078e020b */
[----:B------:R-:W-:Y:S02]  /*130c0*/  LEA R10, P2, R2, UR8, 0x1 ;  /* 0x00000008020a7c11 */ /* 0x000fe4000f8408ff */
        /* <DEDUP_REMOVED lines=13> */
.L_x_1577:
[----:B------:R-:W-:Y:S05]  /*131a0*/  BSYNC B0 ;  /* 0x0000000000007941 */ /* 0x000fea0003800000 */
.L_x_1576:
        /* <DEDUP_REMOVED lines=30> */
.L_x_1578:
[----:B------:R-:W-:Y:S05]  /*13390*/  BSYNC B0 ;  /* 0x0000000000007941 */ /* 0x000fea0003800000 */
.L_x_1571:
[----:B------:R-:W3:Y:S02]  /*133a0*/  LDC R0, c[0x0][0xea8] ;  /* 0x0003aa00ff007b82 */ /* 0x000ee40000000800 */
[----:B---3--:R-:W-:-:S13]  /*133b0*/  ISETP.LE.AND P0, PT, R0, UR4, PT ;  /* 0x0000000400007c0c */ /* 0x008fda000bf03270 */
[----:B------:R-:W-:Y:S05]  /*133c0*/  @!P0 BRA `(.L_x_1579) ;  /* 0xfffffed800e48947 */ /* 0x000fea000383ffff */
[----:B------:R-:W-:Y:S05]  /*133d0*/  EXIT ;  /* 0x000000000000794d */ /* 0x000fea0003800000 */
.L_x_1478:
[----:B------:R-:W-:-:S08]  /*133e0*/  NOP ;  /* 0x0000000000007918 */ /* 0x000fd00000000000 */
[----:B-1----:R-:W1:-:S00]  /*133f0*/  USETMAXREG.DEALLOC.CTAPOOL 0x18 ;  /* 0x00000018000079c8 */ /* 0x002e4000080e0500 */
        /* <DEDUP_REMOVED lines=11> */
[----:B------:R-:W-:Y:S01]  /*134b0*/  ULDC UR5, c[0x0][0xc] ;  /* 0x0000030000057ab9 */ /* 0x000fe20000000800 */
[----:B------:R-:W-:Y:S01]  /*134c0*/  LOP3.LUT R19, R19, 0x1f, RZ, 0xc0, !PT ;  /* 0x0000001f13137812 */ /* 0x000fe200078ec0ff */
[----:B------:R-:W-:Y:S01]  /*134d0*/  IMAD.U32 R0, RZ, RZ, UR5 ;  /* 0x00000005ff007e24 */ /* 0x000fe2000f8e00ff */
[----:B------:R-:W-:Y:S01]  /*134e0*/  ULDC.64 UR46, c[0x0][0x198] ;  /* 0x00006600002e7ab9 */ /* 0x000fe20000000a00 */
[----:B------:R-:W-:Y:S01]  /*134f0*/  IMAD.U32 R18, RZ, RZ, UR4 ;  /* 0x00000004ff127e24 */ /* 0x000fe2000f8e00ff */
[----:B------:R-:W-:Y:S01]  /*13500*/  UMOV UR61, URZ ;  /* 0x0000003f003d7c82 */ /* 0x000fe20008000000 */
[----:B------:R-:W-:Y:S01]  /*13510*/  IMAD.MOV.U32 R17, RZ, RZ, 0x1 ;  /* 0x00000001ff117424 */ /* 0x000fe200078e00ff */
[----:B------:R1:W-:Y:S01]  /*13520*/  STL [R1], R0 ;  /* 0x0000000001007387 */ /* 0x0003e20000100800 */
[----:B------:R-:W-:-:S07]  /*13530*/  IMAD.MOV.U32 R16, RZ, RZ, RZ ;  /* 0x000000ffff107224 */ /* 0x000fce00078e00ff */
.L_x_1636:
[----:B------:R-:W-:Y:S01]  /*13540*/  ULDC UR10, c[0x0][0xed0] ;  /* 0x0003b400000a7ab9 */ /* 0x000fe20000000800 */
[----:B-1----:R-:W1:Y:S01]  /*13550*/  LDC R0, c[0x0][0xee8] ;  /* 0x0003ba00ff007b82 */ /* 0x002e620000000800 */
        /* <DEDUP_REMOVED lines=19> */
.L_x_1581:
[----:B------:R-:W-:Y:S01]  /*13690*/  ULDC UR11, c[0x0][0xec4] ;  /* 0x0003b100000b7ab9 */ /* 0x000fe20000000800 */
[----:B------:R-:W-:Y:S01]  /*136a0*/  UMOV UR9, UR10 ;  /* 0x0000000a00097c82 */ /* 0x000fe20008000000 */
[----:B------:R-:W-:-:S11]  /*136b0*/  UISETP.NE.AND UP0, UPT, UR11, 0x1, UPT ;  /* 0x000000010b00788c */ /* 0x000fd6000bf05270 */
[----:B------:R-:W-:Y:S02]  /*136c0*/  @UP0 ULDC.64 UR12, c[0x0][0xec8] ;  /* 0x0003b200000c0ab9 */ /* 0x000fe40000000a00 */
[----:B------:R-:W-:-:S04]  /*136d0*/  UIMAD.WIDE.U32 UR6, UR10, UR12, URZ ;  /* 0x0000000c0a0672a5 */ /* 0x000fc8000f8e003f */
[----:B------:R-:W-:-:S04]  /*136e0*/  @UP0 USHF.R.U32.HI UR9, URZ, UR13, UR7 ;  /* 0x0000000d3f090299 */ /* 0x000fc80008011607 */
[----:B------:R-:W-:-:S12]  /*136f0*/  UIMAD UR6, UR9, UR11, URZ ;  /* 0x0000000b090672a4 */ /* 0x000fd8000f8e023f */
.L_x_1582:
        /* <DEDUP_REMOVED lines=40> */
.L_x_1584:
[----:B------:R-:W-:-:S11]  /*13980*/  UISETP.NE.AND UP0, UPT, UR7, 0x1, UPT ;  /* 0x000000010700788c */ /* 0x000fd6000bf05270 */
[----:B------:R-:W-:Y:S02]  /*13990*/  @UP0 ULDC.64 UR16, c[0x0][0xae0] ;  /* 0x0002b80000100ab9 */ /* 0x000fe40000000a00 */
[----:B------:R-:W-:-:S04]  /*139a0*/  UIMAD.WIDE.U32 UR8, UR10, UR16, URZ ;  /* 0x000000100a0872a5 */ /* 0x000fc8000f8e003f */
[----:B------:R-:W-:-:S12]  /*139b0*/  @UP0 USHF.R.U32.HI UR10, URZ, UR17, UR9 ;  /* 0x000000113f0a0299 */ /* 0x000fd80008011609 */
.L_x_1585:
[----:B------:R-:W-:-:S04]  /*139c0*/  UIMAD UR10, UR10, UR7, UR7 ;  /* 0x000000070a0a72a4 */ /* 0x000fc8000f8e0207 */
[----:B------:R-:W-:-:S04]  /*139d0*/  UISETP.LT.AND UP0, UPT, UR6, UR10, UPT ;  /* 0x0000000a0600728c */ /* 0x000fc8000bf01270 */
[----:B------:R-:W-:-:S12]  /*139e0*/  USEL UR6, UR6, UR10, UP0 ;  /* 0x0000000a06067287 */ /* 0x000fd80008000000 */
.L_x_1583:
        /* <DEDUP_REMOVED lines=25> */
.L_x_1587:
[----:B------:R-:W-:-:S11]  /*13b80*/  UISETP.NE.AND UP0, UPT, UR7, 0x1, UPT ;  /* 0x000000010700788c */ /* 0x000fd6000bf05270 */
[----:B------:R-:W-:Y:S02]  /*13b90*/  @UP0 ULDC.64 UR12, c[0x0][0xae0] ;  /* 0x0002b800000c0ab9 */ /* 0x000fe40000000a00 */
[----:B------:R-:W-:-:S04]  /*13ba0*/  UIMAD.WIDE.U32 UR8, UR6, UR12, URZ ;  /* 0x0000000c060872a5 */ /* 0x000fc8000f8e003f */
[----:B------:R-:W-:-:S12]  /*13bb0*/  @UP0 USHF.R.U32.HI UR6, URZ, UR13, UR9 ;  /* 0x0000000d3f060299 */ /* 0x000fd80008011609 */
.L_x_1588:
[----:B------:R-:W-:-:S04]  /*13bc0*/  UIMAD UR6, UR6, UR7, URZ ;  /* 0x00000007060672a4 */ /* 0x000fc8000f8e023f */
[----:B------:R-:W-:-:S04]  /*13bd0*/  UISETP.LT.AND UP0, UPT, UR10, UR6, UPT ;  /* 0x000000060a00728c */ /* 0x000fc8000bf01270 */
[----:B------:R-:W-:-:S12]  /*13be0*/  USEL UR10, UR10, UR6, !UP0 ;  /* 0x000000060a0a7287 */ /* 0x000fd8000c000000 */
.L_x_1586:
        /* <DEDUP_REMOVED lines=12> */
[----:B------:R-:W2:Y:S01]  /*13cb0*/  LDL R0, [R1] ;  /* 0x0000000001007983 */ /* 0x000ea20000100800 */
[----:B------:R-:W-:Y:S01]  /*13cc0*/  VOTEU.ANY UR6, UPT, PT ;  /* 0x0000000000067886 */ /* 0x000fe200038e0100 */
[----:B------:R-:W1:Y:S01]  /*13cd0*/  LDC.64 R2, c[0x0][0xef0] ;  /* 0x0003bc00ff027b82 */ /* 0x000e620000000a00 */
[----:B------:R-:W3:Y:S01]  /*13ce0*/  S2R R5, SR_LANEID ;  /* 0x0000000000057919 */ /* 0x000ee20000000000 */
[----:B--2---:R-:W-:Y:S02]  /*13cf0*/  R2UR UR7, R0 ;  /* 0x00000000000772ca */ /* 0x004fe400000e0000 */
[----:B------:R-:W3:Y:S02]  /*13d00*/  FLO.U32 R0, UR6 ;  /* 0x0000000600007d00 */ /* 0x000ee400080e0000 */
[----:B---3--:R-:W-:-:S06]  /*13d10*/  ISETP.EQ.U32.AND P0, PT, R0, R5, PT ;  /* 0x000000050000720c */ /* 0x008fcc0003f02070 */
[----:B------:R-:W1:Y:S07]  /*13d20*/  POPC R5, UR6 ;  /* 0x0000000600057d09 */ /* 0x000e6e0008000000 */
[----:B-1----:R-:W2:Y:S01]  /*13d30*/  @P0 ATOMG.E.ADD.STRONG.GPU PT, R3, desc[UR54][R2.64], R5 ;  /* 0x00000005020309a8 */ /* 0x002ea200081ee1f6 */
[----:B------:R-:W1:Y:S02]  /*13d40*/  S2R R4, SR_LTMASK ;  /* 0x0000000000047919 */ /* 0x000e640000003900 */
[----:B-1----:R-:W-:-:S04]  /*13d50*/  LOP3.LUT R4, R4, UR6, RZ, 0xc0, !PT ;  /* 0x0000000604047c12 */ /* 0x002fc8000f8ec0ff */
[----:B------:R-:W1:Y:S01]  /*13d60*/  POPC R13, R4 ;  /* 0x00000004000d7309 */ /* 0x000e620000000000 */
[----:B--2---:R-:W1:Y:S02]  /*13d70*/  SHFL.IDX PT, R0, R3, R0, 0x1f ;  /* 0x00001f0003007589 */ /* 0x004e6400000e0000 */
[----:B-1----:R-:W-:Y:S01]  /*13d80*/  IADD3 R13, R0, UR7, R13 ;  /* 0x00000007000d7c10 */ /* 0x002fe2000fffe00d */
[----:B------:R-:W-:Y:S06]  /*13d90*/  BRA `(.L_x_1591) ;  /* 0x00000028008c7947 */ /* 0x000fec0003800000 */
.L_x_1590:
        /* <DEDUP_REMOVED lines=11> */
[----:B------:R-:W-:Y:S02]  /*13e50*/  IMAD.U32 R4, RZ, RZ, UR6 ;  /* 0x00000006ff047e24 */ /* 0x000fe4000f8e00ff */
[----:B------:R-:W1:Y:S01]  /*13e60*/  LDC.64 R2, c[0x4][R2] ;  /* 0x0100000002027b82 */ /* 0x000e620000000a00 */
[----:B------:R-:W-:Y:S02]  /*13e70*/  IMAD.U32 R5, RZ, RZ, UR7 ;  /* 0x00000007ff057e24 */ /* 0x000fe4000f8e00ff */
[----:B------:R-:W-:Y:S02]  /*13e80*/  IMAD.U32 R6, RZ, RZ, UR8 ;  /* 0x00000008ff067e24 */ /* 0x000fe4000f8e00ff */
[----:B------:R-:W-:-:S02]  /*13e90*/  IMAD.U32 R7, RZ, RZ, UR9 ;  /* 0x00000009ff077e24 */ /* 0x000fc4000f8e00ff */
[----:B------:R-:W-:Y:S02]  /*13ea0*/  IMAD.U32 R10, RZ, RZ, UR4 ;  /* 0x00000004ff0a7e24 */ /* 0x000fe4000f8e00ff */
[----:B------:R-:W-:Y:S02]  /*13eb0*/  IMAD.U32 R11, RZ, RZ, UR5 ;  /* 0x00000005ff0b7e24 */ /* 0x000fe4000f8e00ff */
[----:B------:R-:W-:Y:S02]  /*13ec0*/  IMAD.MOV.U32 R8, RZ, RZ, 0x70 ;  /* 0x00000070ff087424 */ /* 0x000fe400078e00ff */
[----:B------:R-:W-:Y:S02]  /*13ed0*/  IMAD.MOV.U32 R12, RZ, RZ, 0x1 ;  /* 0x00000001ff0c7424 */ /* 0x000fe400078e00ff */
[----:B------:R-:W-:-:S07]  /*13ee0*/  IMAD.MOV.U32 R13, RZ, RZ, RZ ;  /* 0x000000ffff0d7224 */ /* 0x000fce00078e00ff */
[----:B------:R-:W-:-:S07]  /*13ef0*/  LEPC R20, `(.L_x_1592) ;  /* 0x000000001014794e */ /* 0x000fce0000000000 */
[----:B-1----:R-:W-:Y:S05]  /*13f00*/  CALL.ABS.NOINC R2 ;  /* 0x0000000002007343 */ /* 0x002fea0003c00000 */
.L_x_1592:
        /* <DEDUP_REMOVED lines=17> */
[----:B-1----:R-:W-:-:S07]  /*14020*/  IMAD.MOV.U32 R13, RZ, RZ, RZ ;  /* 0x000000ffff0d7224 */ /* 0x002fce00078e00ff */
[----:B------:R-:W-:-:S07]  /*14030*/  LEPC R20, `(.L_x_1594) ;  /* 0x000000001014794e */ /* 0x000fce0000000000 */
[----:B--2---:R-:W-:Y:S05]  /*14040*/  CALL.ABS.NOINC R2 ;  /* 0x0000000002007343 */ /* 0x004fea0003c00000 */
.L_x_1594:
[----:B------:R-:W-:Y:S01]  /*14050*/  MOV R2, 0x0 ;  /* 0x0000000000027802 */ /* 0x000fe20000000f00 */
[----:B------:R-:W-:Y:S01]  /*14060*/  ULDC.64 UR6, c[0x4][0x88] ;  /* 0x0100220000067ab9 */ /* 0x000fe20000000a00 */
[----:B------:R-:W-:Y:S01]  /*14070*/  ULDC.64 UR8, c[0x4][0x90] ;  /* 0x0100240000087ab9 */ /* 0x000fe20000000a00 */
[----:B------:R-:W-:Y:S01]  /*14080*/  ULDC.64 UR4, c[0x4][0x18] ;  /* 0x0100060000047ab9 */ /* 0x000fe20000000a00 */
[----:B------:R-:W-:Y:S01]  /*14090*/  IMAD.U32 R4, RZ, RZ, UR6 ;  /* 0x00000006ff047e24 */ /* 0x000fe2000f8e00ff */
[----:B------:R-:W-:Y:S01]  /*140a0*/  MOV R8, 0x70 ;  /* 0x0000007000087802 */ /* 0x000fe20000000f00 */
[----:B------:R-:W1:Y:S01]  /*140b0*/  LDC.64 R2, c[0x4][R2] ;  /* 0x0100000002027b82 */ /* 0x000e620000000a00 */
        /* <DEDUP_REMOVED lines=8> */
[----:B-1----:R-:W-:Y:S05]  /*14140*/  CALL.ABS.NOINC R2 ;  /* 0x0000000002007343 */ /* 0x002fea0003c00000 */
.L_x_1593:
        /* <DEDUP_REMOVED lines=10> */
[----:B------:R-:W-:Y:S01]  /*141f0*/  IMAD.U32 R0, RZ, RZ, UR58 ;  /* 0x0000003aff007e24 */ /* 0x000fe2000f8e00ff */
[----:B------:R-:W-:Y:S01]  /*14200*/  ISETP.NE.AND P1, PT, R19, RZ, PT ;  /* 0x000000ff1300720c */ /* 0x000fe20003f25270 */
[----:B------:R-:W-:Y:S01]  /*14210*/  UMOV UR56, URZ ;  /* 0x0000003f00387c82 */ /* 0x000fe20008000000 */
[----:B------:R-:W-:Y:S01]  /*14220*/  UMOV UR6, 0xffffffff ;  /* 0xffffffff00067882 */ /* 0x000fe20000000000 */
        /* <DEDUP_REMOVED lines=15> */
.L_x_1649:
[----:B------:R-:W-:Y:S01]  /*14320*/  UMOV UR4, 0xffffffff ;  /* 0xffffffff00047882 */ /* 0x000fe20000000000 */
[----:B------:R-:W-:Y:S02]  /*14330*/  SHF.R.S32.HI R7, RZ, 0x1f, R6 ;  /* 0x0000001fff077819 */ /* 0x000fe40000011406 */
[----:B------:R-:W-:Y:S05]  /*14340*/  BRA.DIV UR4, `(.L_x_1596) ;  /* 0x0000002e04347947 */ /* 0x000fea000b800000 */
[----:B------:R-:W-:-:S13]  /*14350*/  ELECT P6, URZ, PT ;  /* 0x00000000003f782f */ /* 0x000fda00038c0000 */
.L_x_1652:
[----:B------:R-:W-:Y:S05]  /*14360*/  @!P6 BRA `(.L_x_1597) ;  /* 0x0000000000c4e947 */ /* 0x000fea0003800000 */
[----:B------:R-:W-:Y:S01]  /*14370*/  IMAD.MOV.U32 R4, RZ, RZ, R6 ;  /* 0x000000ffff047224 */ /* 0x000fe200078e0006 */
[----:B------:R-:W-:Y:S06]  /*14380*/  @!P0 BRA `(.L_x_1598) ;  /* 0x0000000000488947 */ /* 0x000fec0003800000 */
[----:B------:R-:W1:Y:S01]  /*14390*/  LDC R12, c[0x0][0x41c] ;  /* 0x00010700ff0c7b82 */ /* 0x000e620000000800 */
[----:B------:R-:W-:Y:S01]  /*143a0*/  IMAD.MOV.U32 R11, RZ, RZ, R10 ;  /* 0x000000ffff0b7224 */ /* 0x000fe200078e000a */
        /* <DEDUP_REMOVED lines=16> */
.L_x_1598:
[----:B-1----:R-:W-:Y:S01]  /*144b0*/  LEA R8, R16, UR38, 0x3 ;  /* 0x0000002610087c11 */ /* 0x002fe2000f8e18ff */
[----:B------:R-:W1:Y:S01]  /*144c0*/  S2R R9, SR_TID.X ;  /* 0x0000000000097919 */ /* 0x000e620000002100 */
[----:B------:R-:W-:-:S04]  /*144d0*/  SHF.L.U32 R5, R17, 0x1f, RZ ;  /* 0x0000001f11057819 */ /* 0x000fc800000006ff */
[----:B------:R-:W2:Y:S01]  /*144e0*/  SYNCS.PHASECHK.TRANS64.TRYWAIT P2, [R8+URZ+0x38840], R5 ;  /* 0x03884005080075a7 */ /* 0x000ea2000804017f */
[----:B-1----:R-:W-:-:S04]  /*144f0*/  LOP3.LUT R9, R9, 0x7f, RZ, 0xc0, !PT ;  /* 0x0000007f09097812 */ /* 0x002fc800078ec0ff */
[----:B------:R-:W-:Y:S01]  /*14500*/  ISETP.NE.AND P3, PT, R9, RZ, PT ;  /* 0x000000ff0900720c */ /* 0x000fe20003f65270 */
[----:B--2---:R-:W-:-:S12]  /*14510*/  @!P2 BRA `(.L_x_1599) ;  /* 0x0000002800e0a947 */ /* 0x004fd80003800000 */
.L_x_1653:
[----:B------:R-:W-:Y:S05]  /*14520*/  @P3 BRA `(.L_x_1600) ;  /* 0x0000000000143947 */ /* 0x000fea0003800000 */
[----:B------:R-:W-:Y:S01]  /*14530*/  ISETP.NE.AND P2, PT, R19, RZ, PT ;  /* 0x000000ff1300720c */ /* 0x000fe20003f45270 */
[----:B-1----:R-:W-:-:S04]  /*14540*/  IMAD.MOV.U32 R5, RZ, RZ, 0x2000 ;  /* 0x00002000ff057424 */ /* 0x002fc800078e00ff */
[----:B------:R2:W-:Y:S08]  /*14550*/  SYNCS.ARRIVE.TRANS64 RZ, [R8+URZ+0x38830], R5 ;  /* 0x0388300508ff79a7 */ /* 0x0005f0000800003f */
[----:B------:R-:W-:Y:S05]  /*14560*/  @!P2 BRA `(.L_x_1600) ;  /* 0x000000000004a947 */ /* 0x000fea0003800000 */
[----:B------:R-:W-:Y:S01]  /*14570*/  BPT.TRAP 0x1 ;  /* 0x000000040000795c */ /* 0x000fe20000300000 */
.L_x_1600:
        /* <DEDUP_REMOVED lines=16> */
.L_x_1597:
[----:B------:R-:W-:Y:S05]  /*14680*/  WARPSYNC.ALL ;  /* 0x0000000000007948 */ /* 0x000fea0003800000 */
[----:B------:R-:W-:Y:S01]  /*14690*/  BAR.SYNC.DEFER_BLOCKING 0x8, 0xa0 ;  /* 0x0202800000007b1d */ /* 0x000fe20000010000 */
[----:B------:R-:W-:-:S05]  /*146a0*/  ELECT P2, URZ, PT ;  /* 0x00000000003f782f */ /* 0x000fca0003840000 */
[----:B------:R-:W-:Y:S08]  /*146b0*/  BSSY B0, `(.L_x_1601) ;  /* 0x0000041000007945 */ /* 0x000ff00003800000 */
[----:B------:R-:W-:Y:S05]  /*146c0*/  @!P2 BRA `(.L_x_1602) ;  /* 0x0000000000fca947 */ /* 0x000fea0003800000 */
[----:B------:R-:W-:Y:S01]  /*146d0*/  UIADD3 UR14, UP0, UR46, 0x270, URZ ;  /* 0x000002702e0e7890 */ /* 0x000fe2000ff1e03f */
[----:B-12---:R-:W-:Y:S01]  /*146e0*/  IMAD.MOV.U32 R5, RZ, RZ, 0x2000 ;  /* 0x00002000ff057424 */ /* 0x006fe200078e00ff */
[----:B------:R-:W-:Y:S02]  /*146f0*/  UIADD3 UR16, UR38, 0x20400, URZ ;  /* 0x0002040026107890 */ /* 0x000fe4000fffe03f */
[----:B------:R-:W-:Y:S01]  /*14700*/  UIADD3.X UR15, URZ, UR47, URZ, UP0, !UPT ;  /* 0x0000002f3f0f7290 */ /* 0x000fe200087fe43f */
[----:B------:R1:W-:Y:S01]  /*14710*/  SYNCS.ARRIVE.TRANS64 RZ, [UR38+0x38800], R5 ;  /* 0x03880005ffff79a7 */ /* 0x0003e20008000026 */
[----:B------:R-:W-:Y:S02]  /*14720*/  UIADD3 UR4, UP0, UR46, 0x770, URZ ;  /* 0x000007702e047890 */ /* 0x000fe4000ff1e03f */
[----:B------:R-:W-:Y:S02]  /*14730*/  UIADD3 UR17, UR38, 0x38800, URZ ;  /* 0x0003880026117890 */ /* 0x000fe4000fffe03f */
[----:B------:R-:W-:-:S02]  /*14740*/  UIADD3 UR8, UR38, 0x26400, URZ ;  /* 0x0002640026087890 */ /* 0x000fc4000fffe03f */
[----:B------:R-:W-:Y:S01]  /*14750*/  UIADD3 UR9, UR38, 0x38810, URZ ;  /* 0x0003881026097890 */ /* 0x000fe2000fffe03f */
[----:B-1----:R-:W-:Y:S01]  /*14760*/  IMAD.MOV.U32 R5, RZ, RZ, 0x10000 ;  /* 0x00010000ff057424 */ /* 0x002fe200078e00ff */
[----:B------:R-:W-:Y:S02]  /*14770*/  UIADD3.X UR5, URZ, UR47, URZ, UP0, !UPT ;  /* 0x0000002f3f057290 */ /* 0x000fe400087fe43f */
[----:B------:R-:W-:Y:S01]  /*14780*/  UIADD3 UR24, UR38, 0x28400, URZ ;  /* 0x0002840026187890 */ /* 0x000fe2000fffe03f */
[----:B------:R-:W-:Y:S01]  /*14790*/  UMOV UR6, 0x0 ;  /* 0x0000000000067882 */ /* 0x000fe20000000000 */
[----:B------:R-:W-:Y:S01]  /*147a0*/  UMOV UR7, 0x12f00000 ;  /* 0x12f0000000077882 */ /* 0x000fe20000000000 */
[----:B------:R-:W-:Y:S01]  /*147b0*/  UMOV UR18, URZ ;  /* 0x0000003f00127c82 */ /* 0x000fe20008000000 */
[----:B------:R-:W-:Y:S01]  /*147c0*/  UMOV UR19, UR57 ;  /* 0x0000003900137c82 */ /* 0x000fe20008000000 */
[----:B------:R-:W-:Y:S01]  /*147d0*/  UMOV UR20, UR58 ;  /* 0x0000003a00147c82 */ /* 0x000fe20008000000 */
[----:B------:R-:W-:Y:S01]  /*147e0*/  UMOV UR21, UR59 ;  /* 0x0000003b00157c82 */ /* 0x000fe20008000000 */
[----:B------:R-:W-:Y:S01]  /*147f0*/  UMOV UR11, UR57 ;  /* 0x00000039000b7c82 */ /* 0x000fe20008000000 */
[----:B------:R1:W-:Y:S01]  /*14800*/  UTMALDG.4D [UR16], [UR14], desc[UR6] ;  /* 0x000006100e0075b4 */ /* 0x0003e20008019000 */
[----:B------:R-:W-:Y:S01]  /*14810*/  UMOV UR12, UR58 ;  /* 0x0000003a000c7c82 */ /* 0x000fe20008000000 */
[----:B------:R-:W-:Y:S01]  /*14820*/  UMOV UR13, UR59 ;  /* 0x0000003b000d7c82 */ /* 0x000fe20008000000 */
[----:B------:R-:W-:Y:S01]  /*14830*/  UMOV UR10, UR18 ;  /* 0x00000012000a7c82 */ /* 0x000fe20008000000 */
[----:B------:R3:W-:Y:S01]  /*14840*/  SYNCS.ARRIVE.TRANS64 RZ, [UR38+0x38810], R5 ;  /* 0x03881005ffff79a7 */ /* 0x0007e20008000026 */
[----:B------:R-:W-:Y:S01]  /*14850*/  UMOV UR26, 0x40 ;  /* 0x00000040001a7882 */ /* 0x000fe20000000000 */
[----:B------:R-:W-:Y:S01]  /*14860*/  UMOV UR27, UR57 ;  /* 0x00000039001b7c82 */ /* 0x000fe20008000000 */
[----:B------:R-:W-:Y:S01]  /*14870*/  UMOV UR28, UR58 ;  /* 0x0000003a001c7c82 */ /* 0x000fe20008000000 */
[----:B------:R-:W-:Y:S01]  /*14880*/  UMOV UR29, UR59 ;  /* 0x0000003b001d7c82 */ /* 0x000fe20008000000 */
[----:B------:R-:W-:Y:S01]  /*14890*/  UIADD3 UR48, UR38, 0x2a400, URZ ;  /* 0x0002a40026307890 */ /* 0x000fe2000fffe03f */
[----:B------:R2:W-:Y:S01]  /*148a0*/  UTMALDG.4D [UR8], [UR4], desc[UR6] ;  /* 0x00000608040075b4 */ /* 0x0005e20008019000 */
[----:B------:R-:W-:Y:S01]  /*148b0*/  UMOV UR25, UR9 ;  /* 0x0000000900197c82 */ /* 0x000fe20008000000 */
[----:B------:R-:W-:-:S02]  /*148c0*/  UIADD3 UR40, UR38, 0x2c400, URZ ;  /* 0x0002c40026287890 */ /* 0x000fc4000fffe03f */
[----:B------:R-:W-:Y:S01]  /*148d0*/  UIADD3 UR32, UR38, 0x2e400, URZ ;  /* 0x0002e40026207890 */ /* 0x000fe2000fffe03f */
[----:B------:R-:W-:Y:S01]  /*148e0*/  UMOV UR50, 0x80 ;  /* 0x0000008000327882 */ /* 0x000fe20000000000 */
[----:B------:R-:W-:Y:S01]  /*148f0*/  UMOV UR51, UR57 ;  /* 0x0000003900337c82 */ /* 0x000fe20008000000 */
[----:B------:R4:W-:Y:S01]  /*14900*/  UTMALDG.4D [UR24], [UR4], desc[UR6] ;  /* 0x00000618040075b4 */ /* 0x0009e20008019000 */
[----:B------:R-:W-:Y:S01]  /*14910*/  UMOV UR52, UR58 ;  /* 0x0000003a00347c82 */ /* 0x000fe20008000000 */
[----:B------:R-:W-:Y:S01]  /*14920*/  UMOV UR53, UR59 ;  /* 0x0000003b00357c82 */ /* 0x000fe20008000000 */
[----:B------:R-:W-:Y:S01]  /*14930*/  UMOV UR49, UR9 ;  /* 0x0000000900317c82 */ /* 0x000fe20008000000 */
[----:B------:R-:W-:Y:S01]  /*14940*/  UMOV UR42, 0xc0 ;  /* 0x000000c0002a7882 */ /* 0x000fe20000000000 */
[----:B------:R-:W-:Y:S01]  /*14950*/  UMOV UR43, UR57 ;  /* 0x00000039002b7c82 */ /* 0x000fe20008000000 */
[----:B------:R-:W-:Y:S01]  /*14960*/  UMOV UR44, UR58 ;  /* 0x0000003a002c7c82 */ /* 0x000fe20008000000 */
[----:B------:R-:W-:Y:S01]  /*14970*/  UMOV UR45, UR59 ;  /* 0x0000003b002d7c82 */ /* 0x000fe20008000000 */
[----:B-1----:R-:W-:Y:S01]  /*14980*/  UIADD3 UR16, UR38, 0x32400, URZ ;  /* 0x0003240026107890 */ /* 0x002fe2000fffe03f */
[----:B------:R3:W-:Y:S01]  /*14990*/  UTMALDG.4D [UR48], [UR4], desc[UR6] ;  /* 0x00000630040075b4 */ /* 0x0007e20008019000 */
[----:B------:R-:W-:Y:S01]  /*149a0*/  UMOV UR41, UR9 ;  /* 0x0000000900297c82 */ /* 0x000fe20008000000 */
[----:B------:R-:W-:Y:S01]  /*149b0*/  UMOV UR34, 0x100 ;  /* 0x0000010000227882 */ /* 0x000fe20000000000 */
[----:B------:R-:W-:Y:S01]  /*149c0*/  UMOV UR35, UR57 ;  /* 0x0000003900237c82 */ /* 0x000fe20008000000 */
[----:B------:R-:W-:Y:S01]  /*149d0*/  UMOV UR36, UR58 ;  /* 0x0000003a00247c82 */ /* 0x000fe20008000000 */
[----:B------:R-:W-:Y:S01]  /*149e0*/  UMOV UR37, UR59 ;  /* 0x0000003b00257c82 */ /* 0x000fe20008000000 */
[----:B------:R-:W-:Y:S01]  /*149f0*/  UMOV UR33, UR9 ;  /* 0x0000000900217c82 */ /* 0x000fe20008000000 */
[----:B------:R-:W-:Y:S01]  /*14a00*/  UMOV UR18, 0x180 ;  /* 0x0000018000127882 */ /* 0x000fe20000000000 */
[----:B------:R3:W-:Y:S01]  /*14a10*/  UTMALDG.4D [UR40], [UR4], desc[UR6] ;  /* 0x00000628040075b4 */ /* 0x0007e20008019000 */
[----:B--2---:R-:W-:Y:S01]  /*14a20*/  UIADD3 UR8, UR38, 0x34400, URZ ;  /* 0x0003440026087890 */ /* 0x004fe2000fffe03f */
[----:B------:R-:W-:Y:S01]  /*14a30*/  UMOV UR17, UR9 ;  /* 0x0000000900117c82 */ /* 0x000fe20008000000 */
[----:B------:R-:W-:Y:S01]  /*14a40*/  UMOV UR10, 0x1c0 ;  /* 0x000001c0000a7882 */ /* 0x000fe20000000000 */
[----:B------:R3:W-:Y:S01]  /*14a50*/  UTMALDG.4D [UR32], [UR4], desc[UR6] ;  /* 0x00000620040075b4 */ /* 0x0007e20008019000 */
[----:B----4-:R-:W-:Y:S01]  /*14a60*/  UIADD3 UR24, UR38, 0x30400, URZ ;  /* 0x0003040026187890 */ /* 0x010fe2000fffe03f */
[----:B------:R-:W-:-:S08]  /*14a70*/  UMOV UR26, 0x140 ;  /* 0x00000140001a7882 */ /* 0x000fd00000000000 */
[----:B------:R3:W-:Y:S01]  /*14a80*/  UTMALDG.4D [UR24], [UR4], desc[UR6] ;  /* 0x00000618040075b4 */ /* 0x0007e20008019000 */
[----:B------:R3:W-:Y:S01]  /*14a90*/  UTMALDG.4D [UR16], [UR4], desc[UR6] ;  /* 0x00000610040075b4 */ /* 0x0007e20008019000 */
[----:B------:R3:W-:Y:S02]  /*14aa0*/  UTMALDG.4D [UR8], [UR4], desc[UR6] ;  /* 0x00000608040075b4 */ /* 0x0007e40008019000 */
[----:B---3--:R-:W-:Y:S01]  /*14ab0*/  NOP ;  /* 0x0000000000007918 */ /* 0x008fe20000000000 */
.L_x_1602:
[----:B------:R-:W-:Y:S05]  /*14ac0*/  BSYNC B0 ;  /* 0x0000000000007941 */ /* 0x000fea0003800000 */
.L_x_1601:
[----:B------:R-:W-:-:S04]  /*14ad0*/  UIADD3 UR61, UR61, 0x1, URZ ;  /* 0x000000013d3d7890 */ /* 0x000fc8000fffe03f */
[----:B------:R-:W-:-:S04]  /*14ae0*/  ULEA.HI UR4, UR61, UR61, URZ, 0x1 ;  /* 0x0000003d3d047291 */ /* 0x000fc8000f8f083f */
[----:B------:R-:W-:-:S04]  /*14af0*/  ULOP3.LUT UR4, UR4, 0xfffffffe, URZ, 0xc0, !UPT ;  /* 0xfffffffe04047892 */ /* 0x000fc8000f8ec03f */
[----:B------:R-:W-:-:S06]  /*14b00*/  UIADD3 UR4, UR61, -UR4, URZ ;  /* 0x800000043d047290 */ /* 0x000fcc000fffe03f */
[----:B-12---:R-:W-:-:S05]  /*14b10*/  IMAD.U32 R5, RZ, RZ, UR4 ;  /* 0x00000004ff057e24 */ /* 0x006fca000f8e00ff */
[----:B------:R-:W-:-:S04]  /*14b20*/  SHF.L.U32 R5, R5, 0x1f, RZ ;  /* 0x0000001f05057819 */ /* 0x000fc800000006ff */
[----:B------:R-:W1:Y:S02]  /*14b30*/  SYNCS.PHASECHK.TRANS64.TRYWAIT P2, [UR38+0x38820], R5 ;  /* 0x03882005ff0075a7 */ /* 0x000e640008040166 */
[----:B-1----:R-:W-:Y:S05]  /*14b40*/  @!P2 BRA `(.L_x_1603) ;  /* 0x000000240068a947 */ /* 0x002fea0003800000 */
.L_x_1654:
        /* <DEDUP_REMOVED lines=10> */
.L_x_1655:
[----:B------:R-:W-:Y:S05]  /*14bf0*/  @P3 BRA `(.L_x_1607) ;  /* 0x0000000000143947 */ /* 0x000fea0003800000 */
[----:B------:R-:W-:Y:S01]  /*14c00*/  ISETP.NE.AND P2, PT, R19, RZ, PT ;  /* 0x000000ff1300720c */ /* 0x000fe20003f45270 */
[----:B-1----:R-:W-:-:S04]  /*14c10*/  IMAD.MOV.U32 R8, RZ, RZ, 0x10000 ;  /* 0x00010000ff087424 */ /* 0x002fc800078e00ff */
[----:B------:R2:W-:Y:S08]  /*14c20*/  SYNCS.ARRIVE.TRANS64 RZ, [R5+URZ+0x38850], R8 ;  /* 0x0388500805ff79a7 */ /* 0x0005f0000800003f */
[----:B------:R-:W-:Y:S05]  /*14c30*/  @!P2 BRA `(.L_x_1607) ;  /* 0x000000000004a947 */ /* 0x000fea0003800000 */
[----:B------:R-:W-:Y:S01]  /*14c40*/  BPT.TRAP 0x1 ;  /* 0x000000040000795c */ /* 0x000fe20000300000 */
.L_x_1607:
        /* <DEDUP_REMOVED lines=26> */
[----:B------:R3:W-:Y:S02]  /*14df0*/  UTMALDG.4D [UR8], [UR14], desc[UR6] ;  /* 0x000006080e0075b4 */ /* 0x0007e40008019000 */
[----:B---3--:R-:W-:Y:S01]  /*14e00*/  UMOV UR8, UR18 ;  /* 0x0000001200087c82 */ /* 0x008fe20008000000 */
[----:B------:R-:W-:Y:S01]  /*14e10*/  UMOV UR10, UR21 ;  /* 0x00000015000a7c82 */ /* 0x000fe20008000000 */
[----:B------:R-:W-:Y:S01]  /*14e20*/  UIADD3 UR18, UR16, 0xa400, URZ ;  /* 0x0000a40010127890 */ /* 0x000fe2000fffe03f */
[----:B------:R3:W-:Y:S02]  /*14e30*/  UTMALDG.4D [UR8], [UR14], desc[UR6] ;  /* 0x000006080e0075b4 */ /* 0x0007e40008019000 */
[----:B---3--:R-:W-:Y:S01]  /*14e40*/  UMOV UR8, UR19 ;  /* 0x0000001300087c82 */ /* 0x008fe20008000000 */
[----:B------:R-:W-:Y:S01]  /*14e50*/  UMOV UR10, UR22 ;  /* 0x00000016000a7c82 */ /* 0x000fe20008000000 */
[----:B------:R-:W-:Y:S01]  /*14e60*/  UIADD3 UR19, UR16, 0xc400, URZ ;  /* 0x0000c40010137890 */ /* 0x000fe2000fffe03f */
[----:B------:R3:W-:Y:S01]  /*14e70*/  UTMALDG.4D [UR8], [UR14], desc[UR6] ;  /* 0x000006080e0075b4 */ /* 0x0007e20008019000 */
[----:B------:R-:W-:Y:S01]  /*14e80*/  UIADD3 UR16, UR16, 0xe400, URZ ;  /* 0x0000e40010107890 */ /* 0x000fe2000fffe03f */
[----:B---3--:R-:W-:Y:S01]  /*14e90*/  UMOV UR8, UR17 ;  /* 0x0000001100087c82 */ /* 0x008fe20008000000 */
[----:B------:R-:W-:Y:S01]  /*14ea0*/  UMOV UR10, UR23 ;  /* 0x00000017000a7c82 */ /* 0x000fe20008000000 */
[----:B------:R-:W-:Y:S01]  /*14eb0*/  UMOV UR17, 0x180 ;  /* 0x0000018000117882 */ /* 0x000fe20000000000 */
[----:B------:R3:W-:Y:S02]  /*14ec0*/  UTMALDG.4D [UR8], [UR14], desc[UR6] ;  /* 0x000006080e0075b4 */ /* 0x0007e40008019000 */
[----:B---3--:R-:W-:Y:S01]  /*14ed0*/  UMOV UR8, UR18 ;  /* 0x0000001200087c82 */ /* 0x008fe20008000000 */
[----:B------:R-:W-:-:S02]  /*14ee0*/  UMOV UR10, UR24 ;  /* 0x00000018000a7c82 */ /* 0x000fc40008000000 */
[----:B------:R3:W-:Y:S02]  /*14ef0*/  UTMALDG.4D [UR8], [UR14], desc[UR6] ;  /* 0x000006080e0075b4 */ /* 0x0007e40008019000 */
[----:B---3--:R-:W-:Y:S01]  /*14f00*/  UMOV UR8, UR19 ;  /* 0x0000001300087c82 */ /* 0x008fe20008000000 */
[----:B------:R-:W-:Y:S01]  /*14f10*/  UMOV UR10, UR17 ;  /* 0x00000011000a7c82 */ /* 0x000fe20008000000 */
[----:B------:R-:W-:Y:S01]  /*14f20*/  UMOV UR17, 0x1c0 ;  /* 0x000001c000117882 */ /* 0x000fe20000000000 */
[----:B------:R3:W-:Y:S02]  /*14f30*/  UTMALDG.4D [UR8], [UR14], desc[UR6] ;  /* 0x000006080e0075b4 */ /* 0x0007e40008019000 */
[----:B---3--:R-:W-:Y:S01]  /*14f40*/  UMOV UR8, UR16 ;  /* 0x0000001000087c82 */ /* 0x008fe20008000000 */
[----:B------:R-:W-:Y:S02]  /*14f50*/  UMOV UR10, UR17 ;  /* 0x00000011000a7c82 */ /* 0x000fe40008000000 */
[----:B------:R3:W-:Y:S02]  /*14f60*/  UTMALDG.4D [UR8], [UR14], desc[UR6] ;  /* 0x000006080e0075b4 */ /* 0x0007e40008019000 */
[----:B---3--:R-:W-:Y:S01]  /*14f70*/  NOP ;  /* 0x0000000000007918 */ /* 0x008fe20000000000 */
.L_x_1605:
[----:B------:R-:W-:Y:S05]  /*14f80*/  BSYNC B0 ;  /* 0x0000000000007941 */ /* 0x000fea0003800000 */
.L_x_1604:
[----:B------:R-:W-:-:S04]  /*14f90*/  UIADD3 UR6, UR60, -0x2, URZ ;  /* 0xfffffffe3c067890 */ /* 0x000fc8000fffe03f */
[----:B------:R-:W-:-:S06]  /*14fa0*/  UISETP.GE.AND UP0, UPT, UR6, UR39, UPT ;  /* 0x000000270600728c */ /* 0x000fcc000bf06270 */
[----:B------:R-:W-:-:S13]  /*14fb0*/  PLOP3.LUT P2, PT, PT, PT, UP0, 0x80, 0x0 ;  /* 0x000000000000781c */ /* 0x000fda0003f4f008 */
[----:B------:R-:W-:Y:S05]  /*14fc0*/  @!P2 BRA `(.L_x_1608) ;  /* 0x0000001400a4a947 */ /* 0x000fea0003800000 */
[----:B-12---:R-:W-:Y:S01]  /*14fd0*/  IMAD R8, RZ, RZ, -UR60 ;  /* 0x8000003cff087e24 */ /* 0x006fe2000f8e02ff */
[----:B------:R-:W-:-:S04]  /*14fe0*/  LOP3.LUT R9, RZ, UR39, RZ, 0x33, !PT ;  /* 0x00000027ff097c12 */ /* 0x000fc8000f8e33ff */
        /* <DEDUP_REMOVED lines=32> */
.L_x_1612:
[----:B-1----:R-:W-:Y:S01]  /*151f0*/  LEA R2, R16, UR38, 0x3 ;  /* 0x0000002610027c11 */ /* 0x002fe2000f8e18ff */
[----:B------:R-:W1:Y:S01]  /*15200*/  S2R R5, SR_TID.X ;  /* 0x0000000000057919 */ /* 0x000e620000002100 */
[----:B------:R-:W-:-:S04]  /*15210*/  SHF.L.U32 R3, R17, 0x1f, RZ ;  /* 0x0000001f11037819 */ /* 0x000fc800000006ff */
[----:B------:R-:W2:Y:S01]  /*15220*/  SYNCS.PHASECHK.TRANS64.TRYWAIT P3, [R2+URZ+0x38840], R3 ;  /* 0x03884003020075a7 */ /* 0x000ea2000806017f */
[----:B-1----:R-:W-:-:S04]  /*15230*/  LOP3.LUT R5, R5, 0x7f, RZ, 0xc0, !PT ;  /* 0x0000007f05057812 */ /* 0x002fc800078ec0ff */
[----:B------:R-:W-:Y:S01]  /*15240*/  ISETP.NE.AND P2, PT, R5, RZ, PT ;  /* 0x000000ff0500720c */ /* 0x000fe20003f45270 */
[----:B--2---:R-:W-:-:S12]  /*15250*/  @!P3 BRA `(.L_x_1613) ;  /* 0x0000001c00d0b947 */ /* 0x004fd80003800000 */
.L_x_1656:
[----:B------:R-:W-:Y:S05]  /*15260*/  @P2 BRA `(.L_x_1614) ;  /* 0x0000000000142947 */ /* 0x000fea0003800000 */
[----:B------:R-:W-:Y:S01]  /*15270*/  ISETP.NE.AND P3, PT, R19, RZ, PT ;  /* 0x000000ff1300720c */ /* 0x000fe20003f65270 */
[----:B------:R-:W-:-:S04]  /*15280*/  IMAD.MOV.U32 R5, RZ, RZ, 0x2000 ;  /* 0x00002000ff057424 */ /* 0x000fc800078e00ff */
[----:B------:R2:W-:Y:S08]  /*15290*/  SYNCS.ARRIVE.TRANS64 RZ, [R2+URZ+0x38830], R5 ;  /* 0x0388300502ff79a7 */ /* 0x0005f0000800003f */
[----:B------:R-:W-:Y:S05]  /*152a0*/  @!P3 BRA `(.L_x_1614) ;  /* 0x000000000004b947 */ /* 0x000fea0003800000 */
[----:B------:R-:W-:Y:S01]  /*152b0*/  BPT.TRAP 0x1 ;  /* 0x000000040000795c */ /* 0x000fe20000300000 */
.L_x_1614:
        /* <DEDUP_REMOVED lines=17> */
.L_x_1657:
[----:B------:R-:W-:Y:S05]  /*153d0*/  @P2 BRA `(.L_x_1616) ;  /* 0x0000000000142947 */ /* 0x000fea0003800000 */
[----:B------:R-:W-:Y:S01]  /*153e0*/  ISETP.NE.AND P2, PT, R19, RZ, PT ;  /* 0x000000ff1300720c */ /* 0x000fe20003f45270 */
[----:B-1-3--:R-:W-:-:S04]  /*153f0*/  IMAD.MOV.U32 R3, RZ, RZ, 0x10000 ;  /* 0x00010000ff037424 */ /* 0x00afc800078e00ff */
[----:B------:R4:W-:Y:S08]  /*15400*/  SYNCS.ARRIVE.TRANS64 RZ, [R2+URZ+0x38850], R3 ;  /* 0x0388500302ff79a7 */ /* 0x0009f0000800003f */
[----:B------:R-:W-:Y:S05]  /*15410*/  @!P2 BRA `(.L_x_1616) ;  /* 0x000000000004a947 */ /* 0x000fea0003800000 */
[----:B------:R-:W-:Y:S01]  /*15420*/  BPT.TRAP 0x1 ;  /* 0x000000040000795c */ /* 0x000fe20000300000 */
.L_x_1616:
        /* <DEDUP_REMOVED lines=50> */
.L_x_1611:
[----:B------:R-:W-:Y:S05]  /*15750*/  BSYNC B0 ;  /* 0x0000000000007941 */ /* 0x000fea0003800000 */
.L_x_1610:
[----:B------:R-:W-:-:S06]  /*15760*/  UIADD3 UR6, UR60, -0x3, URZ ;  /* 0xfffffffd3c067890 */ /* 0x000fcc000fffe03f */
[----:B------:R-:W-:-:S07]  /*15770*/  IMAD.U32 R8, RZ, RZ, UR6 ;  /* 0x00000006ff087e24 */ /* 0x000fce000f8e00ff */
.L_x_1609:
[----:B------:R-:W-:Y:S01]  /*15780*/  ULOP3.LUT UR6, URZ, UR60, URZ, 0x33, !UPT ;  /* 0x0000003c3f067292 */ /* 0x000fe2000f8e333f */
[----:B------:R-:W-:Y:S01]  /*15790*/  VIADD R9, R9, 0xfffffffe ;  /* 0xfffffffe09097836 */ /* 0x000fe20000000000 */
[----:B------:R-:W-:Y:S04]  /*157a0*/  BSSY B0, `(.L_x_1608) ;  /* 0x00000eb000007945 */ /* 0x000fe80003800000 */
[----:B------:R-:W-:-:S13]  /*157b0*/  ISETP.NE.AND P2, PT, R9, UR6, PT ;  /* 0x0000000609007c0c */ /* 0x000fda000bf45270 */
[----:B------:R-:W-:Y:S05]  /*157c0*/  @!P2 BRA `(.L_x_1617) ;  /* 0x0000000c00a0a947 */ /* 0x000fea0003800000 */
.L_x_1632:
        /* <DEDUP_REMOVED lines=23> */
[----:B--2---:R-:W-:-:S04]  /*15940*/  LEA R4, P2, R2, R4, 0x2 ;  /* 0x0000000402047211 */ /* 0x004fc800078410ff */
[----:B------:R-:W-:-:S05]  /*15950*/  LEA.HI.X R5, R2, R5, R3, 0x2, P2 ;  /* 0x0000000502057211 */ /* 0x000fca00010f1403 */
[----:B------:R1:W5:Y:S01]  /*15960*/  LDG.E R4, desc[UR54][R4.64] ;  /* 0x0000003604047981 */ /* 0x000362000c1e1900 */
[----:B------:R-:W-:-:S04]  /*15970*/  IMAD.MOV R3, RZ, RZ, -R11 ;  /* 0x000000ffff037224 */ /* 0x000fc800078e0a0b */
[----:B------:R-:W-:-:S07]  /*15980*/  IMAD R10, R10, R3, R8 ;  /* 0x000000030a0a7224 */ /* 0x000fce00078e0208 */
.L_x_1620:
[----:B------:R-:W-:Y:S01]  /*15990*/  LEA R3, R9, UR38, 0x3 ;  /* 0x0000002609037c11 */ /* 0x000fe2000f8e18ff */
[----:B-1----:R-:W1:Y:S01]  /*159a0*/  S2R R5, SR_TID.X ;  /* 0x0000000000057919 */ /* 0x002e620000002100 */
[----:B------:R-:W-:-:S04]  /*159b0*/  SHF.L.U32 R2, R17, 0x1f, RZ ;  /* 0x0000001f11027819 */ /* 0x000fc800000006ff */
[----:B------:R-:W2:Y:S01]  /*159c0*/  SYNCS.PHASECHK.TRANS64.TRYWAIT P3, [R3+URZ+0x38840], R2 ;  /* 0x03884002030075a7 */ /* 0x000ea2000806017f */
[----:B-1----:R-:W-:-:S04]  /*159d0*/  LOP3.LUT R5, R5, 0x7f, RZ, 0xc0, !PT ;  /* 0x0000007f05057812 */ /* 0x002fc800078ec0ff */
[----:B------:R-:W-:Y:S01]  /*159e0*/  ISETP.NE.AND P2, PT, R5, RZ, PT ;  /* 0x000000ff0500720c */ /* 0x000fe20003f45270 */
[----:B--2---:R-:W-:-:S12]  /*159f0*/  @!P3 BRA `(.L_x_1621) ;  /* 0x000000180010b947 */ /* 0x004fd80003800000 */
.L_x_1658:
[----:B------:R-:W-:Y:S05]  /*15a00*/  @P2 BRA `(.L_x_1622) ;  /* 0x0000000000142947 */ /* 0x000fea0003800000 */
[----:B------:R-:W-:Y:S02]  /*15a10*/  ISETP.NE.AND P3, PT, R19, RZ, PT ;  /* 0x000000ff1300720c */ /* 0x000fe40003f65270 */
[----:B------:R-:W-:-:S04]  /*15a20*/  MOV R12, 0x2000 ;  /* 0x00002000000c7802 */ /* 0x000fc80000000f00 */
[----:B------:R2:W-:Y:S07]  /*15a30*/  SYNCS.ARRIVE.TRANS64 RZ, [R3+URZ+0x38830], R12 ;  /* 0x0388300c03ff79a7 */ /* 0x0005ee000800003f */
[----:B------:R-:W-:Y:S05]  /*15a40*/  @!P3 BRA `(.L_x_1622) ;  /* 0x000000000004b947 */ /* 0x000fea0003800000 */
[----:B------:R-:W-:Y:S01]  /*15a50*/  BPT.TRAP 0x1 ;  /* 0x000000040000795c */ /* 0x000fe20000300000 */
.L_x_1622:
        /* <DEDUP_REMOVED lines=17> */
.L_x_1659:
[----:B------:R-:W-:Y:S05]  /*15b70*/  @P2 BRA `(.L_x_1624) ;  /* 0x0000000000142947 */ /* 0x000fea0003800000 */
[----:B------:R-:W-:Y:S01]  /*15b80*/  ISETP.NE.AND P2, PT, R19, RZ, PT ;  /* 0x000000ff1300720c */ /* 0x000fe20003f45270 */
[----:B-1-3--:R-:W-:-:S04]  /*15b90*/  IMAD.MOV.U32 R2, RZ, RZ, 0x10000 ;  /* 0x00010000ff027424 */ /* 0x00afc800078e00ff */
[----:B------:R4:W-:Y:S08]  /*15ba0*/  SYNCS.ARRIVE.TRANS64 RZ, [R3+URZ+0x38850], R2 ;  /* 0x0388500203ff79a7 */ /* 0x0009f0000800003f */
[----:B------:R-:W-:Y:S05]  /*15bb0*/  @!P2 BRA `(.L_x_1624) ;  /* 0x000000000004a947 */ /* 0x000fea0003800000 */
[----:B------:R-:W-:Y:S01]  /*15bc0*/  BPT.TRAP 0x1 ;  /* 0x000000040000795c */ /* 0x000fe20000300000 */
.L_x_1624:
        /* <DEDUP_REMOVED lines=50> */
.L_x_1619:
[----:B------:R-:W-:Y:S05]  /*15ef0*/  BSYNC B1 ;  /* 0x0000000000017941 */ /* 0x000fea0003800000 */
.L_x_1618:
        /* <DEDUP_REMOVED lines=8> */
[----:B------:R-:W-:Y:S01]  /*15f80*/  IMAD.MOV.U32 R10, RZ, RZ, R9 ;  /* 0x000000ffff0a7224 */ /* 0x000fe200078e0009 */
        /* <DEDUP_REMOVED lines=18> */
.L_x_1627:
[----:B------:R-:W-:Y:S01]  /*160b0*/  LEA R2, R16, UR38, 0x3 ;  /* 0x0000002610027c11 */ /* 0x000fe2000f8e18ff */
[----:B-1----:R-:W1:Y:S01]  /*160c0*/  S2R R5, SR_TID.X ;  /* 0x0000000000057919 */ /* 0x002e620000002100 */
[----:B--2---:R-:W-:-:S04]  /*160d0*/  SHF.L.U32 R3, R17, 0x1f, RZ ;  /* 0x0000001f11037819 */ /* 0x004fc800000006ff */
[----:B------:R-:W2:Y:S01]  /*160e0*/  SYNCS.PHASECHK.TRANS64.TRYWAIT P3, [R2+URZ+0x38840], R3 ;  /* 0x03884003020075a7 */ /* 0x000ea2000806017f */
[----:B-1----:R-:W-:-:S04]  /*160f0*/  LOP3.LUT R5, R5, 0x7f, RZ, 0xc0, !PT ;  /* 0x0000007f05057812 */ /* 0x002fc800078ec0ff */
[----:B------:R-:W-:Y:S01]  /*16100*/  ISETP.NE.AND P2, PT, R5, RZ, PT ;  /* 0x000000ff0500720c */ /* 0x000fe20003f45270 */
[----:B--2---:R-:W-:-:S12]  /*16110*/  @!P3 BRA `(.L_x_1628) ;  /* 0x000000100070b947 */ /* 0x004fd80003800000 */
.L_x_1660:
[----:B------:R-:W-:Y:S05]  /*16120*/  @P2 BRA `(.L_x_1629) ;  /* 0x0000000000142947 */ /* 0x000fea0003800000 */
[----:B------:R-:W-:Y:S01]  /*16130*/  ISETP.NE.AND P3, PT, R19, RZ, PT ;  /* 0x000000ff1300720c */ /* 0x000fe20003f65270 */
[----:B------:R-:W-:-:S04]  /*16140*/  IMAD.MOV.U32 R5, RZ, RZ, 0x2000 ;  /* 0x00002000ff057424 */ /* 0x000fc800078e00ff */
[----:B------:R2:W-:Y:S08]  /*16150*/  SYNCS.ARRIVE.TRANS64 RZ, [R2+URZ+0x38830], R5 ;  /* 0x0388300502ff79a7 */ /* 0x0005f0000800003f */
[----:B------:R-:W-:Y:S05]  /*16160*/  @!P3 BRA `(.L_x_1629) ;  /* 0x000000000004b947 */ /* 0x000fea0003800000 */
[----:B------:R-:W-:Y:S01]  /*16170*/  BPT.TRAP 0x1 ;  /* 0x000000040000795c */ /* 0x000fe20000300000 */
.L_x_1629:
        /* <DEDUP_REMOVED lines=17> */
.L_x_1661:
[----:B------:R-:W-:Y:S05]  /*16290*/  @P2 BRA `(.L_x_1631) ;  /* 0x0000000000142947 */ /* 0x000fea0003800000 */
[----:B------:R-:W-:Y:S01]  /*162a0*/  ISETP.NE.AND P2, PT, R19, RZ, PT ;  /* 0x000000ff1300720c */ /* 0x000fe20003f45270 */
[----:B-12---:R-:W-:-:S04]  /*162b0*/  IMAD.MOV.U32 R3, RZ, RZ, 0x10000 ;  /* 0x00010000ff037424 */ /* 0x006fc800078e00ff */
[----:B------:R3:W-:Y:S08]  /*162c0*/  SYNCS.ARRIVE.TRANS64 RZ, [R2+URZ+0x38850], R3 ;  /* 0x0388500302ff79a7 */ /* 0x0007f0000800003f */
[----:B------:R-:W-:Y:S05]  /*162d0*/  @!P2 BRA `(.L_x_1631) ;  /* 0x000000000004a947 */ /* 0x000fea0003800000 */
[----:B------:R-:W-:Y:S01]  /*162e0*/  BPT.TRAP 0x1 ;  /* 0x000000040000795c */ /* 0x000fe20000300000 */
.L_x_1631:
        /* <DEDUP_REMOVED lines=50> */
.L_x_1626:
[----:B------:R-:W-:Y:S05]  /*16610*/  BSYNC B1 ;  /* 0x0000000000017941 */ /* 0x000fea0003800000 */
.L_x_1625:
[----:B------:R-:W-:Y:S01]  /*16620*/  ISETP.GT.AND P2, PT, R9, UR39, PT ;  /* 0x0000002709007c0c */ /* 0x000fe2000bf44270 */
[----:B------:R-:W-:-:S12]  /*16630*/  VIADD R8, R8, 0xfffffffe ;  /* 0xfffffffe08087836 */ /* 0x000fd80000000000 */
[----:B------:R-:W-:Y:S05]  /*16640*/  @P2 BRA `(.L_x_1632) ;  /* 0xfffffff000602947 */ /* 0x000fea000383ffff */
.L_x_1617:
[----:B------:R-:W-:Y:S05]  /*16650*/  BSYNC B0 ;  /* 0x0000000000007941 */ /* 0x000fea0003800000 */
.L_x_1608:
[----:B------:R-:W-:Y:S01]  /*16660*/  VIADD R16, R16, 0x1 ;  /* 0x0000000110107836 */ /* 0x000fe20000000000 */
[----:B------:R-:W-:Y:S04]  /*16670*/  BSSY B0, `(.L_x_1633) ;  /* 0x0000013000007945 */ /* 0x000fe80003800000 */
[----:B------:R-:W-:-:S04]  /*16680*/  ISETP.NE.AND P0, PT, R16, 0x2, PT ;  /* 0x000000021000780c */ /* 0x000fc80003f05270 */
[----:B------:R-:W-:-:S04]  /*16690*/  SEL R0, RZ, 0x1, P0 ;  /* 0x00000001ff007807 */ /* 0x000fc80000000000 */
[----:B------:R-:W-:Y:S01]  /*166a0*/  LOP3.LUT R17, R17, R0, RZ, 0x3c, !PT ;  /* 0x0000000011117212 */ /* 0x000fe200078e3cff */
[----:B------:R-:W-:Y:S06]  /*166b0*/  @P1 BRA `(.L_x_1634) ;  /* 0x0000000000381947 */ /* 0x000fec0003800000 */
[----:B-1234-:R-:W2:Y:S01]  /*166c0*/  LDL R2, [R1] ;  /* 0x0000000001027983 */ /* 0x01eea20000100800 */
[----:B------:R-:W-:Y:S02]  /*166d0*/  VOTEU.ANY UR6, UPT, PT ;  /* 0x0000000000067886 */ /* 0x000fe400038e0100 */
[----:B------:R-:W1:Y:S01]  /*166e0*/  FLO.U32 R0, UR6 ;  /* 0x0000000600007d00 */ /* 0x000e6200080e0000 */
[----:B------:R-:W1:Y:S02]  /*166f0*/  S2R R5, SR_LANEID ;  /* 0x0000000000057919 */ /* 0x000e640000000000 */
[----:B-1----:R-:W-:-:S05]  /*16700*/  ISETP.EQ.U32.AND P1, PT, R0, R5, PT ;  /* 0x000000050000720c */ /* 0x002fca0003f22070 */
[----:B------:R-:W1:Y:S01]  /*16710*/  POPC R5, UR6 ;  /* 0x0000000600057d09 */ /* 0x000e620008000000 */
[----:B--2---:R-:W-:Y:S02]  /*16720*/  R2UR UR7, R2 ;  /* 0x00000000020772ca */ /* 0x004fe400000e0000 */
[----:B------:R-:W1:Y:S05]  /*16730*/  LDC.64 R2, c[0x0][0xef0] ;  /* 0x0003bc00ff027b82 */ /* 0x000e6a0000000a00 */
[----:B-1----:R-:W2:Y:S01]  /*16740*/  @P1 ATOMG.E.ADD.STRONG.GPU PT, R3, desc[UR54][R2.64], R5 ;  /* 0x00000005020319a8 */ /* 0x002ea200081ee1f6 */
[----:B------:R-:W1:Y:S02]  /*16750*/  S2R R4, SR_LTMASK ;  /* 0x0000000000047919 */ /* 0x000e640000003900 */
[----:B-1----:R-:W-:-:S04]  /*16760*/  LOP3.LUT R4, R4, UR6, RZ, 0xc0, !PT ;  /* 0x0000000604047c12 */ /* 0x002fc8000f8ec0ff */
[----:B------:R-:W1:Y:S01]  /*16770*/  POPC R7, R4 ;  /* 0x0000000400077309 */ /* 0x000e620000000000 */
[----:B--2---:R-:W1:Y:S02]  /*16780*/  SHFL.IDX PT, R0, R3, R0, 0x1f ;  /* 0x00001f0003007589 */ /* 0x004e6400000e0000 */
[----:B-1----:R-:W-:-:S07]  /*16790*/  IADD3 R18, R0, UR7, R7 ;  /* 0x0000000700127c10 */ /* 0x002fce000fffe007 */
.L_x_1634:
[----:B------:R-:W-:Y:S05]  /*167a0*/  BSYNC B0 ;  /* 0x0000000000007941 */ /* 0x000fea0003800000 */
.L_x_1633:
[----:B------:R-:W-:Y:S01]  /*167b0*/  SEL R16, R16, RZ, P0 ;  /* 0x000000ff10107207 */ /* 0x000fe20000000000 */
[----:B------:R-:W-:-:S07]  /*167c0*/  IMAD.MOV.U32 R13, RZ, RZ, R18 ;  /* 0x000000ffff0d7224 */ /* 0x000fce00078e0012 */
.L_x_1591:
[----:B------:R-:W-:Y:S05]  /*167d0*/  BSYNC B6 ;  /* 0x0000000000067941 */ /* 0x000fea0003800000 */
.L_x_1589:
[----:B------:R-:W-:-:S03]  /*167e0*/  UMOV UR6, 0xffffffff ;  /* 0xffffffff00067882 */ /* 0x000fc60000000000 */
[----:B------:R-:W-:Y:S05]  /*167f0*/  BRA.DIV UR6, `(.L_x_1635) ;  /* 0x0000000a06e07947 */ /* 0x000fea000b800000 */
[----:B------:R1:W1:Y:S02]  /*16800*/  SHFL.IDX PT, R14, R13, RZ, 0x1f ;  /* 0x00001fff0d0e7589 */ /* 0x00026400000e0000 */
.L_x_1664:
        /* <DEDUP_REMOVED lines=11> */
[----:B--2---:R-:W-:Y:S05]  /*168c0*/  @!P0 BRA `(.L_x_1636) ;  /* 0xffffffcc001c8947 */ /* 0x004fea000383ffff */
.L_x_1580:
        /* <DEDUP_REMOVED lines=11> */
.L_x_1665:
        /* <DEDUP_REMOVED lines=9> */
[----:B------:R-:W2:Y:S02]  /*16a10*/  LDL R2, [R1+0x4] ;  /* 0x0000040001027983 */ /* 0x000ea40000100800 */
[----:B--2---:R-:W-:-:S13]  /*16a20*/  R2UR UR4, R2 ;  /* 0x00000000020472ca */ /* 0x004fda00000e0000 */
[----:B------:R-:W-:-:S06]  /*16a30*/  ULOP3.LUT UR4, UR4, 0x2, URZ, 0xfc, !UPT ;  /* 0x0000000204047892 */ /* 0x000fcc000f8efc3f */
[----:B------:R-:W-:-:S05]  /*16a40*/  IMAD.U32 R0, RZ, RZ, UR4 ;  /* 0x00000004ff007e24 */ /* 0x000fca000f8e00ff */
[----:B------:R-:W-:-:S13]  /*16a50*/  ISETP.NE.AND P2, PT, R0, 0x3, PT ;  /* 0x000000030000780c */ /* 0x000fda0003f45270 */
[----:B------:R-:W-:Y:S05]  /*16a60*/  @!P2 BRA `(.L_x_1640) ;  /* 0x000000000004a947 */ /* 0x000fea0003800000 */
[----:B------:R-:W-:Y:S01]  /*16a70*/  BPT.TRAP 0x1 ;  /* 0x000000040000795c */ /* 0x000fe20000300000 */
.L_x_1640:
        /* <DEDUP_REMOVED lines=9> */
[----:B------:R-:W-:-:S03]  /*16b10*/  SHF.L.U32 R0, R17, 0x1f, RZ ;  /* 0x0000001f11007819 */ /* 0x000fc600000006ff */
[----:B------:R-:W-:Y:S01]  /*16b20*/  IMAD R3, R2, 0x8, R3 ;  /* 0x0000000802037824 */ /* 0x000fe200078e0203 */
[----:B-1----:R-:W-:Y:S06]  /*16b30*/  @!P0 BRA `(.L_x_1641) ;  /* 0x0000000800488947 */ /* 0x002fec0003800000 */
.L_x_1666:
[----:B------:R-:W2:Y:S02]  /*16b40*/  SYNCS.PHASECHK.TRANS64.TRYWAIT P0, [R3+URZ], R0 ;  /* 0x00000000030075a7 */ /* 0x000ea4000800017f */
[----:B--2---:R-:W-:Y:S05]  /*16b50*/  @!P0 BRA `(.L_x_1642) ;  /* 0x0000000800548947 */ /* 0x004fea0003800000 */
.L_x_1667:
[----:B------:R-:W-:Y:S05]  /*16b60*/  @!P2 BRA `(.L_x_1643) ;  /* 0x000000000004a947 */ /* 0x000fea0003800000 */
[----:B------:R-:W-:Y:S01]  /*16b70*/  BPT.TRAP 0x1 ;  /* 0x000000040000795c */ /* 0x000fe20000300000 */
.L_x_1643:
[----:B--2---:R-:W-:-:S04]  /*16b80*/  VIADD R3, R7, 0x38860 ;  /* 0x0003886007037836 */ /* 0x004fc80000000000 */
[----:B-1----:R-:W-:-:S04]  /*16b90*/  IMAD R5, R16, 0x8, R3 ;  /* 0x0000000810057824 */ /* 0x002fc800078e0203 */
[----:B------:R-:W1:Y:S02]  /*16ba0*/  SYNCS.PHASECHK.TRANS64.TRYWAIT P0, [R5+URZ], R4 ;  /* 0x00000004050075a7 */ /* 0x000e64000800017f */
[----:B-1----:R-:W-:Y:S05]  /*16bb0*/  @!P0 BRA `(.L_x_1644) ;  /* 0x0000000800508947 */ /* 0x002fea0003800000 */
.L_x_1668:
[----:B------:R-:W-:-:S07]  /*16bc0*/  IMAD R3, R2, 0x8, R3 ;  /* 0x0000000802037824 */ /* 0x000fce00078e0203 */
.L_x_1645:
[----:B--2---:R2:W3:Y:S02]  /*16bd0*/  SYNCS.PHASECHK.TRANS64.TRYWAIT P0, [R3+URZ], R0 ;  /* 0x00000000030075a7 */ /* 0x0044e4000800017f */
[----:B---3--:R-:W-:Y:S05]  /*16be0*/  @!P0 NANOSLEEP.SYNCS 0x989680 ;  /* 0x009896800000895d */ /* 0x008fea0003900000 */
[----:B------:R-:W3:Y:S02]  /*16bf0*/  @!P0 SYNCS.PHASECHK.TRANS64 P0, [R3+URZ], R0 ;  /* 0x00000000030085a7 */ /* 0x000ee4000800007f */
[----:B---3--:R-:W-:Y:S05]  /*16c00*/  @!P0 BRA `(.L_x_1645) ;  /* 0xfffffffc00f08947 */ /* 0x008fea000383ffff */
.L_x_1639:
[----:B------:R-:W-:Y:S05]  /*16c10*/  BSYNC B0 ;  /* 0x0000000000007941 */ /* 0x000fea0003800000 */
.L_x_1638:
[----:B------:R-:W-:Y:S05]  /*16c20*/  EXIT ;  /* 0x000000000000794d */ /* 0x000fea0003800000 */
.L_x_1499:
[----:B-1----:R-:W-:-:S04]  /*16c30*/  IMAD.U32 R3, RZ, RZ, UR36 ;  /* 0x00000024ff037e24 */ /* 0x002fc8000f8e00ff */
[----:B------:R1:W2:Y:S03]  /*16c40*/  SYNCS.PHASECHK.TRANS64.TRYWAIT P1, [R3+URZ+0x38800], R0 ;  /* 0x03880000030075a7 */ /* 0x0002a6000802017f */
[----:B--2---:R-:W-:Y:S05]  /*16c50*/  @!P1 NANOSLEEP.SYNCS 0x989680 ;  /* 0x009896800000995d */ /* 0x004fea0003900000 */
[----:B------:R-:W2:Y:S02]  /*16c60*/  @!P1 SYNCS.PHASECHK.TRANS64 P1, [R3+URZ+0x38800], R0 ;  /* 0x03880000030095a7 */ /* 0x000ea4000802007f */
[----:B--2---:R-:W-:Y:S05]  /*16c70*/  @!P1 BRA `(.L_x_1499) ;  /* 0xfffffffc00ec9947 */ /* 0x004fea000383ffff */
[----:B------:R-:W-:Y:S05]  /*16c80*/  BRA `(.L_x_1646) ;  /* 0xfffffecc00dc7947 */ /* 0x000fea000383ffff */
.L_x_1503:
[----:B---3--:R3:W4:Y:S02]  /*16c90*/  SYNCS.PHASECHK.TRANS64.TRYWAIT P1, [R5+URZ+0x38830], R6 ;  /* 0x03883006050075a7 */ /* 0x008724000802017f */
[----:B----4-:R-:W-:Y:S05]  /*16ca0*/  @!P1 NANOSLEEP.SYNCS 0x989680 ;  /* 0x009896800000995d */ /* 0x010fea0003900000 */
[----:B------:R-:W4:Y:S02]  /*16cb0*/  @!P1 SYNCS.PHASECHK.TRANS64 P1, [R5+URZ+0x38830], R6 ;  /* 0x03883006050095a7 */ /* 0x000f24000802007f */
[----:B----4-:R-:W-:Y:S05]  /*16cc0*/  @!P1 BRA `(.L_x_1503) ;  /* 0xfffffffc00f09947 */ /* 0x010fea000383ffff */
[----:B------:R-:W-:Y:S05]  /*16cd0*/  BRA `(.L_x_1502) ;  /* 0xfffffecc00f07947 */ /* 0x000fea000383ffff */
.L_x_1504:
[----:B-1----:R-:W-:-:S04]  /*16ce0*/  IMAD.U32 R3, RZ, RZ, UR36 ;  /* 0x00000024ff037e24 */ /* 0x002fc8000f8e00ff */
[----:B------:R1:W4:Y:S03]  /*16cf0*/  SYNCS.PHASECHK.TRANS64.TRYWAIT P1, [R3+URZ+0x38810], R0 ;  /* 0x03881000030075a7 */ /* 0x000326000802017f */
[----:B----4-:R-:W-:Y:S05]  /*16d00*/  @!P1 NANOSLEEP.SYNCS 0x989680 ;  /* 0x009896800000995d */ /* 0x010fea0003900000 */
[----:B------:R-:W4:Y:S02]  /*16d10*/  @!P1 SYNCS.PHASECHK.TRANS64 P1, [R3+URZ+0x38810], R0 ;  /* 0x03881000030095a7 */ /* 0x000f24000802007f */
[----:B----4-:R-:W-:Y:S05]  /*16d20*/  @!P1 BRA `(.L_x_1504) ;  /* 0xfffffffc00ec9947 */ /* 0x010fea000383ffff */
[----:B------:R-:W-:Y:S05]  /*16d30*/  BRA `(.L_x_1647) ;  /* 0xfffffed000787947 */ /* 0x000fea000383ffff */
.L_x_1508:
[----:B------:R1:W1:Y:S02]  /*16d40*/  SYNCS.PHASECHK.TRANS64.TRYWAIT P1, [R5+URZ+0x38850], R6 ;  /* 0x03885006050075a7 */ /* 0x000264000802017f */
[----:B-1----:R-:W-:Y:S05]  /*16d50*/  @!P1 NANOSLEEP.SYNCS 0x989680 ;  /* 0x009896800000995d */ /* 0x002fea0003900000 */
[----:B------:R-:W1:Y:S02]  /*16d60*/  @!P1 SYNCS.PHASECHK.TRANS64 P1, [R5+URZ+0x38850], R6 ;  /* 0x03885006050095a7 */ /* 0x000e64000802007f */
[----:B-1----:R-:W-:Y:S05]  /*16d70*/  @!P1 BRA `(.L_x_1508) ;  /* 0xfffffffc00f09947 */ /* 0x002fea000383ffff */
[----:B------:R-:W-:Y:S05]  /*16d80*/  BRA `(.L_x_1507) ;  /* 0xfffffed000ac7947 */ /* 0x000fea000383ffff */
.L_x_1524:
[----:B--2---:R2:W3:Y:S02]  /*16d90*/  SYNCS.PHASECHK.TRANS64.TRYWAIT P3, [R11+URZ+0x38830], R20 ;  /* 0x038830140b0075a7 */ /* 0x0044e4000806017f */
[----:B---3--:R-:W-:Y:S05]  /*16da0*/  @!P3 NANOSLEEP.SYNCS 0x989680 ;  /* 0x009896800000b95d */ /* 0x008fea0003900000 */
[----:B------:R-:W3:Y:S02]  /*16db0*/  @!P3 SYNCS.PHASECHK.TRANS64 P3, [R11+URZ+0x38830], R20 ;  /* 0x038830140b00b5a7 */ /* 0x000ee4000806007f */
[----:B---3--:R-:W-:Y:S05]  /*16dc0*/  @!P3 BRA `(.L_x_1524) ;  /* 0xfffffffc00f0b947 */ /* 0x008fea000383ffff */
[----:B------:R-:W-:Y:S05]  /*16dd0*/  BRA `(.L_x_1523) ;  /* 0xffffff0000ac7947 */ /* 0x000fea000383ffff */
.L_x_1528:
[----:B----4-:R4:W1:Y:S02]  /*16de0*/  SYNCS.PHASECHK.TRANS64.TRYWAIT P3, [R11+URZ+0x38850], R20 ;  /* 0x038850140b0075a7 */ /* 0x010864000806017f */
[----:B-1----:R-:W-:Y:S05]  /*16df0*/  @!P3 NANOSLEEP.SYNCS 0x989680 ;  /* 0x009896800000b95d */ /* 0x002fea0003900000 */
[----:B------:R-:W1:Y:S02]  /*16e00*/  @!P3 SYNCS.PHASECHK.TRANS64 P3, [R11+URZ+0x38850], R20 ;  /* 0x038850140b00b5a7 */ /* 0x000e64000806007f */
[----:B-1----:R-:W-:Y:S05]  /*16e10*/  @!P3 BRA `(.L_x_1528) ;  /* 0xfffffffc00f0b947 */ /* 0x002fea000383ffff */
[----:B------:R-:W-:Y:S05]  /*16e20*/  BRA `(.L_x_1527) ;  /* 0xffffff0400307947 */ /* 0x000fea000383ffff */
.L_x_1545:
[----:B--2---:R2:W3:Y:S02]  /*16e30*/  SYNCS.PHASECHK.TRANS64.TRYWAIT P3, [R9+URZ+0x38830], R8 ;  /* 0x03883008090075a7 */ /* 0x0044e4000806017f */
[----:B---3--:R-:W-:Y:S05]  /*16e40*/  @!P3 NANOSLEEP.SYNCS 0x989680 ;  /* 0x009896800000b95d */ /* 0x008fea0003900000 */
[----:B------:R-:W3:Y:S02]  /*16e50*/  @!P3 SYNCS.PHASECHK.TRANS64 P3, [R9+URZ+0x38830], R8 ;  /* 0x038830080900b5a7 */ /* 0x000ee4000806007f */
[----:B---3--:R-:W-:Y:S05]  /*16e60*/  @!P3 BRA `(.L_x_1545) ;  /* 0xfffffffc00f0b947 */ /* 0x008fea000383ffff */
[----:B------:R-:W-:Y:S05]  /*16e70*/  BRA `(.L_x_1544) ;  /* 0xffffff3c00247947 */ /* 0x000fea000383ffff */
.L_x_1549:
[----:B----4-:R4:W1:Y:S02]  /*16e80*/  SYNCS.PHASECHK.TRANS64.TRYWAIT P3, [R9+URZ+0x38850], R8 ;  /* 0x03885008090075a7 */ /* 0x010864000806017f */
[----:B-1----:R-:W-:Y:S05]  /*16e90*/  @!P3 NANOSLEEP.SYNCS 0x989680 ;  /* 0x009896800000b95d */ /* 0x002fea0003900000 */
[----:B------:R-:W1:Y:S02]  /*16ea0*/  @!P3 SYNCS.PHASECHK.TRANS64 P3, [R9+URZ+0x38850], R8 ;  /* 0x038850080900b5a7 */ /* 0x000e64000806007f */
[----:B-1----:R-:W-:Y:S05]  /*16eb0*/  @!P3 BRA `(.L_x_1549) ;  /* 0xfffffffc00f0b947 */ /* 0x002fea000383ffff */
[----:B------:R-:W-:Y:S05]  /*16ec0*/  BRA `(.L_x_1548) ;  /* 0xffffff3c00807947 */ /* 0x000fea000383ffff */
.L_x_1555:
[----:B--2---:R2:W3:Y:S02]  /*16ed0*/  SYNCS.PHASECHK.TRANS64.TRYWAIT P2, [R11+URZ+0x38830], R8 ;  /* 0x038830080b0075a7 */ /* 0x0044e4000804017f */
[----:B---3--:R-:W-:Y:S05]  /*16ee0*/  @!P2 NANOSLEEP.SYNCS 0x989680 ;  /* 0x009896800000a95d */ /* 0x008fea0003900000 */
[----:B------:R-:W3:Y:S02]  /*16ef0*/  @!P2 SYNCS.PHASECHK.TRANS64 P2, [R11+URZ+0x38830], R8 ;  /* 0x038830080b00a5a7 */ /* 0x000ee4000804007f */
[----:B---3--:R-:W-:Y:S05]  /*16f00*/  @!P2 BRA `(.L_x_1555) ;  /* 0xfffffffc00f0a947 */ /* 0x008fea000383ffff */
[----:B------:R-:W-:Y:S05]  /*16f10*/  BRA `(.L_x_1554) ;  /* 0xffffff6800507947 */ /* 0x000fea000383ffff */
.L_x_1559:
[----:B----4-:R4:W1:Y:S02]  /*16f20*/  SYNCS.PHASECHK.TRANS64.TRYWAIT P2, [R11+URZ+0x38850], R8 ;  /* 0x038850080b0075a7 */ /* 0x010864000804017f */
[----:B-1----:R-:W-:Y:S05]  /*16f30*/  @!P2 NANOSLEEP.SYNCS 0x989680 ;  /* 0x009896800000a95d */ /* 0x002fea0003900000 */
[----:B------:R-:W1:Y:S02]  /*16f40*/  @!P2 SYNCS.PHASECHK.TRANS64 P2, [R11+URZ+0x38850], R8 ;  /* 0x038850080b00a5a7 */ /* 0x000e64000804007f */
[----:B-1----:R-:W-:Y:S05]  /*16f50*/  @!P2 BRA `(.L_x_1559) ;  /* 0xfffffffc00f0a947 */ /* 0x002fea000383ffff */
[----:B------:R-:W-:Y:S05]  /*16f60*/  BRA `(.L_x_1558) ;  /* 0xffffff6800b07947 */ /* 0x000fea000383ffff */
.L_x_1595:
[----:B------:R-:W1:Y:S01]  /*16f70*/  S2R R7, SR_TID.X ;  /* 0x0000000000077919 */ /* 0x000e620000002100 */
[----:B------:R-:W-:Y:S02]  /*16f80*/  IMAD.MOV.U32 R12, RZ, RZ, RZ ;  /* 0x000000ffff0c7224 */ /* 0x000fe400078e00ff */
[----:B------:R-:W-:Y:S02]  /*16f90*/  IMAD.MOV.U32 R11, RZ, RZ, 0x1f ;  /* 0x0000001fff0b7424 */ /* 0x000fe400078e00ff */
[----:B------:R-:W-:Y:S01]  /*16fa0*/  IMAD.MOV.U32 R15, RZ, RZ, -0x1 ;  /* 0xffffffffff0f7424 */ /* 0x000fe200078e00ff */
[----:B-1----:R-:W-:-:S04]  /*16fb0*/  SHF.R.U32.HI R7, RZ, 0x5, R7 ;  /* 0x00000005ff077819 */ /* 0x002fc80000011607 */
[----:B------:R-:W-:-:S05]  /*16fc0*/  LOP3.LUT R7, R7, 0x3, RZ, 0xc0, !PT ;  /* 0x0000000307077812 */ /* 0x000fca00078ec0ff */
[----:B------:R-:W-:-:S07]  /*16fd0*/  IMAD.MOV.U32 R13, RZ, RZ, R7 ;  /* 0x000000ffff0d7224 */ /* 0x000fce00078e0007 */
[----:B------:R-:W-:Y:S05]  /*16fe0*/  WARPSYNC.COLLECTIVE R15, `(.L_x_1648) ;  /* 0x000000000f087348 */ /* 0x000fea0003c00000 */
[----:B------:R1:W2:Y:S02]  /*16ff0*/  SHFL.IDX P6, R14, R13, R12, R11 ;  /* 0x0000000c0d0e7389 */ /* 0x0002a400000c000b */
[----:B-12---:R-:W-:Y:S01]  /*17000*/  ENDCOLLECTIVE ;  /* 0x000000000000791b */ /* 0x006fe20003800000 */
.L_x_1648:
[----:B------:R-:W-:Y:S05]  /*17010*/  BRA `(.L_x_1649) ;  /* 0xffffffd000c07947 */ /* 0x000fea000383ffff */
.L_x_1596:
[----:B------:R-:W-:Y:S01]  /*17020*/  BSSY B0, `(.L_x_1650) ;  /* 0x0000006000007945 */ /* 0x000fe20003800000 */
[----:B------:R-:W-:-:S07]  /*17030*/  IMAD.MOV.U32 R15, RZ, RZ, -0x1 ;  /* 0xffffffffff0f7424 */ /* 0x000fce00078e00ff */
[----:B------:R-:W-:Y:S05]  /*17040*/  WARPSYNC.COLLECTIVE R15, `(.L_x_1651) ;  /* 0x000000000f0c7348 */ /* 0x000fea0003c00000 */
[----:B------:R-:W-:Y:S02]  /*17050*/  ELECT P6, UR62, PT ;  /* 0x00000000003e782f */ /* 0x000fe400038c0000 */
[----:B------:R-:W-:Y:S01]  /*17060*/  MOV R14, UR62 ;  /* 0x0000003e000e7c02 */ /* 0x000fe20008000f00 */
[----:B------:R-:W-:Y:S10]  /*17070*/  ENDCOLLECTIVE ;  /* 0x000000000000791b */ /* 0x000ff40003800000 */
.L_x_1651:
[----:B------:R-:W-:Y:S05]  /*17080*/  BSYNC B0 ;  /* 0x0000000000007941 */ /* 0x000fea0003800000 */
.L_x_1650:
[----:B------:R-:W-:Y:S05]  /*17090*/  BRA `(.L_x_1652) ;  /* 0xffffffd000b07947 */ /* 0x000fea000383ffff */
.L_x_1599:
[----:B-1----:R1:W2:Y:S02]  /*170a0*/  SYNCS.PHASECHK.TRANS64.TRYWAIT P2, [R8+URZ+0x38840], R5 ;  /* 0x03884005080075a7 */ /* 0x0022a4000804017f */
[----:B--2---:R-:W-:Y:S05]  /*170b0*/  @!P2 NANOSLEEP.SYNCS 0x989680 ;  /* 0x009896800000a95d */ /* 0x004fea0003900000 */
[----:B------:R-:W2:Y:S02]  /*170c0*/  @!P2 SYNCS.PHASECHK.TRANS64 P2, [R8+URZ+0x38840], R5 ;  /* 0x038840050800a5a7 */ /* 0x000ea4000804007f */
[----:B--2---:R-:W-:Y:S05]  /*170d0*/  @!P2 BRA `(.L_x_1599) ;  /* 0xfffffffc00f0a947 */ /* 0x004fea000383ffff */
[----:B------:R-:W-:Y:S05]  /*170e0*/  BRA `(.L_x_1653) ;  /* 0xffffffd4000c7947 */ /* 0x000fea000383ffff */
.L_x_1603:
[----:B-1----:R-:W-:-:S04]  /*170f0*/  IMAD.U32 R8, RZ, RZ, UR38 ;  /* 0x00000026ff087e24 */ /* 0x002fc8000f8e00ff */
[----:B------:R1:W2:Y:S03]  /*17100*/  SYNCS.PHASECHK.TRANS64.TRYWAIT P2, [R8+URZ+0x38820], R5 ;  /* 0x03882005080075a7 */ /* 0x0002a6000804017f */
[----:B--2---:R-:W-:Y:S05]  /*17110*/  @!P2 NANOSLEEP.SYNCS 0x989680 ;  /* 0x009896800000a95d */ /* 0x004fea0003900000 */
[----:B------:R-:W2:Y:S02]  /*17120*/  @!P2 SYNCS.PHASECHK.TRANS64 P2, [R8+URZ+0x38820], R5 ;  /* 0x038820050800a5a7 */ /* 0x000ea4000804007f */
[----:B--2---:R-:W-:Y:S05]  /*17130*/  @!P2 BRA `(.L_x_1603) ;  /* 0xfffffffc00eca947 */ /* 0x004fea000383ffff */
[----:B------:R-:W-:Y:S05]  /*17140*/  BRA `(.L_x_1654) ;  /* 0xffffffd800807947 */ /* 0x000fea000383ffff */
.L_x_1606:
[----:B-1----:R1:W2:Y:S02]  /*17150*/  SYNCS.PHASECHK.TRANS64.TRYWAIT P2, [R5+URZ+0x38860], R8 ;  /* 0x03886008050075a7 */ /* 0x0022a4000804017f */
[----:B--2---:R-:W-:Y:S05]  /*17160*/  @!P2 NANOSLEEP.SYNCS 0x989680 ;  /* 0x009896800000a95d */ /* 0x004fea0003900000 */
[----:B------:R-:W2:Y:S02]  /*17170*/  @!P2 SYNCS.PHASECHK.TRANS64 P2, [R5+URZ+0x38860], R8 ;  /* 0x038860080500a5a7 */ /* 0x000ea4000804007f */
[----:B--2---:R-:W-:Y:S05]  /*17180*/  @!P2 BRA `(.L_x_1606) ;  /* 0xfffffffc00f0a947 */ /* 0x004fea000383ffff */
[----:B------:R-:W-:Y:S05]  /*17190*/  BRA `(.L_x_1655) ;  /* 0xffffffd800947947 */ /* 0x000fea000383ffff */
.L_x_1613:
[----:B-1----:R1:W2:Y:S02]  /*171a0*/  SYNCS.PHASECHK.TRANS64.TRYWAIT P3, [R2+URZ+0x38840], R3 ;  /* 0x03884003020075a7 */ /* 0x0022a4000806017f */
[----:B--2---:R-:W-:Y:S05]  /*171b0*/  @!P3 NANOSLEEP.SYNCS 0x989680 ;  /* 0x009896800000b95d */ /* 0x004fea0003900000 */
[----:B------:R-:W2:Y:S02]  /*171c0*/  @!P3 SYNCS.PHASECHK.TRANS64 P3, [R2+URZ+0x38840], R3 ;  /* 0x038840030200b5a7 */ /* 0x000ea4000806007f */
[----:B--2---:R-:W-:Y:S05]  /*171d0*/  @!P3 BRA `(.L_x_1613) ;  /* 0xfffffffc00f0b947 */ /* 0x004fea000383ffff */
[----:B------:R-:W-:Y:S05]  /*171e0*/  BRA `(.L_x_1656) ;  /* 0xffffffe0001c7947 */ /* 0x000fea000383ffff */
.L_x_1615:
[----:B---3--:R3:W4:Y:S02]  /*171f0*/  SYNCS.PHASECHK.TRANS64.TRYWAIT P3, [R2+URZ+0x38860], R3 ;  /* 0x03886003020075a7 */ /* 0x008724000806017f */
[----:B----4-:R-:W-:Y:S05]  /*17200*/  @!P3 NANOSLEEP.SYNCS 0x989680 ;  /* 0x009896800000b95d */ /* 0x010fea0003900000 */
[----:B------:R-:W4:Y:S02]  /*17210*/  @!P3 SYNCS.PHASECHK.TRANS64 P3, [R2+URZ+0x38860], R3 ;  /* 0x038860030200b5a7 */ /* 0x000f24000806007f */
[----:B----4-:R-:W-:Y:S05]  /*17220*/  @!P3 BRA `(.L_x_1615) ;  /* 0xfffffffc00f0b947 */ /* 0x010fea000383ffff */
[----:B------:R-:W-:Y:S05]  /*17230*/  BRA `(.L_x_1657) ;  /* 0xffffffe000647947 */ /* 0x000fea000383ffff */
.L_x_1621:
[----:B-1----:R1:W2:Y:S02]  /*17240*/  SYNCS.PHASECHK.TRANS64.TRYWAIT P3, [R3+URZ+0x38840], R2 ;  /* 0x03884002030075a7 */ /* 0x0022a4000806017f */
[----:B--2---:R-:W-:Y:S05]  /*17250*/  @!P3 NANOSLEEP.SYNCS 0x989680 ;  /* 0x009896800000b95d */ /* 0x004fea0003900000 */
[----:B------:R-:W2:Y:S02]  /*17260*/  @!P3 SYNCS.PHASECHK.TRANS64 P3, [R3+URZ+0x38840], R2 ;  /* 0x038840020300b5a7 */ /* 0x000ea4000806007f */
[----:B--2---:R-:W-:Y:S05]  /*17270*/  @!P3 BRA `(.L_x_1621) ;  /* 0xfffffffc00f0b947 */ /* 0x004fea000383ffff */
[----:B------:R-:W-:Y:S05]  /*17280*/  BRA `(.L_x_1658) ;  /* 0xffffffe400dc7947 */ /* 0x000fea000383ffff */
.L_x_1623:
[----:B---3--:R3:W4:Y:S02]  /*17290*/  SYNCS.PHASECHK.TRANS64.TRYWAIT P3, [R3+URZ+0x38860], R2 ;  /* 0x03886002030075a7 */ /* 0x008724000806017f */
[----:B----4-:R-:W-:Y:S05]  /*172a0*/  @!P3 NANOSLEEP.SYNCS 0x989680 ;  /* 0x009896800000b95d */ /* 0x010fea0003900000 */
[----:B------:R-:W4:Y:S02]  /*172b0*/  @!P3 SYNCS.PHASECHK.TRANS64 P3, [R3+URZ+0x38860], R2 ;  /* 0x038860020300b5a7 */ /* 0x000f24000806007f */
[----:B----4-:R-:W-:Y:S05]  /*172c0*/  @!P3 BRA `(.L_x_1623) ;  /* 0xfffffffc00f0b947 */ /* 0x010fea000383ffff */
[----:B------:R-:W-:Y:S05]  /*172d0*/  BRA `(.L_x_1659) ;  /* 0xffffffe800247947 */ /* 0x000fea000383ffff */
.L_x_1628:
[----:B-1----:R1:W2:Y:S02]  /*172e0*/  SYNCS.PHASECHK.TRANS64.TRYWAIT P3, [R2+URZ+0x38840], R3 ;  /* 0x03884003020075a7 */ /* 0x0022a4000806017f */
[----:B--2---:R-:W-:Y:S05]  /*172f0*/  @!P3 NANOSLEEP.SYNCS 0x989680 ;  /* 0x009896800000b95d */ /* 0x004fea0003900000 */
[----:B------:R-:W2:Y:S02]  /*17300*/  @!P3 SYNCS.PHASECHK.TRANS64 P3, [R2+URZ+0x38840], R3 ;  /* 0x038840030200b5a7 */ /* 0x000ea4000806007f */
[----:B--2---:R-:W-:Y:S05]  /*17310*/  @!P3 BRA `(.L_x_1628) ;  /* 0xfffffffc00f0b947 */ /* 0x004fea000383ffff */
[----:B------:R-:W-:Y:S05]  /*17320*/  BRA `(.L_x_1660) ;  /* 0xffffffec007c7947 */ /* 0x000fea000383ffff */
.L_x_1630:
[----:B--2---:R2:W3:Y:S02]  /*17330*/  SYNCS.PHASECHK.TRANS64.TRYWAIT P3, [R2+URZ+0x38860], R3 ;  /* 0x03886003020075a7 */ /* 0x0044e4000806017f */
[----:B---3--:R-:W-:Y:S05]  /*17340*/  @!P3 NANOSLEEP.SYNCS 0x989680 ;  /* 0x009896800000b95d */ /* 0x008fea0003900000 */
[----:B------:R-:W3:Y:S02]  /*17350*/  @!P3 SYNCS.PHASECHK.TRANS64 P3, [R2+URZ+0x38860], R3 ;  /* 0x038860030200b5a7 */ /* 0x000ee4000806007f */
[----:B---3--:R-:W-:Y:S05]  /*17360*/  @!P3 BRA `(.L_x_1630) ;  /* 0xfffffffc00f0b947 */ /* 0x008fea000383ffff */
[----:B------:R-:W-:Y:S05]  /*17370*/  BRA `(.L_x_1661) ;  /* 0xffffffec00c47947 */ /* 0x000fea000383ffff */
.L_x_1635:
[----:B------:R-:W-:Y:S01]  /*17380*/  BSSY B0, `(.L_x_1662) ;  /* 0x0000007000007945 */ /* 0x000fe20003800000 */
[----:B--2---:R-:W-:Y:S02]  /*17390*/  IMAD.MOV.U32 R12, RZ, RZ, RZ ;  /* 0x000000ffff0c7224 */ /* 0x004fe400078e00ff */
[----:B------:R-:W-:Y:S02]  /*173a0*/  IMAD.MOV.U32 R11, RZ, RZ, 0x1f ;  /* 0x0000001fff0b7424 */ /* 0x000fe400078e00ff */
[----:B------:R-:W-:-:S07]  /*173b0*/  IMAD.MOV.U32 R15, RZ, RZ, -0x1 ;  /* 0xffffffffff0f7424 */ /* 0x000fce00078e00ff */
[----:B-1-34-:R-:W-:Y:S05]  /*173c0*/  WARPSYNC.COLLECTIVE R15, `(.L_x_1663) ;  /* 0x000000000f087348 */ /* 0x01afea0003c00000 */
[----:B------:R2:W1:Y:S02]  /*173d0*/  SHFL.IDX P6, R14, R13, R12, R11 ;  /* 0x0000000c0d0e7389 */ /* 0x00046400000c000b */
[----:B-1234-:R-:W-:Y:S01]  /*173e0*/  ENDCOLLECTIVE ;  /* 0x000000000000791b */ /* 0x01efe20003800000 */
.L_x_1663:
[----:B------:R-:W-:Y:S05]  /*173f0*/  BSYNC B0 ;  /* 0x0000000000007941 */ /* 0x000fea0003800000 */
.L_x_1662:
[----:B------:R-:W-:Y:S05]  /*17400*/  BRA `(.L_x_1664) ;  /* 0xfffffff400007947 */ /* 0x000fea000383ffff */
.L_x_1637:
[----:B-1----:R1:W2:Y:S02]  /*17410*/  SYNCS.PHASECHK.TRANS64.TRYWAIT P0, [R7+URZ+0x38820], R0 ;  /* 0x03882000070075a7 */ /* 0x0022a4000800017f */
[----:B--2---:R-:W-:Y:S05]  /*17420*/  @!P0 NANOSLEEP.SYNCS 0x989680 ;  /* 0x009896800000895d */ /* 0x004fea0003900000 */
[----:B------:R-:W2:Y:S02]  /*17430*/  @!P0 SYNCS.PHASECHK.TRANS64 P0, [R7+URZ+0x38820], R0 ;  /* 0x03882000070085a7 */ /* 0x000ea4000800007f */
[----:B--2---:R-:W-:Y:S05]  /*17440*/  @!P0 BRA `(.L_x_1637) ;  /* 0xfffffffc00f08947 */ /* 0x004fea000383ffff */
[----:B------:R-:W-:Y:S05]  /*17450*/  BRA `(.L_x_1665) ;  /* 0xfffffff400487947 */ /* 0x000fea000383ffff */
.L_x_1641:
[----:B-1----:R1:W2:Y:S02]  /*17460*/  SYNCS.PHASECHK.TRANS64.TRYWAIT P0, [R5+URZ], R4 ;  /* 0x00000004050075a7 */ /* 0x0022a4000800017f */
[----:B--2---:R-:W-:Y:S05]  /*17470*/  @!P0 NANOSLEEP.SYNCS 0x989680 ;  /* 0x009896800000895d */ /* 0x004fea0003900000 */
[----:B------:R-:W2:Y:S02]  /*17480*/  @!P0 SYNCS.PHASECHK.TRANS64 P0, [R5+URZ], R4 ;  /* 0x00000004050085a7 */ /* 0x000ea4000800007f */
[----:B--2---:R-:W-:Y:S05]  /*17490*/  @!P0 BRA `(.L_x_1641) ;  /* 0xfffffffc00f08947 */ /* 0x004fea000383ffff */
[----:B------:R-:W-:Y:S05]  /*174a0*/  BRA `(.L_x_1666) ;  /* 0xfffffff400a47947 */ /* 0x000fea000383ffff */
.L_x_1642:
[----:B--2---:R2:W3:Y:S02]  /*174b0*/  SYNCS.PHASECHK.TRANS64.TRYWAIT P0, [R3+URZ], R0 ;  /* 0x00000000030075a7 */ /* 0x0044e4000800017f */
[----:B---3--:R-:W-:Y:S05]  /*174c0*/  @!P0 NANOSLEEP.SYNCS 0x989680 ;  /* 0x009896800000895d */ /* 0x008fea0003900000 */
[----:B------:R-:W3:Y:S02]  /*174d0*/  @!P0 SYNCS.PHASECHK.TRANS64 P0, [R3+URZ], R0 ;  /* 0x00000000030085a7 */ /* 0x000ee4000800007f */
[----:B---3--:R-:W-:Y:S05]  /*174e0*/  @!P0 BRA `(.L_x_1642) ;  /* 0xfffffffc00f08947 */ /* 0x008fea000383ffff */
[----:B------:R-:W-:Y:S05]  /*174f0*/  BRA `(.L_x_1667) ;  /* 0xfffffff400987947 */ /* 0x000fea000383ffff */
.L_x_1644:
[----:B-1----:R1:W2:Y:S02]  /*17500*/  SYNCS.PHASECHK.TRANS64.TRYWAIT P0, [R5+URZ], R4 ;  /* 0x00000004050075a7 */ /* 0x0022a4000800017f */
[----:B--2---:R-:W-:Y:S05]  /*17510*/  @!P0 NANOSLEEP.SYNCS 0x989680 ;  /* 0x009896800000895d */ /* 0x004fea0003900000 */
[----:B------:R-:W2:Y:S02]  /*17520*/  @!P0 SYNCS.PHASECHK.TRANS64 P0, [R5+URZ], R4 ;  /* 0x00000004050085a7 */ /* 0x000ea4000800007f */
[----:B--2---:R-:W-:Y:S05]  /*17530*/  @!P0 BRA `(.L_x_1644) ;  /* 0xfffffffc00f08947 */ /* 0x004fea000383ffff */
[----:B------:R-:W-:Y:S05]  /*17540*/  BRA `(.L_x_1668) ;  /* 0xfffffff4009c7947 */ /* 0x000fea000383ffff */
.L_x_1669:
        /* <DEDUP_REMOVED lines=11> */
.L_x_4556:


//--------------------- .text._ZN7cutlass13device_kernelIN5flash11enable_sm90INS1_16FlashAttnFwdSm90INS1_25CollectiveMainloopFwdSm90ILi2EN4cute5tupleIJNS5_1CILi1EEES8_S8_EEENS6_IJNS7_ILi64EEESA_SA_EEELi512ENS_10bfloat16_tEfNS_4arch4Sm90ELb0ELb1ELb0ELb1ELb0ELb0ELb0ELb0ELb0ELb0ELb0ELb0EEENS1_21CollectiveEpilogueFwdINS6_IJSA_NS7_ILi512EEESA_EEES9_SC_SE_Li256ELb1ELb0ELb0ELb0EEENS1_36VarlenDynamicPersistentTileSchedulerILi64ELi64ELi256ELi32ELb0ELb0ELb1ELb1ELb0ELb1EEEEEEEEEvNT_6ParamsE --------------------------
	.section	.text._ZN7cutlass13device_kernelIN5flash11enable_sm90INS1_16FlashAttnFwdSm90INS1_25CollectiveMainloopFwdSm90ILi2EN4cute5tupleIJNS5_1CILi1EEES8_S8_EEENS6_IJNS7_ILi64EEESA_SA_EEELi512ENS_10bfloat16_tEfNS_4arch4Sm90ELb0ELb1ELb0ELb1ELb0ELb0ELb0ELb0ELb0ELb0ELb0ELb0EEENS1_21CollectiveEpilogueFwdINS6_IJSA_NS7_ILi512EEESA_EEES9_SC_SE_Li256ELb1ELb0ELb0ELb0EEENS1_36VarlenDynamicPersistentTileSchedulerILi64ELi64ELi256ELi32ELb0ELb0ELb1ELb1ELb0ELb1EEEEEEEEEvNT_6ParamsE,"ax",@progbits
	.align	128
.text._ZN7cutlass13device_kernelIN5flash11enable_sm90INS1_16FlashAttnFwdSm90INS1_25CollectiveMainloopFwdSm90ILi2EN4cute5tupleIJNS5_1CILi1EEES8_S8_EEENS6_IJNS7_ILi64EEESA_SA_EEELi512ENS_10bfloat16_tEfNS_4arch4Sm90ELb0ELb1ELb0ELb1ELb0ELb0ELb0ELb0ELb0ELb0ELb0ELb0EEENS1_21CollectiveEpilogueFwdINS6_IJSA_NS7_ILi512EEESA_EEES9_SC_SE_Li256ELb1ELb0ELb0ELb0EEENS1_36VarlenDynamicPersistentTileSchedulerILi64ELi64ELi256ELi32ELb0ELb0ELb1ELb1ELb0ELb1EEEEEEEEEvNT_6ParamsE:
        .type           _ZN7cutlass13device_kernelIN5flash11enable_sm90INS1_16FlashAttnFwdSm90INS1_25CollectiveMainloopFwdSm90ILi2EN4cute5tupleIJNS5_1CILi1EEES8_S8_EEENS6_IJNS7_ILi64EEESA_SA_EEELi512ENS_10bfloat16_tEfNS_4arch4Sm90ELb0ELb1ELb0ELb1ELb0ELb0ELb0ELb0ELb0ELb0ELb0ELb0EEENS1_21CollectiveEpilogueFwdINS6_IJSA_NS7_ILi512EEESA_EEES9_SC_SE_Li256ELb1ELb0ELb0ELb0EEENS1_36VarlenDynamicPersistentTileSchedulerILi64ELi64ELi256ELi32ELb0ELb0ELb1ELb1ELb0ELb1EEEEEEEEEvNT_6ParamsE,@function
        .size           _ZN7cutlass13device_kernelIN5flash11enable_sm90INS1_16FlashAttnFwdSm90INS1_25CollectiveMainloopFwdSm90ILi2EN4cute5tupleIJNS5_1CILi1EEES8_S8_EEENS6_IJNS7_ILi64EEESA_SA_EEELi512ENS_10bfloat16_tEfNS_4arch4Sm90ELb0ELb1ELb0ELb1ELb0ELb0ELb0ELb0ELb0ELb0ELb0ELb0EEENS1_21CollectiveEpilogueFwdINS6_IJSA_NS7_ILi512EEESA_EEES9_SC_SE_Li256ELb1ELb0ELb0ELb0EEENS1_36VarlenDynamicPersistentTileSchedulerILi64ELi64ELi256ELi32ELb0ELb0ELb1ELb1ELb0ELb1EEEEEEEEEvNT_6ParamsE,(.L_x_4557 - _ZN7cutlass13device_kernelIN5flash11enable_sm90INS1_16FlashAttnFwdSm90INS1_25CollectiveMainloopFwdSm90ILi2EN4cute5tupleIJNS5_1CILi1EEES8_S8_EEENS6_IJNS7_ILi64EEESA_SA_EEELi512ENS_10bfloat16_tEfNS_4arch4Sm90ELb0ELb1ELb0ELb1ELb0ELb0ELb0ELb0ELb0ELb0ELb0ELb0EEENS1_21CollectiveEpilogueFwdINS6_IJSA_NS7_ILi512EEESA_EEES9_SC_SE_Li256ELb1ELb0ELb0ELb0EEENS1_36VarlenDynamicPersistentTileSchedulerILi64ELi64ELi256ELi32ELb0ELb0ELb1ELb1ELb0ELb1EEEEEEEEEvNT_6ParamsE)
        .other          _ZN7cutlass13device_kernelIN5flash11enable_sm90INS1_16FlashAttnFwdSm90INS1_25CollectiveMainloopFwdSm90ILi2EN4cute5tupleIJNS5_1CILi1EEES8_S8_EEENS6_IJNS7_ILi64EEESA_SA_EEELi512ENS_10bfloat16_tEfNS_4arch4Sm90ELb0ELb1ELb0ELb1ELb0ELb0ELb0ELb0ELb0ELb0ELb0ELb0EEENS1_21CollectiveEpilogueFwdINS6_IJSA_NS7_ILi512EEESA_EEES9_SC_SE_Li256ELb1ELb0ELb0ELb0EEENS1_36VarlenDynamicPersistentTileSchedulerILi64ELi64ELi256ELi32ELb0ELb0ELb1ELb1ELb0ELb1EEEEEEEEEvNT_6ParamsE,@"STO_CUDA_ENTRY STV_DEFAULT"
_ZN7cutlass13device_kernelIN5flash11enable_sm90INS1_16FlashAttnFwdSm90INS1_25CollectiveMainloopFwdSm90ILi2EN4cute5tupleIJNS5_1CILi1EEES8_S8_EEENS6_IJNS7_ILi64EEESA_SA_EEELi512ENS_10bfloat16_tEfNS_4arch4Sm90ELb0ELb1ELb0ELb1ELb0ELb0ELb0ELb0ELb0ELb0ELb0ELb0EEENS1_21CollectiveEpilogueFwdINS6_IJSA_NS7_ILi512EEESA_EEES9_SC_SE_Li256ELb1ELb0ELb0ELb0EEENS1_36VarlenDynamicPersistentTileSchedulerILi64ELi64ELi256ELi32ELb0ELb0ELb1ELb1ELb0ELb1EEEEEEEEEvNT_6ParamsE:
        /* <DEDUP_REMOVED lines=21> */
.L_x_1671:
[----:B------:R-:W-:Y:S05]  /*0150*/  BSYNC B0 ;  /* 0x0000000000007941 */ /* 0x000fea0003800000 */
.L_x_1670:
        /* <DEDUP_REMOVED lines=37> */
.L_x_1672:
        /* <DEDUP_REMOVED lines=22> */
.L_x_1673:
        /* <DEDUP_REMOVED lines=18> */
.L_x_1674:
        /* <DEDUP_REMOVED lines=22> */
.L_x_1675:
        /* <DEDUP_REMOVED lines=22> */
.L_x_1676:
[----:B------:R-:W-:Y:S01]  /*08f0*/  PLOP3.LUT P0, PT, PT, PT, UP0, 0x80, 0x0 ;  /* 0x000000000000781c */ /* 0x000fe20003f0f008 */
[----:B------:R-:W-:Y:S01]  /*0900*/  UMOV UR36, 0x1 ;  /* 0x0000000100247882 */ /* 0x000fe20000000000 */
[----:B------:R-:W-:Y:S01]  /*0910*/  NOP ;  /* 0x0000000000007918 */ /* 0x000fe20000000000 */
[----:B------:R-:W-:Y:S01]  /*0920*/  USEL UR36, UR36, 0x2, !UP0 ;  /* 0x0000000224247887 */ /* 0x000fe2000c000000 */
[----:B------:R-:W-:Y:S01]  /*0930*/  ULDC.64 UR48, c[0x0][0x208] ;  /* 0x0000820000307ab9 */ /* 0x000fe20000000a00 */
[----:B012-4-:R-:W-:Y:S08]  /*0940*/  BAR.SYNC.DEFER_BLOCKING 0x0 ;  /* 0x0000000000007b1d */ /* 0x017ff00000010000 */
[----:B------:R-:W-:Y:S05]  /*0950*/  @!P0 BRA `(.L_x_1677) ;  /* 0x000000e800c08947 */ /* 0x000fea0003800000 */
.L_x_1678:
[----:B------:R-:W-:-:S08]  /*0960*/  NOP ;  /* 0x0000000000007918 */ /* 0x000fd00000000000 */
[----:B------:R-:W0:Y:S02]  /*0970*/  USETMAXREG.TRY_ALLOC.CTAPOOL UP0, 0xf0 ;  /* 0x000000f0000079c8 */ /* 0x000e240008000600 */
[----:B0-----:R-:W-:-:S13]  /*0980*/  PLOP3.LUT P0, PT, PT, PT, UP0, 0x80, 0x0 ;  /* 0x000000000000781c */ /* 0x001fda0003f0f008 */
[----:B------:R-:W-:Y:S05]  /*0990*/  @!P0 BRA `(.L_x_1678) ;  /* 0xfffffffc00f08947 */ /* 0x000fea000383ffff */
[----:B------:R-:W-:Y:S01]  /*09a0*/  LOP3.LUT R0, R4, 0xffffff80, RZ, 0xc0, !PT ;  /* 0xffffff8004007812 */ /* 0x000fe200078ec0ff */
[----:B------:R-:W0:Y:S01]  /*09b0*/  S2UR UR4, SR_CgaCtaId ;  /* 0x00000000000479c3 */ /* 0x000e220000008800 */
[----:B------:R-:W-:Y:S02]  /*09c0*/  UMOV UR38, 0x400 ;  /* 0x0000040000267882 */ /* 0x000fe40000000000 */
[----:B------:R-:W-:-:S13]  /*09d0*/  ISETP.NE.AND P0, PT, R0, 0x80, PT ;  /* 0x000000800000780c */ /* 0x000fda0003f05270 */
[----:B------:R-:W-:Y:S06]  /*09e0*/  @!P0 BAR.ARV 0x8, 0xa0 ;  /* 0x0202800000008b1d */ /* 0x000fec0000002000 */
[----:B------:R-:W-:Y:S01]  /*09f0*/  ISETP.GE.U32.AND P0, PT, R4, 0x100, PT ;  /* 0x000001000400780c */ /* 0x000fe20003f06070 */
[----:B0-----:R-:W-:-:S03]  /*0a00*/  ULEA UR38, UR4, UR38, 0x18 ;  /* 0x0000002604267291 */ /* 0x001fc6000f8ec03f */
[----:B------:R-:W-:-:S09]  /*0a10*/  ULDC UR4, c[0x0][0xc14] ;  /* 0x0003050000047ab9 */ /* 0x000fd20000000800 */
        /* <DEDUP_REMOVED lines=9> */
[----:B------:R-:W-:Y:S01]  /*0ab0*/  R2UR UR6, R14 ;  /* 0x000000000e0672ca */ /* 0x000fe200000e0000 */
[----:B------:R-:W-:Y:S01]  /*0ac0*/  IMAD.MOV.U32 R187, RZ, RZ, RZ ;  /* 0x000000ffffbb7224 */ /* 0x000fe200078e00ff */
[----:B------:R-:W-:Y:S01]  /*0ad0*/  SHF.R.S32.HI R3, RZ, 0x1f, R192 ;  /* 0x0000001fff037819 */ /* 0x000fe200000114c0 */
[----:B------:R-:W-:Y:S01]  /*0ae0*/  ULOP3.LUT UR39, UR36, 0x1, URZ, 0xfc, !UPT ;  /* 0x0000000124277892 */ /* 0x000fe2000f8efc3f */
[----:B------:R-:W-:Y:S01]  /*0af0*/  R2UR UR5, R15 ;  /* 0x000000000f0572ca */ /* 0x000fe200000e0000 */
[----:B------:R-:W-:Y:S01]  /*0b00*/  UMOV UR37, URZ ;  /* 0x0000003f00257c82 */ /* 0x000fe20008000000 */
[CC--:B------:R-:W-:Y:S02]  /*0b10*/  LEA.HI R0, R3.reuse, R192.reuse, RZ, 0x4 ;  /* 0x000000c003007211 */ /* 0x0c0fe400078f20ff */
[----:B------:R-:W-:-:S02]  /*0b20*/  LEA.HI R2, R3, R192, RZ, 0x5 ;  /* 0x000000c003027211 */ /* 0x000fc400078f28ff */
[----:B------:R-:W-:Y:S02]  /*0b30*/  SHF.R.S32.HI R9, RZ, 0x4, R0 ;  /* 0x00000004ff097819 */ /* 0x000fe40000011400 */
[C---:B------:R-:W-:Y:S02]  /*0b40*/  LOP3.LUT R7, R0.reuse, 0xfffffff0, RZ, 0xc0, !PT ;  /* 0xfffffff000077812 */ /* 0x040fe400078ec0ff */
[----:B------:R-:W-:Y:S02]  /*0b50*/  LEA.HI R4, R0, R9, RZ, 0x1 ;  /* 0x0000000900047211 */ /* 0x000fe400078f08ff */
[--C-:B------:R-:W-:Y:S01]  /*0b60*/  SHF.R.S32.HI R0, RZ, 0x5, R2.reuse ;  /* 0x00000005ff007819 */ /* 0x100fe20000011402 */
[----:B------:R-:W-:Y:S01]  /*0b70*/  IMAD.IADD R7, R192, 0x1, -R7 ;  /* 0x00000001c0077824 */ /* 0x000fe200078e0a07 */
[----:B------:R-:W-:Y:S02]  /*0b80*/  SHF.R.S32.HI R11, RZ, 0x1f, R2 ;  /* 0x0000001fff0b7819 */ /* 0x000fe40000011402 */
[----:B------:R-:W-:-:S02]  /*0b90*/  LEA.HI R5, R3, R192, RZ, 0x7 ;  /* 0x000000c003057211 */ /* 0x000fc400078f38ff */
[----:B------:R-:W-:Y:S02]  /*0ba0*/  LEA.HI R11, R11, R0, RZ, 0x2 ;  /* 0x000000000b0b7211 */ /* 0x000fe400078f10ff */
[----:B------:R-:W-:Y:S02]  /*0bb0*/  SHF.R.S32.HI R2, RZ, 0x1f, R7 ;  /* 0x0000001fff027819 */ /* 0x000fe40000011407 */
[----:B------:R-:W-:Y:S02]  /*0bc0*/  SHF.R.S32.HI R190, RZ, 0x7, R5 ;  /* 0x00000007ffbe7819 */ /* 0x000fe40000011405 */
[----:B------:R-:W-:Y:S02]  /*0bd0*/  LOP3.LUT R11, R11, 0x3ffffc, RZ, 0xc0, !PT ;  /* 0x003ffffc0b0b7812 */ /* 0x000fe400078ec0ff */
[----:B------:R-:W-:Y:S01]  /*0be0*/  LEA.HI R6, R2, R7, RZ, 0x3 ;  /* 0x0000000702067211 */ /* 0x000fe200078f18ff */
[----:B------:R-:W-:Y:S01]  /*0bf0*/  IMAD R10, R190, 0x100, R7 ;  /* 0x00000100be0a7824 */ /* 0x000fe200078e0207 */
[----:B------:R-:W-:Y:S01]  /*0c00*/  LOP3.LUT R4, R4, 0x1ffffffe, RZ, 0xc0, !PT ;  /* 0x1ffffffe04047812 */ /* 0x000fe200078ec0ff */
[----:B------:R-:W-:Y:S01]  /*0c10*/  IMAD.IADD R11, R0, 0x1, -R11 ;  /* 0x00000001000b7824 */ /* 0x000fe200078e0a0b */
[C---:B------:R-:W-:Y:S01]  /*0c20*/  LOP3.LUT R8, R6.reuse, 0xfffffff8, RZ, 0xc0, !PT ;  /* 0xfffffff806087812 */ /* 0x040fe200078ec0ff */
[----:B------:R-:W-:Y:S01]  /*0c30*/  IMAD.SHL.U32 R12, R6, 0x40, RZ ;  /* 0x00000040060c7824 */ /* 0x000fe200078e00ff */
[----:B------:R-:W-:Y:S01]  /*0c40*/  LEA.HI R3, R3, R192, RZ, 0x3 ;  /* 0x000000c003037211 */ /* 0x000fe200078f18ff */
[----:B------:R-:W-:Y:S01]  /*0c50*/  IMAD.IADD R4, R9, 0x1, -R4 ;  /* 0x0000000109047824 */ /* 0x000fe200078e0a04 */
[----:B------:R-:W-:Y:S01]  /*0c60*/  LOP3.LUT R9, R5, 0xffffff80, RZ, 0xc0, !PT ;  /* 0xffffff8005097812 */ /* 0x000fe200078ec0ff */
[----:B------:R-:W-:Y:S01]  /*0c70*/  IMAD R191, R11, 0x10, R10 ;  /* 0x000000100bbf7824 */ /* 0x000fe200078e020a */
[----:B------:R-:W-:Y:S01]  /*0c80*/  LOP3.LUT R13, R12, 0x7ffffe00, RZ, 0xc0, !PT ;  /* 0x7ffffe000c0d7812 */ /* 0x000fe200078ec0ff */
[----:B------:R-:W-:Y:S01]  /*0c90*/  IMAD.IADD R10, R7, 0x1, -R8 ;  /* 0x00000001070a7824 */ /* 0x000fe200078e0a08 */
[----:B------:R-:W-:Y:S01]  /*0ca0*/  LEA.HI R5, R5, R190, RZ, 0x1 ;  /* 0x000000be05057211 */ /* 0x000fe200078f08ff */
[----:B------:R-:W-:Y:S01]  /*0cb0*/  IMAD.IADD R9, R192, 0x1, -R9 ;  /* 0x00000001c0097824 */ /* 0x000fe200078e0a09 */
[----:B------:R-:W-:Y:S01]  /*0cc0*/  SHF.R.S32.HI R188, RZ, 0x3, R3 ;  /* 0x00000003ffbc7819 */ /* 0x000fe20000011403 */
[C---:B------:R-:W-:Y:S01]  /*0cd0*/  IMAD.SHL.U32 R11, R10.reuse, 0x40, RZ ;  /* 0x000000400a0b7824 */ /* 0x040fe200078e00ff */
[----:B------:R-:W-:Y:S01]  /*0ce0*/  R2P PR, R10, 0x6 ;  /* 0x000000060a007804 */ /* 0x000fe20000000000 */
[----:B------:R-:W-:Y:S01]  /*0cf0*/  IMAD.SHL.U32 R4, R4, 0x8, RZ ;  /* 0x0000000804047824 */ /* 0x000fe200078e00ff */
[----:B------:R-:W-:Y:S01]  /*0d00*/  SHF.R.S32.HI R2, RZ, 0x1f, R9 ;  /* 0x0000001fff027819 */ /* 0x000fe20000011409 */
[----:B------:R-:W-:Y:S01]  /*0d10*/  IMAD R13, R0, 0x400, R13 ;  /* 0x00000400000d7824 */ /* 0x000fe200078e020d */
[----:B------:R-:W-:Y:S01]  /*0d20*/  LOP3.LUT R11, R11, 0x1c0, RZ, 0xc0, !PT ;  /* 0x000001c00b0b7812 */ /* 0x000fe200078ec0ff */
[----:B------:R-:W-:Y:S01]  /*0d30*/  IMAD.U32 R191, R191, 0x40, R4 ;  /* 0x00000040bfbf7824 */ /* 0x000fe200078e0004 */
[----:B------:R-:W-:-:S02]  /*0d40*/  LEA.HI R6, R2, R9, RZ, 0x2 ;  /* 0x0000000902067211 */ /* 0x000fc400078f10ff */
[----:B------:R-:W-:Y:S02]  /*0d50*/  LOP3.LUT R4, R11, 0x8, R4, 0xf8, !PT ;  /* 0x000000080b047812 */ /* 0x000fe400078ef804 */
[----:B------:R-:W-:Y:S02]  /*0d60*/  SHF.R.U32.HI R11, RZ, 0x3, R11 ;  /* 0x00000003ff0b7819 */ /* 0x000fe4000001160b */
[--C-:B------:R-:W-:Y:S02]  /*0d70*/  SHF.R.S32.HI R7, RZ, 0x2, R6.reuse ;  /* 0x00000002ff077819 */ /* 0x100fe40000011406 */
        /* <DEDUP_REMOVED lines=9> */
[----:B------:R-:W-:Y:S02]  /*0e10*/  LOP3.LUT R7, R3, 0x1ffffff8, RZ, 0xc0, !PT ;  /* 0x1ffffff803077812 */ /* 0x000fe400078ec0ff */
[----:B------:R-:W-:Y:S01]  /*0e20*/  LOP3.LUT R5, R5, 0xfffffe, RZ, 0xc0, !PT ;  /* 0x00fffffe05057812 */ /* 0x000fe200078ec0ff */
[C---:B------:R-:W-:Y:S01]  /*0e30*/  VIADD R184, R19.reuse, 0x26800 ;  /* 0x0002680013b87836 */ /* 0x040fe20000000000 */
[----:B------:R-:W-:Y:S01]  /*0e40*/  SHF.R.S32.HI R2, RZ, 0x5, R2 ;  /* 0x00000005ff027819 */ /* 0x000fe20000011402 */
[----:B------:R-:W-:Y:S01]  /*0e50*/  VIADD R22, R19, 0x26820 ;  /* 0x0002682013167836 */ /* 0x000fe20000000000 */
[----:B------:R-:W-:Y:S01]  /*0e60*/  SEL R23, R23, 0xffffffc0, !P2 ;  /* 0xffffffc017177807 */ /* 0x000fe20005000000 */
[----:B------:R-:W-:Y:S01]  /*0e70*/  IMAD.IADD R7, R192, 0x1, -R7 ;  /* 0x00000001c0077824 */ /* 0x000fe200078e0a07 */
[----:B------:R-:W-:Y:S01]  /*0e80*/  IADD3 R6, R9, -R6, RZ ;  /* 0x8000000609067210 */ /* 0x000fe20007ffe0ff */
[----:B------:R-:W-:-:S02]  /*0e90*/  IMAD.IADD R5, R190, 0x1, -R5 ;  /* 0x00000001be057824 */ /* 0x000fc400078e0a05 */
[----:B------:R-:W-:Y:S02]  /*0ea0*/  @P1 VIADD R22, R184, 0xffffffe0 ;  /* 0xffffffe0b8161836 */ /* 0x000fe40000000000 */
[----:B------:R-:W-:Y:S02]  /*0eb0*/  IMAD R17, R2, 0x10, R17 ;  /* 0x0000001002117824 */ /* 0x000fe400078e0211 */
[----:B------:R-:W-:Y:S02]  /*0ec0*/  IMAD.IADD R184, R184, 0x1, R23 ;  /* 0x00000001b8b87824 */ /* 0x000fe400078e0217 */
[----:B------:R-:W-:Y:S02]  /*0ed0*/  IMAD.MOV.U32 R2, RZ, RZ, RZ ;  /* 0x000000ffff027224 */ /* 0x000fe400078e00ff */
[----:B------:R-:W-:Y:S02]  /*0ee0*/  IMAD.SHL.U32 R185, R7, 0x8, RZ ;  /* 0x0000000807b97824 */ /* 0x000fe400078e00ff */
[----:B------:R-:W-:-:S02]  /*0ef0*/  IMAD.SHL.U32 R18, R5, 0x100, RZ ;  /* 0x0000010005127824 */ /* 0x000fc400078e00ff */
[----:B------:R-:W-:Y:S02]  /*0f00*/  IMAD.SHL.U32 R16, R6, 0x2, RZ ;  /* 0x0000000206107824 */ /* 0x000fe400078e00ff */
[----:B------:R-:W-:-:S07]  /*0f10*/  IMAD.IADD R23, R23, 0x1, R22 ;  /* 0x0000000117177824 */ /* 0x000fce00078e0216 */
.L_x_1786:
[----:B------:R-:W-:Y:S01]  /*0f20*/  ULDC.64 UR8, c[0x0][0xa28] ;  /* 0x00028a0000087ab9 */ /* 0x000fe20000000a00 */
[----:B------:R-:W-:Y:S01]  /*0f30*/  ULDC UR4, c[0x0][0x404] ;  /* 0x0001010000047ab9 */ /* 0x000fe20000000800 */
[----:B------:R-:W-:Y:S01]  /*0f40*/  UISETP.NE.U32.AND UP0, UPT, UR8, URZ, UPT ;  /* 0x0000003f0800728c */ /* 0x000fe2000bf05070 */
[----:B------:R-:W-:-:S03]  /*0f50*/  ULDC UR7, c[0x0][0x2e0] ;  /* 0x0000b80000077ab9 */ /* 0x000fc60000000800 */
[----:B------:R-:W-:-:S03]  /*0f60*/  UISETP.NE.AND.EX UP0, UPT, UR9, URZ, UPT, UP0 ;  /* 0x0000003f0900728c */ /* 0x000fc6000bf05300 */
[----:B------:R-:W-:Y:S02]  /*0f70*/  ULDC.64 UR8, c[0x0][0xa18] ;  /* 0x0002860000087ab9 */ /* 0x000fe40000000a00 */
[----:B------:R-:W-:Y:S01]  /*0f80*/  UISETP.NE.U32.AND UP1, UPT, UR8, URZ, UPT ;  /* 0x0000003f0800728c */ /* 0x000fe2000bf25070 */
[----:B------:R-:W-:-:S03]  /*0f90*/  PLOP3.LUT P0, PT, PT, PT, UP0, 0x80, 0x0 ;  /* 0x000000000000781c */ /* 0x000fc60003f0f008 */
[----:B------:R-:W-:-:S03]  /*0fa0*/  UISETP.NE.AND.EX UP1, UPT, UR9, URZ, UPT, UP1 ;  /* 0x0000003f0900728c */ /* 0x000fc6000bf25310 */
[----:B------:R-:W-:Y:S02]  /*0fb0*/  @UP0 ULDC.64 UR8, c[0x0][0xa28] ;  /* 0x00028a0000080ab9 */ /* 0x000fe40000000a00 */
[----:B------:R-:W-:Y:S01]  /*0fc0*/  @UP0 UIMAD.WIDE UR8, UR5, 0x4, UR8 ;  /* 0x00000004050808a5 */ /* 0x000fe2000f8e0208 */
[----:B------:R-:W-:-:S05]  /*0fd0*/  PLOP3.LUT P2, PT, PT, PT, UP1, 0x80, 0x0 ;  /* 0x000000000000781c */ /* 0x000fca0003f4f018 */
[----:B------:R-:W-:Y:S01]  /*0fe0*/  @UP1 ULDC.64 UR10, c[0x0][0xa18] ;  /* 0x00028600000a1ab9 */ /* 0x000fe20000000a00 */
[----:B-1---5:R-:W-:Y:S01]  /*0ff0*/  MOV R4, UR8 ;  /* 0x0000000800047c02 */ /* 0x022fe20008000f00 */
[----:B------:R-:W-:Y:S01]  /*1000*/  IMAD.U32 R5, RZ, RZ, UR9 ;  /* 0x00000009ff057e24 */ /* 0x000fe2000f8e00ff */
[----:B------:R-:W-:-:S04]  /*1010*/  @UP1 UIMAD.WIDE UR8, UR5, 0x4, UR10 ;  /* 0x00000004050818a5 */ /* 0x000fc8000f8e020a */
[----:B--2---:R-:W2:Y:S02]  /*1020*/  @P0 LDG.E R4, desc[UR48][R4.64] ;  /* 0x0000003004040981 */ /* 0x004ea4000c1e1900 */
[----:B---3--:R-:W-:Y:S02]  /*1030*/  IMAD.U32 R6, RZ, RZ, UR8 ;  /* 0x00000008ff067e24 */ /* 0x008fe4000f8e00ff */
[----:B------:R-:W-:Y:S01]  /*1040*/  IMAD.U32 R7, RZ, RZ, UR9 ;  /* 0x00000009ff077e24 */ /* 0x000fe2000f8e00ff */
[----:B------:R-:W-:-:S04]  /*1050*/  ULDC.64 UR8, c[0x0][0x3f8] ;  /* 0x0000fe0000087ab9 */ /* 0x000fc80000000a00 */
[----:B------:R-:W3:Y:S01]  /*1060*/  @P2 LDG.E R6, desc[UR48][R6.64] ;  /* 0x0000003006062981 */ /* 0x000ee2000c1e1900 */
[----:B------:R-:W-:Y:S01]  /*1070*/  UISETP.NE.U32.AND UP0, UPT, UR8, URZ, UPT ;  /* 0x0000003f0800728c */ /* 0x000fe2000bf05070 */
[----:B------:R-:W-:Y:S01]  /*1080*/  UMOV UR44, URZ ;  /* 0x0000003f002c7c82 */ /* 0x000fe20008000000 */
[----:B------:R-:W-:Y:S02]  /*1090*/  ULDC UR40, c[0x0][0x288] ;  /* 0x0000a20000287ab9 */ /* 0x000fe40000000800 */
[----:B------:R-:W-:Y:S01]  /*10a0*/  UISETP.NE.AND.EX UP0, UPT, UR9, URZ, UPT, UP0 ;  /* 0x0000003f0900728c */ /* 0x000fe2000bf05300 */
[----:B------:R-:W-:Y:S02]  /*10b0*/  UMOV UR41, UR6 ;  /* 0x0000000600297c82 */ /* 0x000fe40008000000 */
[----:B------:R-:W-:Y:S01]  /*10c0*/  ULDC.64 UR8, c[0x0][0xa20] ;  /* 0x0002880000087ab9 */ /* 0x000fe20000000a00 */
[----:B------:R-:W-:Y:S01]  /*10d0*/  USEL UR4, UR4, 0x1, UP0 ;  /* 0x0000000104047887 */ /* 0x000fe20008000000 */
[----:B------:R-:W-:-:S03]  /*10e0*/  ISETP.NE.U32.AND P1, PT, RZ, UR8, PT ;  /* 0x00000008ff007c0c */ /* 0x000fc6000bf25070 */
[----:B------:R-:W-:Y:S01]  /*10f0*/  UIMAD UR4, UR4, UR7, URZ ;  /* 0x00000007040472a4 */ /* 0x000fe2000f8e023f */
[----:B------:R-:W-:Y:S02]  /*1100*/  ISETP.NE.AND.EX P1, PT, RZ, UR9, PT, P1 ;  /* 0x00000009ff007c0c */ /* 0x000fe4000bf25310 */
[----:B--2---:R-:W-:Y:S02]  /*1110*/  @P0 R2UR UR44, R4 ;  /* 0x00000000042c02ca */ /* 0x004fe400000e0000 */
[----:B---3--:R-:W-:Y:S01]  /*1120*/  @P2 R2UR UR40, R6 ;  /* 0x00000000062822ca */ /* 0x008fe200000e0000 */
[----:B0-----:R-:W-:-:S14]  /*1130*/  @P2 BRA `(.L_x_1679) ;  /* 0x0000000000342947 */ /* 0x001fdc0003800000 */
[----:B------:R-:W-:Y:S02]  /*1140*/  ULDC.64 UR6, c[0x0][0xa00] ;  /* 0x0002800000067ab9 */ /* 0x000fe40000000a00 */
[----:B------:R-:W-:-:S04]  /*1150*/  ISETP.NE.U32.AND P0, PT, RZ, UR6, PT ;  /* 0x00000006ff007c0c */ /* 0x000fc8000bf05070 */
[----:B------:R-:W-:-:S13]  /*1160*/  ISETP.NE.AND.EX P0, PT, RZ, UR7, PT, P0 ;  /* 0x00000007ff007c0c */ /* 0x000fda000bf05300 */
[----:B------:R-:W-:Y:S05]  /*1170*/  @!P0 BRA `(.L_x_1679) ;  /* 0x0000000000248947 */ /* 0x000fea0003800000 */
[----:B------:R-:W-:Y:S02]  /*1180*/  ULDC.64 UR6, c[0x0][0xa00] ;  /* 0x0002800000067ab9 */ /* 0x000fe40000000a00 */
[----:B------:R-:W-:-:S06]  /*1190*/  UIMAD.WIDE UR6, UR5, 0x4, UR6 ;  /* 0x00000004050678a5 */ /* 0x000fcc000f8e0206 */
[----:B------:R-:W-:Y:S02]  /*11a0*/  IMAD.U32 R4, RZ, RZ, UR6 ;  /* 0x00000006ff047e24 */ /* 0x000fe4000f8e00ff */
[----:B------:R-:W-:-:S05]  /*11b0*/  IMAD.U32 R5, RZ, RZ, UR7 ;  /* 0x00000007ff057e24 */ /* 0x000fca000f8e00ff */
[----:B------:R-:W2:Y:S04]  /*11c0*/  LDG.E R3, desc[UR48][R4.64] ;  /* 0x0000003004037981 */ /* 0x000ea8000c1e1900 */
[----:B------:R-:W3:Y:S01]  /*11d0*/  LDG.E R0, desc[UR48][R4.64+0x4] ;  /* 0x0000043004007981 */ /* 0x000ee2000c1e1900 */
[----:B--2---:R-:W-:Y:S02]  /*11e0*/  R2UR UR40, R3 ;  /* 0x00000000032872ca */ /* 0x004fe400000e0000 */
[----:B---3--:R-:W-:-:S13]  /*11f0*/  R2UR UR6, R0 ;  /* 0x00000000000672ca */ /* 0x008fda00000e0000 */
[----:B------:R-:W-:-:S12]  /*1200*/  UIADD3 UR40, -UR40, UR6, URZ ;  /* 0x0000000628287290 */ /* 0x000fd8000fffe13f */
.L_x_1679:
[----:B------:R-:W-:Y:S01]  /*1210*/  UMOV UR42, UR47 ;  /* 0x0000002f002a7c82 */ /* 0x000fe20008000000 */
[----:B------:R-:W-:Y:S01]  /*1220*/  UMOV UR43, UR5 ;  /* 0x00000005002b7c82 */ /* 0x000fe20008000000 */
[----:B------:R-:W-:Y:S05]  /*1230*/  @!P1 BRA `(.L_x_1680) ;  /* 0x00000000001c9947 */ /* 0x000fea0003800000 */
[----:B------:R-:W-:Y:S02]  /*1240*/  ULDC.64 UR6, c[0x0][0xa20] ;  /* 0x0002880000067ab9 */ /* 0x000fe40000000a00 */
[----:B------:R-:W-:-:S06]  /*1250*/  UIMAD.WIDE UR4, UR5, 0x4, UR6 ;  /* 0x00000004050478a5 */ /* 0x000fcc000f8e0206 */
[----:B------:R-:W-:Y:S02]  /*1260*/  IMAD.U32 R4, RZ, RZ, UR4 ;  /* 0x00000004ff047e24 */ /* 0x000fe4000f8e00ff */
[----:B------:R-:W-:-:S05]  /*1270*/  IMAD.U32 R5, RZ, RZ, UR5 ;  /* 0x00000005ff057e24 */ /* 0x000fca000f8e00ff */
[----:B------:R-:W2:Y:S02]  /*1280*/  LDG.E R4, desc[UR48][R4.64] ;  /* 0x0000003004047981 */ /* 0x000ea4000c1e1900 */
[----:B--2---:R-:W-:Y:S01]  /*1290*/  R2UR UR4, R4 ;  /* 0x00000000040472ca */ /* 0x004fe200000e0000 */
[----:B------:R-:W-:-:S14]  /*12a0*/  BRA `(.L_x_1681) ;  /* 0x0000000000347947 */ /* 0x000fdc0003800000 */
.L_x_1680:
        /* <DEDUP_REMOVED lines=13> */
.L_x_1681:
[----:B------:R-:W-:Y:S02]  /*1380*/  UISETP.NE.AND UP0, UPT, UR46, 0x1, UPT ;  /* 0x000000012e00788c */ /* 0x000fe4000bf05270 */
[----:B------:R-:W-:Y:S02]  /*1390*/  UIADD3 UR44, -UR44, UR4, URZ ;  /* 0x000000042c2c7290 */ /* 0x000fe4000fffe13f */
[----:B------:R-:W-:Y:S02]  /*13a0*/  ULEA UR6, UR47, 0x40, 0x6 ;  /* 0x000000402f067891 */ /* 0x000fe4000f8e303f */
[----:B------:R-:W-:Y:S01]  /*13b0*/  UIADD3 UR4, UR44, 0x3f, URZ ;  /* 0x0000003f2c047890 */ /* 0x000fe2000fffe03f */
[----:B------:R-:W-:Y:S01]  /*13c0*/  PLOP3.LUT P0, PT, PT, PT, UP0, 0x80, 0x0 ;  /* 0x000000000000781c */ /* 0x000fe20003f0f008 */
[----:B------:R-:W-:Y:S02]  /*13d0*/  UIADD3 UR9, UR44, UR6, -UR40 ;  /* 0x000000062c097290 */ /* 0x000fe4000fffe828 */
[----:B------:R-:W-:Y:S01]  /*13e0*/  USHF.R.S32.HI UR5, URZ, 0x1f, UR4 ;  /* 0x0000001f3f057899 */ /* 0x000fe20008011404 */
[----:B------:R-:W-:-:S03]  /*13f0*/  ULDC UR7, c[0x0][0x9e0] ;  /* 0x0002780000077ab9 */ /* 0x000fc60000000800 */
[----:B------:R-:W-:Y:S02]  /*1400*/  ULEA.HI UR5, UR5, UR4, URZ, 0x6 ;  /* 0x0000000405057291 */ /* 0x000fe4000f8f303f */
[----:B------:R-:W-:Y:S02]  /*1410*/  UIADD3 UR6, UR9, UR7, URZ ;  /* 0x0000000709067290 */ /* 0x000fe4000fffe03f */
[----:B------:R-:W-:Y:S02]  /*1420*/  USHF.R.S32.HI UR20, URZ, 0x6, UR5 ;  /* 0x000000063f147899 */ /* 0x000fe40008011405 */
[----:B------:R-:W-:Y:S10]  /*1430*/  @!P0 BRA `(.L_x_1682) ;  /* 0x0000001c00fc8947 */ /* 0x000ff40003800000 */
        /* <DEDUP_REMOVED lines=14> */
.L_x_1684:
[----:B------:R-:W-:-:S11]  /*1520*/  UISETP.NE.AND UP0, UPT, UR8, 0x1, UPT ;  /* 0x000000010800788c */ /* 0x000fd6000bf05270 */
[----:B------:R-:W-:Y:S02]  /*1530*/  @UP0 ULDC.64 UR10, c[0x0][0x9e8] ;  /* 0x00027a00000a0ab9 */ /* 0x000fe40000000a00 */
[----:B------:R-:W-:-:S04]  /*1540*/  UIMAD.WIDE.U32 UR4, UR7, UR10, URZ ;  /* 0x0000000a070472a5 */ /* 0x000fc8000f8e003f */
[----:B------:R-:W-:-:S12]  /*1550*/  @UP0 USHF.R.U32.HI UR7, URZ, UR11, UR5 ;  /* 0x0000000b3f070299 */ /* 0x000fd80008011605 */
.L_x_1685:
[----:B------:R-:W-:-:S04]  /*1560*/  UIMAD UR7, UR7, UR8, UR8 ;  /* 0x00000008070772a4 */ /* 0x000fc8000f8e0208 */
[----:B------:R-:W-:-:S04]  /*1570*/  UISETP.LT.AND UP0, UPT, UR6, UR7, UPT ;  /* 0x000000070600728c */ /* 0x000fc8000bf01270 */
[----:B------:R-:W-:-:S12]  /*1580*/  USEL UR6, UR6, UR7, UP0 ;  /* 0x0000000706067287 */ /* 0x000fd80008000000 */
.L_x_1683:
[----:B------:R-:W-:Y:S02]  /*1590*/  UIADD3 UR6, UR6, 0x3f, URZ ;  /* 0x0000003f06067890 */ /* 0x000fe4000fffe03f */
[----:B------:R-:W-:Y:S02]  /*15a0*/  ULEA UR40, UR47, -UR40, 0x6 ;  /* 0x800000282f287291 */ /* 0x000fe4000f8e303f */
[----:B------:R-:W-:Y:S02]  /*15b0*/  USHF.R.S32.HI UR4, URZ, 0x1f, UR6 ;  /* 0x0000001f3f047899 */ /* 0x000fe40008011406 */
[----:B------:R-:W-:Y:S02]  /*15c0*/  UIADD3 UR40, UR44, UR40, URZ ;  /* 0x000000282c287290 */ /* 0x000fe4000fffe03f */
[----:B------:R-:W-:Y:S01]  /*15d0*/  ULEA.HI UR4, UR4, UR6, URZ, 0x6 ;  /* 0x0000000604047291 */ /* 0x000fe2000f8f303f */
[----:B------:R-:W-:-:S03]  /*15e0*/  ULDC UR5, c[0x0][0x9dc] ;  /* 0x0002770000057ab9 */ /* 0x000fc60000000800 */
[----:B------:R-:W-:Y:S02]  /*15f0*/  USHF.R.S32.HI UR4, URZ, 0x6, UR4 ;  /* 0x000000063f047899 */ /* 0x000fe40008011404 */
[----:B------:R-:W-:Y:S02]  /*1600*/  UIADD3 UR5, UR40, -UR5, URZ ;  /* 0x8000000528057290 */ /* 0x000fe4000fffe03f */
[----:B------:R-:W-:-:S04]  /*1610*/  UISETP.LT.AND UP0, UPT, UR20, UR4, UPT ;  /* 0x000000041400728c */ /* 0x000fc8000bf01270 */
[----:B------:R-:W-:Y:S01]  /*1620*/  USEL UR20, UR20, UR4, UP0 ;  /* 0x0000000414147287 */ /* 0x000fe20008000000 */
[----:B------:R-:W-:Y:S01]  /*1630*/  IMAD.U32 R0, RZ, RZ, UR5 ;  /* 0x00000005ff007e24 */ /* 0x000fe2000f8e00ff */
[----:B------:R-:W-:Y:S10]  /*1640*/  @!P1 BRA `(.L_x_1686) ;  /* 0x0000000000409947 */ /* 0x000ff40003800000 */
        /* <DEDUP_REMOVED lines=10> */
.L_x_1687:
[----:B------:R-:W-:-:S11]  /*16f0*/  UISETP.NE.AND UP0, UPT, UR8, 0x1, UPT ;  /* 0x000000010800788c */ /* 0x000fd6000bf05270 */
[----:B------:R-:W-:Y:S02]  /*1700*/  @UP0 ULDC.64 UR6, c[0x0][0x9e8] ;  /* 0x00027a0000060ab9 */ /* 0x000fe40000000a00 */
[----:B------:R-:W-:-:S04]  /*1710*/  UIMAD.WIDE.U32 UR4, UR40, UR6, URZ ;  /* 0x00000006280472a5 */ /* 0x000fc8000f8e003f */
[----:B------:R-:W-:-:S12]  /*1720*/  @UP0 USHF.R.U32.HI UR40, URZ, UR7, UR5 ;  /* 0x000000073f280299 */ /* 0x000fd80008011605 */
.L_x_1688:
[----:B------:R-:W-:-:S06]  /*1730*/  UIMAD UR40, UR40, UR8, URZ ;  /* 0x00000008282872a4 */ /* 0x000fcc000f8e023f */
[----:B------:R-:W-:-:S07]  /*1740*/  VIMNMX R0, R0, UR40, !PT ;  /* 0x0000002800007c48 */ /* 0x000fce000ffe0100 */
.L_x_1686:
[----:B------:R-:W-:Y:S01]  /*1750*/  SHF.R.S32.HI R5, RZ, 0x1f, R0 ;  /* 0x0000001fff057819 */ /* 0x000fe20000011400 */
[----:B------:R-:W-:Y:S01]  /*1760*/  IMAD.MOV.U32 R3, RZ, RZ, RZ ;  /* 0x000000ffff037224 */ /* 0x000fe200078e00ff */
[----:B------:R-:W-:Y:S02]  /*1770*/  PLOP3.LUT P0, PT, PT, PT, PT, 0x80, 0x0 ;  /* 0x000000000000781c */ /* 0x000fe40003f0f070 */
[----:B------:R-:W-:Y:S02]  /*1780*/  CS2R R150, SRZ ;  /* 0x0000000000967805 */ /* 0x000fe4000001ff00 */
[----:B------:R-:W-:Y:S01]  /*1790*/  LEA.HI R5, R5, R0, RZ, 0x6 ;  /* 0x0000000005057211 */ /* 0x000fe200078f30ff */
[----:B------:R-:W-:Y:S01]  /*17a0*/  IMAD.MOV.U32 R0, RZ, RZ, RZ ;  /* 0x000000ffff007224 */ /* 0x000fe200078e00ff */
[----:B------:R-:W-:Y:S02]  /*17b0*/  CS2R R148, SRZ ;  /* 0x0000000000947805 */ /* 0x000fe4000001ff00 */
[----:B------:R-:W-:-:S02]  /*17c0*/  CS2R R146, SRZ ;  /* 0x0000000000927805 */ /* 0x000fc4000001ff00 */
[----:B------:R-:W-:Y:S02]  /*17d0*/  SHF.R.S32.HI R4, RZ, 0x6, R5 ;  /* 0x00000006ff047819 */ /* 0x000fe40000011405 */
[----:B------:R-:W-:Y:S02]  /*17e0*/  CS2R R144, SRZ ;  /* 0x0000000000907805 */ /* 0x000fe4000001ff00 */
[----:B------:R-:W-:Y:S02]  /*17f0*/  CS2R R142, SRZ ;  /* 0x00000000008e7805 */ /* 0x000fe4000001ff00 */
[----:B------:R-:W-:Y:S02]  /*1800*/  CS2R R140, SRZ ;  /* 0x00000000008c7805 */ /* 0x000fe4000001ff00 */
[----:B------:R-:W-:Y:S02]  /*1810*/  VIMNMX R4, RZ, R4, !PT ;  /* 0x00000004ff047248 */ /* 0x000fe40007fe0100 */
[----:B------:R-:W-:-:S02]  /*1820*/  CS2R R138, SRZ ;  /* 0x00000000008a7805 */ /* 0x000fc4000001ff00 */
[----:B------:R-:W-:Y:S01]  /*1830*/  CS2R R136, SRZ ;  /* 0x0000000000887805 */ /* 0x000fe2000001ff00 */
[----:B------:R-:W-:Y:S01]  /*1840*/  IMAD.MOV.U32 R172, RZ, RZ, RZ ;  /* 0x000000ffffac7224 */ /* 0x000fe200078e00ff */
[----:B------:R-:W-:Y:S02]  /*1850*/  ISETP.LT.AND P1, PT, R4, UR20, PT ;  /* 0x0000001404007c0c */ /* 0x000fe4000bf21270 */
        /* <DEDUP_REMOVED lines=53> */
[----:B------:R-:W-:Y:S01]  /*1bb0*/  CS2R R30, SRZ ;  /* 0x00000000001e7805 */ /* 0x000fe2000001ff00 */
[----:B------:R-:W-:Y:S01]  /*1bc0*/  IMAD.MOV.U32 R8, RZ, RZ, RZ ;  /* 0x000000ffff087224 */ /* 0x000fe200078e00ff */
[----:B------:R-:W-:Y:S01]  /*1bd0*/  CS2R R26, SRZ ;  /* 0x00000000001a7805 */ /* 0x000fe2000001ff00 */
[----:B------:R-:W-:Y:S06]  /*1be0*/  @!P1 BRA `(.L_x_1689) ;  /* 0x000000ac00b89947 */ /* 0x000fec0003800000 */
        /* <DEDUP_REMOVED lines=14> */
.L_x_1690:
[----:B------:R-:W-:Y:S01]  /*1cd0*/  ULEA UR22, UR37, UR38, 0x3 ;  /* 0x0000002625167291 */ /* 0x000fe2000f8e183f */
[----:B------:R-:W-:-:S08]  /*1ce0*/  SHF.L.U32 R0, R2, 0x1f, RZ ;  /* 0x0000001f02007819 */ /* 0x000fd000000006ff */
[----:B------:R-:W0:Y:S02]  /*1cf0*/  SYNCS.PHASECHK.TRANS64.TRYWAIT P1, [UR22+0x28c50], R0 ;  /* 0x028c5000ff0075a7 */ /* 0x000e240008020156 */
[----:B0-----:R-:W-:Y:S05]  /*1d00*/  @!P1 BRA `(.L_x_1691) ;  /* 0x0000012800b89947 */ /* 0x001fea0003800000 */
.L_x_1880:
        /* <DEDUP_REMOVED lines=24> */
[----:B------:R-:W-:-:S06]  /*1e90*/  UIADD3 UR20, UR20, -0x2, URZ ;  /* 0xfffffffe14147890 */ /* 0x000fcc000fffe03f */
[----:B------:R-:W-:Y:S02]  /*1ea0*/  ISETP.LE.AND P1, PT, R4, UR20, PT ;  /* 0x0000001404007c0c */ /* 0x000fe4000bf23270 */
[----:B0-----:R-:W-:-:S04]  /*1eb0*/  LOP3.LUT R3, R3, 0x7f, RZ, 0xc0, !PT ;  /* 0x0000007f03037812 */ /* 0x001fc800078ec0ff */
        /* <DEDUP_REMOVED lines=18> */
[----:B0-----:R-:W-:-:S07]  /*1fe0*/  IMAD.U32 R0, RZ, RZ, UR20 ;  /* 0x00000014ff007e24 */ /* 0x001fce000f8e00ff */
.L_x_1697:
[----:B------:R-:W-:Y:S01]  /*1ff0*/  BAR.SYNC.DEFER_BLOCKING 0xe, 0x100 ;  /* 0x0384000000007b1d */ /* 0x000fe20000010000 */
[----:B------:R-:W-:Y:S01]  /*2000*/  IMAD.U32 R6, RZ, RZ, UR37 ;  /* 0x00000025ff067e24 */ /* 0x000fe2000f8e00ff */
[----:B------:R-:W-:Y:S01]  /*2010*/  UIADD3 UR37, UR37, 0x1, URZ ;  /* 0x0000000125257890 */ /* 0x000fe2000fffe03f */
[C---:B------:R-:W-:Y:S01]  /*2020*/  ISETP.GT.AND P3, PT, R0.reuse, R4, PT ;  /* 0x000000040000720c */ /* 0x040fe20003f64270 */
[----:B------:R-:W-:Y:S02]  /*2030*/  VIADD R0, R0, 0xffffffff ;  /* 0xffffffff00007836 */ /* 0x000fe40000000000 */
[----:B-1----:R-:W-:Y:S01]  /*2040*/  IMAD R3, R6, 0x40, R17 ;  /* 0x0000004006037824 */ /* 0x002fe200078e0211 */
        /* <DEDUP_REMOVED lines=137> */
.L_x_1693:
[----:B------:R-:W-:Y:S01]  /*28e0*/  ULEA UR20, UR37, UR38, 0x3 ;  /* 0x0000002625147291 */ /* 0x000fe2000f8e183f */
[----:B------:R-:W-:-:S08]  /*28f0*/  SHF.L.U32 R3, R2, 0x1f, RZ ;  /* 0x0000001f02037819 */ /* 0x000fd000000006ff */
[----:B------:R0:W1:Y:S01]  /*2900*/  SYNCS.PHASECHK.TRANS64.TRYWAIT P1, [UR20+0x28c50], R3 ;  /* 0x028c5003ff0075a7 */ /* 0x0000620008020154 */
[----:B------:R-:W-:Y:S05]  /*2910*/  @!P0 BRA `(.L_x_1694) ;  /* 0x0000000000048947 */ /* 0x000fea0003800000 */
[----:B------:R-:W-:Y:S01]  /*2920*/  BPT.TRAP 0x1 ;  /* 0x000000040000795c */ /* 0x000fe20000300000 */
.L_x_1694:
[----:B-1----:R-:W-:Y:S05]  /*2930*/  @P1 BRA `(.L_x_1695) ;  /* 0x0000000000081947 */ /* 0x002fea0003800000 */
[----:B------:R-:W1:Y:S02]  /*2940*/  SYNCS.PHASECHK.TRANS64.TRYWAIT P1, [UR20+0x28c50], R3 ;  /* 0x028c5003ff0075a7 */ /* 0x000e640008020154 */
[----:B-1----:R-:W-:Y:S05]  /*2950*/  @!P1 BRA `(.L_x_1696) ;  /* 0x0000011c00bc9947 */ /* 0x002fea0003800000 */
.L_x_1695:
[----:B------:R-:W-:Y:S01]  /*2960*/  ULEA UR18, UR37, UR21, 0xc ;  /* 0x0000001525127291 */ /* 0x000fe2000f8e603f */
[----:B------:R-:W-:Y:S01]  /*2970*/  WARPGROUP.ARRIVE ;  /* 0x00000000000079c5 */ /* 0x000fe20000000000 */
[----:B------:R-:W-:Y:S01]  /*2980*/  UMOV UR19, 0x40000040 ;  /* 0x4000004000137882 */ /* 0x000fe20000000000 */
[----:B------:R-:W-:Y:S01]  /*2990*/  UMOV UR7, 0x40000040 ;  /* 0x4000004000077882 */ /* 0x000fe20000000000 */
[----:B------:R-:W-:Y:S01]  /*29a0*/  UIADD3 UR6, UR18, 0x80, URZ ;  /* 0x0000008012067890 */ /* 0x000fe2000fffe03f */
[----:B01----:R-:W-:Y:S01]  /*29b0*/  IMAD.U32 R3, RZ, RZ, UR20 ;  /* 0x00000014ff037e24 */ /* 0x003fe2000f8e00ff */
        /* <DEDUP_REMOVED lines=23> */
.L_x_1692:
[----:B------:R-:W-:Y:S01]  /*2b30*/  BAR.SYNC.DEFER_BLOCKING 0xe, 0x100 ;  /* 0x0384000000007b1d */ /* 0x000fe20000010000 */
[----:B0-----:R-:W-:Y:S01]  /*2b40*/  IMAD.U32 R0, RZ, RZ, UR37 ;  /* 0x00000025ff007e24 */ /* 0x001fe2000f8e00ff */
        /* <DEDUP_REMOVED lines=142> */
.L_x_1682:
        /* <DEDUP_REMOVED lines=14> */
.L_x_1699:
[----:B------:R-:W-:-:S11]  /*3510*/  UISETP.NE.AND UP0, UPT, UR8, 0x1, UPT ;  /* 0x000000010800788c */ /* 0x000fd6000bf05270 */
[----:B------:R-:W-:Y:S02]  /*3520*/  @UP0 ULDC.64 UR10, c[0x0][0x9e8] ;  /* 0x00027a00000a0ab9 */ /* 0x000fe40000000a00 */
[----:B------:R-:W-:-:S04]  /*3530*/  UIMAD.WIDE.U32 UR4, UR7, UR10, URZ ;  /* 0x0000000a070472a5 */ /* 0x000fc8000f8e003f */
[----:B------:R-:W-:-:S12]  /*3540*/  @UP0 USHF.R.U32.HI UR7, URZ, UR11, UR5 ;  /* 0x0000000b3f070299 */ /* 0x000fd80008011605 */
.L_x_1700:
[----:B------:R-:W-:-:S04]  /*3550*/  UIMAD UR7, UR7, UR8, UR8 ;  /* 0x00000008070772a4 */ /* 0x000fc8000f8e0208 */
[----:B------:R-:W-:-:S04]  /*3560*/  UISETP.LT.AND UP0, UPT, UR6, UR7, UPT ;  /* 0x000000070600728c */ /* 0x000fc8000bf01270 */
[----:B------:R-:W-:-:S12]  /*3570*/  USEL UR6, UR6, UR7, UP0 ;  /* 0x0000000706067287 */ /* 0x000fd80008000000 */
.L_x_1698:
[----:B------:R-:W-:Y:S02]  /*3580*/  UIADD3 UR6, UR6, 0x3f, URZ ;  /* 0x0000003f06067890 */ /* 0x000fe4000fffe03f */
[----:B------:R-:W-:Y:S02]  /*3590*/  ULEA UR5, UR47, -UR40, 0x6 ;  /* 0x800000282f057291 */ /* 0x000fe4000f8e303f */
[----:B------:R-:W-:-:S04]  /*35a0*/  USHF.R.S32.HI UR4, URZ, 0x1f, UR6 ;  /* 0x0000001f3f047899 */ /* 0x000fc80008011406 */
[----:B------:R-:W-:Y:S02]  /*35b0*/  ULEA.HI UR4, UR4, UR6, URZ, 0x6 ;  /* 0x0000000604047291 */ /* 0x000fe4000f8f303f */
[----:B------:R-:W-:Y:S02]  /*35c0*/  UIADD3 UR6, UR44, UR5, URZ ;  /* 0x000000052c067290 */ /* 0x000fe4000fffe03f */
[----:B------:R-:W-:Y:S01]  /*35d0*/  USHF.R.S32.HI UR4, URZ, 0x6, UR4 ;  /* 0x000000063f047899 */ /* 0x000fe20008011404 */
[----:B------:R-:W-:Y:S02]  /*35e0*/  ULDC UR5, c[0x0][0x9dc] ;  /* 0x0002770000057ab9 */ /* 0x000fe40000000800 */
        /* <DEDUP_REMOVED lines=15> */
.L_x_1702:
[----:B------:R-:W-:-:S11]  /*36e0*/  UISETP.NE.AND UP0, UPT, UR8, 0x1, UPT ;  /* 0x000000010800788c */ /* 0x000fd6000bf05270 */
[----:B------:R-:W-:Y:S02]  /*36f0*/  @UP0 ULDC.64 UR10, c[0x0][0x9e8] ;  /* 0x00027a00000a0ab9 */ /* 0x000fe40000000a00 */
[----:B------:R-:W-:-:S04]  /*3700*/  UIMAD.WIDE.U32 UR4, UR6, UR10, URZ ;  /* 0x0000000a060472a5 */ /* 0x000fc8000f8e003f */
[----:B------:R-:W-:-:S12]  /*3710*/  @UP0 USHF.R.U32.HI UR6, URZ, UR11, UR5 ;  /* 0x0000000b3f060299 */ /* 0x000fd80008011605 */
.L_x_1703:
[----:B------:R-:W-:-:S06]  /*3720*/  UIMAD UR6, UR6, UR8, URZ ;  /* 0x00000008060672a4 */ /* 0x000fcc000f8e023f */
[----:B------:R-:W-:-:S07]  /*3730*/  VIMNMX R0, R0, UR6, !PT ;  /* 0x0000000600007c48 */ /* 0x000fce000ffe0100 */
.L_x_1701:
        /* <DEDUP_REMOVED lines=91> */
[----:B------:R-:W-:Y:S01]  /*3cf0*/  MOV R4, UR4 ;  /* 0x0000000400047c02 */ /* 0x000fe20008000f00 */
        /* <DEDUP_REMOVED lines=12> */
.L_x_1704:
[----:B------:R-:W-:Y:S01]  /*3dc0*/  LEA.HI R0, R187, R187, RZ, 0x1 ;  /* 0x000000bbbb007211 */ /* 0x000fe200078f08ff */
[----:B------:R-:W-:-:S03]  /*3dd0*/  IMAD.U32 R3, RZ, RZ, UR39 ;  /* 0x00000027ff037e24 */ /* 0x000fc6000f8e00ff */
[----:B------:R-:W-:Y:S02]  /*3de0*/  LOP3.LUT R0, R0, 0xfffffffe, RZ, 0xc0, !PT ;  /* 0xfffffffe00007812 */ /* 0x000fe400078ec0ff */
[----:B------:R-:W-:-:S03]  /*3df0*/  ISETP.NE.AND P4, PT, R3, 0x3, PT ;  /* 0x000000030300780c */ /* 0x000fc60003f85270 */
[----:B------:R-:W-:-:S05]  /*3e00*/  IMAD.IADD R0, R187, 0x1, -R0 ;  /* 0x00000001bb007824 */ /* 0x000fca00078e0a00 */
[----:B------:R-:W-:-:S04]  /*3e10*/  SHF.L.U32 R0, R0, 0x1f, RZ ;  /* 0x0000001f00007819 */ /* 0x000fc800000006ff */
[----:B------:R-:W0:Y:S02]  /*3e20*/  SYNCS.PHASECHK.TRANS64.TRYWAIT P0, [UR38+0x28c00], R0 ;  /* 0x028c0000ff0075a7 */ /* 0x000e240008000166 */
[----:B0-----:R-:W-:Y:S05]  /*3e30*/  @!P0 BRA `(.L_x_1705) ;  /* 0x00000108009c8947 */ /* 0x001fea0003800000 */
.L_x_1881:
[----:B------:R-:W-:Y:S05]  /*3e40*/  @!P4 BRA `(.L_x_1706) ;  /* 0x000000000004c947 */ /* 0x000fea0003800000 */
[----:B------:R-:W-:Y:S01]  /*3e50*/  BPT.TRAP 0x1 ;  /* 0x000000040000795c */ /* 0x000fe20000300000 */
.L_x_1706:
[----:B------:R-:W-:Y:S01]  /*3e60*/  IMAD.U32 R10, RZ, RZ, UR37 ;  /* 0x00000025ff0a7e24 */ /* 0x000fe2000f8e00ff */
[----:B------:R-:W-:-:S04]  /*3e70*/  SHF.L.U32 R11, R2, 0x1f, RZ ;  /* 0x0000001f020b7819 */ /* 0x000fc800000006ff */
[----:B------:R-:W-:-:S04]  /*3e80*/  LEA R10, R10, UR38, 0x3 ;  /* 0x000000260a0a7c11 */ /* 0x000fc8000f8e18ff */
[----:B------:R1:W2:Y:S01]  /*3e90*/  SYNCS.PHASECHK.TRANS64.TRYWAIT P0, [R10+URZ+0x28c30], R11 ;  /* 0x028c300b0a0075a7 */ /* 0x0002a2000800017f */
[----:B------:R-:W-:Y:S05]  /*3ea0*/  @!P4 BRA `(.L_x_1707) ;  /* 0x000000000004c947 */ /* 0x000fea0003800000 */
[----:B------:R-:W-:Y:S01]  /*3eb0*/  BPT.TRAP 0x1 ;  /* 0x000000040000795c */ /* 0x000fe20000300000 */
.L_x_1707:
[----:B--2---:R-:W-:Y:S05]  /*3ec0*/  @P0 BRA `(.L_x_1708) ;  /* 0x0000000000080947 */ /* 0x004fea0003800000 */
[----:B------:R-:W2:Y:S02]  /*3ed0*/  SYNCS.PHASECHK.TRANS64.TRYWAIT P0, [R10+URZ+0x28c30], R11 ;  /* 0x028c300b0a0075a7 */ /* 0x000ea4000800017f */
[----:B--2---:R-:W-:Y:S05]  /*3ee0*/  @!P0 BRA `(.L_x_1709) ;  /* 0x0000010800888947 */ /* 0x004fea0003800000 */
.L_x_1708:
        /* <DEDUP_REMOVED lines=15> */
[----:B------:R-:W0:Y:S01]  /*3fe0*/  LDC.64 R8, c[0x0][0x9e0] ;  /* 0x00027800ff087b82 */ /* 0x000e220000000a00 */
[----:B------:R-:W-:Y:S01]  /*3ff0*/  UMOV UR7, 0x40000040 ;  /* 0x4000004000077882 */ /* 0x000fe20000000000 */
[----:B------:R-:W-:Y:S01]  /*4000*/  UMOV UR5, 0x40000040 ;  /* 0x4000004000057882 */ /* 0x000fe20000000000 */
[----:B------:R-:W-:-:S02]  /*4010*/  ULOP3.LUT UR4, UR4, 0x3fff, URZ, 0xc0, !UPT ;  /* 0x00003fff04047892 */ /* 0x000fc4000f8ec03f */
[----:B------:R-:W-:Y:S01]  /*4020*/  @!P5 VIADD R0, R10, 0x28c40 ;  /* 0x00028c400a00d836 */ /* 0x000fe20000000000 */
[----:B------:R-:W-:Y:S01]  /*4030*/  UMOV UR11, 0x40000040 ;  /* 0x40000040000b7882 */ /* 0x000fe20000000000 */
[----:B------:R-:W-:Y:S01]  /*4040*/  UMOV UR9, 0x40000040 ;  /* 0x4000004000097882 */ /* 0x000fe20000000000 */
[----:B------:R-:W-:Y:S02]  /*4050*/  ULEA UR18, UR37, UR18, 0x9 ;  /* 0x0000001225127291 */ /* 0x000fe4000f8e483f */
[----:B------:R-:W-:Y:S01]  /*4060*/  ULOP3.LUT UR16, UR4, 0x10000, URZ, 0xfc, !UPT ;  /* 0x0001000004107892 */ /* 0x000fe2000f8efc3f */
[----:B------:R-:W-:Y:S01]  /*4070*/  @!P5 PRMT R0, RZ, 0x654, R0 ;  /* 0x00000654ff00d816 */ /* 0x000fe20000000000 */
[----:B------:R-:W-:Y:S02]  /*4080*/  UIADD3 UR6, UR18, 0x2, URZ ;  /* 0x0000000212067890 */ /* 0x000fe4000fffe03f */
[----:B------:R-:W-:Y:S02]  /*4090*/  UIADD3 UR4, UR16, 0x2, URZ ;  /* 0x0000000210047890 */ /* 0x000fe4000fffe03f */
[----:B------:R-:W-:-:S02]  /*40a0*/  UIADD3 UR10, UR18, 0x4, URZ ;  /* 0x00000004120a7890 */ /* 0x000fc4000fffe03f */
[----:B------:R-:W-:Y:S02]  /*40b0*/  UIADD3 UR8, UR16, 0x4, URZ ;  /* 0x0000000410087890 */ /* 0x000fe4000fffe03f */
[----:B------:R-:W-:Y:S01]  /*40c0*/  HGMMA.64x64x16.F32.BF16 R24, gdesc[UR16], RZ, !UPT, gsb0 ;  /* 0x00e00000101879f0 */ /* 0x000fe2000c0018ff */
[----:B------:R-:W-:Y:S02]  /*40d0*/  UIADD3 UR14, UR18, 0x6, URZ ;  /* 0x00000006120e7890 */ /* 0x000fe4000fffe03f */
[----:B------:R-:W-:Y:S01]  /*40e0*/  UIADD3 UR12, UR16, 0x6, URZ ;  /* 0x00000006100c7890 */ /* 0x000fe2000fffe03f */
[----:B------:R-:W-:Y:S01]  /*40f0*/  UMOV UR15, 0x40000040 ;  /* 0x40000040000f7882 */ /* 0x000fe20000000000 */
[----:B------:R-:W-:Y:S01]  /*4100*/  UMOV UR13, 0x40000040 ;  /* 0x40000040000d7882 */ /* 0x000fe20000000000 */
[----:B0-----:R-:W-:Y:S01]  /*4110*/  ISETP.GE.AND P6, PT, R9, 0x1, PT ;  /* 0x000000010900780c */ /* 0x001fe20003fc6270 */
[----:B------:R-:W-:Y:S01]  /*4120*/  ULDC UR20, c[0x0][0x9dc] ;  /* 0x0002770000147ab9 */ /* 0x000fe20000000800 */
[----:B------:R-:W-:-:S02]  /*4130*/  WARPGROUP.DEPBAR.LE gsb0, 0x0 ;  /* 0x00008000000079c5 */ /* 0x000fc40000010000 */
[----:B------:R-:W-:-:S06]  /*4140*/  WARPGROUP.ARRIVE ;  /* 0x00000000000079c5 */ /* 0x000fcc0000000000 */
[----:B------:R-:W-:Y:S01]  /*4150*/  HGMMA.64x64x16.F32.BF16 R24, gdesc[UR4], R24, gsb0 ;  /* 0x00e00000041879f0 */ /* 0x000fe20008001818 */
[----:B------:R-:W-:Y:S02]  /*4160*/  UMOV UR6, 0xffffffc0 ;  /* 0xffffffc000067882 */ /* 0x000fe40000000000 */
[----:B------:R-:W-:-:S04]  /*4170*/  UIMAD UR6, UR50, UR6, 0x41 ;  /* 0x00000041320674a4 */ /* 0x000fc8000f8e0206 */
[----:B------:R-:W-:Y:S02]  /*4180*/  UIADD3 UR7, -UR40, UR6, UR44 ;  /* 0x0000000628077290 */ /* 0x000fe4000fffe12c */
[----:B------:R-:W-:-:S04]  /*4190*/  UIADD3 UR6, UR6, -0x1, URZ ;  /* 0xffffffff06067890 */ /* 0x000fc8000fffe03f */
[----:B------:R-:W-:-:S05]  /*41a0*/  IADD3 R5, -R16, UR7, RZ ;  /* 0x0000000710057c10 */ /* 0x000fca000fffe1ff */
[----:B------:R-:W-:Y:S01]  /*41b0*/  IMAD.IADD R14, R5, 0x1, R8 ;  /* 0x00000001050e7824 */ /* 0x000fe200078e0208 */
[----:B------:R-:W-:Y:S02]  /*41c0*/  WARPGROUP.DEPBAR.LE gsb0, 0x0 ;  /* 0x00008000000079c5 */ /* 0x000fe40000010000 */
[----:B------:R-:W-:-:S06]  /*41d0*/  WARPGROUP.ARRIVE ;  /* 0x00000000000079c5 */ /* 0x000fcc0000000000 */
[----:B------:R-:W-:Y:S01]  /*41e0*/  HGMMA.64x64x16.F32.BF16 R24, gdesc[UR8], R24, gsb0 ;  /* 0x00e00000081879f0 */ /* 0x000fe20008001818 */
[----:B------:R-:W-:-:S06]  /*41f0*/  ULOP3.LUT UR10, URZ, UR20, URZ, 0x33, !UPT ;  /* 0x000000143f0a7292 */ /* 0x000fcc000f8e333f */
[----:B------:R-:W-:Y:S01]  /*4200*/  VIADD R15, R5, UR10 ;  /* 0x0000000a050f7c36 */ /* 0x000fe20008000000 */
[----:B------:R-:W-:Y:S02]  /*4210*/  WARPGROUP.DEPBAR.LE gsb0, 0x0 ;  /* 0x00008000000079c5 */ /* 0x000fe40000010000 */
[----:B------:R-:W-:-:S06]  /*4220*/  WARPGROUP.ARRIVE ;  /* 0x00000000000079c5 */ /* 0x000fcc0000000000 */
[----:B------:R-:W-:Y:S01]  /*4230*/  HGMMA.64x64x16.F32.BF16 R24, gdesc[UR12], R24, gsb0 ;  /* 0x00e000000c1879f0 */ /* 0x000fe20008001818 */
[----:B------:R-:W-:-:S06]  /*4240*/  ULEA UR14, UR50, 0xffffffc0, 0x6 ;  /* 0xffffffc0320e7891 */ /* 0x000fcc000f8e303f */
[----:B------:R-:W-:-:S04]  /*4250*/  MOV R13, UR14 ;  /* 0x0000000e000d7c02 */ /* 0x000fc80008000f00 */
[----:B------:R-:W-:Y:S01]  /*4260*/  IADD3 R13, -R16, UR44, -R13 ;  /* 0x0000002c100d7c10 */ /* 0x000fe2000fffe90d */
[----:B------:R-:W-:Y:S02]  /*4270*/  WARPGROUP.DEPBAR.LE gsb0, 0x0 ;  /* 0x00008000000079c5 */ /* 0x000fe40000010000 */
[----:B------:R0:W-:Y:S02]  /*4280*/  @!P5 SYNCS.ARRIVE.TRANS64.RED.A1T0 RZ, [R0+URZ], RZ ;  /* 0x000000ff00ffd9a7 */ /* 0x0001e4000810043f */
[----:B0-----:R-:W-:-:S04]  /*4290*/  IMAD.U32 R0, RZ, RZ, UR47 ;  /* 0x0000002fff007e24 */ /* 0x001fc8000f8e00ff */
[----:B------:R-:W-:-:S04]  /*42a0*/  IMAD R0, R0, 0x40, R17 ;  /* 0x0000004000007824 */ /* 0x000fc800078e0211 */
[----:B------:R-:W-:Y:S01]  /*42b0*/  IMAD.IADD R5, R15, 0x1, R0 ;  /* 0x000000010f057824 */ /* 0x000fe200078e0200 */
[----:B------:R-:W-:Y:S01]  /*42c0*/  VIADDMNMX R4, R0, R14, R13, PT ;  /* 0x0000000e00047246 */ /* 0x000fe2000380010d */
[----:B------:R-:W-:Y:S06]  /*42d0*/  @!P6 BRA `(.L_x_1710) ;  /* 0x000000000054e947 */ /* 0x000fec0003800000 */
[----:B------:R-:W-:Y:S01]  /*42e0*/  IMAD.U32 R7, RZ, RZ, UR40 ;  /* 0x00000028ff077e24 */ /* 0x000fe2000f8e00ff */
[----:B------:R-:W-:Y:S04]  /*42f0*/  BSSY B0, `(.L_x_1711) ;  /* 0x000000f000007945 */ /* 0x000fe80003800000 */
[----:B------:R-:W-:-:S04]  /*4300*/  IADD3 R6, R0, UR44, -R7 ;  /* 0x0000002c00067c10 */ /* 0x000fc8000fffe807 */
[----:B------:R-:W-:-:S13]  /*4310*/  ISETP.GT.AND P0, PT, R6, -0x1, PT ;  /* 0xffffffff0600780c */ /* 0x000fda0003f04270 */
[----:B------:R-:W-:Y:S05]  /*4320*/  @P0 BRA `(.L_x_1712) ;  /* 0x00000000001c0947 */ /* 0x000fea0003800000 */
[----:B------:R-:W-:Y:S02]  /*4330*/  ISETP.NE.AND P0, PT, R9, 0x1, PT ;  /* 0x000000010900780c */ /* 0x000fe40003f05270 */
[----:B------:R-:W-:-:S11]  /*4340*/  LOP3.LUT R7, RZ, R6, RZ, 0x33, !PT ;  /* 0x00000006ff077212 */ /* 0x000fd600078e33ff */
[----:B------:R-:W0:Y:S02]  /*4350*/  @P0 LDC.64 R20, c[0x0][0x9e8] ;  /* 0x00027a00ff140b82 */ /* 0x000e240000000a00 */
[----:B0-----:R-:W-:-:S05]  /*4360*/  @P0 IMAD.HI.U32 R6, R7, R20, RZ ;  /* 0x0000001407060227 */ /* 0x001fca00078e00ff */
[----:B------:R-:W-:-:S04]  /*4370*/  @P0 SHF.R.U32.HI R7, RZ, R21, R6 ;  /* 0x00000015ff070219 */ /* 0x000fc80000011606 */
[----:B------:R-:W-:Y:S01]  /*4380*/  LOP3.LUT R6, RZ, R7, RZ, 0x33, !PT ;  /* 0x00000007ff067212 */ /* 0x000fe200078e33ff */
[----:B------:R-:W-:Y:S06]  /*4390*/  BRA `(.L_x_1713) ;  /* 0x0000000000107947 */ /* 0x000fec0003800000 */
.L_x_1712:
[----:B------:R-:W-:-:S13]  /*43a0*/  ISETP.NE.AND P0, PT, R9, 0x1, PT ;  /* 0x000000010900780c */ /* 0x000fda0003f05270 */
[----:B------:R-:W0:Y:S02]  /*43b0*/  @P0 LDC.64 R20, c[0x0][0x9e8] ;  /* 0x00027a00ff140b82 */ /* 0x000e240000000a00 */
[----:B0-----:R-:W-:-:S05]  /*43c0*/  @P0 IMAD.HI.U32 R12, R6, R20, RZ ;  /* 0x00000014060c0227 */ /* 0x001fca00078e00ff */
[----:B------:R-:W-:-:S07]  /*43d0*/  @P0 SHF.R.U32.HI R6, RZ, R21, R12 ;  /* 0x00000015ff060219 */ /* 0x000fce000001160c */
.L_x_1713:
[----:B------:R-:W-:Y:S05]  /*43e0*/  BSYNC B0 ;  /* 0x0000000000007941 */ /* 0x000fea0003800000 */
.L_x_1711:
[----:B------:R-:W-:-:S04]  /*43f0*/  IMAD R7, R6, R9, -UR14 ;  /* 0x8000000e06077e24 */ /* 0x000fc8000f8e0209 */
[----:B------:R-:W-:-:S05]  /*4400*/  IMAD.IADD R6, R7, 0x1, -R16 ;  /* 0x0000000107067824 */ /* 0x000fca00078e0a10 */
[----:B------:R-:W-:Y:S02]  /*4410*/  VIMNMX R5, R5, R6, !PT ;  /* 0x0000000605057248 */ /* 0x000fe40007fe0100 */
[----:B------:R-:W-:-:S07]  /*4420*/  VIADDMNMX R4, R6, R9, R4, PT ;  /* 0x0000000906047246 */ /* 0x000fce0003800104 */
.L_x_1710:
[----:B------:R-:W-:Y:S02]  /*4430*/  UISETP.GE.AND UP4, UPT, UR6, 0x9, UPT ;  /* 0x000000090600788c */ /* 0x000fe4000bf86270 */
[----:B------:R-:W-:Y:S02]  /*4440*/  UISETP.GE.AND UP1, UPT, UR6, 0x1, UPT ;  /* 0x000000010600788c */ /* 0x000fe4000bf26270 */
[----:B------:R-:W-:Y:S02]  /*4450*/  UISETP.GE.AND UP0, UPT, UR6, 0x2, UPT ;  /* 0x000000020600788c */ /* 0x000fe4000bf06270 */
[----:B------:R-:W-:Y:S01]  /*4460*/  PLOP3.LUT P0, PT, PT, PT, UP4, 0x40, 0x0 ;  /* 0x000000000000781c */ /* 0x000fe20003f0e848 */
[----:B------:R-:W-:Y:S01]  /*4470*/  UISETP.GE.AND UP3, UPT, UR6, 0xa, UPT ;  /* 0x0000000a0600788c */ /* 0x000fe2000bf66270 */
[----:B------:R-:W-:Y:S01]  /*4480*/  PLOP3.LUT P2, PT, PT, PT, UP1, 0x40, 0x0 ;  /* 0x000000000000781c */ /* 0x000fe20003f4e818 */
[----:B------:R-:W-:Y:S01]  /*4490*/  UP2UR UR11, UPR, URZ, 0x1 ;  /* 0x000000013f0b7883 */ /* 0x000fe20008000000 */
[C---:B------:R-:W-:Y:S01]  /*44a0*/  ISETP.GT.AND P0, PT, R5.reuse, 0x8, P0 ;  /* 0x000000080500780c */ /* 0x040fe20000704270 */
[----:B------:R-:W-:Y:S01]  /*44b0*/  UISETP.GE.AND UP2, UPT, UR6, 0x11, UPT ;  /* 0x000000110600788c */ /* 0x000fe2000bf46270 */
[C---:B------:R-:W-:Y:S01]  /*44c0*/  ISETP.GT.AND P2, PT, R5.reuse, RZ, P2 ;  /* 0x000000ff0500720c */ /* 0x040fe20001744270 */
[----:B------:R-:W-:Y:S01]  /*44d0*/  UP2UR UR10, UPR, URZ, 0x2 ;  /* 0x000000023f0a7883 */ /* 0x000fe20008000000 */
[----:B------:R-:W-:Y:S01]  /*44e0*/  PLOP3.LUT P1, PT, PT, PT, UP0, 0x40, 0x0 ;  /* 0x000000000000781c */ /* 0x000fe20003f2e808 */
[----:B------:R-:W-:Y:S01]  /*44f0*/  UISETP.GE.AND UP0, UPT, UR6, 0x19, UPT ;  /* 0x000000190600788c */ /* 0x000fe2000bf06270 */
[----:B------:R-:W-:Y:S01]  /*4500*/  PLOP3.LUT P3, PT, PT, PT, UP3, 0x40, 0x0 ;  /* 0x000000000000781c */ /* 0x000fe20003f6e838 */
[----:B------:R-:W-:Y:S01]  /*4510*/  UISETP.GE.AND UP1, UPT, UR6, 0x12, UPT ;  /* 0x000000120600788c */ /* 0x000fe2000bf26270 */
[C---:B------:R-:W-:Y:S01]  /*4520*/  ISETP.LT.OR P0, PT, R4.reuse, 0x9, P0 ;  /* 0x000000090400780c */ /* 0x040fe20000701670 */
[----:B------:R-:W-:Y:S01]  /*4530*/  UP2UR UR22, UPR, URZ, 0x1 ;  /* 0x000000013f167883 */ /* 0x000fe20008000000 */
[----:B------:R-:W-:Y:S01]  /*4540*/  ISETP.LT.OR P2, PT, R4, 0x1, P2 ;  /* 0x000000010400780c */ /* 0x000fe20001741670 */
[----:B------:R-:W-:Y:S01]  /*4550*/  UP2UR UR19, UPR, URZ, 0x4 ;  /* 0x000000043f137883 */ /* 0x000fe20008000000 */
[C---:B------:R-:W-:Y:S01]  /*4560*/  ISETP.GT.AND P3, PT, R5.reuse, 0x9, P3 ;  /* 0x000000090500780c */ /* 0x040fe20001f64270 */
[----:B------:R-:W-:Y:S01]  /*4570*/  UP2UR UR21, UPR, URZ, 0x2 ;  /* 0x000000023f157883 */ /* 0x000fe20008000000 */
[C---:B------:R-:W-:Y:S01]  /*4580*/  ISETP.GT.AND P1, PT, R5.reuse, 0x1, P1 ;  /* 0x000000010500780c */ /* 0x040fe20000f24270 */
[----:B------:R-:W-:Y:S01]  /*4590*/  UP2UR UR7, UPR, URZ, 0x10 ;  /* 0x000000103f077883 */ /* 0x000fe20008000000 */
[----:B------:R-:W-:Y:S01]  /*45a0*/  FSEL R28, R28, -INF , !P0 ;  /* 0xff8000001c1c7808 */ /* 0x000fe20004000000 */
[----:B------:R-:W-:Y:S01]  /*45b0*/  UP2UR UR18, UPR, URZ, 0x8 ;  /* 0x000000083f127883 */ /* 0x000fe20008000000 */
[----:B------:R-:W-:Y:S01]  /*45c0*/  FSEL R24, R24, -INF , !P2 ;  /* 0xff80000018187808 */ /* 0x000fe20005000000 */
[----:B------:R-:W-:Y:S01]  /*45d0*/  UISETP.GE.AND UP3, UPT, UR6, 0x31, UPT ;  /* 0x000000310600788c */ /* 0x000fe2000bf66270 */
[----:B------:R-:W-:Y:S01]  /*45e0*/  PLOP3.LUT P0, PT, PT, PT, UP0, 0x40, 0x0 ;  /* 0x000000000000781c */ /* 0x000fe20003f0e808 */
[----:B------:R-:W-:Y:S01]  /*45f0*/  UISETP.GE.AND UP0, UPT, UR6, 0x1a, UPT ;  /* 0x0000001a0600788c */ /* 0x000fe2000bf06270 */
[----:B------:R-:W-:Y:S01]  /*4600*/  PLOP3.LUT P2, PT, PT, PT, UP2, 0x40, 0x0 ;  /* 0x000000000000781c */ /* 0x000fe20003f4e828 */
[----:B------:R-:W-:Y:S01]  /*4610*/  UISETP.GE.AND UP2, UPT, UR6, 0x2a, UPT ;  /* 0x0000002a0600788c */ /* 0x000fe2000bf46270 */
[C---:B------:R-:W-:Y:S01]  /*4620*/  ISETP.LT.OR P3, PT, R4.reuse, 0xa, P3 ;  /* 0x0000000a0400780c */ /* 0x040fe20001f61670 */
[----:B------:R-:W-:Y:S01]  /*4630*/  UP2UR UR23, UPR, URZ, 0x1 ;  /* 0x000000013f177883 */ /* 0x000fe20008000000 */
[----:B------:R-:W-:Y:S01]  /*4640*/  ISETP.LT.OR P1, PT, R4, 0x2, P1 ;  /* 0x000000020400780c */ /* 0x000fe20000f21670 */
[----:B------:R-:W-:Y:S01]  /*4650*/  UISETP.GE.AND UP4, UPT, UR6, 0x32, UPT ;  /* 0x000000320600788c */ /* 0x000fe2000bf86270 */
[----:B------:R-:W-:Y:S01]  /*4660*/  ISETP.GT.AND P2, PT, R5, 0x10, P2 ;  /* 0x000000100500780c */ /* 0x000fe20001744270 */
[----:B------:R-:W-:Y:S01]  /*4670*/  UISETP.GE.AND UP5, UPT, UR6, 0x39, UPT ;  /* 0x000000390600788c */ /* 0x000fe2000bfa6270 */
[----:B------:R-:W-:Y:S01]  /*4680*/  FSEL R56, R29, -INF , !P3 ;  /* 0xff8000001d387808 */ /* 0x000fe20005800000 */
[----:B------:R-:W-:Y:S01]  /*4690*/  UISETP.GE.AND UP6, UPT, UR6, 0x3a, UPT ;  /* 0x0000003a0600788c */ /* 0x000fe2000bfc6270 */
[----:B------:R-:W-:-:S02]  /*46a0*/  FSEL R20, R25, -INF , !P1 ;  /* 0xff80000019147808 */ /* 0x000fc40004800000 */
[----:B------:R-:W-:Y:S01]  /*46b0*/  PLOP3.LUT P3, PT, PT, PT, UP0, 0x40, 0x0 ;  /* 0x000000000000781c */ /* 0x000fe20003f6e808 */
[----:B------:R-:W-:Y:S01]  /*46c0*/  UISETP.GE.AND UP0, UPT, UR6, 0x21, UPT ;  /* 0x000000210600788c */ /* 0x000fe2000bf06270 */
[----:B------:R-:W-:Y:S01]  /*46d0*/  PLOP3.LUT P1, PT, PT, PT, UP1, 0x40, 0x0 ;  /* 0x000000000000781c */ /* 0x000fe20003f2e818 */
[----:B------:R-:W-:Y:S01]  /*46e0*/  UISETP.GE.AND UP1, UPT, UR6, 0x29, UPT ;  /* 0x000000290600788c */ /* 0x000fe2000bf26270 */
[----:B------:R-:W-:Y:S01]  /*46f0*/  ISETP.LT.OR P2, PT, R4, 0x11, P2 ;  /* 0x000000110400780c */ /* 0x000fe20001741670 */
[----:B------:R-:W-:Y:S01]  /*4700*/  UP2UR UR24, UPR, URZ, 0x1 ;  /* 0x000000013f187883 */ /* 0x000fe20008000000 */
[C---:B------:R-:W-:Y:S02]  /*4710*/  ISETP.GT.AND P1, PT, R5.reuse, 0x11, P1 ;  /* 0x000000110500780c */ /* 0x040fe40000f24270 */
[C---:B------:R-:W-:Y:S02]  /*4720*/  ISETP.GT.AND P0, PT, R5.reuse, 0x18, P0 ;  /* 0x000000180500780c */ /* 0x040fe40000704270 */
[----:B------:R-:W-:-:S02]  /*4730*/  ISETP.GT.AND P3, PT, R5, 0x19, P3 ;  /* 0x000000190500780c */ /* 0x000fc40001f64270 */
[----:B------:R-:W-:Y:S02]  /*4740*/  FSEL R32, R32, -INF , !P2 ;  /* 0xff80000020207808 */ /* 0x000fe40005000000 */
[----:B------:R-:W-:Y:S01]  /*4750*/  PLOP3.LUT P2, PT, PT, PT, UP0, 0x40, 0x0 ;  /* 0x000000000000781c */ /* 0x000fe20003f4e808 */
[----:B------:R-:W-:Y:S01]  /*4760*/  UISETP.GE.AND UP0, UPT, UR6, 0x22, UPT ;  /* 0x000000220600788c */ /* 0x000fe2000bf06270 */
[C---:B------:R-:W-:Y:S02]  /*4770*/  ISETP.LT.OR P1, PT, R4.reuse, 0x12, P1 ;  /* 0x000000120400780c */ /* 0x040fe40000f21670 */
[C---:B------:R-:W-:Y:S02]  /*4780*/  ISETP.LT.OR P0, PT, R4.reuse, 0x19, P0 ;  /* 0x000000190400780c */ /* 0x040fe40000701670 */
[----:B------:R-:W-:Y:S02]  /*4790*/  ISETP.LT.OR P3, PT, R4, 0x1a, P3 ;  /* 0x0000001a0400780c */ /* 0x000fe40001f61670 */
[----:B------:R-:W-:-:S02]  /*47a0*/  FSEL R58, R33, -INF , !P1 ;  /* 0xff800000213a7808 */ /* 0x000fc40004800000 */
[----:B------:R-:W-:Y:S02]  /*47b0*/  FSEL R36, R36, -INF , !P0 ;  /* 0xff80000024247808 */ /* 0x000fe40004000000 */
[----:B------:R-:W-:Y:S02]  /*47c0*/  FSEL R60, R37, -INF , !P3 ;  /* 0xff800000253c7808 */ /* 0x000fe40005800000 */
[----:B------:R-:W-:Y:S02]  /*47d0*/  PLOP3.LUT P1, PT, PT, PT, UP0, 0x40, 0x0 ;  /* 0x000000000000781c */ /* 0x000fe40003f2e808 */
[----:B------:R-:W-:Y:S02]  /*47e0*/  PLOP3.LUT P0, PT, PT, PT, UP1, 0x40, 0x0 ;  /* 0x000000000000781c */ /* 0x000fe40003f0e818 */
[----:B------:R-:W-:Y:S02]  /*47f0*/  PLOP3.LUT P3, PT, PT, PT, UP2, 0x40, 0x0 ;  /* 0x000000000000781c */ /* 0x000fe40003f6e828 */
[----:B------:R-:W-:-:S02]  /*4800*/  ISETP.GT.AND P2, PT, R5, 0x20, P2 ;  /* 0x000000200500780c */ /* 0x000fc40001744270 */
[C---:B------:R-:W-:Y:S02]  /*4810*/  ISETP.GT.AND P1, PT, R5.reuse, 0x21, P1 ;  /* 0x000000210500780c */ /* 0x040fe40000f24270 */
[C---:B------:R-:W-:Y:S02]  /*4820*/  ISETP.GT.AND P0, PT, R5.reuse, 0x28, P0 ;  /* 0x000000280500780c */ /* 0x040fe40000704270 */
[----:B------:R-:W-:Y:S02]  /*4830*/  ISETP.GT.AND P3, PT, R5, 0x29, P3 ;  /* 0x000000290500780c */ /* 0x000fe40001f64270 */
[C---:B------:R-:W-:Y:S02]  /*4840*/  ISETP.LT.OR P2, PT, R4.reuse, 0x21, P2 ;  /* 0x000000210400780c */ /* 0x040fe40001741670 */
[C---:B------:R-:W-:Y:S02]  /*4850*/  ISETP.LT.OR P1, PT, R4.reuse, 0x22, P1 ;  /* 0x000000220400780c */ /* 0x040fe40000f21670 */
[----:B------:R-:W-:-:S02]  /*4860*/  ISETP.LT.OR P0, PT, R4, 0x29, P0 ;  /* 0x000000290400780c */ /* 0x000fc40000701670 */
[----:B------:R-:W-:Y:S02]  /*4870*/  ISETP.LT.OR P3, PT, R4, 0x2a, P3 ;  /* 0x0000002a0400780c */ /* 0x000fe40001f61670 */
[----:B------:R-:W-:Y:S02]  /*4880*/  FSEL R40, R40, -INF , !P2 ;  /* 0xff80000028287808 */ /* 0x000fe40005000000 */
[----:B------:R-:W-:Y:S02]  /*4890*/  FSEL R62, R41, -INF , !P1 ;  /* 0xff800000293e7808 */ /* 0x000fe40004800000 */
[----:B------:R-:W-:Y:S02]  /*48a0*/  FSEL R44, R44, -INF , !P0 ;  /* 0xff8000002c2c7808 */ /* 0x000fe40004000000 */
[----:B------:R-:W-:Y:S02]  /*48b0*/  FSEL R64, R45, -INF , !P3 ;  /* 0xff8000002d407808 */ /* 0x000fe40005800000 */
[----:B------:R-:W-:-:S02]  /*48c0*/  PLOP3.LUT P2, PT, PT, PT, UP3, 0x40, 0x0 ;  /* 0x000000000000781c */ /* 0x000fc40003f4e838 */
[----:B------:R-:W-:Y:S02]  /*48d0*/  PLOP3.LUT P1, PT, PT, PT, UP4, 0x40, 0x0 ;  /* 0x000000000000781c */ /* 0x000fe40003f2e848 */
[----:B------:R-:W-:Y:S02]  /*48e0*/  PLOP3.LUT P0, PT, PT, PT, UP5, 0x40, 0x0 ;  /* 0x000000000000781c */ /* 0x000fe40003f0e858 */
[----:B------:R-:W-:Y:S02]  /*48f0*/  PLOP3.LUT P3, PT, PT, PT, UP6, 0x40, 0x0 ;  /* 0x000000000000781c */ /* 0x000fe40003f6e868 */
[C---:B------:R-:W-:Y:S02]  /*4900*/  ISETP.GT.AND P2, PT, R5.reuse, 0x30, P2 ;  /* 0x000000300500780c */ /* 0x040fe40001744270 */
[C---:B------:R-:W-:Y:S02]  /*4910*/  ISETP.GT.AND P1, PT, R5.reuse, 0x31, P1 ;  /* 0x000000310500780c */ /* 0x040fe40000f24270 */
[----:B------:R-:W-:-:S02]  /*4920*/  ISETP.GT.AND P0, PT, R5, 0x38, P0 ;  /* 0x000000380500780c */ /* 0x000fc40000704270 */
[----:B------:R-:W-:Y:S01]  /*4930*/  ISETP.GT.AND P3, PT, R5, 0x39, P3 ;  /* 0x000000390500780c */ /* 0x000fe20001f64270 */
[----:B------:R-:W-:Y:S01]  /*4940*/  VIADD R5, R0, 0x8 ;  /* 0x0000000800057836 */ /* 0x000fe20000000000 */
[C---:B------:R-:W-:Y:S02]  /*4950*/  ISETP.LT.OR P2, PT, R4.reuse, 0x31, P2 ;  /* 0x000000310400780c */ /* 0x040fe40001741670 */
[C---:B------:R-:W-:Y:S02]  /*4960*/  ISETP.LT.OR P1, PT, R4.reuse, 0x32, P1 ;  /* 0x000000320400780c */ /* 0x040fe40000f21670 */
[C---:B------:R-:W-:Y:S02]  /*4970*/  ISETP.LT.OR P0, PT, R4.reuse, 0x39, P0 ;  /* 0x000000390400780c */ /* 0x040fe40000701670 */
[----:B------:R-:W-:Y:S02]  /*4980*/  ISETP.LT.OR P3, PT, R4, 0x3a, P3 ;  /* 0x0000003a0400780c */ /* 0x000fe40001f61670 */
[----:B------:R-:W-:-:S02]  /*4990*/  VIADDMNMX R6, R5, R14, R13, PT ;  /* 0x0000000e05067246 */ /* 0x000fc4000380010d */
[----:B------:R-:W-:Y:S02]  /*49a0*/  IADD3 R5, R15, 0x8, R0 ;  /* 0x000000080f057810 */ /* 0x000fe40007ffe000 */
[----:B------:R-:W-:Y:S02]  /*49b0*/  FSEL R48, R48, -INF , !P2 ;  /* 0xff80000030307808 */ /* 0x000fe40005000000 */
[----:B------:R-:W-:Y:S02]  /*49c0*/  FSEL R66, R49, -INF , !P1 ;  /* 0xff80000031427808 */ /* 0x000fe40004800000 */
[----:B------:R-:W-:Y:S02]  /*49d0*/  FSEL R52, R52, -INF , !P0 ;  /* 0xff80000034347808 */ /* 0x000fe40004000000 */
[----:B------:R-:W-:Y:S01]  /*49e0*/  FSEL R68, R53, -INF , !P3 ;  /* 0xff80000035447808 */ /* 0x000fe20005800000 */
[----:B------:R-:W-:Y:S06]  /*49f0*/  @!P6 BRA `(.L_x_1714) ;  /* 0x000000000058e947 */ /* 0x000fec0003800000 */
[----:B------:R-:W-:Y:S01]  /*4a00*/  IMAD.U32 R7, RZ, RZ, UR40 ;  /* 0x00000028ff077e24 */ /* 0x000fe2000f8e00ff */
[----:B------:R-:W-:Y:S04]  /*4a10*/  BSSY B0, `(.L_x_1715) ;  /* 0x0000010000007945 */ /* 0x000fe80003800000 */
[----:B------:R-:W-:-:S05]  /*4a20*/  IADD3 R4, R0, UR44, -R7 ;  /* 0x0000002c00047c10 */ /* 0x000fca000fffe807 */
[----:B------:R-:W-:-:S05]  /*4a30*/  VIADD R4, R4, 0x8 ;  /* 0x0000000804047836 */ /* 0x000fca0000000000 */
        /* <DEDUP_REMOVED lines=9> */
.L_x_1716:
[----:B------:R-:W-:-:S13]  /*4ad0*/  ISETP.NE.AND P0, PT, R9, 0x1, PT ;  /* 0x000000010900780c */ /* 0x000fda0003f05270 */
[----:B------:R-:W0:Y:S02]  /*4ae0*/  @P0 LDC.64 R12, c[0x0][0x9e8] ;  /* 0x00027a00ff0c0b82 */ /* 0x000e240000000a00 */
[----:B0-----:R-:W-:-:S05]  /*4af0*/  @P0 IMAD.HI.U32 R12, R4, R12, RZ ;  /* 0x0000000c040c0227 */ /* 0x001fca00078e00ff */
[----:B------:R-:W-:-:S07]  /*4b00*/  @P0 SHF.R.U32.HI R4, RZ, R13, R12 ;  /* 0x0000000dff040219 */ /* 0x000fce000001160c */
.L_x_1717:
[----:B------:R-:W-:Y:S05]  /*4b10*/  BSYNC B0 ;  /* 0x0000000000007941 */ /* 0x000fea0003800000 */
.L_x_1715:
[----:B------:R-:W-:-:S04]  /*4b20*/  IMAD R7, R4, R9, -UR14 ;  /* 0x8000000e04077e24 */ /* 0x000fc8000f8e0209 */
[----:B------:R-:W-:-:S05]  /*4b30*/  IMAD.IADD R4, R7, 0x1, -R16 ;  /* 0x0000000107047824 */ /* 0x000fca00078e0a10 */
[----:B------:R-:W-:Y:S02]  /*4b40*/  VIMNMX R5, R5, R4, !PT ;  /* 0x0000000405057248 */ /* 0x000fe40007fe0100 */
[----:B------:R-:W-:-:S07]  /*4b50*/  VIADDMNMX R6, R4, R9, R6, PT ;  /* 0x0000000904067246 */ /* 0x000fce0003800106 */
.L_x_1714:
[----:B------:R-:W-:Y:S01]  /*4b60*/  FMNMX.FTZ R4, R24, R20, !PT ;  /* 0x0000001418047209 */ /* 0x000fe20007810000 */
[----:B------:R-:W-:Y:S01]  /*4b70*/  UP2UR UR6, UPR, URZ, 0x4 ;  /* 0x000000043f067883 */ /* 0x000fe20008000000 */
[----:B------:R-:W-:Y:S01]  /*4b80*/  BAR.SYNC.DEFER_BLOCKING 0xf, 0x100 ;  /* 0x03c4000000007b1d */ /* 0x000fe20000010000 */
[----:B------:R-:W-:Y:S01]  /*4b90*/  UISETP.NE.AND UP2, UPT, UR7, URZ, UPT ;  /* 0x0000003f0700728c */ /* 0x000fe2000bf45270 */
[----:B------:R-:W-:Y:S01]  /*4ba0*/  FMNMX.FTZ R4, R28, R4, !PT ;  /* 0x000000041c047209 */ /* 0x000fe20007810000 */
[----:B------:R-:W-:Y:S02]  /*4bb0*/  UP2UR UR7, UPR, URZ, 0x8 ;  /* 0x000000083f077883 */ /* 0x000fe40008000000 */
[----:B------:R-:W-:Y:S01]  /*4bc0*/  UISETP.NE.AND UP3, UPT, UR11, URZ, UPT ;  /* 0x0000003f0b00728c */ /* 0x000fe2000bf65270 */
[----:B------:R-:W-:Y:S01]  /*4bd0*/  FMNMX.FTZ R4, R56, R4, !PT ;  /* 0x0000000438047209 */ /* 0x000fe20007810000 */
[----:B------:R-:W-:Y:S01]  /*4be0*/  UP2UR UR11, UPR, URZ, 0x10 ;  /* 0x000000103f0b7883 */ /* 0x000fe20008000000 */
[----:B------:R-:W-:Y:S01]  /*4bf0*/  PLOP3.LUT P0, PT, PT, PT, UP2, 0x40, 0x0 ;  /* 0x000000000000781c */ /* 0x000fe20003f0e828 */
[----:B------:R-:W-:Y:S01]  /*4c00*/  UISETP.NE.AND UP4, UPT, UR10, URZ, UPT ;  /* 0x0000003f0a00728c */ /* 0x000fe2000bf85270 */
[----:B------:R-:W-:Y:S01]  /*4c10*/  FMNMX.FTZ R4, R32, R4, !PT ;  /* 0x0000000420047209 */ /* 0x000fe20007810000 */
[----:B------:R-:W-:Y:S01]  /*4c20*/  UP2UR UR14, UPR, URZ, 0x20 ;  /* 0x000000203f0e7883 */ /* 0x000fe20008000000 */
[----:B------:R-:W-:Y:S01]  /*4c30*/  PLOP3.LUT P3, PT, PT, PT, UP3, 0x40, 0x0 ;  /* 0x000000000000781c */ /* 0x000fe20003f6e838 */
[----:B------:R-:W-:Y:S01]  /*4c40*/  ULDC UR10, c[0x0][0x988] ;  /* 0x00026200000a7ab9 */ /* 0x000fe20000000800 */
[----:B------:R-:W-:Y:S01]  /*4c50*/  FMNMX.FTZ R4, R58, R4, !PT ;  /* 0x000000043a047209 */ /* 0x000fe20007810000 */
[----:B------:R-:W-:Y:S01]  /*4c60*/  UISETP.NE.AND UP5, UPT, UR18, URZ, UPT ;  /* 0x0000003f1200728c */ /* 0x000fe2000bfa5270 */
[----:B------:R-:W-:Y:S01]  /*4c70*/  PLOP3.LUT P1, PT, PT, PT, UP4, 0x40, 0x0 ;  /* 0x000000000000781c */ /* 0x000fe20003f2e848 */
[----:B------:R-:W-:Y:S01]  /*4c80*/  UISETP.NE.AND UP2, UPT, UR19, URZ, UPT ;  /* 0x0000003f1300728c */ /* 0x000fe2000bf45270 */
[----:B------:R-:W-:Y:S01]  /*4c90*/  FMNMX.FTZ R4, R36, R4, !PT ;  /* 0x0000000424047209 */ /* 0x000fe20007810000 */
[----:B------:R-:W-:Y:S01]  /*4ca0*/  UISETP.NE.AND UP3, UPT, UR21, URZ, UPT ;  /* 0x0000003f1500728c */ /* 0x000fe2000bf65270 */
[C---:B------:R-:W-:Y:S01]  /*4cb0*/  ISETP.GT.AND P1, PT, R5.reuse, RZ, P1 ;  /* 0x000000ff0500720c */ /* 0x040fe20000f24270 */
[----:B------:R-:W-:Y:S01]  /*4cc0*/  UISETP.NE.AND UP4, UPT, UR22, URZ, UPT ;  /* 0x0000003f1600728c */ /* 0x000fe2000bf85270 */
[----:B------:R-:W-:Y:S01]  /*4cd0*/  FMNMX.FTZ R4, R60, R4, !PT ;  /* 0x000000043c047209 */ /* 0x000fe20007810000 */
[----:B------:R-:W-:Y:S01]  /*4ce0*/  UP2UR UR15, UPR, URZ, 0x40 ;  /* 0x000000403f0f7883 */ /* 0x000fe20008000000 */
[----:B------:R-:W-:Y:S01]  /*4cf0*/  ISETP.GT.AND P3, PT, R5, 0x1, P3 ;  /* 0x000000010500780c */ /* 0x000fe20001f64270 */
[----:B------:R-:W-:Y:S01]  /*4d00*/  UISETP.NE.AND UP6, UPT, UR24, URZ, UPT ;  /* 0x0000003f1800728c */ /* 0x000fe2000bfc5270 */
[----:B------:R-:W-:-:S02]  /*4d10*/  FMNMX.FTZ R4, R40, R4, !PT ;  /* 0x0000000428047209 */ /* 0x000fc40007810000 */
[----:B------:R-:W-:Y:S02]  /*4d20*/  ISETP.LT.OR P1, PT, R6, 0x1, P1 ;  /* 0x000000010600780c */ /* 0x000fe40000f21670 */
[----:B------:R-:W-:Y:S02]  /*4d30*/  FMNMX.FTZ R4, R62, R4, !PT ;  /* 0x000000043e047209 */ /* 0x000fe40007810000 */
[----:B------:R-:W-:Y:S02]  /*4d40*/  ISETP.LT.OR P3, PT, R6, 0x2, P3 ;  /* 0x000000020600780c */ /* 0x000fe40001f61670 */
[----:B------:R-:W-:Y:S02]  /*4d50*/  FMNMX.FTZ R4, R44, R4, !PT ;  /* 0x000000042c047209 */ /* 0x000fe40007810000 */
[----:B------:R-:W-:Y:S02]  /*4d60*/  ISETP.GT.AND P0, PT, R5, 0x8, P0 ;  /* 0x000000080500780c */ /* 0x000fe40000704270 */
[----:B------:R-:W-:-:S02]  /*4d70*/  FMNMX.FTZ R4, R64, R4, !PT ;  /* 0x0000000440047209 */ /* 0x000fc40007810000 */
[----:B------:R-:W-:Y:S02]  /*4d80*/  FSEL R26, R26, -INF , !P1 ;  /* 0xff8000001a1a7808 */ /* 0x000fe40004800000 */
[----:B------:R-:W-:Y:S02]  /*4d90*/  FMNMX.FTZ R4, R48, R4, !PT ;  /* 0x0000000430047209 */ /* 0x000fe40007810000 */
[----:B------:R-:W-:Y:S01]  /*4da0*/  PLOP3.LUT P1, PT, PT, PT, UP2, 0x40, 0x0 ;  /* 0x000000000000781c */ /* 0x000fe20003f2e828 */
[----:B------:R-:W-:Y:S01]  /*4db0*/  UISETP.NE.AND UP2, UPT, UR6, URZ, UPT ;  /* 0x0000003f0600728c */ /* 0x000fe2000bf45270 */
[----:B------:R-:W-:Y:S02]  /*4dc0*/  FMNMX.FTZ R4, R66, R4, !PT ;  /* 0x0000000442047209 */ /* 0x000fe40007810000 */
[----:B------:R-:W-:Y:S02]  /*4dd0*/  FSEL R27, R27, -INF , !P3 ;  /* 0xff8000001b1b7808 */ /* 0x000fe40005800000 */
[----:B------:R-:W-:-:S02]  /*4de0*/  FMNMX.FTZ R4, R52, R4, !PT ;  /* 0x0000000434047209 */ /* 0x000fc40007810000 */
[----:B------:R-:W-:Y:S02]  /*4df0*/  ISETP.LT.OR P0, PT, R6, 0x9, P0 ;  /* 0x000000090600780c */ /* 0x000fe40000701670 */
[----:B------:R-:W-:Y:S02]  /*4e00*/  FMNMX.FTZ R7, R68, R4, !PT ;  /* 0x0000000444077209 */ /* 0x000fe40007810000 */
[----:B------:R-:W-:Y:S01]  /*4e10*/  PLOP3.LUT P3, PT, PT, PT, UP3, 0x40, 0x0 ;  /* 0x000000000000781c */ /* 0x000fe20003f6e838 */
[----:B------:R-:W-:Y:S01]  /*4e20*/  UISETP.NE.AND UP3, UPT, UR7, URZ, UPT ;  /* 0x0000003f0700728c */ /* 0x000fe2000bf65270 */
[----:B------:R-:W-:Y:S01]  /*4e30*/  FSEL R30, R30, -INF , !P0 ;  /* 0xff8000001e1e7808 */ /* 0x000fe20004000000 */
[----:B------:R-:W0:Y:S01]  /*4e40*/  SHFL.BFLY PT, R4, R7, 0x2, 0x1f ;  /* 0x0c401f0007047f89 */ /* 0x000e2200000e0000 */
[----:B------:R-:W-:Y:S02]  /*4e50*/  ISETP.GT.AND P1, PT, R5, 0x10, P1 ;  /* 0x000000100500780c */ /* 0x000fe40000f24270 */
[----:B------:R-:W-:Y:S01]  /*4e60*/  PLOP3.LUT P0, PT, PT, PT, UP4, 0x40, 0x0 ;  /* 0x000000000000781c */ /* 0x000fe20003f0e848 */
[----:B------:R-:W-:Y:S01]  /*4e70*/  UISETP.NE.AND UP4, UPT, UR11, URZ, UPT ;  /* 0x0000003f0b00728c */ /* 0x000fe2000bf85270 */
[----:B------:R-:W-:-:S02]  /*4e80*/  ISETP.LT.OR P1, PT, R6, 0x11, P1 ;  /* 0x000000110600780c */ /* 0x000fc40000f21670 */
[C---:B------:R-:W-:Y:S02]  /*4e90*/  ISETP.GT.AND P3, PT, R5.reuse, 0x11, P3 ;  /* 0x000000110500780c */ /* 0x040fe40001f64270 */
[----:B------:R-:W-:Y:S02]  /*4ea0*/  FSEL R34, R34, -INF , !P1 ;  /* 0xff80000022227808 */ /* 0x000fe40004800000 */
[----:B------:R-:W-:Y:S02]  /*4eb0*/  ISETP.LT.OR P3, PT, R6, 0x12, P3 ;  /* 0x000000120600780c */ /* 0x000fe40001f61670 */
[----:B------:R-:W-:Y:S02]  /*4ec0*/  ISETP.GT.AND P0, PT, R5, 0x18, P0 ;  /* 0x000000180500780c */ /* 0x000fe40000704270 */
[----:B------:R-:W-:Y:S01]  /*4ed0*/  PLOP3.LUT P1, PT, PT, PT, UP6, 0x40, 0x0 ;  /* 0x000000000000781c */ /* 0x000fe20003f2e868 */
[----:B------:R-:W-:Y:S01]  /*4ee0*/  UISETP.NE.AND UP6, UPT, UR15, URZ, UPT ;  /* 0x0000003f0f00728c */ /* 0x000fe2000bfc5270 */
[----:B------:R-:W-:-:S02]  /*4ef0*/  FSEL R35, R35, -INF , !P3 ;  /* 0xff80000023237808 */ /* 0x000fc40005800000 */
[----:B------:R-:W-:Y:S02]  /*4f00*/  ISETP.LT.OR P0, PT, R6, 0x19, P0 ;  /* 0x000000190600780c */ /* 0x000fe40000701670 */
[----:B------:R-:W-:Y:S02]  /*4f10*/  PLOP3.LUT P3, PT, PT, PT, UP0, 0x40, 0x0 ;  /* 0x000000000000781c */ /* 0x000fe40003f6e808 */
[----:B------:R-:W-:Y:S02]  /*4f20*/  ISETP.GT.AND P1, PT, R5, 0x20, P1 ;  /* 0x000000200500780c */ /* 0x000fe40000f24270 */
[----:B0-----:R-:W-:Y:S02]  /*4f30*/  FMNMX.FTZ R12, R7, R4, !PT ;  /* 0x00000004070c7209 */ /* 0x001fe40007810000 */
[----:B------:R-:W-:Y:S02]  /*4f40*/  FMNMX.FTZ R7, R26, R27, !PT ;  /* 0x0000001b1a077209 */ /* 0x000fe40007810000 */
[----:B------:R-:W-:Y:S01]  /*4f50*/  FSEL R38, R38, -INF , !P0 ;  /* 0xff80000026267808 */ /* 0x000fe20004000000 */
[----:B------:R-:W0:Y:S01]  /*4f60*/  SHFL.BFLY PT, R13, R12, 0x1, 0x1f ;  /* 0x0c201f000c0d7f89 */ /* 0x000e2200000e0000 */
[----:B------:R-:W-:-:S02]  /*4f70*/  PLOP3.LUT P0, PT, PT, PT, UP1, 0x40, 0x0 ;  /* 0x000000000000781c */ /* 0x000fc40003f0e818 */
[----:B------:R-:W-:Y:S02]  /*4f80*/  ISETP.LT.OR P1, PT, R6, 0x21, P1 ;  /* 0x000000210600780c */ /* 0x000fe40000f21670 */
[C---:B------:R-:W-:Y:S02]  /*4f90*/  ISETP.GT.AND P3, PT, R5.reuse, 0x21, P3 ;  /* 0x000000210500780c */ /* 0x040fe40001f64270 */
[----:B------:R-:W-:Y:S02]  /*4fa0*/  FSEL R42, R42, -INF , !P1 ;  /* 0xff8000002a2a7808 */ /* 0x000fe40004800000 */
[----:B------:R-:W-:Y:S02]  /*4fb0*/  ISETP.GT.AND P0, PT, R5, 0x28, P0 ;  /* 0x000000280500780c */ /* 0x000fe40000704270 */
[----:B------:R-:W-:Y:S02]  /*4fc0*/  ISETP.LT.OR P3, PT, R6, 0x22, P3 ;  /* 0x000000220600780c */ /* 0x000fe40001f61670 */
[----:B------:R-:W-:-:S02]  /*4fd0*/  PLOP3.LUT P1, PT, PT, PT, UP3, 0x40, 0x0 ;  /* 0x000000000000781c */ /* 0x000fc40003f2e838 */
[----:B------:R-:W-:Y:S02]  /*4fe0*/  ISETP.LT.OR P0, PT, R6, 0x29, P0 ;  /* 0x000000290600780c */ /* 0x000fe40000701670 */
[----:B------:R-:W-:Y:S02]  /*4ff0*/  FSEL R43, R43, -INF , !P3 ;  /* 0xff8000002b2b7808 */ /* 0x000fe40005800000 */
[----:B------:R-:W-:Y:S02]  /*5000*/  PLOP3.LUT P3, PT, PT, PT, UP4, 0x40, 0x0 ;  /* 0x000000000000781c */ /* 0x000fe40003f6e848 */
[----:B------:R-:W-:Y:S02]  /*5010*/  FSEL R46, R46, -INF , !P0 ;  /* 0xff8000002e2e7808 */ /* 0x000fe40004000000 */
[----:B------:R-:W-:Y:S02]  /*5020*/  ISETP.GT.AND P1, PT, R5, 0x30, P1 ;  /* 0x000000300500780c */ /* 0x000fe40000f24270 */
[----:B0-----:R-:W-:-:S02]  /*5030*/  FMNMX.FTZ R4, R12, R13, !PT ;  /* 0x0000000d0c047209 */ /* 0x001fc40007810000 */
[----:B------:R-:W-:Y:S02]  /*5040*/  FMNMX.FTZ R12, R30, R7, !PT ;  /* 0x000000071e0c7209 */ /* 0x000fe40007810000 */
[C---:B------:R-:W-:Y:S01]  /*5050*/  FSETP.NEU.FTZ.AND P2, PT, R4.reuse, -INF , PT ;  /* 0xff8000000400780b */ /* 0x040fe20003f5d000 */
[----:B------:R-:W-:Y:S01]  /*5060*/  FMUL.FTZ R13, R4, UR10 ;  /* 0x0000000a040d7c20 */ /* 0x000fe20008410000 */
[----:B------:R-:W-:Y:S02]  /*5070*/  ISETP.GT.AND P3, PT, R5, 0x31, P3 ;  /* 0x000000310500780c */ /* 0x000fe40001f64270 */
[C---:B------:R-:W-:Y:S02]  /*5080*/  ISETP.LT.OR P1, PT, R6.reuse, 0x31, P1 ;  /* 0x000000310600780c */ /* 0x040fe40000f21670 */
[----:B------:R-:W-:Y:S02]  /*5090*/  FSEL R13, R13, RZ, P2 ;  /* 0x000000ff0d0d7208 */ /* 0x000fe40001000000 */
[----:B------:R-:W-:Y:S01]  /*50a0*/  PLOP3.LUT P2, PT, PT, PT, UP5, 0x40, 0x0 ;  /* 0x000000000000781c */ /* 0x000fe20003f4e858 */
[----:B------:R-:W-:Y:S01]  /*50b0*/  UISETP.NE.AND UP5, UPT, UR23, URZ, UPT ;  /* 0x0000003f1700728c */ /* 0x000fe2000bfa5270 */
[----:B------:R-:W-:Y:S01]  /*50c0*/  ISETP.LT.OR P3, PT, R6, 0x32, P3 ;  /* 0x000000320600780c */ /* 0x000fe20001f61670 */
[--C-:B------:R-:W-:Y:S01]  /*50d0*/  FFMA.FTZ R14, R24, UR10, -R13.reuse ;  /* 0x0000000a180e7c23 */ /* 0x100fe2000801080d */
[----:B------:R-:W-:Y:S01]  /*50e0*/  ISETP.GT.AND P2, PT, R5, 0x9, P2 ;  /* 0x000000090500780c */ /* 0x000fe20001744270 */
[--C-:B------:R-:W-:Y:S01]  /*50f0*/  FFMA.FTZ R24, R32, UR10, -R13.reuse ;  /* 0x0000000a20187c23 */ /* 0x100fe2000801080d */
[----:B------:R-:W-:Y:S01]  /*5100*/  FSEL R50, R50, -INF , !P1 ;  /* 0xff80000032327808 */ /* 0x000fe20004800000 */
[--C-:B------:R-:W-:Y:S01]  /*5110*/  FFMA.FTZ R32, R40, UR10, -R13.reuse ;  /* 0x0000000a28207c23 */ /* 0x100fe2000801080d */
[----:B------:R-:W-:Y:S01]  /*5120*/  ISETP.LT.OR P2, PT, R6, 0xa, P2 ;  /* 0x0000000a0600780c */ /* 0x000fe20001741670 */
[----:B------:R-:W-:Y:S01]  /*5130*/  MUFU.EX2 R14, R14 ;  /* 0x0000000e000e7308 */ /* 0x000fe20000000800 */
[----:B------:R-:W-:Y:S01]  /*5140*/  FSEL R51, R51, -INF , !P3 ;  /* 0xff80000033337808 */ /* 0x000fe20005800000 */
[--C-:B------:R-:W-:Y:S01]  /*5150*/  FFMA.FTZ R29, R60, UR10, -R13.reuse ;  /* 0x0000000a3c1d7c23 */ /* 0x100fe2000801080d */
[----:B------:R-:W-:Y:S01]  /*5160*/  FSEL R31, R31, -INF , !P2 ;  /* 0xff8000001f1f7808 */ /* 0x000fe20005000000 */
[--C-:B------:R-:W-:Y:S01]  /*5170*/  FFMA.FTZ R37, R64, UR10, -R13.reuse ;  /* 0x0000000a40257c23 */ /* 0x100fe2000801080d */
[----:B------:R-:W-:Y:S01]  /*5180*/  PLOP3.LUT P2, PT, PT, PT, UP5, 0x40, 0x0 ;  /* 0x000000000000781c */ /* 0x000fe20003f4e858 */
[----:B------:R-:W-:Y:S01]  /*5190*/  UISETP.NE.AND UP5, UPT, UR14, URZ, UPT ;  /* 0x0000003f0e00728c */ /* 0x000fe2000bfa5270 */
[----:B------:R-:W-:Y:S01]  /*51a0*/  FMNMX.FTZ R7, R31, R12, !PT ;  /* 0x0000000c1f077209 */ /* 0x000fe20007810000 */
[--C-:B------:R-:W-:Y:S01]  /*51b0*/  FFMA.FTZ R40, R48, UR10, -R13.reuse ;  /* 0x0000000a30287c23 */ /* 0x100fe2000801080d */
[----:B------:R-:W-:Y:S01]  /*51c0*/  ISETP.GT.AND P2, PT, R5, 0x19, P2 ;  /* 0x000000190500780c */ /* 0x000fe20001744270 */
[----:B------:R-:W-:Y:S01]  /*51d0*/  FFMA.FTZ R41, R66, UR10, -R13 ;  /* 0x0000000a42297c23 */ /* 0x000fe2000801080d */
[----:B------:R-:W-:Y:S01]  /*51e0*/  FMNMX.FTZ R12, R34, R7, !PT ;  /* 0x00000007220c7209 */ /* 0x000fe20007810000 */
[----:B------:R-:W-:Y:S01]  /*51f0*/  MUFU.EX2 R24, R24 ;  /* 0x0000001800187308 */ /* 0x000fe20000000800 */
[----:B------:R-:W-:-:S02]  /*5200*/  ISETP.LT.OR P2, PT, R6, 0x1a, P2 ;  /* 0x0000001a0600780c */ /* 0x000fc40001741670 */
[----:B------:R-:W-:Y:S02]  /*5210*/  FMNMX.FTZ R7, R35, R12, !PT ;  /* 0x0000000c23077209 */ /* 0x000fe40007810000 */
[----:B------:R-:W-:Y:S02]  /*5220*/  FSEL R39, R39, -INF , !P2 ;  /* 0xff80000027277808 */ /* 0x000fe40005000000 */
[----:B------:R-:W-:Y:S01]  /*5230*/  FMNMX.FTZ R12, R38, R7, !PT ;  /* 0x00000007260c7209 */ /* 0x000fe20007810000 */
[----:B------:R-:W-:Y:S01]  /*5240*/  MUFU.EX2 R29, R29 ;  /* 0x0000001d001d7308 */ /* 0x000fe20000000800 */
[----:B------:R-:W-:Y:S02]  /*5250*/  PLOP3.LUT P2, PT, PT, PT, UP2, 0x40, 0x0 ;  /* 0x000000000000781c */ /* 0x000fe40003f4e828 */
[----:B------:R-:W-:Y:S02]  /*5260*/  FMNMX.FTZ R7, R39, R12, !PT ;  /* 0x0000000c27077209 */ /* 0x000fe40007810000 */
[----:B------:R-:W-:-:S02]  /*5270*/  ISETP.GT.AND P2, PT, R5, 0x29, P2 ;  /* 0x000000290500780c */ /* 0x000fc40001744270 */
[----:B------:R-:W-:Y:S01]  /*5280*/  FMNMX.FTZ R12, R42, R7, !PT ;  /* 0x000000072a0c7209 */ /* 0x000fe20007810000 */
[----:B------:R-:W-:Y:S01]  /*5290*/  MUFU.EX2 R32, R32 ;  /* 0x0000002000207308 */ /* 0x000fe20000000800 */
[----:B------:R-:W-:Y:S02]  /*52a0*/  ISETP.LT.OR P2, PT, R6, 0x2a, P2 ;  /* 0x0000002a0600780c */ /* 0x000fe40001741670 */
[----:B------:R-:W-:Y:S02]  /*52b0*/  FMNMX.FTZ R7, R43, R12, !PT ;  /* 0x0000000c2b077209 */ /* 0x000fe40007810000 */
[----:B------:R-:W-:Y:S02]  /*52c0*/  FSEL R47, R47, -INF , !P2 ;  /* 0xff8000002f2f7808 */ /* 0x000fe40005000000 */
[----:B------:R-:W-:Y:S01]  /*52d0*/  PLOP3.LUT P0, PT, PT, PT, UP5, 0x40, 0x0 ;  /* 0x000000000000781c */ /* 0x000fe20003f0e858 */
[----:B------:R-:W-:Y:S01]  /*52e0*/  MUFU.EX2 R37, R37 ;  /* 0x0000002500257308 */ /* 0x000fe20000000800 */
[----:B------:R-:W-:-:S02]  /*52f0*/  PLOP3.LUT P2, PT, PT, PT, UP6, 0x40, 0x0 ;  /* 0x000000000000781c */ /* 0x000fc40003f4e868 */
[----:B------:R-:W-:Y:S01]  /*5300*/  FMNMX.FTZ R12, R46, R7, !PT ;  /* 0x000000072e0c7209 */ /* 0x000fe20007810000 */
[--C-:B------:R-:W-:Y:S01]  /*5310*/  FFMA.FTZ R7, R20, UR10, -R13.reuse ;  /* 0x0000000a14077c23 */ /* 0x100fe2000801080d */
[C---:B------:R-:W-:Y:S01]  /*5320*/  ISETP.GT.AND P0, PT, R5.reuse, 0x38, P0 ;  /* 0x000000380500780c */ /* 0x040fe20000704270 */
[----:B------:R-:W-:Y:S01]  /*5330*/  FFMA.FTZ R20, R56, UR10, -R13 ;  /* 0x0000000a38147c23 */ /* 0x000fe2000801080d */
[----:B------:R-:W-:Y:S01]  /*5340*/  ISETP.GT.AND P2, PT, R5, 0x39, P2 ;  /* 0x000000390500780c */ /* 0x000fe20001744270 */
[----:B------:R0:W3:Y:S01]  /*5350*/  MUFU.EX2 R15, R7 ;  /* 0x00000007000f7308 */ /* 0x0000e20000000800 */
[----:B------:R-:W-:Y:S02]  /*5360*/  FMNMX.FTZ R5, R47, R12, !PT ;  /* 0x0000000c2f057209 */ /* 0x000fe40007810000 */
[----:B------:R-:W-:Y:S02]  /*5370*/  ISETP.LT.OR P0, PT, R6, 0x39, P0 ;  /* 0x000000390600780c */ /* 0x000fe40000701670 */
[----:B------:R-:W-:-:S02]  /*5380*/  FMNMX.FTZ R12, R50, R5, !PT ;  /* 0x00000005320c7209 */ /* 0x000fc40007810000 */
[----:B------:R-:W-:Y:S01]  /*5390*/  ISETP.LT.OR P2, PT, R6, 0x3a, P2 ;  /* 0x0000003a0600780c */ /* 0x000fe20001741670 */
[----:B------:R4:W-:Y:S01]  /*53a0*/  MUFU.EX2 R21, R20 ;  /* 0x0000001400157308 */ /* 0x0009e20000000800 */
[----:B------:R-:W-:Y:S01]  /*53b0*/  FSEL R54, R54, -INF , !P0 ;  /* 0xff80000036367808 */ /* 0x000fe20004000000 */
[--C-:B0-----:R-:W-:Y:S01]  /*53c0*/  FFMA.FTZ R7, R58, UR10, -R13.reuse ;  /* 0x0000000a3a077c23 */ /* 0x101fe2000801080d */
[----:B------:R-:W-:Y:S01]  /*53d0*/  FMNMX.FTZ R5, R51, R12, !PT ;  /* 0x0000000c33057209 */ /* 0x000fe20007810000 */
[--C-:B------:R-:W-:Y:S01]  /*53e0*/  FFMA.FTZ R12, R28, UR10, -R13.reuse ;  /* 0x0000000a1c0c7c23 */ /* 0x100fe2000801080d */
[----:B------:R-:W-:Y:S01]  /*53f0*/  FSEL R55, R55, -INF , !P2 ;  /* 0xff80000037377808 */ /* 0x000fe20005000000 */
[--C-:B------:R-:W-:Y:S01]  /*5400*/  FFMA.FTZ R28, R36, UR10, -R13.reuse ;  /* 0x0000000a241c7c23 */ /* 0x100fe2000801080d */
[----:B------:R-:W-:Y:S01]  /*5410*/  FMNMX.FTZ R6, R54, R5, !PT ;  /* 0x0000000536067209 */ /* 0x000fe20007810000 */
[----:B------:R-:W0:Y:S01]  /*5420*/  MUFU.EX2 R25, R7 ;  /* 0x0000000700197308 */ /* 0x000e220000000800 */
[--C-:B----4-:R-:W-:Y:S01]  /*5430*/  FFMA.FTZ R20, R62, UR10, -R13.reuse ;  /* 0x0000000a3e147c23 */ /* 0x110fe2000801080d */
[----:B------:R-:W-:Y:S01]  /*5440*/  FFMA.FTZ R36, R44, UR10, -R13 ;  /* 0x0000000a2c247c23 */ /* 0x000fe2000801080d */
[----:B------:R-:W-:-:S02]  /*5450*/  FMNMX.FTZ R6, R55, R6, !PT ;  /* 0x0000000637067209 */ /* 0x000fc40007810000 */
[----:B---3--:R-:W-:-:S03]  /*5460*/  F2FP.BF16.F32.PACK_AB R152, R15, R14 ;  /* 0x0000000e0f98723e */ /* 0x008fc600000010ff */
[----:B------:R-:W3:Y:S01]  /*5470*/  SHFL.BFLY PT, R5, R6, 0x2, 0x1f ;  /* 0x0c401f0006057f89 */ /* 0x000ee200000e0000 */
[----:B------:R-:W4:Y:S08]  /*5480*/  MUFU.EX2 R33, R20 ;  /* 0x0000001400217308 */ /* 0x000f300000000800 */
[----:B------:R-:W5:Y:S01]  /*5490*/  MUFU.EX2 R12, R12 ;  /* 0x0000000c000c7308 */ /* 0x000f620000000800 */
[----:B0-----:R-:W-:-:S07]  /*54a0*/  F2FP.BF16.F32.PACK_AB R156, R25, R24 ;  /* 0x00000018199c723e */ /* 0x001fce00000010ff */
[----:B------:R-:W0:Y:S01]  /*54b0*/  MUFU.EX2 R28, R28 ;  /* 0x0000001c001c7308 */ /* 0x000e220000000800 */
[----:B----4-:R-:W-:Y:S02]  /*54c0*/  F2FP.BF16.F32.PACK_AB R160, R33, R32 ;  /* 0x0000002021a0723e */ /* 0x010fe400000010ff */
[----:B---3--:R-:W-:-:S05]  /*54d0*/  FMNMX.FTZ R5, R6, R5, !PT ;  /* 0x0000000506057209 */ /* 0x008fca0007810000 */
[----:B------:R-:W3:Y:S01]  /*54e0*/  MUFU.EX2 R36, R36 ;  /* 0x0000002400247308 */ /* 0x000ee20000000800 */
[----:B-----5:R-:W-:Y:S01]  /*54f0*/  F2FP.BF16.F32.PACK_AB R154, R21, R12 ;  /* 0x0000000c159a723e */ /* 0x020fe200000010ff */
[----:B------:R-:W4:Y:S06]  /*5500*/  SHFL.BFLY PT, R6, R5, 0x1, 0x1f ;  /* 0x0c201f0005067f89 */ /* 0x000f2c00000e0000 */
[----:B------:R-:W-:Y:S01]  /*5510*/  MUFU.EX2 R40, R40 ;  /* 0x0000002800287308 */ /* 0x000fe20000000800 */
[----:B0-----:R-:W-:-:S07]  /*5520*/  F2FP.BF16.F32.PACK_AB R158, R29, R28 ;  /* 0x0000001c1d9e723e */ /* 0x001fce00000010ff */
[----:B------:R-:W0:Y:S01]  /*5530*/  MUFU.EX2 R41, R41 ;  /* 0x0000002900297308 */ /* 0x000e220000000800 */
[----:B---3--:R-:W-:Y:S02]  /*5540*/  F2FP.BF16.F32.PACK_AB R162, R37, R36 ;  /* 0x0000002425a2723e */ /* 0x008fe400000010ff */
[----:B----4-:R-:W-:Y:S01]  /*5550*/  FMNMX.FTZ R7, R5, R6, !PT ;  /* 0x0000000605077209 */ /* 0x010fe20007810000 */
[--C-:B------:R-:W-:Y:S01]  /*5560*/  FFMA.FTZ R5, R52, UR10, -R13.reuse ;  /* 0x0000000a34057c23 */ /* 0x100fe2000801080d */
[----:B------:R-:W-:Y:S02]  /*5570*/  FFMA.FTZ R13, R68, UR10, -R13 ;  /* 0x0000000a440d7c23 */ /* 0x000fe4000801080d */
[C---:B------:R-:W-:Y:S01]  /*5580*/  FSETP.NEU.FTZ.AND P0, PT, R7.reuse, -INF , PT ;  /* 0xff8000000700780b */ /* 0x040fe20003f1d000 */
[----:B------:R-:W-:Y:S01]  /*5590*/  FMUL.FTZ R6, R7, UR10 ;  /* 0x0000000a07067c20 */ /* 0x000fe20008410000 */
[----:B0-----:R-:W-:Y:S01]  /*55a0*/  F2FP.BF16.F32.PACK_AB R164, R41, R40 ;  /* 0x0000002829a4723e */ /* 0x001fe200000010ff */
[----:B------:R-:W-:Y:S03]  /*55b0*/  MUFU.EX2 R5, R5 ;  /* 0x0000000500057308 */ /* 0x000fe60000000800 */
[----:B------:R-:W-:-:S05]  /*55c0*/  FSEL R20, R6, RZ, P0 ;  /* 0x000000ff06147208 */ /* 0x000fca0000000000 */
[--C-:B------:R-:W-:Y:S01]  /*55d0*/  FFMA.FTZ R26, R26, UR10, -R20.reuse ;  /* 0x0000000a1a1a7c23 */ /* 0x100fe20008010814 */
[--C-:B------:R-:W-:Y:S01]  /*55e0*/  FFMA.FTZ R27, R27, UR10, -R20.reuse ;  /* 0x0000000a1b1b7c23 */ /* 0x100fe20008010814 */
[--C-:B------:R-:W-:Y:S01]  /*55f0*/  FFMA.FTZ R30, R30, UR10, -R20.reuse ;  /* 0x0000000a1e1e7c23 */ /* 0x100fe20008010814 */
[--C-:B------:R-:W-:Y:S01]  /*5600*/  FFMA.FTZ R31, R31, UR10, -R20.reuse ;  /* 0x0000000a1f1f7c23 */ /* 0x100fe20008010814 */
[--C-:B------:R-:W-:Y:S01]  /*5610*/  FFMA.FTZ R34, R34, UR10, -R20.reuse ;  /* 0x0000000a22227c23 */ /* 0x100fe20008010814 */
[--C-:B------:R-:W-:Y:S01]  /*5620*/  FFMA.FTZ R35, R35, UR10, -R20.reuse ;  /* 0x0000000a23237c23 */ /* 0x100fe20008010814 */
        /* <DEDUP_REMOVED lines=8> */
[----:B------:R-:W0:Y:S01]  /*56b0*/  MUFU.EX2 R27, R27 ;  /* 0x0000001b001b7308 */ /* 0x000e220000000800 */
[--C-:B------:R-:W-:Y:S01]  /*56c0*/  FFMA.FTZ R51, R51, UR10, -R20.reuse ;  /* 0x0000000a33337c23 */ /* 0x100fe20008010814 */
[--C-:B------:R-:W-:Y:S01]  /*56d0*/  FFMA.FTZ R54, R54, UR10, -R20.reuse ;  /* 0x0000000a36367c23 */ /* 0x100fe20008010814 */
[----:B------:R-:W-:-:S05]  /*56e0*/  FFMA.FTZ R20, R55, UR10, -R20 ;  /* 0x0000000a37147c23 */ /* 0x000fca0008010814 */
[----:B------:R-:W-:Y:S08]  /*56f0*/  MUFU.EX2 R30, R30 ;  /* 0x0000001e001e7308 */ /* 0x000ff00000000800 */
[----:B------:R-:W3:Y:S01]  /*5700*/  MUFU.EX2 R31, R31 ;  /* 0x0000001f001f7308 */ /* 0x000ee20000000800 */
[----:B0-----:R-:W-:-:S07]  /*5710*/  F2FP.BF16.F32.PACK_AB R153, R27, R26 ;  /* 0x0000001a1b99723e */ /* 0x001fce00000010ff */
[----:B------:R0:W4:Y:S08]  /*5720*/  MUFU.EX2 R6, R13 ;  /* 0x0000000d00067308 */ /* 0x0001300000000800 */
[----:B------:R-:W5:Y:S01]  /*5730*/  MUFU.EX2 R34, R34 ;  /* 0x0000002200227308 */ /* 0x000f620000000800 */
[----:B0-----:R-:W-:Y:S01]  /*5740*/  FADD.FTZ R13, R14, R15 ;  /* 0x0000000f0e0d7221 */ /* 0x001fe20000010000 */
[----:B---3--:R-:W-:-:S03]  /*5750*/  F2FP.BF16.F32.PACK_AB R155, R31, R30 ;  /* 0x0000001e1f9b723e */ /* 0x008fc600000010ff */
[----:B------:R-:W-:Y:S01]  /*5760*/  FADD.FTZ R44, R12, R13 ;  /* 0x0000000d0c2c7221 */ /* 0x000fe20000010000 */
[----:B------:R-:W-:Y:S01]  /*5770*/  FADD.FTZ R13, R26, R27 ;  /* 0x0000001b1a0d7221 */ /* 0x000fe20000010000 */
[----:B------:R0:W-:Y:S01]  /*5780*/  STSM.16.M88.4 [R19+0x26800], R152 ;  /* 0x0268009813007844 */ /* 0x0001e20000000200 */
[----:B------:R-:W3:Y:S01]  /*5790*/  MUFU.EX2 R35, R35 ;  /* 0x0000002300237308 */ /* 0x000ee20000000800 */
[----:B------:R-:W-:Y:S01]  /*57a0*/  FADD.FTZ R45, R21, R44 ;  /* 0x0000002c152d7221 */ /* 0x000fe20000010000 */
[----:B------:R-:W-:Y:S01]  /*57b0*/  FADD.FTZ R44, R30, R13 ;  /* 0x0000000d1e2c7221 */ /* 0x000fe20000010000 */
[----:B----4-:R-:W-:Y:S02]  /*57c0*/  F2FP.BF16.F32.PACK_AB R166, R6, R5 ;  /* 0x0000000506a6723e */ /* 0x010fe400000010ff */
[----:B------:R-:W-:Y:S01]  /*57d0*/  FADD.FTZ R48, R24, R45 ;  /* 0x0000002d18307221 */ /* 0x000fe20000010000 */
[----:B------:R-:W-:Y:S02]  /*57e0*/  FADD.FTZ R13, R31, R44 ;  /* 0x0000002c1f0d7221 */ /* 0x000fe40000010000 */
[----:B------:R-:W4:Y:S01]  /*57f0*/  MUFU.EX2 R38, R38 ;  /* 0x0000002600267308 */ /* 0x000f220000000800 */
[----:B------:R-:W-:Y:S01]  /*5800*/  FADD.FTZ R45, R25, R48 ;  /* 0x00000030192d7221 */ /* 0x000fe20000010000 */
[----:B-----5:R-:W-:-:S03]  /*5810*/  FADD.FTZ R44, R34, R13 ;  /* 0x0000000d222c7221 */ /* 0x020fc60000010000 */
[----:B------:R-:W-:-:S03]  /*5820*/  FADD.FTZ R48, R28, R45 ;  /* 0x0000002d1c307221 */ /* 0x000fc60000010000 */
[----:B------:R-:W5:Y:S01]  /*5830*/  MUFU.EX2 R39, R39 ;  /* 0x0000002700277308 */ /* 0x000f620000000800 */
[----:B---3--:R-:W-:Y:S01]  /*5840*/  FADD.FTZ R13, R35, R44 ;  /* 0x0000002c230d7221 */ /* 0x008fe20000010000 */
[----:B------:R-:W-:Y:S01]  /*5850*/  FADD.FTZ R15, R29, R48 ;  /* 0x000000301d0f7221 */ /* 0x000fe20000010000 */
[----:B------:R-:W-:-:S03]  /*5860*/  F2FP.BF16.F32.PACK_AB R157, R35, R34 ;  /* 0x00000022239d723e */ /* 0x000fc600000010ff */
[----:B------:R-:W-:Y:S02]  /*5870*/  FADD.FTZ R14, R32, R15 ;  /* 0x0000000f200e7221 */ /* 0x000fe40000010000 */
[----:B------:R-:W3:Y:S01]  /*5880*/  MUFU.EX2 R42, R42 ;  /* 0x0000002a002a7308 */ /* 0x000ee20000000800 */
[----:B----4-:R-:W-:Y:S01]  /*5890*/  FADD.FTZ R12, R38, R13 ;  /* 0x0000000d260c7221 */ /* 0x010fe20000010000 */
[----:B------:R-:W-:-:S06]  /*58a0*/  FADD.FTZ R21, R33, R14 ;  /* 0x0000000e21157221 */ /* 0x000fcc0000010000 */
[----:B------:R-:W4:Y:S01]  /*58b0*/  MUFU.EX2 R43, R43 ;  /* 0x0000002b002b7308 */ /* 0x000f220000000800 */
[C---:B-----5:R-:W-:Y:S01]  /*58c0*/  FADD.FTZ R15, R39.reuse, R12 ;  /* 0x0000000c270f7221 */ /* 0x060fe20000010000 */
[----:B------:R-:W-:-:S05]  /*58d0*/  F2FP.BF16.F32.PACK_AB R159, R39, R38 ;  /* 0x00000026279f723e */ /* 0x000fca00000010ff */
[----:B------:R0:W-:Y:S01]  /*58e0*/  STSM.16.M88.4 [R22], R156 ;  /* 0x0000009c16007844 */ /* 0x0001e20000000200 */
[----:B------:R-:W5:Y:S01]  /*58f0*/  MUFU.EX2 R46, R46 ;  /* 0x0000002e002e7308 */ /* 0x000f620000000800 */
[----:B---3--:R-:W-:-:S07]  /*5900*/  FADD.FTZ R12, R42, R15 ;  /* 0x0000000f2a0c7221 */ /* 0x008fce0000010000 */
[----:B------:R-:W3:Y:S01]  /*5910*/  MUFU.EX2 R47, R47 ;  /* 0x0000002f002f7308 */ /* 0x000ee20000000800 */
[C---:B----4-:R-:W-:Y:S01]  /*5920*/  FADD.FTZ R15, R43.reuse, R12 ;  /* 0x0000000c2b0f7221 */ /* 0x050fe20000010000 */
[----:B------:R-:W-:Y:S01]  /*5930*/  FADD.FTZ R12, R36, R21 ;  /* 0x00000015240c7221 */ /* 0x000fe20000010000 */
[----:B------:R-:W-:-:S03]  /*5940*/  F2FP.BF16.F32.PACK_AB R161, R43, R42 ;  /* 0x0000002a2ba1723e */ /* 0x000fc600000010ff */
[----:B------:R-:W-:Y:S02]  /*5950*/  FADD.FTZ R37, R37, R12 ;  /* 0x0000000c25257221 */ /* 0x000fe40000010000 */
[----:B------:R-:W-:Y:S01]  /*5960*/  MUFU.EX2 R50, R50 ;  /* 0x0000003200327308 */ /* 0x000fe20000000800 */
[----:B-----5:R-:W-:Y:S01]  /*5970*/  FADD.FTZ R14, R46, R15 ;  /* 0x0000000f2e0e7221 */ /* 0x020fe20000010000 */
[----:B------:R-:W-:-:S04]  /*5980*/  FADD.FTZ R40, R40, R37 ;  /* 0x0000002528287221 */ /* 0x000fc80000010000 */
[----:B------:R-:W-:Y:S02]  /*5990*/  FADD.FTZ R40, R41, R40 ;  /* 0x0000002829287221 */ /* 0x000fe40000010000 */
[----:B------:R-:W4:Y:S01]  /*59a0*/  MUFU.EX2 R51, R51 ;  /* 0x0000003300337308 */ /* 0x000f220000000800 */
[C---:B---3--:R-:W-:Y:S01]  /*59b0*/  F2FP.BF16.F32.PACK_AB R163, R47.reuse, R46 ;  /* 0x0000002e2fa3723e */ /* 0x048fe200000010ff */
[----:B------:R-:W-:Y:S01]  /*59c0*/  FADD.FTZ R47, R47, R14 ;  /* 0x0000000e2f2f7221 */ /* 0x000fe20000010000 */
[----:B------:R-:W-:-:S03]  /*59d0*/  FADD.FTZ R5, R5, R40 ;  /* 0x0000002805057221 */ /* 0x000fc60000010000 */
[----:B------:R0:W-:Y:S01]  /*59e0*/  STSM.16.M88.4 [R184], R160 ;  /* 0x000000a0b8007844 */ /* 0x0001e20000000200 */
[----:B------:R-:W-:Y:S01]  /*59f0*/  FADD.FTZ R5, R6, R5 ;  /* 0x0000000506057221 */ /* 0x000fe20000010000 */
[----:B------:R-:W-:Y:S08]  /*5a00*/  MUFU.EX2 R54, R54 ;  /* 0x0000003600367308 */ /* 0x000ff00000000800 */
[----:B------:R-:W3:Y:S01]  /*5a10*/  MUFU.EX2 R13, R20 ;  /* 0x00000014000d7308 */ /* 0x000ee20000000800 */
[----:B----4-:R-:W-:Y:S01]  /*5a20*/  F2FP.BF16.F32.PACK_AB R165, R51, R50 ;  /* 0x0000003233a5723e */ /* 0x010fe200000010ff */
[----:B------:R-:W-:-:S04]  /*5a30*/  FADD.FTZ R50, R50, R47 ;  /* 0x0000002f32327221 */ /* 0x000fc80000010000 */
[----:B------:R-:W-:Y:S01]  /*5a40*/  FADD.FTZ R51, R51, R50 ;  /* 0x0000003233337221 */ /* 0x000fe20000010000 */
[----:B---3--:R-:W-:-:S03]  /*5a50*/  F2FP.BF16.F32.PACK_AB R167, R13, R54 ;  /* 0x000000360da7723e */ /* 0x008fc600000010ff */
[----:B------:R-:W-:Y:S02]  /*5a60*/  FADD.FTZ R54, R54, R51 ;  /* 0x0000003336367221 */ /* 0x000fe40000010000 */
[----:B------:R0:W-:Y:S02]  /*5a70*/  STSM.16.M88.4 [R23], R164 ;  /* 0x000000a417007844 */ /* 0x0001e40000000200 */
[----:B------:R-:W-:Y:S01]  /*5a80*/  FADD.FTZ R6, R13, R54 ;  /* 0x000000360d067221 */ /* 0x000fe20000010000 */
[----:B------:R-:W-:Y:S06]  /*5a90*/  @!P4 BRA `(.L_x_1718) ;  /* 0x000000000004c947 */ /* 0x000fec0003800000 */
[----:B------:R-:W-:Y:S01]  /*5aa0*/  BPT.TRAP 0x1 ;  /* 0x000000040000795c */ /* 0x000fe20000300000 */
.L_x_1718:
[----:B------:R3:W4:Y:S01]  /*5ab0*/  SYNCS.PHASECHK.TRANS64.TRYWAIT P0, [R10+URZ+0x28c50], R11 ;  /* 0x028c500b0a0075a7 */ /* 0x000722000800017f */
[----:B------:R-:W-:Y:S05]  /*5ac0*/  @!P4 BRA `(.L_x_1719) ;  /* 0x000000000004c947 */ /* 0x000fea0003800000 */
[----:B------:R-:W-:Y:S01]  /*5ad0*/  BPT.TRAP 0x1 ;  /* 0x000000040000795c */ /* 0x000fe20000300000 */
.L_x_1719:
[----:B----4-:R-:W-:Y:S05]  /*5ae0*/  @P0 BRA `(.L_x_1720) ;  /* 0x0000000000080947 */ /* 0x010fea0003800000 */
[----:B------:R-:W4:Y:S02]  /*5af0*/  SYNCS.PHASECHK.TRANS64.TRYWAIT P0, [R10+URZ+0x28c50], R11 ;  /* 0x028c500b0a0075a7 */ /* 0x000f24000800017f */
[----:B----4-:R-:W-:Y:S05]  /*5b00*/  @!P0 BRA `(.L_x_1721) ;  /* 0x000000ec00948947 */ /* 0x010fea0003800000 */
.L_x_1720:
[----:B------:R-:W-:Y:S01]  /*5b10*/  ULEA UR11, UR37, UR45, 0xc ;  /* 0x0000002d250b7291 */ /* 0x000fe2000f8e603f */
[----:B------:R-:W-:Y:S01]  /*5b20*/  WARPGROUP.ARRIVE ;  /* 0x00000000000079c5 */ /* 0x000fe20000000000 */
[----:B------:R-:W-:Y:S01]  /*5b30*/  UMOV UR7, 0x40000040 ;  /* 0x4000004000077882 */ /* 0x000fe20000000000 */
[----:B------:R-:W-:Y:S01]  /*5b40*/  UIADD3 UR23, UR44, -UR40, URZ ;  /* 0x800000282c177290 */ /* 0x000fe2000fffe03f */
[----:B-1234-:R-:W-:Y:S01]  /*5b50*/  @!P5 VIADD R10, R10, 0x28c60 ;  /* 0x00028c600a0ad836 */ /* 0x01efe20000000000 */
[----:B------:R-:W-:Y:S02]  /*5b60*/  UIADD3 UR50, UR50, -0x2, URZ ;  /* 0xfffffffe32327890 */ /* 0x000fe4000fffe03f */
[----:B------:R-:W-:Y:S02]  /*5b70*/  UMOV UR6, UR11 ;  /* 0x0000000b00067c82 */ /* 0x000fe40008000000 */
[----:B------:R-:W-:Y:S01]  /*5b80*/  HGMMA.64x256x16.F32.BF16 R24, R152, gdesc[UR4].tnspB, RZ, !UPT, gsb0 ;  /* 0x43e0000498187df0 */ /* 0x000fe2000c0018ff */
[----:B------:R-:W-:Y:S01]  /*5b90*/  UIADD3 UR6, UR11, 0x80, URZ ;  /* 0x000000800b067890 */ /* 0x000fe2000fffe03f */
[----:B------:R-:W-:Y:S01]  /*5ba0*/  @!P5 PRMT R10, RZ, 0x654, R10 ;  /* 0x00000654ff0ad816 */ /* 0x000fe2000000000a */
[----:B------:R-:W-:Y:S01]  /*5bb0*/  UMOV UR7, 0x40000040 ;  /* 0x4000004000077882 */ /* 0x000fe20000000000 */
[----:B------:R-:W-:-:S02]  /*5bc0*/  WARPGROUP.DEPBAR.LE gsb0, 0x0 ;  /* 0x00008000000079c5 */ /* 0x000fc40000010000 */
        /* <DEDUP_REMOVED lines=15> */
[----:B------:R-:W-:-:S06]  /*5cc0*/  ULEA UR7, UR47, UR23, 0x6 ;  /* 0x000000172f077291 */ /* 0x000fcc000f8e303f */
[----:B------:R-:W-:Y:S01]  /*5cd0*/  VIADD R8, R8, UR7 ;  /* 0x0000000708087c36 */ /* 0x000fe20008000000 */
        /* <DEDUP_REMOVED lines=11> */
[----:B------:R-:W-:Y:S01]  /*5d90*/  ISETP.LT.AND P0, PT, RZ, UR7, PT ;  /* 0x00000007ff007c0c */ /* 0x000fe2000bf01270 */
[----:B------:R-:W-:-:S06]  /*5da0*/  UIADD3 UR6, UR7, -0x1, URZ ;  /* 0xffffffff07067890 */ /* 0x000fcc000fffe03f */
[----:B-1----:R-:W-:-:S06]  /*5db0*/  IMAD.U32 R10, RZ, RZ, UR6 ;  /* 0x00000006ff0a7e24 */ /* 0x002fcc000f8e00ff */
        /* <DEDUP_REMOVED lines=8> */
.L_x_1723:
[----:B------:R-:W-:-:S13]  /*5e40*/  ISETP.NE.AND P0, PT, R9, 0x1, PT ;  /* 0x000000010900780c */ /* 0x000fda0003f05270 */
[----:B------:R-:W1:Y:S02]  /*5e50*/  @P0 LDC.64 R12, c[0x0][0x9e8] ;  /* 0x00027a00ff0c0b82 */ /* 0x000e640000000a00 */
[----:B-1----:R-:W-:-:S05]  /*5e60*/  @P0 IMAD.HI.U32 R12, R10, R12, RZ ;  /* 0x0000000c0a0c0227 */ /* 0x002fca00078e00ff */
[----:B------:R-:W-:-:S07]  /*5e70*/  @P0 SHF.R.U32.HI R10, RZ, R13, R12 ;  /* 0x0000000dff0a0219 */ /* 0x000fce000001160c */
.L_x_1724:
[----:B------:R-:W-:-:S05]  /*5e80*/  IMAD R9, R10, R9, R9 ;  /* 0x000000090a097224 */ /* 0x000fca00078e0209 */
[----:B------:R-:W-:-:S07]  /*5e90*/  VIMNMX R8, R8, R9, PT ;  /* 0x0000000908087248 */ /* 0x000fce0003fe0100 */
.L_x_1722:
[----:B------:R-:W-:-:S04]  /*5ea0*/  SHF.R.S32.HI R9, RZ, 0x1f, R8 ;  /* 0x0000001fff097819 */ /* 0x000fc80000011408 */
[----:B------:R-:W-:-:S04]  /*5eb0*/  LEA.HI R9, R9, R8, RZ, 0x6 ;  /* 0x0000000809097211 */ /* 0x000fc800078f30ff */
[----:B------:R-:W-:-:S04]  /*5ec0*/  SHF.R.S32.HI R9, RZ, 0x6, R9 ;  /* 0x00000006ff097819 */ /* 0x000fc80000011409 */
[----:B-1----:R-:W-:-:S04]  /*5ed0*/  VIMNMX R10, R186, R9, !PT ;  /* 0x00000009ba0a7248 */ /* 0x002fc80007fe0100 */
[----:B------:R-:W-:-:S13]  /*5ee0*/  ISETP.LE.AND P0, PT, R10, UR50, PT ;  /* 0x000000320a007c0c */ /* 0x000fda000bf03270 */
[----:B------:R-:W-:Y:S05]  /*5ef0*/  @!P0 BRA `(.L_x_1725) ;  /* 0x0000002000c88947 */ /* 0x000fea0003800000 */
[----:B------:R-:W-:Y:S01]  /*5f00*/  VIADD R11, R0, UR23 ;  /* 0x00000017000b7c36 */ /* 0x000fe20008000000 */
[----:B------:R-:W-:Y:S01]  /*5f10*/  ULDC UR24, c[0x0][0x9e4] ;  /* 0x0002790000187ab9 */ /* 0x000fe20000000800 */
[----:B------:R-:W-:Y:S01]  /*5f20*/  ULDC UR20, c[0x0][0x9dc] ;  /* 0x0002770000147ab9 */ /* 0x000fe20000000800 */
[----:B------:R-:W-:Y:S01]  /*5f30*/  ULDC UR21, c[0x0][0x988] ;  /* 0x0002620000157ab9 */ /* 0x000fe20000000800 */
[----:B------:R-:W-:Y:S01]  /*5f40*/  VIADD R13, R11, 0x8 ;  /* 0x000000080b0d7836 */ /* 0x000fe20000000000 */
[----:B------:R-:W-:-:S04]  /*5f50*/  ULDC UR25, c[0x0][0x9e0] ;  /* 0x0002780000197ab9 */ /* 0x000fc80000000800 */
[----:B------:R-:W-:-:S07]  /*5f60*/  LOP3.LUT R15, RZ, R13, RZ, 0x33, !PT ;  /* 0x0000000dff0f7212 */ /* 0x000fce00078e33ff */
.L_x_1742:
[----:B------:R-:W-:-:S04]  /*5f70*/  UIADD3 UR22, UR37, 0x1, URZ ;  /* 0x0000000125167890 */ /* 0x000fc8000fffe03f */
[----:B------:R-:W-:-:S04]  /*5f80*/  UISETP.NE.AND UP0, UPT, UR22, 0x2, UPT ;  /* 0x000000021600788c */ /* 0x000fc8000bf05270 */
[----:B------:R-:W-:Y:S02]  /*5f90*/  USEL UR6, URZ, 0x1, UP0 ;  /* 0x000000013f067887 */ /* 0x000fe40008000000 */
[----:B------:R-:W-:-:S04]  /*5fa0*/  USEL UR22, UR22, URZ, UP0 ;  /* 0x0000003f16167287 */ /* 0x000fc80008000000 */
[----:B------:R-:W-:Y:S01]  /*5fb0*/  LOP3.LUT R2, R2, UR6, RZ, 0x3c, !PT ;  /* 0x0000000602027c12 */ /* 0x000fe2000f8e3cff */
[----:B01-3--:R-:W-:Y:S07]  /*5fc0*/  @!P4 BRA `(.L_x_1726) ;  /* 0x000000000004c947 */ /* 0x00bfee0003800000 */
[----:B------:R-:W-:Y:S01]  /*5fd0*/  BPT.TRAP 0x1 ;  /* 0x000000040000795c */ /* 0x000fe20000300000 */
.L_x_1726:
[----:B------:R-:W-:Y:S01]  /*5fe0*/  ULEA UR26, UR22, UR38, 0x3 ;  /* 0x00000026161a7291 */ /* 0x000fe2000f8e183f */
[----:B------:R-:W-:-:S08]  /*5ff0*/  SHF.L.U32 R12, R2, 0x1f, RZ ;  /* 0x0000001f020c7819 */ /* 0x000fd000000006ff */
[----:B------:R1:W2:Y:S01]  /*6000*/  SYNCS.PHASECHK.TRANS64.TRYWAIT P0, [UR26+0x28c30], R12 ;  /* 0x028c300cff0075a7 */ /* 0x0002a2000800015a */
[----:B------:R-:W-:Y:S05]  /*6010*/  @!P4 BRA `(.L_x_1727) ;  /* 0x000000000004c947 */ /* 0x000fea0003800000 */
[----:B------:R-:W-:Y:S01]  /*6020*/  BPT.TRAP 0x1 ;  /* 0x000000040000795c */ /* 0x000fe20000300000 */
.L_x_1727:
[----:B--2---:R-:W-:Y:S05]  /*6030*/  @P0 BRA `(.L_x_1728) ;  /* 0x0000000000080947 */ /* 0x004fea0003800000 */
[----:B------:R-:W2:Y:S02]  /*6040*/  SYNCS.PHASECHK.TRANS64.TRYWAIT P0, [UR26+0x28c30], R12 ;  /* 0x028c300cff0075a7 */ /* 0x000ea4000800015a */
[----:B--2---:R-:W-:Y:S05]  /*6050*/  @!P0 BRA `(.L_x_1729) ;  /* 0x000000e800548947 */ /* 0x004fea0003800000 */
.L_x_1728:
[----:B------:R-:W-:Y:S01]  /*6060*/  R2UR UR18, R3 ;  /* 0x00000000031272ca */ /* 0x000fe200000e0000 */
[----:B0-----:R-:W-:Y:S01]  /*6070*/  WARPGROUP.ARRIVE ;  /* 0x00000000000079c5 */ /* 0x001fe20000000000 */
[----:B------:R-:W-:Y:S01]  /*6080*/  UMOV UR19, 0x40000040 ;  /* 0x4000004000137882 */ /* 0x000fe20000000000 */
[----:B------:R-:W-:Y:S01]  /*6090*/  UMOV UR7, 0x40000040 ;  /* 0x4000004000077882 */ /* 0x000fe20000000000 */
[----:B------:R-:W-:Y:S01]  /*60a0*/  UMOV UR11, 0x40000040 ;  /* 0x40000040000b7882 */ /* 0x000fe20000000000 */
[----:B------:R-:W-:Y:S01]  /*60b0*/  UMOV UR15, 0x40000040 ;  /* 0x40000040000f7882 */ /* 0x000fe20000000000 */
[----:B------:R-:W-:Y:S01]  /*60c0*/  MOV R21, UR26 ;  /* 0x0000001a00157c02 */ /* 0x000fe20008000f00 */
[----:B--2---:R-:W-:-:S04]  /*60d0*/  IMAD.U32 R9, RZ, RZ, UR40 ;  /* 0x00000028ff097e24 */ /* 0x004fc8000f8e00ff */
[----:B------:R-:W-:Y:S02]  /*60e0*/  @!P5 VIADD R8, R21, 0x28c40 ;  /* 0x00028c401508d836 */ /* 0x000fe40000000000 */
[----:B------:R-:W-:-:S03]  /*60f0*/  ULEA UR18, UR22, UR18, 0x9 ;  /* 0x0000001216127291 */ /* 0x000fc6000f8e483f */
[----:B------:R-:W-:Y:S01]  /*6100*/  @!P5 PRMT R8, RZ, 0x654, R8 ;  /* 0x00000654ff08d816 */ /* 0x000fe20000000008 */
[----:B------:R-:W-:Y:S02]  /*6110*/  UIADD3 UR6, UR18, 0x2, URZ ;  /* 0x0000000212067890 */ /* 0x000fe4000fffe03f */
[----:B------:R-:W-:Y:S02]  /*6120*/  UIADD3 UR10, UR18, 0x4, URZ ;  /* 0x00000004120a7890 */ /* 0x000fe4000fffe03f */
[----:B------:R-:W-:Y:S02]  /*6130*/  UIADD3 UR14, UR18, 0x6, URZ ;  /* 0x00000006120e7890 */ /* 0x000fe4000fffe03f */
[----:B------:R-:W-:Y:S03]  /*6140*/  HGMMA.64x64x16.F32.BF16 R152, gdesc[UR16], RZ, !UPT, gsb0 ;  /* 0x00e00000109879f0 */ /* 0x000fe6000c0018ff */
[----:B------:R-:W-:-:S02]  /*6150*/  WARPGROUP.DEPBAR.LE gsb0, 0x0 ;  /* 0x00008000000079c5 */ /* 0x000fc40000010000 */
[----:B------:R-:W-:-:S06]  /*6160*/  WARPGROUP.ARRIVE ;  /* 0x00000000000079c5 */ /* 0x000fcc0000000000 */
[----:B------:R-:W-:Y:S01]  /*6170*/  HGMMA.64x64x16.F32.BF16 R152, gdesc[UR4], R152, gsb0 ;  /* 0x00e00000049879f0 */ /* 0x000fe20008001898 */
[----:B------:R-:W-:-:S04]  /*6180*/  USHF.L.U32 UR7, UR50, 0x6, URZ ;  /* 0x0000000632077899 */ /* 0x000fc8000800063f */
[----:B------:R-:W-:Y:S01]  /*6190*/  UIADD3 UR6, UR44, 0x1, -UR7 ;  /* 0x000000012c067890 */ /* 0x000fe2000fffe807 */
[----:B------:R-:W-:Y:S02]  /*61a0*/  WARPGROUP.DEPBAR.LE gsb0, 0x0 ;  /* 0x00008000000079c5 */ /* 0x000fe40000010000 */
[----:B------:R-:W-:-:S06]  /*61b0*/  WARPGROUP.ARRIVE ;  /* 0x00000000000079c5 */ /* 0x000fcc0000000000 */
[----:B------:R-:W-:Y:S01]  /*61c0*/  HGMMA.64x64x16.F32.BF16 R152, gdesc[UR8], R152, gsb0 ;  /* 0x00e00000089879f0 */ /* 0x000fe20008001898 */
[----:B------:R-:W-:Y:S02]  /*61d0*/  ULOP3.LUT UR10, URZ, UR20, URZ, 0x33, !UPT ;  /* 0x000000143f0a7292 */ /* 0x000fe4000f8e333f */
[----:B------:R-:W-:Y:S02]  /*61e0*/  WARPGROUP.DEPBAR.LE gsb0, 0x0 ;  /* 0x00008000000079c5 */ /* 0x000fe40000010000 */
[----:B------:R-:W-:-:S06]  /*61f0*/  WARPGROUP.ARRIVE ;  /* 0x00000000000079c5 */ /* 0x000fcc0000000000 */
[----:B------:R-:W-:Y:S03]  /*6200*/  HGMMA.64x64x16.F32.BF16 R152, gdesc[UR12], R152, gsb0 ;  /* 0x00e000000c9879f0 */ /* 0x000fe60008001898 */
[----:B------:R-:W-:Y:S02]  /*6210*/  WARPGROUP.DEPBAR.LE gsb0, 0x0 ;  /* 0x00008000000079c5 */ /* 0x000fe40000010000 */
[----:B------:R0:W-:Y:S02]  /*6220*/  @!P5 SYNCS.ARRIVE.TRANS64.RED.A1T0 RZ, [R8+URZ], RZ ;  /* 0x000000ff08ffd9a7 */ /* 0x0001e4000810043f */
[----:B0-----:R-:W-:-:S05]  /*6230*/  IADD3 R8, -R16, UR6, -R9 ;  /* 0x0000000610087c10 */ /* 0x001fca000fffe909 */
[C---:B------:R-:W-:Y:S02]  /*6240*/  VIADD R195, R8.reuse, UR25 ;  /* 0x0000001908c37c36 */ /* 0x040fe40008000000 */
[----:B------:R-:W-:Y:S02]  /*6250*/  VIADD R197, R8, UR10 ;  /* 0x0000000a08c57c36 */ /* 0x000fe40008000000 */
[C---:B------:R-:W-:Y:S02]  /*6260*/  IMAD.IADD R8, R0.reuse, 0x1, R195 ;  /* 0x0000000100087824 */ /* 0x040fe400078e02c3 */
[----:B------:R-:W-:Y:S01]  /*6270*/  IMAD.IADD R9, R0, 0x1, R197 ;  /* 0x0000000100097824 */ /* 0x000fe200078e02c5 */
[----:B------:R-:W-:Y:S06]  /*6280*/  @!P6 BRA `(.L_x_1730) ;  /* 0x00000000005ce947 */ /* 0x000fec0003800000 */
[----:B------:R-:W-:Y:S01]  /*6290*/  ISETP.GT.AND P0, PT, R11, -0x1, PT ;  /* 0xffffffff0b00780c */ /* 0x000fe20003f04270 */
[----:B------:R-:W-:-:S12]  /*62a0*/  BSSY B0, `(.L_x_1731) ;  /* 0x0000011000007945 */ /* 0x000fd80003800000 */
[----:B------:R-:W-:Y:S05]  /*62b0*/  @P0 BRA `(.L_x_1732) ;  /* 0x0000000000240947 */ /* 0x000fea0003800000 */
[----:B------:R-:W-:Y:S02]  /*62c0*/  IMAD.U32 R199, RZ, RZ, UR24 ;  /* 0x00000018ffc77e24 */ /* 0x000fe4000f8e00ff */
[----:B------:R-:W-:-:S03]  /*62d0*/  VIADD R193, R0, UR23 ;  /* 0x0000001700c17c36 */ /* 0x000fc60008000000 */
[----:B------:R-:W-:Y:S02]  /*62e0*/  ISETP.NE.AND P0, PT, R199, 0x1, PT ;  /* 0x00000001c700780c */ /* 0x000fe40003f05270 */
[----:B------:R-:W-:-:S11]  /*62f0*/  LOP3.LUT R193, RZ, R193, RZ, 0x33, !PT ;  /* 0x000000c1ffc17212 */ /* 0x000fd600078e33ff */
[----:B------:R-:W0:Y:S02]  /*6300*/  @P0 LDC.64 R200, c[0x0][0x9e8] ;  /* 0x00027a00ffc80b82 */ /* 0x000e240000000a00 */
[----:B0-----:R-:W-:-:S05]  /*6310*/  @P0 IMAD.HI.U32 R14, R193, R200, RZ ;  /* 0x000000c8c10e0227 */ /* 0x001fca00078e00ff */
[----:B------:R-:W-:-:S04]  /*6320*/  @P0 SHF.R.U32.HI R193, RZ, R201, R14 ;  /* 0x000000c9ffc10219 */ /* 0x000fc8000001160e */
[----:B------:R-:W-:Y:S01]  /*6330*/  LOP3.LUT R14, RZ, R193, RZ, 0x33, !PT ;  /* 0x000000c1ff0e7212 */ /* 0x000fe200078e33ff */
[----:B------:R-:W-:Y:S06]  /*6340*/  BRA `(.L_x_1733) ;  /* 0x0000000000187947 */ /* 0x000fec0003800000 */
.L_x_1732:
[----:B------:R-:W-:Y:S02]  /*6350*/  IMAD.U32 R199, RZ, RZ, UR24 ;  /* 0x00000018ffc77e24 */ /* 0x000fe4000f8e00ff */
[----:B------:R-:W-:-:S03]  /*6360*/  IMAD.MOV.U32 R14, RZ, RZ, R11 ;  /* 0x000000ffff0e7224 */ /* 0x000fc600078e000b */
[----:B------:R-:W-:-:S13]  /*6370*/  ISETP.NE.AND P0, PT, R199, 0x1, PT ;  /* 0x00000001c700780c */ /* 0x000fda0003f05270 */
[----:B------:R-:W0:Y:S02]  /*6380*/  @P0 LDC.64 R200, c[0x0][0x9e8] ;  /* 0x00027a00ffc80b82 */ /* 0x000e240000000a00 */
[----:B0-----:R-:W-:-:S05]  /*6390*/  @P0 IMAD.HI.U32 R20, R11, R200, RZ ;  /* 0x000000c80b140227 */ /* 0x001fca00078e00ff */
[----:B------:R-:W-:-:S07]  /*63a0*/  @P0 SHF.R.U32.HI R14, RZ, R201, R20 ;  /* 0x000000c9ff0e0219 */ /* 0x000fce0000011614 */
.L_x_1733:
[----:B------:R-:W-:Y:S05]  /*63b0*/  BSYNC B0 ;  /* 0x0000000000007941 */ /* 0x000fea0003800000 */
.L_x_1731:
[----:B------:R-:W-:-:S04]  /*63c0*/  IMAD R193, R14, R199, -UR7 ;  /* 0x800000070ec17e24 */ /* 0x000fc8000f8e02c7 */
[----:B------:R-:W-:-:S05]  /*63d0*/  IMAD.IADD R193, R193, 0x1, -R16 ;  /* 0x00000001c1c17824 */ /* 0x000fca00078e0a10 */
[----:B------:R-:W-:Y:S02]  /*63e0*/  VIADDMNMX R8, R193, R199, R8, PT ;  /* 0x000000c7c1087246 */ /* 0x000fe40003800108 */
[----:B------:R-:W-:-:S07]  /*63f0*/  VIMNMX R9, R9, R193, !PT ;  /* 0x000000c109097248 */ /* 0x000fce0007fe0100 */
.L_x_1730:
[----:B------:R-:W-:Y:S01]  /*6400*/  UISETP.GT.AND UP0, UPT, UR50, -0x1, UPT ;  /* 0xffffffff3200788c */ /* 0x000fe2000bf04270 */
[--C-:B------:R-:W-:Y:S02]  /*6410*/  IADD3 R14, R195, 0x8, R0.reuse ;  /* 0x00000008c30e7810 */ /* 0x100fe40007ffe000 */
[----:B------:R-:W-:-:S03]  /*6420*/  IADD3 R20, R197, 0x8, R0 ;  /* 0x00000008c5147810 */ /* 0x000fc60007ffe000 */
[----:B------:R-:W-:-:S04]  /*6430*/  PLOP3.LUT P0, PT, PT, PT, UP0, 0x80, 0x0 ;  /* 0x000000000000781c */ /* 0x000fc80003f0f008 */
        /* <DEDUP_REMOVED lines=47> */
[----:B------:R-:W-:Y:S01]  /*6730*/  FSEL R181, R181, -INF , !P2 ;  /* 0xff800000b5b57808 */ /* 0x000fe20005000000 */
[----:B------:R-:W-:Y:S06]  /*6740*/  @!P6 BRA `(.L_x_1734) ;  /* 0x000000000058e947 */ /* 0x000fec0003800000 */
[----:B------:R-:W-:Y:S01]  /*6750*/  ISETP.GT.AND P1, PT, R13, -0x1, PT ;  /* 0xffffffff0d00780c */ /* 0x000fe20003f24270 */
[----:B------:R-:W-:-:S12]  /*6760*/  BSSY B0, `(.L_x_1735) ;  /* 0x0000010000007945 */ /* 0x000fd80003800000 */
[----:B------:R-:W-:Y:S05]  /*6770*/  @P1 BRA `(.L_x_1736) ;  /* 0x0000000000201947 */ /* 0x000fea0003800000 */
[----:B------:R-:W-:-:S05]  /*6780*/  IMAD.U32 R195, RZ, RZ, UR24 ;  /* 0x00000018ffc37e24 */ /* 0x000fca000f8e00ff */
[----:B------:R-:W-:-:S13]  /*6790*/  ISETP.NE.AND P1, PT, R195, 0x1, PT ;  /* 0x00000001c300780c */ /* 0x000fda0003f25270 */
[----:B------:R-:W0:Y:S02]  /*67a0*/  @P1 LDC.64 R8, c[0x0][0x9e8] ;  /* 0x00027a00ff081b82 */ /* 0x000e240000000a00 */
[----:B0-----:R-:W-:-:S04]  /*67b0*/  @P1 IMAD.HI.U32 R152, R15, R8, RZ ;  /* 0x000000080f981227 */ /* 0x001fc800078e00ff */
[----:B------:R-:W-:Y:S01]  /*67c0*/  IMAD.MOV.U32 R8, RZ, RZ, R15 ;  /* 0x000000ffff087224 */ /* 0x000fe200078e000f */
[----:B------:R-:W-:-:S04]  /*67d0*/  @P1 SHF.R.U32.HI R8, RZ, R9, R152 ;  /* 0x00000009ff081219 */ /* 0x000fc80000011698 */
[----:B------:R-:W-:Y:S01]  /*67e0*/  LOP3.LUT R8, RZ, R8, RZ, 0x33, !PT ;  /* 0x00000008ff087212 */ /* 0x000fe200078e33ff */
[----:B------:R-:W-:Y:S06]  /*67f0*/  BRA `(.L_x_1737) ;  /* 0x0000000000187947 */ /* 0x000fec0003800000 */
.L_x_1736:
[----:B------:R-:W-:-:S05]  /*6800*/  IMAD.U32 R195, RZ, RZ, UR24 ;  /* 0x00000018ffc37e24 */ /* 0x000fca000f8e00ff */
[----:B------:R-:W-:-:S13]  /*6810*/  ISETP.NE.AND P1, PT, R195, 0x1, PT ;  /* 0x00000001c300780c */ /* 0x000fda0003f25270 */
[----:B------:R-:W0:Y:S02]  /*6820*/  @P1 LDC.64 R8, c[0x0][0x9e8] ;  /* 0x00027a00ff081b82 */ /* 0x000e240000000a00 */
[----:B0-----:R-:W-:-:S04]  /*6830*/  @P1 IMAD.HI.U32 R152, R13, R8, RZ ;  /* 0x000000080d981227 */ /* 0x001fc800078e00ff */
[----:B------:R-:W-:Y:S01]  /*6840*/  IMAD.MOV.U32 R8, RZ, RZ, R13 ;  /* 0x000000ffff087224 */ /* 0x000fe200078e000d */
[----:B------:R-:W-:-:S07]  /*6850*/  @P1 SHF.R.U32.HI R8, RZ, R9, R152 ;  /* 0x00000009ff081219 */ /* 0x000fce0000011698 */
.L_x_1737:
[----:B------:R-:W-:Y:S05]  /*6860*/  BSYNC B0 ;  /* 0x0000000000007941 */ /* 0x000fea0003800000 */
.L_x_1735:
[----:B------:R-:W-:-:S05]  /*6870*/  IMAD R9, R8, R195, -UR7 ;  /* 0x8000000708097e24 */ /* 0x000fca000f8e02c3 */
[----:B------:R-:W-:-:S04]  /*6880*/  IADD3 R9, -R16, R9, RZ ;  /* 0x0000000910097210 */ /* 0x000fc80007ffe1ff */
[----:B------:R-:W-:Y:S02]  /*6890*/  VIADDMNMX R14, R9, R195, R14, PT ;  /* 0x000000c3090e7246 */ /* 0x000fe4000380010e */
[----:B------:R-:W-:-:S07]  /*68a0*/  VIMNMX R20, R20, R9, !PT ;  /* 0x0000000914147248 */ /* 0x000fce0007fe0100 */
.L_x_1734:
        /* <DEDUP_REMOVED lines=33> */
[----:B------:R-:W-:Y:S01]  /*6ac0*/  ISETP.GT.AND P1, PT, R20, 0x18, P0 ;  /* 0x000000181400780c */ /* 0x000fe20000724270 */
[----:B------:R-:W0:Y:S01]  /*6ad0*/  SHFL.BFLY PT, R8, R9, 0x2, 0x1f ;  /* 0x0c401f0009087f89 */ /* 0x000e2200000e0000 */
[----:B------:R-:W-:Y:S02]  /*6ae0*/  ISETP.LT.OR P3, PT, R14, 0x12, P3 ;  /* 0x000000120e00780c */ /* 0x000fe40001f61670 */
[----:B------:R-:W-:Y:S02]  /*6af0*/  ISETP.GT.AND P2, PT, R20, 0x19, P0 ;  /* 0x000000191400780c */ /* 0x000fe40000744270 */
[----:B------:R-:W-:-:S02]  /*6b00*/  ISETP.LT.OR P1, PT, R14, 0x19, P1 ;  /* 0x000000190e00780c */ /* 0x000fc40000f21670 */
[----:B------:R-:W-:Y:S02]  /*6b10*/  FSEL R163, R163, -INF , !P3 ;  /* 0xff800000a3a37808 */ /* 0x000fe40005800000 */
[----:B------:R-:W-:Y:S02]  /*6b20*/  ISETP.GT.AND P3, PT, R20, 0x20, P0 ;  /* 0x000000201400780c */ /* 0x000fe40000764270 */
[----:B------:R-:W-:Y:S02]  /*6b30*/  ISETP.LT.OR P2, PT, R14, 0x1a, P2 ;  /* 0x0000001a0e00780c */ /* 0x000fe40001741670 */
[----:B------:R-:W-:Y:S02]  /*6b40*/  FSEL R166, R166, -INF , !P1 ;  /* 0xff800000a6a67808 */ /* 0x000fe40004800000 */
[----:B------:R-:W-:Y:S02]  /*6b50*/  ISETP.LT.OR P3, PT, R14, 0x21, P3 ;  /* 0x000000210e00780c */ /* 0x000fe40001f61670 */
[----:B------:R-:W-:-:S02]  /*6b60*/  ISETP.GT.AND P1, PT, R20, 0x21, P0 ;  /* 0x000000211400780c */ /* 0x000fc40000724270 */
[----:B------:R-:W-:Y:S02]  /*6b70*/  FSEL R167, R167, -INF , !P2 ;  /* 0xff800000a7a77808 */ /* 0x000fe40005000000 */
[----:B------:R-:W-:Y:S02]  /*6b80*/  FSEL R170, R170, -INF , !P3 ;  /* 0xff800000aaaa7808 */ /* 0x000fe40005800000 */
[----:B------:R-:W-:Y:S02]  /*6b90*/  ISETP.GT.AND P2, PT, R20, 0x28, P0 ;  /* 0x000000281400780c */ /* 0x000fe40000744270 */
[----:B0-----:R-:W-:Y:S02]  /*6ba0*/  FMNMX.FTZ R152, R9, R8, !PT ;  /* 0x0000000809987209 */ /* 0x001fe40007810000 */
[C---:B------:R-:W-:Y:S02]  /*6bb0*/  ISETP.LT.OR P1, PT, R14.reuse, 0x22, P1 ;  /* 0x000000220e00780c */ /* 0x040fe40000f21670 */
[----:B------:R-:W-:Y:S01]  /*6bc0*/  ISETP.LT.OR P2, PT, R14, 0x29, P2 ;  /* 0x000000290e00780c */ /* 0x000fe20001741670 */
[----:B------:R-:W0:Y:S01]  /*6bd0*/  SHFL.BFLY PT, R195, R152, 0x1, 0x1f ;  /* 0x0c201f0098c37f89 */ /* 0x000e2200000e0000 */
[----:B------:R-:W-:-:S02]  /*6be0*/  FSEL R171, R171, -INF , !P1 ;  /* 0xff800000abab7808 */ /* 0x000fc40004800000 */
[----:B------:R-:W-:Y:S02]  /*6bf0*/  ISETP.GT.AND P1, PT, R20, 0x29, P0 ;  /* 0x000000291400780c */ /* 0x000fe40000724270 */
[----:B------:R-:W-:Y:S02]  /*6c00*/  FSEL R174, R174, -INF , !P2 ;  /* 0xff800000aeae7808 */ /* 0x000fe40005000000 */
[----:B------:R-:W-:Y:S02]  /*6c10*/  ISETP.GT.AND P2, PT, R20, 0x30, P0 ;  /* 0x000000301400780c */ /* 0x000fe40000744270 */
[C---:B------:R-:W-:Y:S02]  /*6c20*/  ISETP.LT.OR P1, PT, R14.reuse, 0x2a, P1 ;  /* 0x0000002a0e00780c */ /* 0x040fe40000f21670 */
[----:B------:R-:W-:Y:S02]  /*6c30*/  ISETP.LT.OR P2, PT, R14, 0x31, P2 ;  /* 0x000000310e00780c */ /* 0x000fe40001741670 */
[----:B------:R-:W-:-:S02]  /*6c40*/  FSEL R175, R175, -INF , !P1 ;  /* 0xff800000afaf7808 */ /* 0x000fc40004800000 */
[----:B------:R-:W-:Y:S02]  /*6c50*/  ISETP.GT.AND P1, PT, R20, 0x31, P0 ;  /* 0x000000311400780c */ /* 0x000fe40000724270 */
[----:B------:R-:W-:Y:S02]  /*6c60*/  FSEL R178, R178, -INF , !P2 ;  /* 0xff800000b2b27808 */ /* 0x000fe40005000000 */
[----:B------:R-:W-:Y:S02]  /*6c70*/  ISETP.GT.AND P2, PT, R20, 0x38, P0 ;  /* 0x000000381400780c */ /* 0x000fe40000744270 */
[----:B------:R-:W-:Y:S02]  /*6c80*/  ISETP.LT.OR P1, PT, R14, 0x32, P1 ;  /* 0x000000320e00780c */ /* 0x000fe40000f21670 */
[----:B------:R-:W-:Y:S02]  /*6c90*/  ISETP.GT.AND P0, PT, R20, 0x39, P0 ;  /* 0x000000391400780c */ /* 0x000fe40000704270 */
[----:B0-----:R-:W-:-:S02]  /*6ca0*/  FMNMX.FTZ R8, R152, R195, !PT ;  /* 0x000000c398087209 */ /* 0x001fc40007810000 */
[----:B------:R-:W-:Y:S02]  /*6cb0*/  FMNMX.FTZ R152, R154, R7, !PT ;  /* 0x000000079a987209 */ /* 0x000fe40007810000 */
[C---:B------:R-:W-:Y:S01]  /*6cc0*/  FSETP.NEU.FTZ.AND P3, PT, R8.reuse, -INF , PT ;  /* 0xff8000000800780b */ /* 0x040fe20003f7d000 */
[----:B------:R-:W-:Y:S01]  /*6cd0*/  FMUL.FTZ R194, R8, UR10 ;  /* 0x0000000a08c27c20 */ /* 0x000fe20008410000 */
[----:B------:R-:W-:Y:S02]  /*6ce0*/  FMNMX.FTZ R9, R155, R152, !PT ;  /* 0x000000989b097209 */ /* 0x000fe40007810000 */
[----:B------:R-:W-:Y:S02]  /*6cf0*/  ISETP.LT.OR P2, PT, R14, 0x39, P2 ;  /* 0x000000390e00780c */ /* 0x000fe40001741670 */
[----:B------:R-:W-:Y:S02]  /*6d00*/  FMNMX.FTZ R152, R158, R9, !PT ;  /* 0x000000099e987209 */ /* 0x000fe40007810000 */
[----:B------:R-:W-:-:S02]  /*6d10*/  FSEL R194, R194, RZ, P3 ;  /* 0x000000ffc2c27208 */ /* 0x000fc40001800000 */
[----:B------:R-:W-:Y:S02]  /*6d20*/  FMNMX.FTZ R9, R159, R152, !PT ;  /* 0x000000989f097209 */ /* 0x000fe40007810000 */
[----:B------:R-:W-:Y:S01]  /*6d30*/  FSEL R179, R179, -INF , !P1 ;  /* 0xff800000b3b37808 */ /* 0x000fe20004800000 */
[--C-:B------:R-:W-:Y:S01]  /*6d40*/  FFMA.FTZ R20, R156, UR10, -R194.reuse ;  /* 0x0000000a9c147c23 */ /* 0x100fe200080108c2 */
[----:B------:R-:W-:Y:S01]  /*6d50*/  FMNMX.FTZ R152, R162, R9, !PT ;  /* 0x00000009a2987209 */ /* 0x000fe20007810000 */
[--C-:B------:R-:W-:Y:S01]  /*6d60*/  FFMA.FTZ R193, R193, UR10, -R194.reuse ;  /* 0x0000000ac1c17c23 */ /* 0x100fe200080108c2 */
[----:B------:R-:W-:Y:S01]  /*6d70*/  ISETP.LT.OR P0, PT, R14, 0x3a, P0 ;  /* 0x0000003a0e00780c */ /* 0x000fe20000701670 */
[--C-:B------:R-:W-:Y:S01]  /*6d80*/  FFMA.FTZ R173, R173, UR10, -R194.reuse ;  /* 0x0000000aadad7c23 */ /* 0x100fe200080108c2 */
[----:B------:R-:W-:Y:S01]  /*6d90*/  FMNMX.FTZ R9, R163, R152, !PT ;  /* 0x00000098a3097209 */ /* 0x000fe20007810000 */
[----:B------:R-:W-:Y:S01]  /*6da0*/  MUFU.EX2 R20, R20 ;  /* 0x0000001400147308 */ /* 0x000fe20000000800 */
[----:B------:R-:W-:Y:S01]  /*6db0*/  FSEL R182, R182, -INF , !P2 ;  /* 0xff800000b6b67808 */ /* 0x000fe20005000000 */
[--C-:B------:R-:W-:Y:S01]  /*6dc0*/  FFMA.FTZ R180, R180, UR10, -R194.reuse ;  /* 0x0000000ab4b47c23 */ /* 0x100fe200080108c2 */
[----:B------:R-:W-:Y:S01]  /*6dd0*/  FMNMX.FTZ R152, R166, R9, !PT ;  /* 0x00000009a6987209 */ /* 0x000fe20007810000 */
[----:B------:R-:W-:Y:S01]  /*6de0*/  FFMA.FTZ R181, R181, UR10, -R194 ;  /* 0x0000000ab5b57c23 */ /* 0x000fe200080108c2 */
[----:B------:R-:W-:-:S02]  /*6df0*/  FSEL R183, R183, -INF , !P0 ;  /* 0xff800000b7b77808 */ /* 0x000fc40004000000 */
[----:B------:R-:W-:Y:S01]  /*6e00*/  FMNMX.FTZ R9, R167, R152, !PT ;  /* 0x00000098a7097209 */ /* 0x000fe20007810000 */
[----:B------:R-:W-:Y:S03]  /*6e10*/  MUFU.EX2 R173, R173 ;  /* 0x000000ad00ad7308 */ /* 0x000fe60000000800 */
[----:B------:R-:W-:Y:S01]  /*6e20*/  FMNMX.FTZ R196, R170, R9, !PT ;  /* 0x00000009aac47209 */ /* 0x000fe20007810000 */
[----:B------:R-:W-:-:S03]  /*6e30*/  FFMA.FTZ R9, R153, UR10, -R194 ;  /* 0x0000000a99097c23 */ /* 0x000fc600080108c2 */
[----:B------:R-:W-:Y:S01]  /*6e40*/  FMNMX.FTZ R153, R171, R196, !PT ;  /* 0x000000c4ab997209 */ /* 0x000fe20007810000 */
[----:B------:R0:W-:Y:S03]  /*6e50*/  MUFU.EX2 R152, R193 ;  /* 0x000000c100987308 */ /* 0x0001e60000000800 */
[----:B------:R-:W-:-:S04]  /*6e60*/  FMNMX.FTZ R196, R174, R153, !PT ;  /* 0x00000099aec47209 */ /* 0x000fc80007810000 */
[----:B------:R-:W-:Y:S01]  /*6e70*/  FMNMX.FTZ R153, R175, R196, !PT ;  /* 0x000000c4af997209 */ /* 0x000fe20007810000 */
[----:B------:R-:W-:Y:S03]  /*6e80*/  MUFU.EX2 R9, R9 ;  /* 0x0000000900097308 */ /* 0x000fe60000000800 */
[----:B------:R-:W-:Y:S01]  /*6e90*/  FMNMX.FTZ R156, R178, R153, !PT ;  /* 0x00000099b29c7209 */ /* 0x000fe20007810000 */
[----:B------:R-:W-:-:S03]  /*6ea0*/  FFMA.FTZ R153, R157, UR10, -R194 ;  /* 0x0000000a9d997c23 */ /* 0x000fc600080108c2 */
        /* <DEDUP_REMOVED lines=8> */
[----:B0-----:R-:W-:Y:S01]  /*6f30*/  FMNMX.FTZ R193, R183, R14, !PT ;  /* 0x0000000eb7c17209 */ /* 0x001fe20007810000 */
[--C-:B------:R-:W-:Y:S01]  /*6f40*/  FFMA.FTZ R14, R164, UR10, -R194.reuse ;  /* 0x0000000aa40e7c23 */ /* 0x100fe200080108c2 */
[----:B------:R-:W-:Y:S01]  /*6f50*/  FSEL R169, R8, RZ, P3 ;  /* 0x000000ff08a97208 */ /* 0x000fe20001800000 */
[----:B------:R-:W-:Y:S01]  /*6f60*/  MUFU.EX2 R156, R156 ;  /* 0x0000009c009c7308 */ /* 0x000fe20000000800 */
[----:B------:R-:W-:Y:S01]  /*6f70*/  FFMA.FTZ R164, R172, UR10, -R194 ;  /* 0x0000000aaca47c23 */ /* 0x000fe200080108c2 */
[----:B------:R-:W0:Y:S02]  /*6f80*/  SHFL.BFLY PT, R196, R193, 0x2, 0x1f ;  /* 0x0c401f00c1c47f89 */ /* 0x000e2400000e0000 */
[----:B------:R-:W-:Y:S01]  /*6f90*/  FADD.FTZ R169, -R169, R4 ;  /* 0x00000004a9a97221 */ /* 0x000fe20000010100 */
[----:B------:R-:W-:Y:S01]  /*6fa0*/  FFMA.FTZ R4, R176, UR10, -R194 ;  /* 0x0000000ab0047c23 */ /* 0x000fe200080108c2 */
[----:B------:R-:W-:-:S02]  /*6fb0*/  IMAD.U32 R176, RZ, RZ, UR37 ;  /* 0x00000025ffb07e24 */ /* 0x000fc4000f8e00ff */
[----:B------:R-:W-:Y:S01]  /*6fc0*/  FMUL.FTZ R169, R169, UR10 ;  /* 0x0000000aa9a97c20 */ /* 0x000fe20008410000 */
[----:B------:R-:W-:Y:S08]  /*6fd0*/  MUFU.EX2 R157, R157 ;  /* 0x0000009d009d7308 */ /* 0x000ff00000000800 */
[----:B------:R-:W2:Y:S08]  /*6fe0*/  MUFU.EX2 R169, R169 ;  /* 0x000000a900a97308 */ /* 0x000eb00000000800 */
[----:B------:R-:W3:Y:S01]  /*6ff0*/  MUFU.EX2 R14, R14 ;  /* 0x0000000e000e7308 */ /* 0x000ee20000000800 */
[----:B0-----:R-:W-:Y:S01]  /*7000*/  FMNMX.FTZ R196, R193, R196, !PT ;  /* 0x000000c4c1c47209 */ /* 0x001fe20007810000 */
[----:B------:R-:W-:Y:S01]  /*7010*/  FFMA.FTZ R193, R177, UR10, -R194 ;  /* 0x0000000ab1c17c23 */ /* 0x000fe200080108c2 */
[----:B------:R-:W-:-:S03]  /*7020*/  IMAD.MOV R177, RZ, RZ, -R18 ;  /* 0x000000ffffb17224 */ /* 0x000fc600078e0a12 */
[----:B------:R-:W0:Y:S02]  /*7030*/  SHFL.BFLY PT, R195, R196, 0x1, 0x1f ;  /* 0x0c201f00c4c37f89 */ /* 0x000e2400000e0000 */
[----:B------:R-:W-:Y:S01]  /*7040*/  ISETP.NE.AND P0, PT, R16, R177, PT ;  /* 0x000000b11000720c */ /* 0x000fe20003f05270 */
[----:B--2---:R-:W-:Y:S01]  /*7050*/  FFMA.FTZ R172, R169, R5, R152 ;  /* 0x00000005a9ac7223 */ /* 0x004fe20000010098 */
[----:B------:R-:W2:Y:S01]  /*7060*/  MUFU.EX2 R161, R161 ;  /* 0x000000a100a17308 */ /* 0x000ea20000000800 */
[C---:B------:R-:W-:Y:S01]  /*7070*/  F2FP.BF16.F32.PACK_AB R152, R9.reuse, R152 ;  /* 0x000000980998723e */ /* 0x040fe200000010ff */
[-C--:B------:R-:W-:Y:S01]  /*7080*/  FMUL.FTZ R24, R24, R169.reuse ;  /* 0x000000a918187220 */ /* 0x080fe20000410000 */
[----:B------:R-:W-:Y:S01]  /*7090*/  FADD.FTZ R177, R9, R172 ;  /* 0x000000ac09b17221 */ /* 0x000fe20000010000 */
[-C--:B------:R-:W-:Y:S01]  /*70a0*/  FMUL.FTZ R25, R25, R169.reuse ;  /* 0x000000a919197220 */ /* 0x080fe20000410000 */
[-C--:B------:R-:W-:Y:S01]  /*70b0*/  FMUL.FTZ R28, R28, R169.reuse ;  /* 0x000000a91c1c7220 */ /* 0x080fe20000410000 */
[-C--:B------:R-:W-:Y:S01]  /*70c0*/  FMUL.FTZ R29, R29, R169.reuse ;  /* 0x000000a91d1d7220 */ /* 0x080fe20000410000 */
[----:B------:R-:W-:Y:S01]  /*70d0*/  FADD.FTZ R172, R20, R177 ;  /* 0x000000b114ac7221 */ /* 0x000fe20000010000 */
        /* <DEDUP_REMOVED lines=12> */
[----:B0-----:R-:W-:Y:S01]  /*71a0*/  FMNMX.FTZ R168, R196, R195, !PT ;  /* 0x000000c3c4a87209 */ /* 0x001fe20007810000 */
[-C--:B------:R-:W-:Y:S01]  /*71b0*/  FMUL.FTZ R52, R52, R169.reuse ;  /* 0x000000a934347220 */ /* 0x080fe20000410000 */
[-C--:B------:R-:W-:Y:S01]  /*71c0*/  FMUL.FTZ R53, R53, R169.reuse ;  /* 0x000000a935357220 */ /* 0x080fe20000410000 */
[-C--:B------:R-:W-:Y:S01]  /*71d0*/  FMUL.FTZ R56, R56, R169.reuse ;  /* 0x000000a938387220 */ /* 0x080fe20000410000 */
[C---:B------:R-:W-:Y:S01]  /*71e0*/  FSETP.NEU.FTZ.AND P1, PT, R168.reuse, -INF , PT ;  /* 0xff800000a800780b */ /* 0x040fe20003f3d000 */
[----:B------:R-:W-:Y:S01]  /*71f0*/  FMUL.FTZ R5, R168, UR10 ;  /* 0x0000000aa8057c20 */ /* 0x000fe20008410000 */
[----:B------:R-:W0:Y:S01]  /*7200*/  MUFU.EX2 R164, R164 ;  /* 0x000000a400a47308 */ /* 0x000e220000000800 */
[-C--:B------:R-:W-:Y:S01]  /*7210*/  FMUL.FTZ R57, R57, R169.reuse ;  /* 0x000000a939397220 */ /* 0x080fe20000410000 */
[-C--:B------:R-:W-:Y:S01]  /*7220*/  FMUL.FTZ R60, R60, R169.reuse ;  /* 0x000000a93c3c7220 */ /* 0x080fe20000410000 */
[-C--:B------:R-:W-:Y:S01]  /*7230*/  FMUL.FTZ R61, R61, R169.reuse ;  /* 0x000000a93d3d7220 */ /* 0x080fe20000410000 */
[----:B------:R-:W-:Y:S01]  /*7240*/  FSEL R194, R5, RZ, P1 ;  /* 0x000000ff05c27208 */ /* 0x000fe20000800000 */
[----:B------:R-:W-:Y:S01]  /*7250*/  FADD.FTZ R5, R153, R172 ;  /* 0x000000ac99057221 */ /* 0x000fe20000010000 */
[-C--:B------:R-:W-:Y:S01]  /*7260*/  FMUL.FTZ R64, R64, R169.reuse ;  /* 0x000000a940407220 */ /* 0x080fe20000410000 */
[----:B------:R-:W-:Y:S01]  /*7270*/  FMUL.FTZ R65, R65, R169 ;  /* 0x000000a941417220 */ /* 0x000fe20000410000 */
[----:B------:R-:W-:Y:S01]  /*7280*/  MUFU.EX2 R4, R4 ;  /* 0x0000000400047308 */ /* 0x000fe20000000800 */
[----:B------:R-:W-:Y:S01]  /*7290*/  FFMA.FTZ R177, R154, UR10, -R194 ;  /* 0x0000000a9ab17c23 */ /* 0x000fe200080108c2 */
[----:B------:R-:W-:Y:S01]  /*72a0*/  FSEL R154, R168, RZ, P1 ;  /* 0x000000ffa89a7208 */ /* 0x000fe20000800000 */
[----:B------:R-:W-:Y:S01]  /*72b0*/  FADD.FTZ R172, R156, R5 ;  /* 0x000000059cac7221 */ /* 0x000fe20000010000 */
[----:B------:R-:W-:-:S02]  /*72c0*/  @!P0 IMAD R5, R176, 0x40, R17 ;  /* 0x00000040b0058824 */ /* 0x000fc400078e0211 */
[--C-:B------:R-:W-:Y:S01]  /*72d0*/  FFMA.FTZ R176, R155, UR10, -R194.reuse ;  /* 0x0000000a9bb07c23 */ /* 0x100fe200080108c2 */
[----:B------:R-:W-:Y:S01]  /*72e0*/  FFMA.FTZ R155, R158, UR10, -R194 ;  /* 0x0000000a9e9b7c23 */ /* 0x000fe200080108c2 */
[----:B------:R-:W-:Y:S01]  /*72f0*/  FADD.FTZ R154, -R154, R7 ;  /* 0x000000079a9a7221 */ /* 0x000fe20000010100 */
[----:B------:R-:W-:Y:S01]  /*7300*/  FADD.FTZ R7, R157, R172 ;  /* 0x000000ac9d077221 */ /* 0x000fe20000010000 */
[----:B------:R-:W4:Y:S01]  /*7310*/  MUFU.EX2 R193, R193 ;  /* 0x000000c100c17308 */ /* 0x000f220000000800 */
[--C-:B------:R-:W-:Y:S01]  /*7320*/  FFMA.FTZ R159, R159, UR10, -R194.reuse ;  /* 0x0000000a9f9f7c23 */ /* 0x100fe200080108c2 */
[----:B------:R-:W-:Y:S01]  /*7330*/  FMUL.FTZ R154, R154, UR10 ;  /* 0x0000000a9a9a7c20 */ /* 0x000fe20008410000 */
[----:B---3--:R-:W-:Y:S01]  /*7340*/  FADD.FTZ R158, R14, R7 ;  /* 0x000000070e9e7221 */ /* 0x008fe20000010000 */
[--C-:B------:R-:W-:Y:S01]  /*7350*/  FFMA.FTZ R7, R162, UR10, -R194.reuse ;  /* 0x0000000aa2077c23 */ /* 0x100fe200080108c2 */
[--C-:B------:R-:W-:Y:S01]  /*7360*/  FFMA.FTZ R196, R170, UR10, -R194.reuse ;  /* 0x0000000aaac47c23 */ /* 0x100fe200080108c2 */
[----:B------:R-:W-:Y:S01]  /*7370*/  FFMA.FTZ R163, R163, UR10, -R194 ;  /* 0x0000000aa3a37c23 */ /* 0x000fe200080108c2 */
[----:B--2---:R-:W-:Y:S01]  /*7380*/  FADD.FTZ R197, R161, R158 ;  /* 0x0000009ea1c57221 */ /* 0x004fe20000010000 */
[----:B------:R-:W2:Y:S01]  /*7390*/  MUFU.EX2 R180, R180 ;  /* 0x000000b400b47308 */ /* 0x000ea20000000800 */
[----:B0-----:R-:W-:Y:S01]  /*73a0*/  F2FP.BF16.F32.PACK_AB R162, R173, R164 ;  /* 0x000000a4ada2723e */ /* 0x001fe200000010ff */
[--C-:B------:R-:W-:Y:S01]  /*73b0*/  FFMA.FTZ R195, R166, UR10, -R194.reuse ;  /* 0x0000000aa6c37c23 */ /* 0x100fe200080108c2 */
[----:B------:R-:W-:Y:S01]  /*73c0*/  FADD.FTZ R158, R160, R197 ;  /* 0x000000c5a09e7221 */ /* 0x000fe20000010000 */
[----:B------:R-:W-:Y:S01]  /*73d0*/  @!P0 LEA R5, R5, UR38, 0x2 ;  /* 0x0000002605058c11 */ /* 0x000fe2000f8e10ff */
[--C-:B------:R-:W-:Y:S01]  /*73e0*/  FFMA.FTZ R167, R167, UR10, -R194.reuse ;  /* 0x0000000aa7a77c23 */ /* 0x100fe200080108c2 */
[----:B------:R-:W-:Y:S01]  /*73f0*/  FFMA.FTZ R171, R171, UR10, -R194 ;  /* 0x0000000aabab7c23 */ /* 0x000fe200080108c2 */
[----:B------:R-:W-:Y:S01]  /*7400*/  FADD.FTZ R197, R165, R158 ;  /* 0x0000009ea5c57221 */ /* 0x000fe20000010000 */
[----:B------:R-:W-:Y:S01]  /*7410*/  MUFU.EX2 R177, R177 ;  /* 0x000000b100b17308 */ /* 0x000fe20000000800 */
[----:B------:R-:W-:Y:S01]  /*7420*/  @!P0 STS [R5+0x28800], R169 ;  /* 0x028800a905008388 */ /* 0x000fe20000000800 */
[--C-:B------:R-:W-:Y:S01]  /*7430*/  FFMA.FTZ R174, R174, UR10, -R194.reuse ;  /* 0x0000000aaeae7c23 */ /* 0x100fe200080108c2 */
[----:B------:R-:W-:Y:S01]  /*7440*/  FADD.FTZ R158, R164, R197 ;  /* 0x000000c5a49e7221 */ /* 0x000fe20000010000 */
[----:B----4-:R-:W-:Y:S01]  /*7450*/  F2FP.BF16.F32.PACK_AB R164, R193, R4 ;  /* 0x00000004c1a4723e */ /* 0x010fe200000010ff */
[--C-:B------:R-:W-:Y:S01]  /*7460*/  FFMA.FTZ R175, R175, UR10, -R194.reuse ;  /* 0x0000000aafaf7c23 */ /* 0x100fe200080108c2 */
[----:B------:R-:W-:Y:S01]  /*7470*/  FFMA.FTZ R178, R178, UR10, -R194 ;  /* 0x0000000ab2b27c23 */ /* 0x000fe200080108c2 */
[----:B------:R-:W-:Y:S01]  /*7480*/  FADD.FTZ R197, R173, R158 ;  /* 0x0000009eadc57221 */ /* 0x000fe20000010000 */
[----:B------:R0:W3:Y:S01]  /*7490*/  MUFU.EX2 R172, R154 ;  /* 0x0000009a00ac7308 */ /* 0x0000e20000000800 */
[----:B------:R-:W-:Y:S01]  /*74a0*/  F2FP.BF16.F32.PACK_AB R160, R165, R160 ;  /* 0x000000a0a5a0723e */ /* 0x000fe200000010ff */
[--C-:B------:R-:W-:Y:S01]  /*74b0*/  FFMA.FTZ R179, R179, UR10, -R194.reuse ;  /* 0x0000000ab3b37c23 */ /* 0x100fe200080108c2 */
[----:B------:R-:W-:Y:S01]  /*74c0*/  FADD.FTZ R158, R4, R197 ;  /* 0x000000c5049e7221 */ /* 0x000fe20000010000 */
[--C-:B------:R-:W-:Y:S01]  /*74d0*/  FFMA.FTZ R182, R182, UR10, -R194.reuse ;  /* 0x0000000ab6b67c23 */ /* 0x100fe200080108c2 */
[----:B------:R-:W-:Y:S01]  /*74e0*/  FFMA.FTZ R183, R183, UR10, -R194 ;  /* 0x0000000ab7b77c23 */ /* 0x000fe200080108c2 */
[----:B------:R-:W-:Y:S01]  /*74f0*/  F2FP.BF16.F32.PACK_AB R156, R157, R156 ;  /* 0x0000009c9d9c723e */ /* 0x000fe200000010ff */
[----:B------:R-:W-:Y:S01]  /*7500*/  FADD.FTZ R9, R193, R158 ;  /* 0x0000009ec1097221 */ /* 0x000fe20000010000 */
[----:B------:R-:W4:Y:S01]  /*7510*/  MUFU.EX2 R176, R176 ;  /* 0x000000b000b07308 */ /* 0x000f220000000800 */
[----:B------:R-:W-:Y:S01]  /*7520*/  F2FP.BF16.F32.PACK_AB R158, R161, R14 ;  /* 0x0000000ea19e723e */ /* 0x000fe200000010ff */
[-C--:B------:R-:W-:Y:S01]  /*7530*/  FMUL.FTZ R68, R68, R169.reuse ;  /* 0x000000a944447220 */ /* 0x080fe20000410000 */
[----:B--2---:R-:W-:Y:S01]  /*7540*/  FADD.FTZ R14, R180, R9 ;  /* 0x00000009b40e7221 */ /* 0x004fe20000010000 */
[----:B0-----:R-:W-:Y:S01]  /*7550*/  F2FP.BF16.F32.PACK_AB R154, R153, R20 ;  /* 0x00000014999a723e */ /* 0x001fe200000010ff */
[-C--:B------:R-:W-:Y:S01]  /*7560*/  FMUL.FTZ R69, R69, R169.reuse ;  /* 0x000000a945457220 */ /* 0x080fe20000410000 */
[-C--:B------:R-:W-:Y:S01]  /*7570*/  FMUL.FTZ R72, R72, R169.reuse ;  /* 0x000000a948487220 */ /* 0x080fe20000410000 */
[-C--:B------:R-:W-:Y:S01]  /*7580*/  FMUL.FTZ R73, R73, R169.reuse ;  /* 0x000000a949497220 */ /* 0x080fe20000410000 */
[----:B------:R-:W0:Y:S01]  /*7590*/  MUFU.EX2 R155, R155 ;  /* 0x0000009b009b7308 */ /* 0x000e220000000800 */
[----:B---3--:R-:W-:Y:S01]  /*75a0*/  FFMA.FTZ R9, R172, R6, R177 ;  /* 0x00000006ac097223 */ /* 0x008fe200000100b1 */
[----:B------:R2:W-:Y:S01]  /*75b0*/  @!P0 STS [R5+0x28820], R172 ;  /* 0x028820ac05008388 */ /* 0x0005e20000000800 */
[-C--:B------:R-:W-:Y:S01]  /*75c0*/  FMUL.FTZ R76, R76, R169.reuse ;  /* 0x000000a94c4c7220 */ /* 0x080fe20000410000 */
[-C--:B------:R-:W-:Y:S01]  /*75d0*/  FMUL.FTZ R77, R77, R169.reuse ;  /* 0x000000a94d4d7220 */ /* 0x080fe20000410000 */
[-C--:B------:R-:W-:Y:S01]  /*75e0*/  FMUL.FTZ R80, R80, R169.reuse ;  /* 0x000000a950507220 */ /* 0x080fe20000410000 */
[-C--:B------:R-:W-:Y:S01]  /*75f0*/  FMUL.FTZ R81, R81, R169.reuse ;  /* 0x000000a951517220 */ /* 0x080fe20000410000 */
[----:B------:R-:W-:Y:S01]  /*7600*/  FMUL.FTZ R84, R84, R169 ;  /* 0x000000a954547220 */ /* 0x000fe20000410000 */
[----:B------:R-:W2:Y:S01]  /*7610*/  MUFU.EX2 R181, R181 ;  /* 0x000000b500b57308 */ /* 0x000ea20000000800 */
[C---:B----4-:R-:W-:Y:S01]  /*7620*/  FADD.FTZ R6, R176.reuse, R9 ;  /* 0x00000009b0067221 */ /* 0x050fe20000010000 */
[----:B------:R-:W-:Y:S01]  /*7630*/  F2FP.BF16.F32.PACK_AB R153, R176, R177 ;  /* 0x000000b1b099723e */ /* 0x000fe200000010ff */
[-C--:B------:R-:W-:Y:S01]  /*7640*/  FMUL.FTZ R85, R85, R169.reuse ;  /* 0x000000a955557220 */ /* 0x080fe20000410000 */
[-C--:B------:R-:W-:Y:S01]  /*7650*/  FMUL.FTZ R88, R88, R169.reuse ;  /* 0x000000a958587220 */ /* 0x080fe20000410000 */
[-C--:B------:R-:W-:Y:S01]  /*7660*/  FMUL.FTZ R89, R89, R169.reuse ;  /* 0x000000a959597220 */ /* 0x080fe20000410000 */
[-C--:B------:R-:W-:Y:S01]  /*7670*/  FMUL.FTZ R92, R92, R169.reuse ;  /* 0x000000a95c5c7220 */ /* 0x080fe20000410000 */
[-C--:B------:R-:W-:Y:S01]  /*7680*/  FMUL.FTZ R93, R93, R169.reuse ;  /* 0x000000a95d5d7220 */ /* 0x080fe20000410000 */
[----:B------:R-:W3:Y:S01]  /*7690*/  MUFU.EX2 R170, R159 ;  /* 0x0000009f00aa7308 */ /* 0x000ee20000000800 */
        /* <DEDUP_REMOVED lines=8> */
[C---:B--2---:R-:W-:Y:S01]  /*7720*/  FADD.FTZ R5, R181.reuse, R14 ;  /* 0x0000000eb5057221 */ /* 0x044fe20000010000 */
[----:B------:R-:W-:Y:S01]  /*7730*/  F2FP.BF16.F32.PACK_AB R166, R181, R180 ;  /* 0x000000b4b5a6723e */ /* 0x000fe200000010ff */
[-C--:B------:R-:W-:Y:S01]  /*7740*/  FMUL.FTZ R108, R108, R169.reuse ;  /* 0x000000a96c6c7220 */ /* 0x080fe20000410000 */
[-C--:B------:R-:W-:Y:S01]  /*7750*/  FMUL.FTZ R109, R109, R169.reuse ;  /* 0x000000a96d6d7220 */ /* 0x080fe20000410000 */
[-C--:B------:R-:W-:Y:S01]  /*7760*/  FMUL.FTZ R112, R112, R169.reuse ;  /* 0x000000a970707220 */ /* 0x080fe20000410000 */
[-C--:B------:R-:W-:Y:S01]  /*7770*/  FMUL.FTZ R113, R113, R169.reuse ;  /* 0x000000a971717220 */ /* 0x080fe20000410000 */
[----:B------:R-:W-:Y:S01]  /*7780*/  FMUL.FTZ R116, R116, R169 ;  /* 0x000000a974747220 */ /* 0x000fe20000410000 */
[----:B------:R-:W2:Y:S01]  /*7790*/  MUFU.EX2 R4, R163 ;  /* 0x000000a300047308 */ /* 0x000ea20000000800 */
[C---:B---3--:R-:W-:Y:S01]  /*77a0*/  FADD.FTZ R180, R170.reuse, R9 ;  /* 0x00000009aab47221 */ /* 0x048fe20000010000 */
[----:B------:R-:W-:Y:S01]  /*77b0*/  F2FP.BF16.F32.PACK_AB R155, R170, R155 ;  /* 0x0000009baa9b723e */ /* 0x000fe200000010ff */
[----:B------:R-:W-:Y:S01]  /*77c0*/  BAR.SYNC.DEFER_BLOCKING 0xf, 0x100 ;  /* 0x03c4000000007b1d */ /* 0x000fe20000010000 */
        /* <DEDUP_REMOVED lines=12> */
[----:B------:R-:W-:Y:S01]  /*7890*/  FMUL.FTZ R137, R137, R169 ;  /* 0x000000a989897220 */ /* 0x000fe20000410000 */
[----:B------:R-:W0:Y:S01]  /*78a0*/  MUFU.EX2 R14, R167 ;  /* 0x000000a7000e7308 */ /* 0x000e220000000800 */
[----:B--2---:R-:W-:Y:S01]  /*78b0*/  F2FP.BF16.F32.PACK_AB R157, R4, R7 ;  /* 0x00000007049d723e */ /* 0x004fe200000010ff */
[-C--:B------:R-:W-:Y:S01]  /*78c0*/  FMUL.FTZ R140, R140, R169.reuse ;  /* 0x000000a98c8c7220 */ /* 0x080fe20000410000 */
[-C--:B------:R-:W-:Y:S01]  /*78d0*/  FMUL.FTZ R141, R141, R169.reuse ;  /* 0x000000a98d8d7220 */ /* 0x080fe20000410000 */
[-C--:B------:R-:W-:Y:S01]  /*78e0*/  FMUL.FTZ R144, R144, R169.reuse ;  /* 0x000000a990907220 */ /* 0x080fe20000410000 */
[-C--:B------:R-:W-:Y:S01]  /*78f0*/  FMUL.FTZ R145, R145, R169.reuse ;  /* 0x000000a991917220 */ /* 0x080fe20000410000 */
[-C--:B------:R-:W-:Y:S01]  /*7900*/  FMUL.FTZ R148, R148, R169.reuse ;  /* 0x000000a994947220 */ /* 0x080fe20000410000 */
[----:B------:R-:W-:Y:S01]  /*7910*/  FMUL.FTZ R149, R149, R169 ;  /* 0x000000a995957220 */ /* 0x000fe20000410000 */
[----:B------:R-:W2:Y:S01]  /*7920*/  MUFU.EX2 R161, R196 ;  /* 0x000000c400a17308 */ /* 0x000ea20000000800 */
        /* <DEDUP_REMOVED lines=28> */
[----:B---3--:R-:W-:Y:S01]  /*7af0*/  FADD.FTZ R9, R159, R174 ;  /* 0x000000ae9f097221 */ /* 0x008fe20000010000 */
[C---:B0-----:R-:W-:Y:S01]  /*7b00*/  F2FP.BF16.F32.PACK_AB R159, R14.reuse, R159 ;  /* 0x0000009f0e9f723e */ /* 0x041fe200000010ff */
[-C--:B------:R-:W-:Y:S01]  /*7b10*/  FMUL.FTZ R71, R71, R172.reuse ;  /* 0x000000ac47477220 */ /* 0x080fe20000410000 */
[----:B------:R0:W1:Y:S01]  /*7b20*/  MUFU.EX2 R165, R178 ;  /* 0x000000b200a57308 */ /* 0x0000620000000800 */
[----:B------:R-:W-:Y:S01]  /*7b30*/  FADD.FTZ R180, R14, R9 ;  /* 0x000000090eb47221 */ /* 0x000fe20000010000 */
[-C--:B------:R-:W-:Y:S01]  /*7b40*/  FMUL.FTZ R74, R74, R172.reuse ;  /* 0x000000ac4a4a7220 */ /* 0x080fe20000410000 */
[----:B------:R3:W-:Y:S01]  /*7b50*/  STSM.16.M88.4 [R22], R156 ;  /* 0x0000009c16007844 */ /* 0x0007e20000000200 */
[-C--:B------:R-:W-:Y:S01]  /*7b60*/  FMUL.FTZ R75, R75, R172.reuse ;  /* 0x000000ac4b4b7220 */ /* 0x080fe20000410000 */
[----:B--2---:R-:W-:Y:S01]  /*7b70*/  FADD.FTZ R9, R161, R180 ;  /* 0x000000b4a1097221 */ /* 0x004fe20000010000 */
[----:B-----5:R-:W-:Y:S01]  /*7b80*/  F2FP.BF16.F32.PACK_AB R161, R20, R161 ;  /* 0x000000a114a1723e */ /* 0x020fe200000010ff */
[-C--:B------:R-:W-:Y:S01]  /*7b90*/  FMUL.FTZ R78, R78, R172.reuse ;  /* 0x000000ac4e4e7220 */ /* 0x080fe20000410000 */
[----:B------:R-:W2:Y:S01]  /*7ba0*/  MUFU.EX2 R174, R179 ;  /* 0x000000b300ae7308 */ /* 0x000ea20000000800 */
[----:B0-----:R-:W-:Y:S01]  /*7bb0*/  FADD.FTZ R178, R20, R9 ;  /* 0x0000000914b27221 */ /* 0x001fe20000010000 */
[-C--:B------:R-:W-:Y:S01]  /*7bc0*/  FMUL.FTZ R79, R79, R172.reuse ;  /* 0x000000ac4f4f7220 */ /* 0x080fe20000410000 */
[-C--:B------:R-:W-:Y:S01]  /*7bd0*/  FMUL.FTZ R82, R82, R172.reuse ;  /* 0x000000ac52527220 */ /* 0x080fe20000410000 */
[-C--:B------:R-:W-:Y:S01]  /*7be0*/  FMUL.FTZ R83, R83, R172.reuse ;  /* 0x000000ac53537220 */ /* 0x080fe20000410000 */
[----:B----4-:R-:W-:Y:S01]  /*7bf0*/  FADD.FTZ R9, R163, R178 ;  /* 0x000000b2a3097221 */ /* 0x010fe20000010000 */
[----:B------:R-:W-:Y:S01]  /*7c00*/  F2FP.BF16.F32.PACK_AB R163, R6, R163 ;  /* 0x000000a306a3723e */ /* 0x000fe200000010ff */
[-C--:B------:R-:W-:Y:S01]  /*7c10*/  FMUL.FTZ R86, R86, R172.reuse ;  /* 0x000000ac56567220 */ /* 0x080fe20000410000 */
[----:B------:R-:W0:Y:S01]  /*7c20*/  MUFU.EX2 R167, R182 ;  /* 0x000000b600a77308 */ /* 0x000e220000000800 */
[----:B------:R-:W-:Y:S01]  /*7c30*/  FADD.FTZ R180, R6, R9 ;  /* 0x0000000906b47221 */ /* 0x000fe20000010000 */
[-C--:B------:R-:W-:Y:S01]  /*7c40*/  FMUL.FTZ R87, R87, R172.reuse ;  /* 0x000000ac57577220 */ /* 0x080fe20000410000 */
[----:B------:R3:W-:Y:S01]  /*7c50*/  STSM.16.M88.4 [R184], R160 ;  /* 0x000000a0b8007844 */ /* 0x0007e20000000200 */
[-C--:B------:R-:W-:Y:S01]  /*7c60*/  FMUL.FTZ R90, R90, R172.reuse ;  /* 0x000000ac5a5a7220 */ /* 0x080fe20000410000 */
[----:B-1----:R-:W-:Y:S01]  /*7c70*/  FADD.FTZ R9, R165, R180 ;  /* 0x000000b4a5097221 */ /* 0x002fe20000010000 */
[-C--:B------:R-:W-:Y:S01]  /*7c80*/  FMUL.FTZ R91, R91, R172.reuse ;  /* 0x000000ac5b5b7220 */ /* 0x080fe20000410000 */
[-C--:B------:R-:W-:Y:S01]  /*7c90*/  FMUL.FTZ R94, R94, R172.reuse ;  /* 0x000000ac5e5e7220 */ /* 0x080fe20000410000 */
[----:B------:R-:W1:Y:S01]  /*7ca0*/  MUFU.EX2 R178, R183 ;  /* 0x000000b700b27308 */ /* 0x000e620000000800 */
[C---:B--2---:R-:W-:Y:S01]  /*7cb0*/  FADD.FTZ R176, R174.reuse, R9 ;  /* 0x00000009aeb07221 */ /* 0x044fe20000010000 */
[----:B------:R-:W-:Y:S01]  /*7cc0*/  F2FP.BF16.F32.PACK_AB R165, R174, R165 ;  /* 0x000000a5aea5723e */ /* 0x000fe200000010ff */
[-C--:B------:R-:W-:Y:S01]  /*7cd0*/  FMUL.FTZ R95, R95, R172.reuse ;  /* 0x000000ac5f5f7220 */ /* 0x080fe20000410000 */
[-C--:B------:R-:W-:Y:S01]  /*7ce0*/  FMUL.FTZ R98, R98, R172.reuse ;  /* 0x000000ac62627220 */ /* 0x080fe20000410000 */
[-C--:B------:R-:W-:Y:S01]  /*7cf0*/  FMUL.FTZ R99, R99, R172.reuse ;  /* 0x000000ac63637220 */ /* 0x080fe20000410000 */
[-C--:B------:R-:W-:Y:S01]  /*7d00*/  FMUL.FTZ R102, R102, R172.reuse ;  /* 0x000000ac66667220 */ /* 0x080fe20000410000 */
[-C--:B------:R-:W-:Y:S01]  /*7d10*/  FMUL.FTZ R103, R103, R172.reuse ;  /* 0x000000ac67677220 */ /* 0x080fe20000410000 */
[-C--:B------:R-:W-:Y:S01]  /*7d20*/  FMUL.FTZ R106, R106, R172.reuse ;  /* 0x000000ac6a6a7220 */ /* 0x080fe20000410000 */
[----:B0-----:R-:W-:Y:S01]  /*7d30*/  FADD.FTZ R7, R167, R176 ;  /* 0x000000b0a7077221 */ /* 0x001fe20000010000 */
[-C--:B------:R-:W-:Y:S01]  /*7d40*/  FMUL.FTZ R107, R107, R172.reuse ;  /* 0x000000ac6b6b7220 */ /* 0x080fe20000410000 */
[-C--:B------:R-:W-:Y:S01]  /*7d50*/  FMUL.FTZ R110, R110, R172.reuse ;  /* 0x000000ac6e6e7220 */ /* 0x080fe20000410000 */
[-C--:B------:R-:W-:Y:S01]  /*7d60*/  FMUL.FTZ R111, R111, R172.reuse ;  /* 0x000000ac6f6f7220 */ /* 0x080fe20000410000 */
[-C--:B------:R-:W-:Y:S01]  /*7d70*/  FMUL.FTZ R114, R114, R172.reuse ;  /* 0x000000ac72727220 */ /* 0x080fe20000410000 */
[-C--:B------:R-:W-:Y:S01]  /*7d80*/  FMUL.FTZ R115, R115, R172.reuse ;  /* 0x000000ac73737220 */ /* 0x080fe20000410000 */
[-C--:B------:R-:W-:Y:S01]  /*7d90*/  FMUL.FTZ R118, R118, R172.reuse ;  /* 0x000000ac76767220 */ /* 0x080fe20000410000 */
[-C--:B------:R-:W-:Y:S01]  /*7da0*/  FMUL.FTZ R119, R119, R172.reuse ;  /* 0x000000ac77777220 */ /* 0x080fe20000410000 */
[C---:B-1----:R-:W-:Y:S01]  /*7db0*/  F2FP.BF16.F32.PACK_AB R167, R178.reuse, R167 ;  /* 0x000000a7b2a7723e */ /* 0x042fe200000010ff */
        /* <DEDUP_REMOVED lines=20> */
.L_x_1738:
[----:B------:R0:W1:Y:S01]  /*7f00*/  SYNCS.PHASECHK.TRANS64.TRYWAIT P0, [UR26+0x28c50], R12 ;  /* 0x028c500cff0075a7 */ /* 0x000062000800015a */
[----:B------:R-:W-:Y:S05]  /*7f10*/  @!P4 BRA `(.L_x_1739) ;  /* 0x000000000004c947 */ /* 0x000fea0003800000 */
[----:B------:R-:W-:Y:S01]  /*7f20*/  BPT.TRAP 0x1 ;  /* 0x000000040000795c */ /* 0x000fe20000300000 */
.L_x_1739:
[----:B-1----:R-:W-:Y:S05]  /*7f30*/  @P0 BRA `(.L_x_1740) ;  /* 0x0000000000080947 */ /* 0x002fea0003800000 */
[----:B------:R-:W1:Y:S02]  /*7f40*/  SYNCS.PHASECHK.TRANS64.TRYWAIT P0, [UR26+0x28c50], R12 ;  /* 0x028c500cff0075a7 */ /* 0x000e64000800015a */
[----:B-1----:R-:W-:Y:S05]  /*7f50*/  @!P0 BRA `(.L_x_1741) ;  /* 0x000000c800ac8947 */ /* 0x002fea0003800000 */
.L_x_1740:
[----:B------:R-:W-:Y:S01]  /*7f60*/  ULEA UR11, UR22, UR45, 0xc ;  /* 0x0000002d160b7291 */ /* 0x000fe2000f8e603f */
[----:B------:R-:W-:Y:S01]  /*7f70*/  WARPGROUP.ARRIVE ;  /* 0x00000000000079c5 */ /* 0x000fe20000000000 */
[----:B------:R-:W-:Y:S01]  /*7f80*/  UMOV UR7, 0x40000040 ;  /* 0x4000004000077882 */ /* 0x000fe20000000000 */
[----:B------:R-:W-:Y:S01]  /*7f90*/  ISETP.LT.AND P0, PT, R10, UR50, PT ;  /* 0x000000320a007c0c */ /* 0x000fe2000bf01270 */
[----:B-1----:R-:W-:Y:S01]  /*7fa0*/  @!P5 VIADD R21, R21, 0x28c60 ;  /* 0x00028c601515d836 */ /* 0x002fe20000000000 */
[----:B------:R-:W-:Y:S01]  /*7fb0*/  UIADD3 UR50, UR50, -0x1, URZ ;  /* 0xffffffff32327890 */ /* 0x000fe2000fffe03f */
[----:B------:R-:W-:Y:S01]  /*7fc0*/  IMAD.MOV.U32 R7, RZ, RZ, R168 ;  /* 0x000000ffff077224 */ /* 0x000fe200078e00a8 */
[----:B------:R-:W-:Y:S01]  /*7fd0*/  UMOV UR6, UR11 ;  /* 0x0000000b00067c82 */ /* 0x000fe20008000000 */
[----:B------:R-:W-:Y:S01]  /*7fe0*/  UMOV UR37, UR22 ;  /* 0x0000001600257c82 */ /* 0x000fe20008000000 */
        /* <DEDUP_REMOVED lines=32> */
[----:B------:R-:W-:Y:S01]  /*81f0*/  IMAD.MOV.U32 R7, RZ, RZ, R168 ;  /* 0x000000ffff077224 */ /* 0x000fe200078e00a8 */
[----:B------:R-:W-:Y:S01]  /*8200*/  UMOV UR37, UR22 ;  /* 0x0000001600257c82 */ /* 0x000fe20008000000 */
[----:B------:R-:W-:-:S07]  /*8210*/  IMAD.MOV.U32 R4, RZ, RZ, R8 ;  /* 0x000000ffff047224 */ /* 0x000fce00078e0008 */
.L_x_1725:
[----:B0-----:R-:W0:Y:S01]  /*8220*/  LDC R12, c[0x0][0x9e4] ;  /* 0x00027900ff0c7b82 */ /* 0x001e220000000800 */
[----:B------:R-:W-:-:S04]  /*8230*/  UIADD3 UR6, UR44, 0x40, -UR40 ;  /* 0x000000402c067890 */ /* 0x000fc8000fffe828 */
[----:B------:R-:W-:-:S04]  /*8240*/  ULEA UR6, UR47, UR6, 0x6 ;  /* 0x000000062f067291 */ /* 0x000fc8000f8e303f */
[----:B------:R-:W-:-:S06]  /*8250*/  UIADD3 UR20, UR6, -UR20, URZ ;  /* 0x8000001406147290 */ /* 0x000fcc000fffe03f */
[----:B------:R-:W-:Y:S01]  /*8260*/  IMAD.U32 R8, RZ, RZ, UR20 ;  /* 0x00000014ff087e24 */ /* 0x000fe2000f8e00ff */
[----:B0-----:R-:W-:-:S13]  /*8270*/  ISETP.GE.AND P6, PT, R12, 0x1, PT ;  /* 0x000000010c00780c */ /* 0x001fda0003fc6270 */
[----:B------:R-:W-:Y:S05]  /*8280*/  @!P6 BRA `(.L_x_1743) ;  /* 0x000000000040e947 */ /* 0x000fea0003800000 */
[----:B------:R-:W-:-:S05]  /*8290*/  IMAD.U32 R9, RZ, RZ, UR6 ;  /* 0x00000006ff097e24 */ /* 0x000fca000f8e00ff */
        /* <DEDUP_REMOVED lines=9> */
.L_x_1744:
[----:B------:R-:W-:-:S13]  /*8330*/  ISETP.NE.AND P0, PT, R12, 0x1, PT ;  /* 0x000000010c00780c */ /* 0x000fda0003f05270 */
[----:B------:R-:W0:Y:S02]  /*8340*/  @P0 LDC.64 R10, c[0x0][0x9e8] ;  /* 0x00027a00ff0a0b82 */ /* 0x000e240000000a00 */
[----:B0-----:R-:W-:-:S05]  /*8350*/  @P0 IMAD.HI.U32 R10, R9, R10, RZ ;  /* 0x0000000a090a0227 */ /* 0x001fca00078e00ff */
[----:B------:R-:W-:-:S07]  /*8360*/  @P0 SHF.R.U32.HI R9, RZ, R11, R10 ;  /* 0x0000000bff090219 */ /* 0x000fce000001160a */
.L_x_1745:
[----:B------:R-:W-:-:S05]  /*8370*/  IMAD R9, R9, R12, RZ ;  /* 0x0000000c09097224 */ /* 0x000fca00078e02ff */
[----:B------:R-:W-:-:S07]  /*8380*/  VIMNMX R8, R8, R9, !PT ;  /* 0x0000000908087248 */ /* 0x000fce0007fe0100 */
.L_x_1743:
[----:B------:R-:W-:-:S05]  /*8390*/  VIADD R8, R8, 0x3f ;  /* 0x0000003f08087836 */ /* 0x000fca0000000000 */
[----:B------:R-:W-:-:S04]  /*83a0*/  SHF.R.S32.HI R9, RZ, 0x1f, R8 ;  /* 0x0000001fff097819 */ /* 0x000fc80000011408 */
[----:B------:R-:W-:-:S04]  /*83b0*/  LEA.HI R9, R9, R8, RZ, 0x6 ;  /* 0x0000000809097211 */ /* 0x000fc800078f30ff */
[----:B------:R-:W-:-:S04]  /*83c0*/  SHF.R.S32.HI R9, RZ, 0x6, R9 ;  /* 0x00000006ff097819 */ /* 0x000fc80000011409 */
[----:B------:R-:W-:-:S04]  /*83d0*/  VIMNMX R8, R186, R9, !PT ;  /* 0x00000009ba087248 */ /* 0x000fc80007fe0100 */
[----:B------:R-:W-:-:S13]  /*83e0*/  ISETP.LE.AND P0, PT, R8, UR50, PT ;  /* 0x0000003208007c0c */ /* 0x000fda000bf03270 */
[----:B------:R-:W-:Y:S05]  /*83f0*/  @!P0 BRA `(.L_x_1746) ;  /* 0x00000018002c8947 */ /* 0x000fea0003800000 */
[----:B------:R-:W-:Y:S01]  /*8400*/  IMAD.MOV.U32 R10, RZ, RZ, R7 ;  /* 0x000000ffff0a7224 */ /* 0x000fe200078e0007 */
[----:B------:R-:W-:Y:S01]  /*8410*/  UMOV UR21, UR37 ;  /* 0x0000002500157c82 */ /* 0x000fe20008000000 */
[----:B------:R-:W-:Y:S01]  /*8420*/  IMAD.MOV.U32 R11, RZ, RZ, R4 ;  /* 0x000000ffff0b7224 */ /* 0x000fe200078e0004 */
[----:B------:R-:W-:-:S06]  /*8430*/  ULDC UR20, c[0x0][0x988] ;  /* 0x0002620000147ab9 */ /* 0x000fcc0000000800 */
.L_x_1755:
[----:B------:R-:W-:Y:S01]  /*8440*/  UIADD3 UR37, UR21, 0x1, URZ ;  /* 0x0000000115257890 */ /* 0x000fe2000fffe03f */
[----:B------:R-:W-:Y:S01]  /*8450*/  IMAD.U32 R7, RZ, RZ, UR50 ;  /* 0x00000032ff077e24 */ /* 0x000fe2000f8e00ff */
[----:B------:R-:W-:Y:S02]  /*8460*/  UIADD3 UR50, UR50, -0x1, URZ ;  /* 0xffffffff32327890 */ /* 0x000fe4000fffe03f */
[----:B------:R-:W-:Y:S02]  /*8470*/  UISETP.NE.AND UP0, UPT, UR37, 0x2, UPT ;  /* 0x000000022500788c */ /* 0x000fe4000bf05270 */
[----:B------:R-:W-:Y:S02]  /*8480*/  ISETP.GT.AND P0, PT, R7, R8, PT ;  /* 0x000000080700720c */ /* 0x000fe40003f04270 */
[----:B------:R-:W-:Y:S02]  /*8490*/  USEL UR6, URZ, 0x1, UP0 ;  /* 0x000000013f067887 */ /* 0x000fe40008000000 */
[----:B------:R-:W-:-:S04]  /*84a0*/  USEL UR37, UR37, URZ, UP0 ;  /* 0x0000003f25257287 */ /* 0x000fc80008000000 */
[----:B------:R-:W-:Y:S01]  /*84b0*/  LOP3.LUT R2, R2, UR6, RZ, 0x3c, !PT ;  /* 0x0000000602027c12 */ /* 0x000fe2000f8e3cff */
[----:B012-4-:R-:W-:Y:S07]  /*84c0*/  @!P4 BRA `(.L_x_1747) ;  /* 0x000000000004c947 */ /* 0x017fee0003800000 */
[----:B------:R-:W-:Y:S01]  /*84d0*/  BPT.TRAP 0x1 ;  /* 0x000000040000795c */ /* 0x000fe20000300000 */
.L_x_1747:
[----:B------:R-:W-:Y:S01]  /*84e0*/  ULEA UR22, UR37, UR38, 0x3 ;  /* 0x0000002625167291 */ /* 0x000fe2000f8e183f */
[----:B------:R-:W-:-:S08]  /*84f0*/  SHF.L.U32 R9, R2, 0x1f, RZ ;  /* 0x0000001f02097819 */ /* 0x000fd000000006ff */
[----:B------:R0:W2:Y:S01]  /*8500*/  SYNCS.PHASECHK.TRANS64.TRYWAIT P1, [UR22+0x28c30], R9 ;  /* 0x028c3009ff0075a7 */ /* 0x0000a20008020156 */
[----:B------:R-:W-:Y:S05]  /*8510*/  @!P4 BRA `(.L_x_1748) ;  /* 0x000000000004c947 */ /* 0x000fea0003800000 */
[----:B------:R-:W-:Y:S01]  /*8520*/  BPT.TRAP 0x1 ;  /* 0x000000040000795c */ /* 0x000fe20000300000 */
.L_x_1748:
[----:B--2---:R-:W-:Y:S05]  /*8530*/  @P1 BRA `(.L_x_1749) ;  /* 0x0000000000081947 */ /* 0x004fea0003800000 */
[----:B------:R-:W2:Y:S02]  /*8540*/  SYNCS.PHASECHK.TRANS64.TRYWAIT P1, [UR22+0x28c30], R9 ;  /* 0x028c3009ff0075a7 */ /* 0x000ea40008020156 */
[----:B--2---:R-:W-:Y:S05]  /*8550*/  @!P1 BRA `(.L_x_1750) ;  /* 0x000000c400409947 */ /* 0x004fea0003800000 */
.L_x_1749:
[----:B------:R-:W-:Y:S01]  /*8560*/  R2UR UR18, R3 ;  /* 0x00000000031272ca */ /* 0x000fe200000e0000 */
[----:B---3--:R-:W-:Y:S01]  /*8570*/  WARPGROUP.ARRIVE ;  /* 0x00000000000079c5 */ /* 0x008fe20000000000 */
        /* <DEDUP_REMOVED lines=48> */
[----:B------:R-:W-:Y:S01]  /*8880*/  FADD.FTZ R11, -R4, R11 ;  /* 0x0000000b040b7221 */ /* 0x000fe20000010100 */
        /* <DEDUP_REMOVED lines=14> */
[----:B------:R-:W2:Y:S01]  /*8970*/  MUFU.EX2 R12, R13 ;  /* 0x0000000d000c7308 */ /* 0x000ea20000000800 */
[----:B------:R-:W-:Y:S01]  /*8980*/  FMNMX.FTZ R14, R178, R7, !PT ;  /* 0x00000007b20e7209 */ /* 0x000fe20007810000 */
[--C-:B------:R-:W-:Y:S01]  /*8990*/  FFMA.FTZ R164, R164, UR10, -R193.reuse ;  /* 0x0000000aa4a47c23 */ /* 0x100fe200080108c1 */
[--C-:B------:R-:W-:Y:S01]  /*89a0*/  FFMA.FTZ R15, R161, UR10, -R193.reuse ;  /* 0x0000000aa10f7c23 */ /* 0x100fe200080108c1 */
[--C-:B------:R-:W-:Y:S01]  /*89b0*/  FFMA.FTZ R161, R176, UR10, -R193.reuse ;  /* 0x0000000ab0a17c23 */ /* 0x100fe200080108c1 */
[----:B------:R-:W-:Y:S01]  /*89c0*/  FMNMX.FTZ R7, R179, R14, !PT ;  /* 0x0000000eb3077209 */ /* 0x000fe20007810000 */
[--C-:B-1----:R-:W-:Y:S01]  /*89d0*/  FFMA.FTZ R21, R165, UR10, -R193.reuse ;  /* 0x0000000aa5157c23 */ /* 0x102fe200080108c1 */
[--C-:B------:R-:W-:Y:S01]  /*89e0*/  FFMA.FTZ R165, R180, UR10, -R193.reuse ;  /* 0x0000000ab4a57c23 */ /* 0x100fe200080108c1 */
[----:B------:R-:W1:Y:S01]  /*89f0*/  MUFU.EX2 R11, R11 ;  /* 0x0000000b000b7308 */ /* 0x000e620000000800 */
[----:B------:R-:W-:Y:S01]  /*8a00*/  FMNMX.FTZ R14, R182, R7, !PT ;  /* 0x00000007b60e7209 */ /* 0x000fe20007810000 */
[----:B------:R-:W-:-:S03]  /*8a10*/  FFMA.FTZ R181, R181, UR10, -R193 ;  /* 0x0000000ab5b57c23 */ /* 0x000fc600080108c1 */
[----:B------:R-:W-:-:S03]  /*8a20*/  FMNMX.FTZ R7, R183, R14, !PT ;  /* 0x0000000eb7077209 */ /* 0x000fc60007810000 */
[----:B------:R3:W-:Y:S01]  /*8a30*/  MUFU.EX2 R14, R157 ;  /* 0x0000009d000e7308 */ /* 0x0007e20000000800 */
[-C--:B--2---:R-:W-:Y:S01]  /*8a40*/  FMUL.FTZ R24, R24, R12.reuse ;  /* 0x0000000c18187220 */ /* 0x084fe20000410000 */
[----:B------:R-:W2:Y:S01]  /*8a50*/  SHFL.BFLY PT, R194, R7, 0x2, 0x1f ;  /* 0x0c401f0007c27f89 */ /* 0x000ea200000e0000 */
[-C--:B------:R-:W-:Y:S01]  /*8a60*/  FMUL.FTZ R25, R25, R12.reuse ;  /* 0x0000000c19197220 */ /* 0x080fe20000410000 */
[-C--:B------:R-:W-:Y:S01]  /*8a70*/  FMUL.FTZ R28, R28, R12.reuse ;  /* 0x0000000c1c1c7220 */ /* 0x080fe20000410000 */
[-C--:B------:R-:W-:Y:S01]  /*8a80*/  FMUL.FTZ R29, R29, R12.reuse ;  /* 0x0000000c1d1d7220 */ /* 0x080fe20000410000 */
[-C--:B------:R-:W-:Y:S01]  /*8a90*/  FMUL.FTZ R32, R32, R12.reuse ;  /* 0x0000000c20207220 */ /* 0x080fe20000410000 */
[-C--:B------:R-:W-:Y:S01]  /*8aa0*/  FMUL.FTZ R33, R33, R12.reuse ;  /* 0x0000000c21217220 */ /* 0x080fe20000410000 */
[----:B------:R-:W4:Y:S01]  /*8ab0*/  MUFU.EX2 R152, R152 ;  /* 0x0000009800987308 */ /* 0x000f220000000800 */
[----:B---3--:R-:W-:Y:S01]  /*8ac0*/  FFMA.FTZ R157, R172, UR10, -R193 ;  /* 0x0000000aac9d7c23 */ /* 0x008fe200080108c1 */
[----:B-1----:R-:W-:Y:S01]  /*8ad0*/  FFMA.FTZ R5, R12, R5, R11 ;  /* 0x000000050c057223 */ /* 0x002fe2000001000b */
        /* <DEDUP_REMOVED lines=22> */
[----:B---3--:R-:W-:Y:S01]  /*8c40*/  FFMA.FTZ R164, R173, UR10, -R193 ;  /* 0x0000000aada47c23 */ /* 0x008fe200080108c1 */
        /* <DEDUP_REMOVED lines=21> */
[----:B--2---:R-:W-:Y:S01]  /*8da0*/  FMNMX.FTZ R7, R194, R7, !PT ;  /* 0x00000007c2077209 */ /* 0x004fe20007810000 */
[----:B------:R-:W-:Y:S01]  /*8db0*/  MUFU.EX2 R160, R160 ;  /* 0x000000a000a07308 */ /* 0x000fe20000000800 */
[-C--:B------:R-:W-:Y:S01]  /*8dc0*/  FMUL.FTZ R108, R108, R12.reuse ;  /* 0x0000000c6c6c7220 */ /* 0x080fe20000410000 */
[-C--:B------:R-:W-:Y:S01]  /*8dd0*/  FMUL.FTZ R109, R109, R12.reuse ;  /* 0x0000000c6d6d7220 */ /* 0x080fe20000410000 */
[-C--:B------:R-:W-:Y:S01]  /*8de0*/  FMUL.FTZ R112, R112, R12.reuse ;  /* 0x0000000c70707220 */ /* 0x080fe20000410000 */
[C---:B------:R-:W-:Y:S01]  /*8df0*/  FADD.FTZ R169, -R7.reuse, R10 ;  /* 0x0000000a07a97221 */ /* 0x040fe20000010100 */
[----:B------:R-:W-:Y:S01]  /*8e00*/  FMUL.FTZ R177, R7, UR10 ;  /* 0x0000000a07b17c20 */ /* 0x000fe20008410000 */
[-C--:B------:R-:W-:Y:S01]  /*8e10*/  FMUL.FTZ R113, R113, R12.reuse ;  /* 0x0000000c71717220 */ /* 0x080fe20000410000 */
[----:B------:R-:W-:Y:S01]  /*8e20*/  FMUL.FTZ R116, R116, R12 ;  /* 0x0000000c74747220 */ /* 0x000fe20000410000 */
[----:B------:R-:W-:Y:S01]  /*8e30*/  FMUL.FTZ R169, R169, UR10 ;  /* 0x0000000aa9a97c20 */ /* 0x000fe20008410000 */
[--C-:B------:R-:W-:Y:S01]  /*8e40*/  FFMA.FTZ R172, R154, UR10, -R177.reuse ;  /* 0x0000000a9aac7c23 */ /* 0x100fe200080108b1 */
[--C-:B------:R-:W-:Y:S01]  /*8e50*/  FFMA.FTZ R194, R167, UR10, -R177.reuse ;  /* 0x0000000aa7c27c23 */ /* 0x100fe200080108b1 */
[--C-:B------:R-:W-:Y:S01]  /*8e60*/  FFMA.FTZ R167, R170, UR10, -R177.reuse ;  /* 0x0000000aaaa77c23 */ /* 0x100fe200080108b1 */
[----:B------:R-:W-:Y:S01]  /*8e70*/  MOV R170, UR22 ;  /* 0x0000001600aa7c02 */ /* 0x000fe20008000f00 */
[--C-:B------:R-:W-:Y:S01]  /*8e80*/  FFMA.FTZ R155, R155, UR10, -R177.reuse ;  /* 0x0000000a9b9b7c23 */ /* 0x100fe200080108b1 */
[----:B------:R-:W-:Y:S01]  /*8e90*/  MUFU.EX2 R169, R169 ;  /* 0x000000a900a97308 */ /* 0x000fe20000000800 */
[--C-:B------:R-:W-:Y:S01]  /*8ea0*/  FFMA.FTZ R173, R158, UR10, -R177.reuse ;  /* 0x0000000a9ead7c23 */ /* 0x100fe200080108b1 */
[----:B------:R-:W-:Y:S01]  /*8eb0*/  FFMA.FTZ R176, R159, UR10, -R177 ;  /* 0x0000000a9fb07c23 */ /* 0x000fe200080108b1 */
[----:B------:R-:W-:-:S02]  /*8ec0*/  @!P5 VIADD R154, R170, 0x28c40 ;  /* 0x00028c40aa9ad836 */ /* 0x000fc40000000000 */
[--C-:B------:R-:W-:Y:S01]  /*8ed0*/  FFMA.FTZ R159, R162, UR10, -R177.reuse ;  /* 0x0000000aa29f7c23 */ /* 0x100fe200080108b1 */
[--C-:B------:R-:W-:Y:S01]  /*8ee0*/  FFMA.FTZ R180, R163, UR10, -R177.reuse ;  /* 0x0000000aa3b47c23 */ /* 0x100fe200080108b1 */
[--C-:B------:R-:W-:Y:S01]  /*8ef0*/  FFMA.FTZ R163, R166, UR10, -R177.reuse ;  /* 0x0000000aa6a37c23 */ /* 0x100fe200080108b1 */
[--C-:B------:R-:W-:Y:S01]  /*8f00*/  FFMA.FTZ R196, R171, UR10, -R177.reuse ;  /* 0x0000000aabc47c23 */ /* 0x100fe200080108b1 */
[----:B------:R-:W2:Y:S01]  /*8f10*/  MUFU.EX2 R172, R172 ;  /* 0x000000ac00ac7308 */ /* 0x000ea20000000800 */
[----:B------:R-:W-:Y:S01]  /*8f20*/  @!P5 PRMT R154, RZ, 0x654, R154 ;  /* 0x00000654ff9ad816 */ /* 0x000fe2000000009a */
[--C-:B------:R-:W-:Y:S01]  /*8f30*/  FFMA.FTZ R179, R179, UR10, -R177.reuse ;  /* 0x0000000ab3b37c23 */ /* 0x100fe200080108b1 */
[--C-:B------:R-:W-:Y:S01]  /*8f40*/  FFMA.FTZ R171, R174, UR10, -R177.reuse ;  /* 0x0000000aaeab7c23 */ /* 0x100fe200080108b1 */
[--C-:B------:R-:W-:Y:S01]  /*8f50*/  FFMA.FTZ R174, R175, UR10, -R177.reuse ;  /* 0x0000000aafae7c23 */ /* 0x100fe200080108b1 */
[----:B------:R4:W-:Y:S01]  /*8f60*/  @!P5 SYNCS.ARRIVE.TRANS64.RED.A1T0 RZ, [R154+URZ], RZ ;  /* 0x000000ff9affd9a7 */ /* 0x0009e2000810043f */
[--C-:B------:R-:W-:Y:S01]  /*8f70*/  FFMA.FTZ R175, R178, UR10, -R177.reuse ;  /* 0x0000000ab2af7c23 */ /* 0x100fe200080108b1 */
[----:B------:R-:W-:Y:S01]  /*8f80*/  IMAD.U32 R158, RZ, RZ, UR21 ;  /* 0x00000015ff9e7e24 */ /* 0x000fe2000f8e00ff */
[----:B------:R-:W3:Y:S01]  /*8f90*/  MUFU.EX2 R155, R155 ;  /* 0x0000009b009b7308 */ /* 0x000ee20000000800 */
[--C-:B------:R-:W-:Y:S01]  /*8fa0*/  FFMA.FTZ R182, R182, UR10, -R177.reuse ;  /* 0x0000000ab6b67c23 */ /* 0x100fe200080108b1 */
[----:B------:R-:W-:Y:S01]  /*8fb0*/  FFMA.FTZ R177, R183, UR10, -R177 ;  /* 0x0000000ab7b17c23 */ /* 0x000fe200080108b1 */
[-C--:B------:R-:W-:Y:S01]  /*8fc0*/  FMUL.FTZ R117, R117, R12.reuse ;  /* 0x0000000c75757220 */ /* 0x080fe20000410000 */
[-C--:B------:R-:W-:Y:S01]  /*8fd0*/  FMUL.FTZ R120, R120, R12.reuse ;  /* 0x0000000c78787220 */ /* 0x080fe20000410000 */
[----:B----4-:R-:W-:Y:S01]  /*8fe0*/  FADD.FTZ R154, R152, R5 ;  /* 0x00000005989a7221 */ /* 0x010fe20000010000 */
[-C--:B------:R-:W-:Y:S01]  /*8ff0*/  FMUL.FTZ R121, R121, R12.reuse ;  /* 0x0000000c79797220 */ /* 0x080fe20000410000 */
[----:B------:R-:W-:Y:S01]  /*9000*/  FMUL.FTZ R124, R124, R12 ;  /* 0x0000000c7c7c7220 */ /* 0x000fe20000410000 */
[----:B------:R-:W4:Y:S01]  /*9010*/  MUFU.EX2 R173, R173 ;  /* 0x000000ad00ad7308 */ /* 0x000f220000000800 */
[----:B-1----:R-:W-:Y:S01]  /*9020*/  FADD.FTZ R5, R13, R154 ;  /* 0x0000009a0d057221 */ /* 0x002fe20000010000 */
[----:B--2---:R-:W-:Y:S01]  /*9030*/  FFMA.FTZ R6, R169, R6, R172 ;  /* 0x00000006a9067223 */ /* 0x004fe200000100ac */
[-C--:B------:R-:W-:Y:S01]  /*9040*/  FMUL.FTZ R125, R125, R12.reuse ;  /* 0x0000000c7d7d7220 */ /* 0x080fe20000410000 */
[-C--:B------:R-:W-:Y:S01]  /*9050*/  FMUL.FTZ R128, R128, R12.reuse ;  /* 0x0000000c80807220 */ /* 0x080fe20000410000 */
[----:B------:R-:W-:Y:S01]  /*9060*/  FADD.FTZ R5, R14, R5 ;  /* 0x000000050e057221 */ /* 0x000fe20000010000 */
[-C--:B------:R-:W-:Y:S01]  /*9070*/  FMUL.FTZ R129, R129, R12.reuse ;  /* 0x0000000c81817220 */ /* 0x080fe20000410000 */
[-C--:B------:R-:W-:Y:S01]  /*9080*/  FMUL.FTZ R132, R132, R12.reuse ;  /* 0x0000000c84847220 */ /* 0x080fe20000410000 */
[----:B------:R-:W1:Y:S01]  /*9090*/  MUFU.EX2 R176, R176 ;  /* 0x000000b000b07308 */ /* 0x000e620000000800 */
[----:B---3--:R-:W-:Y:S01]  /*90a0*/  FADD.FTZ R6, R155, R6 ;  /* 0x000000069b067221 */ /* 0x008fe20000010000 */
[----:B------:R-:W-:Y:S01]  /*90b0*/  FADD.FTZ R154, R156, R5 ;  /* 0x000000059c9a7221 */ /* 0x000fe20000010000 */
        /* <DEDUP_REMOVED lines=10> */
[----:B------:R-:W-:Y:S01]  /*9160*/  FMUL.FTZ R149, R149, R12 ;  /* 0x0000000c95957220 */ /* 0x000fe20000410000 */
[----:B------:R-:W-:Y:S01]  /*9170*/  F2FP.BF16.F32.PACK_AB R152, R152, R11 ;  /* 0x0000000b9898723e */ /* 0x000fe200000010ff */
[-C--:B------:R-:W-:Y:S01]  /*9180*/  FMUL.FTZ R26, R26, R169.reuse ;  /* 0x000000a91a1a7220 */ /* 0x080fe20000410000 */
[----:B------:R3:W-:Y:S01]  /*9190*/  MUFU.EX2 R10, R181 ;  /* 0x000000b5000a7308 */ /* 0x0007e20000000800 */
[----:B-1----:R-:W-:Y:S01]  /*91a0*/  FADD.FTZ R6, R176, R5 ;  /* 0x00000005b0067221 */ /* 0x002fe20000010000 */
[----:B------:R-:W-:Y:S01]  /*91b0*/  F2FP.BF16.F32.PACK_AB R156, R15, R156 ;  /* 0x0000009c0f9c723e */ /* 0x000fe200000010ff */
[-C--:B------:R-:W-:Y:S01]  /*91c0*/  FMUL.FTZ R27, R27, R169.reuse ;  /* 0x000000a91b1b7220 */ /* 0x080fe20000410000 */
[-C--:B------:R-:W-:Y:S01]  /*91d0*/  FMUL.FTZ R30, R30, R169.reuse ;  /* 0x000000a91e1e7220 */ /* 0x080fe20000410000 */
[-C--:B------:R-:W-:Y:S01]  /*91e0*/  FMUL.FTZ R31, R31, R169.reuse ;  /* 0x000000a91f1f7220 */ /* 0x080fe20000410000 */
[-C--:B------:R-:W-:Y:S01]  /*91f0*/  FMUL.FTZ R34, R34, R169.reuse ;  /* 0x000000a922227220 */ /* 0x080fe20000410000 */
[----:B------:R-:W-:Y:S01]  /*9200*/  FMUL.FTZ R35, R35, R169 ;  /* 0x000000a923237220 */ /* 0x000fe20000410000 */
[----:B------:R-:W1:Y:S01]  /*9210*/  MUFU.EX2 R180, R180 ;  /* 0x000000b400b47308 */ /* 0x000e620000000800 */
[----:B---3--:R-:W-:-:S02]  /*9220*/  IMAD.MOV R181, RZ, RZ, -R18 ;  /* 0x000000ffffb57224 */ /* 0x008fc400078e0a12 */
[----:B--2---:R-:W-:Y:S01]  /*9230*/  FADD.FTZ R5, R159, R6 ;  /* 0x000000069f057221 */ /* 0x004fe20000010000 */
[-C--:B------:R-:W-:Y:S01]  /*9240*/  FMUL.FTZ R38, R38, R169.reuse ;  /* 0x000000a926267220 */ /* 0x080fe20000410000 */
[-C--:B------:R-:W-:Y:S01]  /*9250*/  FMUL.FTZ R39, R39, R169.reuse ;  /* 0x000000a927277220 */ /* 0x080fe20000410000 */
[----:B------:R-:W-:Y:S01]  /*9260*/  FMUL.FTZ R42, R42, R169 ;  /* 0x000000a92a2a7220 */ /* 0x000fe20000410000 */
[----:B------:R-:W-:Y:S01]  /*9270*/  ISETP.NE.AND P1, PT, R16, R181, PT ;  /* 0x000000b51000720c */ /* 0x000fe20003f25270 */
        /* <DEDUP_REMOVED lines=11> */
[----:B------:R-:W-:Y:S01]  /*9330*/  FMUL.FTZ R59, R59, R169 ;  /* 0x000000a93b3b7220 */ /* 0x000fe20000410000 */
[----:B------:R-:W-:-:S02]  /*9340*/  @!P1 IMAD R158, R158, 0x40, R17 ;  /* 0x000000409e9e9824 */ /* 0x000fc400078e0211 */
[-C--:B------:R-:W-:Y:S01]  /*9350*/  FMUL.FTZ R62, R62, R169.reuse ;  /* 0x000000a93e3e7220 */ /* 0x080fe20000410000 */
[-C--:B------:R-:W-:Y:S01]  /*9360*/  FMUL.FTZ R63, R63, R169.reuse ;  /* 0x000000a93f3f7220 */ /* 0x080fe20000410000 */
[-C--:B------:R-:W-:Y:S01]  /*9370*/  FMUL.FTZ R66, R66, R169.reuse ;  /* 0x000000a942427220 */ /* 0x080fe20000410000 */
[-C--:B------:R-:W-:Y:S01]  /*9380*/  FMUL.FTZ R67, R67, R169.reuse ;  /* 0x000000a943437220 */ /* 0x080fe20000410000 */
[----:B------:R-:W1:Y:S01]  /*9390*/  MUFU.EX2 R153, R153 ;  /* 0x0000009900997308 */ /* 0x000e620000000800 */
[----:B------:R-:W-:Y:S01]  /*93a0*/  @!P1 LEA R158, R158, UR38, 0x2 ;  /* 0x000000269e9e9c11 */ /* 0x000fe2000f8e10ff */
[----:B--2---:R-:W-:Y:S01]  /*93b0*/  FADD.FTZ R5, R163, R6 ;  /* 0x00000006a3057221 */ /* 0x004fe20000010000 */
[-C--:B------:R-:W-:Y:S01]  /*93c0*/  FMUL.FTZ R70, R70, R169.reuse ;  /* 0x000000a946467220 */ /* 0x080fe20000410000 */
[-C--:B------:R-:W-:Y:S01]  /*93d0*/  FMUL.FTZ R71, R71, R169.reuse ;  /* 0x000000a947477220 */ /* 0x080fe20000410000 */
[-C--:B------:R-:W-:Y:S01]  /*93e0*/  FMUL.FTZ R74, R74, R169.reuse ;  /* 0x000000a94a4a7220 */ /* 0x080fe20000410000 */
[----:B------:R-:W-:Y:S01]  /*93f0*/  @!P1 STS [R158+0x28800], R12 ;  /* 0x0288000c9e009388 */ /* 0x000fe20000000800 */
[-C--:B------:R-:W-:Y:S01]  /*9400*/  FMUL.FTZ R75, R75, R169.reuse ;  /* 0x000000a94b4b7220 */ /* 0x080fe20000410000 */
[----:B------:R2:W-:Y:S01]  /*9410*/  MUFU.EX2 R178, R179 ;  /* 0x000000b300b27308 */ /* 0x0005e20000000800 */
[----:B---3--:R-:W-:Y:S01]  /*9420*/  FADD.FTZ R6, R194, R5 ;  /* 0x00000005c2067221 */ /* 0x008fe20000010000 */
[----:B------:R3:W-:Y:S01]  /*9430*/  @!P1 STS [R158+0x28820], R169 ;  /* 0x028820a99e009388 */ /* 0x0007e20000000800 */
        /* <DEDUP_REMOVED lines=9> */
[----:B---3--:R-:W-:Y:S01]  /*94d0*/  F2FP.BF16.F32.PACK_AB R158, R21, R20 ;  /* 0x00000014159e723e */ /* 0x008fe200000010ff */
[----:B------:R-:W-:Y:S01]  /*94e0*/  FADD.FTZ R154, R20, R179 ;  /* 0x000000b3149a7221 */ /* 0x000fe20000010000 */
[-C--:B------:R-:W-:Y:S01]  /*94f0*/  FMUL.FTZ R91, R91, R169.reuse ;  /* 0x000000a95b5b7220 */ /* 0x080fe20000410000 */
[-C--:B------:R-:W-:Y:S01]  /*9500*/  FMUL.FTZ R94, R94, R169.reuse ;  /* 0x000000a95e5e7220 */ /* 0x080fe20000410000 */
[----:B------:R-:W2:Y:S01]  /*9510*/  MUFU.EX2 R157, R157 ;  /* 0x0000009d009d7308 */ /* 0x000ea20000000800 */
[----:B------:R-:W-:Y:S01]  /*9520*/  FADD.FTZ R179, R21, R154 ;  /* 0x0000009a15b37221 */ /* 0x000fe20000010000 */
[-C--:B------:R-:W-:Y:S01]  /*9530*/  FMUL.FTZ R95, R95, R169.reuse ;  /* 0x000000a95f5f7220 */ /* 0x080fe20000410000 */
[-C--:B------:R-:W-:Y:S01]  /*9540*/  FMUL.FTZ R98, R98, R169.reuse ;  /* 0x000000a962627220 */ /* 0x080fe20000410000 */
[-C--:B------:R-:W-:Y:S01]  /*9550*/  FMUL.FTZ R99, R99, R169.reuse ;  /* 0x000000a963637220 */ /* 0x080fe20000410000 */
[----:B------:R-:W-:Y:S01]  /*9560*/  FADD.FTZ R154, R160, R179 ;  /* 0x000000b3a09a7221 */ /* 0x000fe20000010000 */
[C---:B-1----:R-:W-:Y:S01]  /*9570*/  F2FP.BF16.F32.PACK_AB R160, R153.reuse, R160 ;  /* 0x000000a099a0723e */ /* 0x042fe200000010ff */
[-C--:B------:R-:W-:Y:S01]  /*9580*/  FMUL.FTZ R102, R102, R169.reuse ;  /* 0x000000a966667220 */ /* 0x080fe20000410000 */
[----:B------:R-:W1:Y:S01]  /*9590*/  MUFU.EX2 R196, R196 ;  /* 0x000000c400c47308 */ /* 0x000e620000000800 */
[----:B------:R-:W-:Y:S01]  /*95a0*/  FADD.FTZ R154, R153, R154 ;  /* 0x0000009a999a7221 */ /* 0x000fe20000010000 */
[----:B----4-:R-:W-:Y:S01]  /*95b0*/  FADD.FTZ R5, R167, R6 ;  /* 0x00000006a7057221 */ /* 0x010fe20000010000 */
[----:B------:R-:W-:Y:S01]  /*95c0*/  F2FP.BF16.F32.PACK_AB R153, R155, R172 ;  /* 0x000000ac9b99723e */ /* 0x000fe200000010ff */
[----:B------:R-:W-:Y:S01]  /*95d0*/  FMUL.FTZ R103, R103, R169 ;  /* 0x000000a967677220 */ /* 0x000fe20000410000 */
[----:B------:R-:W-:Y:S01]  /*95e0*/  F2FP.BF16.F32.PACK_AB R155, R176, R173 ;  /* 0x000000adb09b723e */ /* 0x000fe200000010ff */
[-C--:B------:R-:W-:Y:S01]  /*95f0*/  FMUL.FTZ R106, R106, R169.reuse ;  /* 0x000000a96a6a7220 */ /* 0x080fe20000410000 */
[----:B------:R-:W-:Y:S01]  /*9600*/  FMUL.FTZ R107, R107, R169 ;  /* 0x000000a96b6b7220 */ /* 0x000fe20000410000 */
[----:B------:R-:W3:Y:S01]  /*9610*/  MUFU.EX2 R164, R164 ;  /* 0x000000a400a47308 */ /* 0x000ee20000000800 */
[----:B--2---:R-:W-:Y:S01]  /*9620*/  FADD.FTZ R179, R157, R154 ;  /* 0x0000009a9db37221 */ /* 0x004fe20000010000 */
[----:B------:R-:W-:Y:S01]  /*9630*/  F2FP.BF16.F32.PACK_AB R154, R14, R13 ;  /* 0x0000000d0e9a723e */ /* 0x000fe200000010ff */
[----:B------:R-:W-:Y:S01]  /*9640*/  BAR.SYNC.DEFER_BLOCKING 0xf, 0x100 ;  /* 0x03c4000000007b1d */ /* 0x000fe20000010000 */
[-C--:B------:R-:W-:Y:S01]  /*9650*/  FMUL.FTZ R110, R110, R169.reuse ;  /* 0x000000a96e6e7220 */ /* 0x080fe20000410000 */
[-C--:B------:R-:W-:Y:S01]  /*9660*/  FMUL.FTZ R111, R111, R169.reuse ;  /* 0x000000a96f6f7220 */ /* 0x080fe20000410000 */
[-C--:B------:R-:W-:Y:S01]  /*9670*/  FMUL.FTZ R114, R114, R169.reuse ;  /* 0x000000a972727220 */ /* 0x080fe20000410000 */
[-C--:B------:R-:W-:Y:S01]  /*9680*/  FMUL.FTZ R115, R115, R169.reuse ;  /* 0x000000a973737220 */ /* 0x080fe20000410000 */
[-C--:B------:R-:W-:Y:S01]  /*9690*/  FMUL.FTZ R118, R118, R169.reuse ;  /* 0x000000a976767220 */ /* 0x080fe20000410000 */
[----:B------:R-:W2:Y:S01]  /*96a0*/  MUFU.EX2 R171, R171 ;  /* 0x000000ab00ab7308 */ /* 0x000ea20000000800 */
[----:B-1----:R-:W-:Y:S01]  /*96b0*/  FADD.FTZ R6, R196, R5 ;  /* 0x00000005c4067221 */ /* 0x002fe20000010000 */
[-C--:B------:R-:W-:Y:S01]  /*96c0*/  FMUL.FTZ R119, R119, R169.reuse ;  /* 0x000000a977777220 */ /* 0x080fe20000410000 */
[-C--:B------:R-:W-:Y:S01]  /*96d0*/  FMUL.FTZ R122, R122, R169.reuse ;  /* 0x000000a97a7a7220 */ /* 0x080fe20000410000 */
[-C--:B------:R-:W-:Y:S01]  /*96e0*/  FMUL.FTZ R123, R123, R169.reuse ;  /* 0x000000a97b7b7220 */ /* 0x080fe20000410000 */
[-C--:B------:R-:W-:Y:S01]  /*96f0*/  FMUL.FTZ R126, R126, R169.reuse ;  /* 0x000000a97e7e7220 */ /* 0x080fe20000410000 */
[-C--:B------:R-:W-:Y:S01]  /*9700*/  FMUL.FTZ R127, R127, R169.reuse ;  /* 0x000000a97f7f7220 */ /* 0x080fe20000410000 */
[----:B------:R-:W-:Y:S01]  /*9710*/  FMUL.FTZ R130, R130, R169 ;  /* 0x000000a982827220 */ /* 0x000fe20000410000 */
[----:B------:R-:W1:Y:S01]  /*9720*/  MUFU.EX2 R161, R161 ;  /* 0x000000a100a17308 */ /* 0x000e620000000800 */
[C---:B---3--:R-:W-:Y:S01]  /*9730*/  FADD.FTZ R12, R164.reuse, R179 ;  /* 0x000000b3a40c7221 */ /* 0x048fe20000010000 */
[----:B------:R-:W-:Y:S01]  /*9740*/  F2FP.BF16.F32.PACK_AB R162, R164, R157 ;  /* 0x0000009da4a2723e */ /* 0x000fe200000010ff */
[----:B------:R-:W-:Y:S01]  /*9750*/  FMUL.FTZ R131, R131, R169 ;  /* 0x000000a983837220 */ /* 0x000fe20000410000 */
[----:B------:R-:W-:Y:S01]  /*9760*/  F2FP.BF16.F32.PACK_AB R157, R180, R159 ;  /* 0x0000009fb49d723e */ /* 0x000fe200000010ff */
[----:B------:R-:W-:Y:S01]  /*9770*/  FMUL.FTZ R134, R134, R169 ;  /* 0x000000a986867220 */ /* 0x000fe20000410000 */
[----:B------:R-:W-:Y:S01]  /*9780*/  F2FP.BF16.F32.PACK_AB R159, R194, R163 ;  /* 0x000000a3c29f723e */ /* 0x000fe200000010ff */
[-C--:B------:R-:W-:Y:S01]  /*9790*/  FMUL.FTZ R135, R135, R169.reuse ;  /* 0x000000a987877220 */ /* 0x080fe20000410000 */
[----:B------:R-:W3:Y:S01]  /*97a0*/  MUFU.EX2 R174, R174 ;  /* 0x000000ae00ae7308 */ /* 0x000ee20000000800 */
[----:B--2---:R-:W-:Y:S01]  /*97b0*/  FADD.FTZ R5, R171, R6 ;  /* 0x00000006ab057221 */ /* 0x004fe20000010000 */
[----:B------:R2:W-:Y:S01]  /*97c0*/  STSM.16.M88.4 [R19+0x26800], R152 ;  /* 0x0268009813007844 */ /* 0x0005e20000000200 */
[-C--:B------:R-:W-:Y:S01]  /*97d0*/  FMUL.FTZ R138, R138, R169.reuse ;  /* 0x000000a98a8a7220 */ /* 0x080fe20000410000 */
[-C--:B------:R-:W-:Y:S01]  /*97e0*/  FMUL.FTZ R139, R139, R169.reuse ;  /* 0x000000a98b8b7220 */ /* 0x080fe20000410000 */
[-C--:B------:R-:W-:Y:S01]  /*97f0*/  FMUL.FTZ R142, R142, R169.reuse ;  /* 0x000000a98e8e7220 */ /* 0x080fe20000410000 */
[----:B------:R2:W-:Y:S01]  /*9800*/  STSM.16.M88.4 [R22], R156 ;  /* 0x0000009c16007844 */ /* 0x0005e20000000200 */
[-C--:B------:R-:W-:Y:S01]  /*9810*/  FMUL.FTZ R143, R143, R169.reuse ;  /* 0x000000a98f8f7220 */ /* 0x080fe20000410000 */
[----:B------:R-:W4:Y:S01]  /*9820*/  MUFU.EX2 R168, R168 ;  /* 0x000000a800a87308 */ /* 0x000f220000000800 */
[----:B-1----:R-:W-:Y:S01]  /*9830*/  FADD.FTZ R11, R161, R12 ;  /* 0x0000000ca10b7221 */ /* 0x002fe20000010000 */
[-C--:B------:R-:W-:Y:S01]  /*9840*/  FMUL.FTZ R146, R146, R169.reuse ;  /* 0x000000a992927220 */ /* 0x080fe20000410000 */
[-C--:B------:R-:W-:Y:S01]  /*9850*/  FMUL.FTZ R147, R147, R169.reuse ;  /* 0x000000a993937220 */ /* 0x080fe20000410000 */
[-C--:B------:R-:W-:Y:S01]  /*9860*/  FMUL.FTZ R150, R150, R169.reuse ;  /* 0x000000a996967220 */ /* 0x080fe20000410000 */
[----:B------:R-:W-:-:S03]  /*9870*/  FMUL.FTZ R151, R151, R169 ;  /* 0x000000a997977220 */ /* 0x000fc60000410000 */
[----:B------:R-:W1:Y:S01]  /*9880*/  MUFU.EX2 R175, R175 ;  /* 0x000000af00af7308 */ /* 0x000e620000000800 */
[C---:B---3--:R-:W-:Y:S01]  /*9890*/  FADD.FTZ R6, R174.reuse, R5 ;  /* 0x00000005ae067221 */ /* 0x048fe20000010000 */
[----:B------:R-:W-:-:S06]  /*98a0*/  F2FP.BF16.F32.PACK_AB R163, R174, R171 ;  /* 0x000000abaea3723e */ /* 0x000fcc00000010ff */
[----:B------:R-:W3:Y:S01]  /*98b0*/  MUFU.EX2 R165, R165 ;  /* 0x000000a500a57308 */ /* 0x000ee20000000800 */
[C---:B----4-:R-:W-:Y:S01]  /*98c0*/  FADD.FTZ R12, R168.reuse, R11 ;  /* 0x0000000ba80c7221 */ /* 0x050fe20000010000 */
[----:B------:R-:W-:Y:S02]  /*98d0*/  F2FP.BF16.F32.PACK_AB R164, R168, R161 ;  /* 0x000000a1a8a4723e */ /* 0x000fe400000010ff */
[----:B------:R-:W-:-:S04]  /*98e0*/  F2FP.BF16.F32.PACK_AB R161, R196, R167 ;  /* 0x000000a7c4a1723e */ /* 0x000fc800000010ff */
[----:B------:R-:W4:Y:S01]  /*98f0*/  MUFU.EX2 R182, R182 ;  /* 0x000000b600b67308 */ /* 0x000f220000000800 */
[----:B-1----:R-:W-:Y:S01]  /*9900*/  FADD.FTZ R11, R175, R6 ;  /* 0x00000006af0b7221 */ /* 0x002fe20000010000 */
[----:B------:R2:W-:Y:S03]  /*9910*/  STSM.16.M88.4 [R184], R160 ;  /* 0x000000a0b8007844 */ /* 0x0005e60000000200 */
[----:B------:R-:W-:-:S03]  /*9920*/  FADD.FTZ R11, R178, R11 ;  /* 0x0000000bb20b7221 */ /* 0x000fc60000010000 */
[----:B------:R-:W1:Y:S01]  /*9930*/  MUFU.EX2 R177, R177 ;  /* 0x000000b100b17308 */ /* 0x000e620000000800 */
[----:B---3--:R-:W-:Y:S01]  /*9940*/  FADD.FTZ R5, R165, R12 ;  /* 0x0000000ca5057221 */ /* 0x008fe20000010000 */
[----:B------:R-:W-:Y:S02]  /*9950*/  F2FP.BF16.F32.PACK_AB R166, R10, R165 ;  /* 0x000000a50aa6723e */ /* 0x000fe400000010ff */
[----:B------:R-:W-:Y:S01]  /*9960*/  F2FP.BF16.F32.PACK_AB R165, R178, R175 ;  /* 0x000000afb2a5723e */ /* 0x000fe200000010ff */
[----:B------:R-:W-:Y:S01]  /*9970*/  FADD.FTZ R5, R10, R5 ;  /* 0x000000050a057221 */ /* 0x000fe20000010000 */
[----:B----4-:R-:W-:Y:S01]  /*9980*/  FADD.FTZ R6, R182, R11 ;  /* 0x0000000bb6067221 */ /* 0x010fe20000010000 */
[----:B-1----:R-:W-:-:S03]  /*9990*/  F2FP.BF16.F32.PACK_AB R167, R177, R182 ;  /* 0x000000b6b1a7723e */ /* 0x002fc600000010ff */
[----:B------:R-:W-:Y:S02]  /*99a0*/  FADD.FTZ R6, R177, R6 ;  /* 0x00000006b1067221 */ /* 0x000fe40000010000 */
[----:B------:R2:W-:Y:S01]  /*99b0*/  STSM.16.M88.4 [R23], R164 ;  /* 0x000000a417007844 */ /* 0x0005e20000000200 */
[----:B------:R-:W-:Y:S05]  /*99c0*/  @!P4 BRA `(.L_x_1751) ;  /* 0x000000000004c947 */ /* 0x000fea0003800000 */
[----:B------:R-:W-:Y:S01]  /*99d0*/  BPT.TRAP 0x1 ;  /* 0x000000040000795c */ /* 0x000fe20000300000 */
.L_x_1751:
[----:B------:R1:W3:Y:S01]  /*99e0*/  SYNCS.PHASECHK.TRANS64.TRYWAIT P1, [UR22+0x28c50], R9 ;  /* 0x028c5009ff0075a7 */ /* 0x0002e20008020156 */
[----:B------:R-:W-:Y:S05]  /*99f0*/  @!P4 BRA `(.L_x_1752) ;  /* 0x000000000004c947 */ /* 0x000fea0003800000 */
[----:B------:R-:W-:Y:S01]  /*9a00*/  BPT.TRAP 0x1 ;  /* 0x000000040000795c */ /* 0x000fe20000300000 */
.L_x_1752:
[----:B---3--:R-:W-:Y:S05]  /*9a10*/  @P1 BRA `(.L_x_1753) ;  /* 0x0000000000081947 */ /* 0x008fea0003800000 */
[----:B------:R-:W3:Y:S02]  /*9a20*/  SYNCS.PHASECHK.TRANS64.TRYWAIT P1, [UR22+0x28c50], R9 ;  /* 0x028c5009ff0075a7 */ /* 0x000ee40008020156 */
[----:B---3--:R-:W-:Y:S05]  /*9a30*/  @!P1 BRA `(.L_x_1754) ;  /* 0x000000b000209947 */ /* 0x008fea0003800000 */
.L_x_1753:
[----:B------:R-:W-:Y:S01]  /*9a40*/  ULEA UR11, UR37, UR45, 0xc ;  /* 0x0000002d250b7291 */ /* 0x000fe2000f8e603f */
[----:B------:R-:W-:Y:S01]  /*9a50*/  WARPGROUP.ARRIVE ;  /* 0x00000000000079c5 */ /* 0x000fe20000000000 */
[----:B------:R-:W-:Y:S01]  /*9a60*/  UMOV UR7, 0x40000040 ;  /* 0x4000004000077882 */ /* 0x000fe20000000000 */
[----:B---3--:R-:W-:Y:S01]  /*9a70*/  @!P5 VIADD R170, R170, 0x28c60 ;  /* 0x00028c60aaaad836 */ /* 0x008fe20000000000 */
[----:B------:R-:W-:Y:S01]  /*9a80*/  UMOV UR21, UR37 ;  /* 0x0000002500157c82 */ /* 0x000fe20008000000 */
[----:B------:R-:W-:Y:S02]  /*9a90*/  IMAD.MOV.U32 R10, RZ, RZ, R7 ;  /* 0x000000ffff0a7224 */ /* 0x000fe400078e0007 */
[----:B------:R-:W-:Y:S01]  /*9aa0*/  UMOV UR6, UR11 ;  /* 0x0000000b00067c82 */ /* 0x000fe20008000000 */
[----:B------:R-:W-:Y:S01]  /*9ab0*/  @!P5 PRMT R170, RZ, 0x654, R170 ;  /* 0x00000654ffaad816 */ /* 0x000fe200000000aa */
[----:B------:R-:W-:Y:S01]  /*9ac0*/  HGMMA.64x256x16.F32.BF16 R24, R152, gdesc[UR4].tnspB, R24, gsb0 ;  /* 0x43e0000498187df0 */ /* 0x000fe20008001818 */
[----:B------:R-:W-:Y:S01]  /*9ad0*/  UIADD3 UR6, UR11, 0x80, URZ ;  /* 0x000000800b067890 */ /* 0x000fe2000fffe03f */
[----:B------:R-:W-:Y:S01]  /*9ae0*/  IMAD.MOV.U32 R11, RZ, RZ, R4 ;  /* 0x000000ffff0b7224 */ /* 0x000fe200078e0004 */
        /* <DEDUP_REMOVED lines=28> */
.L_x_1746:
[----:B------:R-:W-:-:S13]  /*9cb0*/  ISETP.LE.AND P0, PT, R186, UR50, PT ;  /* 0x00000032ba007c0c */ /* 0x000fda000bf03270 */
[----:B------:R-:W-:Y:S05]  /*9cc0*/  @!P0 BRA `(.L_x_1756) ;  /* 0x0000002000d48947 */ /* 0x000fea0003800000 */
[----:B------:R-:W-:Y:S01]  /*9cd0*/  UIADD3 UR6, UR44, -UR40, URZ ;  /* 0x800000282c067290 */ /* 0x000fe2000fffe03f */
[----:B------:R-:W-:Y:S01]  /*9ce0*/  IMAD.MOV.U32 R10, RZ, RZ, R7 ;  /* 0x000000ffff0a7224 */ /* 0x000fe200078e0007 */
[----:B------:R-:W-:Y:S01]  /*9cf0*/  UMOV UR21, UR37 ;  /* 0x0000002500157c82 */ /* 0x000fe20008000000 */
[----:B------:R-:W-:Y:S01]  /*9d00*/  IMAD.MOV.U32 R12, RZ, RZ, R4 ;  /* 0x000000ffff0c7224 */ /* 0x000fe200078e0004 */
[----:B------:R-:W-:Y:S01]  /*9d10*/  ULDC UR23, c[0x0][0x9e4] ;  /* 0x0002790000177ab9 */ /* 0x000fe20000000800 */
[----:B------:R-:W-:Y:S01]  /*9d20*/  ULDC UR24, c[0x0][0x9dc] ;  /* 0x0002770000187ab9 */ /* 0x000fe20000000800 */
[----:B01----:R-:W-:Y:S01]  /*9d30*/  IMAD.U32 R9, RZ, RZ, UR6 ;  /* 0x00000006ff097e24 */ /* 0x003fe2000f8e00ff */
[----:B------:R-:W-:Y:S01]  /*9d40*/  ULDC UR20, c[0x0][0x988] ;  /* 0x0002620000147ab9 */ /* 0x000fe20000000800 */
[----:B------:R-:W-:Y:S01]  /*9d50*/  VIADD R11, R0, UR6 ;  /* 0x00000006000b7c36 */ /* 0x000fe20008000000 */
[----:B------:R-:W-:Y:S02]  /*9d60*/  ULDC UR22, c[0x0][0x9e0] ;  /* 0x0002780000167ab9 */ /* 0x000fe40000000800 */
[----:B------:R-:W-:-:S04]  /*9d70*/  IADD3 R9, R9, 0x8, R0 ;  /* 0x0000000809097810 */ /* 0x000fc80007ffe000 */
[----:B------:R-:W-:-:S07]  /*9d80*/  LOP3.LUT R13, RZ, R9, RZ, 0x33, !PT ;  /* 0x00000009ff0d7212 */ /* 0x000fce00078e33ff */
.L_x_1773:
[----:B------:R-:W-:-:S04]  /*9d90*/  UIADD3 UR37, UR21, 0x1, URZ ;  /* 0x0000000115257890 */ /* 0x000fc8000fffe03f */
[----:B------:R-:W-:-:S04]  /*9da0*/  UISETP.NE.AND UP0, UPT, UR37, 0x2, UPT ;  /* 0x000000022500788c */ /* 0x000fc8000bf05270 */
[----:B------:R-:W-:Y:S02]  /*9db0*/  USEL UR6, URZ, 0x1, UP0 ;  /* 0x000000013f067887 */ /* 0x000fe40008000000 */
[----:B------:R-:W-:-:S04]  /*9dc0*/  USEL UR37, UR37, URZ, UP0 ;  /* 0x0000003f25257287 */ /* 0x000fc80008000000 */
[----:B------:R-:W-:Y:S01]  /*9dd0*/  LOP3.LUT R2, R2, UR6, RZ, 0x3c, !PT ;  /* 0x0000000602027c12 */ /* 0x000fe2000f8e3cff */
[----:B01----:R-:W-:Y:S07]  /*9de0*/  @!P4 BRA `(.L_x_1757) ;  /* 0x000000000004c947 */ /* 0x003fee0003800000 */
[----:B------:R-:W-:Y:S01]  /*9df0*/  BPT.TRAP 0x1 ;  /* 0x000000040000795c */ /* 0x000fe20000300000 */
.L_x_1757:
[----:B------:R-:W-:Y:S01]  /*9e00*/  ULEA UR25, UR37, UR38, 0x3 ;  /* 0x0000002625197291 */ /* 0x000fe2000f8e183f */
[----:B------:R-:W-:-:S08]  /*9e10*/  SHF.L.U32 R8, R2, 0x1f, RZ ;  /* 0x0000001f02087819 */ /* 0x000fd000000006ff */
[----:B------:R0:W1:Y:S01]  /*9e20*/  SYNCS.PHASECHK.TRANS64.TRYWAIT P0, [UR25+0x28c30], R8 ;  /* 0x028c3008ff0075a7 */ /* 0x0000620008000159 */
[----:B------:R-:W-:Y:S05]  /*9e30*/  @!P4 BRA `(.L_x_1758) ;  /* 0x000000000004c947 */ /* 0x000fea0003800000 */
[----:B------:R-:W-:Y:S01]  /*9e40*/  BPT.TRAP 0x1 ;  /* 0x000000040000795c */ /* 0x000fe20000300000 */
.L_x_1758:
[----:B-1----:R-:W-:Y:S05]  /*9e50*/  @P0 BRA `(.L_x_1759) ;  /* 0x0000000000080947 */ /* 0x002fea0003800000 */
[----:B------:R-:W1:Y:S02]  /*9e60*/  SYNCS.PHASECHK.TRANS64.TRYWAIT P0, [UR25+0x28c30], R8 ;  /* 0x028c3008ff0075a7 */ /* 0x000e640008000159 */
[----:B-1----:R-:W-:Y:S05]  /*9e70*/  @!P0 BRA `(.L_x_1760) ;  /* 0x000000ac00248947 */ /* 0x002fea0003800000 */
.L_x_1759:
[----:B------:R-:W-:Y:S01]  /*9e80*/  R2UR UR18, R3 ;  /* 0x00000000031272ca */ /* 0x000fe200000e0000 */
[----:B--234-:R-:W-:Y:S01]  /*9e90*/  WARPGROUP.ARRIVE ;  /* 0x00000000000079c5 */ /* 0x01cfe20000000000 */
[----:B------:R-:W-:Y:S01]  /*9ea0*/  UMOV UR19, 0x40000040 ;  /* 0x4000004000137882 */ /* 0x000fe20000000000 */
[----:B------:R-:W-:Y:S01]  /*9eb0*/  UMOV UR7, 0x40000040 ;  /* 0x4000004000077882 */ /* 0x000fe20000000000 */
[----:B------:R-:W-:Y:S01]  /*9ec0*/  UMOV UR11, 0x40000040 ;  /* 0x40000040000b7882 */ /* 0x000fe20000000000 */
[----:B------:R-:W-:Y:S01]  /*9ed0*/  UMOV UR15, 0x40000040 ;  /* 0x40000040000f7882 */ /* 0x000fe20000000000 */
[----:B------:R-:W-:Y:S02]  /*9ee0*/  IMAD.U32 R15, RZ, RZ, UR25 ;  /* 0x00000019ff0f7e24 */ /* 0x000fe4000f8e00ff */
[----:B-1----:R-:W-:Y:S02]  /*9ef0*/  IMAD.U32 R7, RZ, RZ, UR40 ;  /* 0x00000028ff077e24 */ /* 0x002fe4000f8e00ff */
[----:B------:R-:W-:-:S03]  /*9f00*/  @!P5 VIADD R4, R15, 0x28c40 ;  /* 0x00028c400f04d836 */ /* 0x000fc60000000000 */
[----:B------:R-:W-:Y:S02]  /*9f10*/  ULEA UR18, UR37, UR18, 0x9 ;  /* 0x0000001225127291 */ /* 0x000fe4000f8e483f */
[----:B------:R-:W-:Y:S02]  /*9f20*/  @!P5 PRMT R4, RZ, 0x654, R4 ;  /* 0x00000654ff04d816 */ /* 0x000fe40000000004 */
        /* <DEDUP_REMOVED lines=18> */
[----:B-1----:R-:W-:-:S05]  /*a050*/  IADD3 R4, -R16, UR6, -R7 ;  /* 0x0000000610047c10 */ /* 0x002fca000fffe907 */
[C---:B------:R-:W-:Y:S02]  /*a060*/  VIADD R21, R4.reuse, UR22 ;  /* 0x0000001604157c36 */ /* 0x040fe40008000000 */
[----:B------:R-:W-:-:S03]  /*a070*/  VIADD R193, R4, UR10 ;  /* 0x0000000a04c17c36 */ /* 0x000fc60008000000 */
[C---:B------:R-:W-:Y:S01]  /*a080*/  IADD3 R4, R0.reuse, R21, RZ ;  /* 0x0000001500047210 */ /* 0x040fe20007ffe0ff */
[----:B------:R-:W-:Y:S01]  /*a090*/  IMAD.IADD R14, R0, 0x1, R193 ;  /* 0x00000001000e7824 */ /* 0x000fe200078e02c1 */
[----:B------:R-:W-:Y:S06]  /*a0a0*/  @!P6 BRA `(.L_x_1761) ;  /* 0x000000000060e947 */ /* 0x000fec0003800000 */
[----:B------:R-:W-:Y:S01]  /*a0b0*/  ISETP.GT.AND P0, PT, R11, -0x1, PT ;  /* 0xffffffff0b00780c */ /* 0x000fe20003f04270 */
[----:B------:R-:W-:-:S12]  /*a0c0*/  BSSY B0, `(.L_x_1762) ;  /* 0x0000012000007945 */ /* 0x000fd80003800000 */
[----:B------:R-:W-:Y:S05]  /*a0d0*/  @P0 BRA `(.L_x_1763) ;  /* 0x0000000000280947 */ /* 0x000fea0003800000 */
[----:B------:R-:W-:Y:S02]  /*a0e0*/  IMAD.U32 R194, RZ, RZ, UR23 ;  /* 0x00000017ffc27e24 */ /* 0x000fe4000f8e00ff */
[----:B------:R-:W-:-:S03]  /*a0f0*/  IMAD.U32 R7, RZ, RZ, UR40 ;  /* 0x00000028ff077e24 */ /* 0x000fc6000f8e00ff */
[----:B------:R-:W-:Y:S02]  /*a100*/  ISETP.NE.AND P0, PT, R194, 0x1, PT ;  /* 0x00000001c200780c */ /* 0x000fe40003f05270 */
[----:B------:R-:W-:-:S04]  /*a110*/  IADD3 R7, R0, UR44, -R7 ;  /* 0x0000002c00077c10 */ /* 0x000fc8000fffe807 */
[----:B------:R-:W-:-:S07]  /*a120*/  LOP3.LUT R7, RZ, R7, RZ, 0x33, !PT ;  /* 0x00000007ff077212 */ /* 0x000fce00078e33ff */
[----:B------:R-:W1:Y:S02]  /*a130*/  @P0 LDC.64 R196, c[0x0][0x9e8] ;  /* 0x00027a00ffc40b82 */ /* 0x000e640000000a00 */
[----:B-1----:R-:W-:-:S05]  /*a140*/  @P0 IMAD.HI.U32 R20, R7, R196, RZ ;  /* 0x000000c407140227 */ /* 0x002fca00078e00ff */
[----:B------:R-:W-:-:S04]  /*a150*/  @P0 SHF.R.U32.HI R7, RZ, R197, R20 ;  /* 0x000000c5ff070219 */ /* 0x000fc80000011614 */
[----:B------:R-:W-:Y:S01]  /*a160*/  LOP3.LUT R7, RZ, R7, RZ, 0x33, !PT ;  /* 0x00000007ff077212 */ /* 0x000fe200078e33ff */
[----:B------:R-:W-:Y:S06]  /*a170*/  BRA `(.L_x_1764) ;  /* 0x0000000000187947 */ /* 0x000fec0003800000 */
.L_x_1763:
[----:B------:R-:W-:Y:S02]  /*a180*/  IMAD.U32 R194, RZ, RZ, UR23 ;  /* 0x00000017ffc27e24 */ /* 0x000fe4000f8e00ff */
[----:B------:R-:W-:-:S03]  /*a190*/  IMAD.MOV.U32 R7, RZ, RZ, R11 ;  /* 0x000000ffff077224 */ /* 0x000fc600078e000b */
[----:B------:R-:W-:-:S13]  /*a1a0*/  ISETP.NE.AND P0, PT, R194, 0x1, PT ;  /* 0x00000001c200780c */ /* 0x000fda0003f05270 */
[----:B------:R-:W1:Y:S02]  /*a1b0*/  @P0 LDC.64 R196, c[0x0][0x9e8] ;  /* 0x00027a00ffc40b82 */ /* 0x000e640000000a00 */
[----:B-1----:R-:W-:-:S05]  /*a1c0*/  @P0 IMAD.HI.U32 R20, R11, R196, RZ ;  /* 0x000000c40b140227 */ /* 0x002fca00078e00ff */
[----:B------:R-:W-:-:S07]  /*a1d0*/  @P0 SHF.R.U32.HI R7, RZ, R197, R20 ;  /* 0x000000c5ff070219 */ /* 0x000fce0000011614 */
.L_x_1764:
[----:B------:R-:W-:Y:S05]  /*a1e0*/  BSYNC B0 ;  /* 0x0000000000007941 */ /* 0x000fea0003800000 */
.L_x_1762:
[----:B------:R-:W-:-:S04]  /*a1f0*/  IMAD R7, R7, R194, -UR7 ;  /* 0x8000000707077e24 */ /* 0x000fc8000f8e02c2 */
[----:B------:R-:W-:-:S05]  /*a200*/  IMAD.IADD R7, R7, 0x1, -R16 ;  /* 0x0000000107077824 */ /* 0x000fca00078e0a10 */
[----:B------:R-:W-:Y:S02]  /*a210*/  VIADDMNMX R4, R7, R194, R4, PT ;  /* 0x000000c207047246 */ /* 0x000fe40003800104 */
[----:B------:R-:W-:-:S07]  /*a220*/  VIMNMX R14, R14, R7, !PT ;  /* 0x000000070e0e7248 */ /* 0x000fce0007fe0100 */
.L_x_1761:
[----:B------:R-:W-:-:S06]  /*a230*/  UISETP.GT.AND UP0, UPT, UR50, -0x1, UPT ;  /* 0xffffffff3200788c */ /* 0x000fcc000bf04270 */
[----:B------:R-:W-:-:S04]  /*a240*/  PLOP3.LUT P0, PT, PT, PT, UP0, 0x80, 0x0 ;  /* 0x000000000000781c */ /* 0x000fc80003f0f008 */
[C---:B------:R-:W-:Y:S02]  /*a250*/  ISETP.GT.AND P1, PT, R14.reuse, RZ, P0 ;  /* 0x000000ff0e00720c */ /* 0x040fe40000724270 */
[----:B------:R-:W-:Y:S02]  /*a260*/  ISETP.GT.AND P3, PT, R14, 0x1, P0 ;  /* 0x000000010e00780c */ /* 0x000fe40000764270 */
        /* <DEDUP_REMOVED lines=49> */
[----:B------:R-:W-:Y:S01]  /*a580*/  ISETP.GT.AND P1, PT, R9, -0x1, PT ;  /* 0xffffffff0900780c */ /* 0x000fe20003f24270 */
[----:B------:R-:W-:-:S12]  /*a590*/  BSSY B0, `(.L_x_1766) ;  /* 0x0000010000007945 */ /* 0x000fd80003800000 */
[----:B------:R-:W-:Y:S05]  /*a5a0*/  @P1 BRA `(.L_x_1767) ;  /* 0x0000000000201947 */ /* 0x000fea0003800000 */
[----:B------:R-:W-:Y:S02]  /*a5b0*/  IMAD.U32 R193, RZ, RZ, UR23 ;  /* 0x00000017ffc17e24 */ /* 0x000fe4000f8e00ff */
[----:B------:R-:W-:-:S03]  /*a5c0*/  IMAD.MOV.U32 R4, RZ, RZ, R13 ;  /* 0x000000ffff047224 */ /* 0x000fc600078e000d */
[----:B------:R-:W-:-:S13]  /*a5d0*/  ISETP.NE.AND P1, PT, R193, 0x1, PT ;  /* 0x00000001c100780c */ /* 0x000fda0003f25270 */
[----:B------:R-:W1:Y:S02]  /*a5e0*/  @P1 LDC.64 R20, c[0x0][0x9e8] ;  /* 0x00027a00ff141b82 */ /* 0x000e640000000a00 */
[----:B-1----:R-:W-:-:S05]  /*a5f0*/  @P1 IMAD.HI.U32 R20, R13, R20, RZ ;  /* 0x000000140d141227 */ /* 0x002fca00078e00ff */
[----:B------:R-:W-:-:S04]  /*a600*/  @P1 SHF.R.U32.HI R4, RZ, R21, R20 ;  /* 0x00000015ff041219 */ /* 0x000fc80000011614 */
[----:B------:R-:W-:Y:S01]  /*a610*/  LOP3.LUT R4, RZ, R4, RZ, 0x33, !PT ;  /* 0x00000004ff047212 */ /* 0x000fe200078e33ff */
[----:B------:R-:W-:Y:S06]  /*a620*/  BRA `(.L_x_1768) ;  /* 0x0000000000187947 */ /* 0x000fec0003800000 */
.L_x_1767:
[----:B------:R-:W-:Y:S02]  /*a630*/  IMAD.U32 R193, RZ, RZ, UR23 ;  /* 0x00000017ffc17e24 */ /* 0x000fe4000f8e00ff */
[----:B------:R-:W-:-:S03]  /*a640*/  IMAD.MOV.U32 R4, RZ, RZ, R9 ;  /* 0x000000ffff047224 */ /* 0x000fc600078e0009 */
[----:B------:R-:W-:-:S13]  /*a650*/  ISETP.NE.AND P1, PT, R193, 0x1, PT ;  /* 0x00000001c100780c */ /* 0x000fda0003f25270 */
[----:B------:R-:W1:Y:S02]  /*a660*/  @P1 LDC.64 R20, c[0x0][0x9e8] ;  /* 0x00027a00ff141b82 */ /* 0x000e640000000a00 */
[----:B-1----:R-:W-:-:S05]  /*a670*/  @P1 IMAD.HI.U32 R20, R9, R20, RZ ;  /* 0x0000001409141227 */ /* 0x002fca00078e00ff */
[----:B------:R-:W-:-:S07]  /*a680*/  @P1 SHF.R.U32.HI R4, RZ, R21, R20 ;  /* 0x00000015ff041219 */ /* 0x000fce0000011614 */
.L_x_1768:
[----:B------:R-:W-:Y:S05]  /*a690*/  BSYNC B0 ;  /* 0x0000000000007941 */ /* 0x000fea0003800000 */
.L_x_1766:
[----:B------:R-:W-:-:S04]  /*a6a0*/  IMAD R21, R4, R193, -UR7 ;  /* 0x8000000704157e24 */ /* 0x000fc8000f8e02c1 */
[----:B------:R-:W-:-:S05]  /*a6b0*/  IMAD.IADD R21, R21, 0x1, -R16 ;  /* 0x0000000115157824 */ /* 0x000fca00078e0a10 */
[----:B------:R-:W-:Y:S02]  /*a6c0*/  VIADDMNMX R14, R21, R193, R14, PT ;  /* 0x000000c1150e7246 */ /* 0x000fe4000380010e */
[----:B------:R-:W-:-:S07]  /*a6d0*/  VIMNMX R152, R152, R21, !PT ;  /* 0x0000001598987248 */ /* 0x000fce0007fe0100 */
.L_x_1765:
[----:B------:R-:W-:Y:S01]  /*a6e0*/  FMNMX.FTZ R4, R7, R12, !PT ;  /* 0x0000000c07047209 */ /* 0x000fe20007810000 */
[----:B------:R-:W-:Y:S01]  /*a6f0*/  UMOV UR10, UR20 ;  /* 0x00000014000a7c82 */ /* 0x000fe20008000000 */
[----:B------:R-:W-:Y:S01]  /*a700*/  ISETP.GT.AND P1, PT, R152, 0x1, P0 ;  /* 0x000000019800780c */ /* 0x000fe20000724270 */
[----:B------:R-:W-:Y:S01]  /*a710*/  IMAD.MOV R195, RZ, RZ, -R18 ;  /* 0x000000ffffc37224 */ /* 0x000fe200078e0a12 */
        /* <DEDUP_REMOVED lines=62> */
[----:B------:R-:W-:Y:S02]  /*ab00*/  FSEL R154, R154, RZ, P3 ;  /* 0x000000ff9a9a7208 */ /* 0x000fe40001800000 */
[----:B------:R-:W-:Y:S02]  /*ab10*/  FMNMX.FTZ R193, R163, R20, !PT ;  /* 0x00000014a3c17209 */ /* 0x000fe40007810000 */
[----:B------:R-:W-:Y:S01]  /*ab20*/  ISETP.LT.OR P1, PT, R14, 0x22, P1 ;  /* 0x000000220e00780c */ /* 0x000fe20000f21670 */
[--C-:B------:R-:W-:Y:S01]  /*ab30*/  FFMA.FTZ R153, R153, UR10, -R154.reuse ;  /* 0x0000000a99997c23 */ /* 0x100fe2000801089a */
[----:B------:R-:W-:Y:S01]  /*ab40*/  FMNMX.FTZ R20, R166, R193, !PT ;  /* 0x000000c1a6147209 */ /* 0x000fe20007810000 */
[--C-:B------:R-:W-:Y:S01]  /*ab50*/  FFMA.FTZ R193, R7, UR10, -R154.reuse ;  /* 0x0000000a07c17c23 */ /* 0x100fe2000801089a */
[----:B------:R-:W-:Y:S01]  /*ab60*/  FSEL R171, R171, -INF , !P1 ;  /* 0xff800000abab7808 */ /* 0x000fe20004800000 */
[--C-:B------:R-:W-:Y:S01]  /*ab70*/  FFMA.FTZ R156, R156, UR10, -R154.reuse ;  /* 0x0000000a9c9c7c23 */ /* 0x100fe2000801089a */
[----:B------:R-:W-:Y:S01]  /*ab80*/  FMNMX.FTZ R7, R167, R20, !PT ;  /* 0x00000014a7077209 */ /* 0x000fe20007810000 */
[----:B------:R-:W-:Y:S01]  /*ab90*/  MUFU.EX2 R153, R153 ;  /* 0x0000009900997308 */ /* 0x000fe20000000800 */
[----:B------:R-:W-:Y:S01]  /*aba0*/  ISETP.GT.AND P1, PT, R152, 0x29, P0 ;  /* 0x000000299800780c */ /* 0x000fe20000724270 */
[--C-:B------:R-:W-:Y:S01]  /*abb0*/  FFMA.FTZ R157, R157, UR10, -R154.reuse ;  /* 0x0000000a9d9d7c23 */ /* 0x100fe2000801089a */
[----:B------:R-:W-:Y:S01]  /*abc0*/  FMNMX.FTZ R194, R170, R7, !PT ;  /* 0x00000007aac27209 */ /* 0x000fe20007810000 */
[--C-:B------:R-:W-:Y:S01]  /*abd0*/  FFMA.FTZ R161, R161, UR10, -R154.reuse ;  /* 0x0000000aa1a17c23 */ /* 0x100fe2000801089a */
[----:B------:R-:W-:Y:S01]  /*abe0*/  ISETP.LT.OR P1, PT, R14, 0x2a, P1 ;  /* 0x0000002a0e00780c */ /* 0x000fe20000f21670 */
[--C-:B------:R-:W-:Y:S01]  /*abf0*/  FFMA.FTZ R165, R165, UR10, -R154.reuse ;  /* 0x0000000aa5a57c23 */ /* 0x100fe2000801089a */
[----:B------:R-:W-:Y:S01]  /*ac00*/  FMNMX.FTZ R7, R171, R194, !PT ;  /* 0x000000c2ab077209 */ /* 0x000fe20007810000 */
[----:B------:R1:W-:Y:S01]  /*ac10*/  MUFU.EX2 R20, R193 ;  /* 0x000000c100147308 */ /* 0x0003e20000000800 */
[----:B------:R-:W-:Y:S01]  /*ac20*/  FSEL R175, R175, -INF , !P1 ;  /* 0xff800000afaf7808 */ /* 0x000fe20004800000 */
[--C-:B------:R-:W-:Y:S01]  /*ac30*/  FFMA.FTZ R169, R169, UR10, -R154.reuse ;  /* 0x0000000aa9a97c23 */ /* 0x100fe2000801089a */
[----:B------:R-:W-:Y:S01]  /*ac40*/  ISETP.GT.AND P1, PT, R152, 0x31, P0 ;  /* 0x000000319800780c */ /* 0x000fe20000724270 */
[--C-:B------:R-:W-:Y:S01]  /*ac50*/  FFMA.FTZ R177, R177, UR10, -R154.reuse ;  /* 0x0000000ab1b17c23 */ /* 0x100fe2000801089a */
[----:B------:R-:W-:Y:S01]  /*ac60*/  FMNMX.FTZ R194, R174, R7, !PT ;  /* 0x00000007aec27209 */ /* 0x000fe20007810000 */
[--C-:B------:R-:W-:Y:S01]  /*ac70*/  FFMA.FTZ R181, R181, UR10, -R154.reuse ;  /* 0x0000000ab5b57c23 */ /* 0x100fe2000801089a */
[----:B------:R-:W-:Y:S01]  /*ac80*/  ISETP.LT.OR P1, PT, R14, 0x32, P1 ;  /* 0x000000320e00780c */ /* 0x000fe20000f21670 */
[----:B------:R-:W-:Y:S01]  /*ac90*/  MUFU.EX2 R156, R156 ;  /* 0x0000009c009c7308 */ /* 0x000fe20000000800 */
[----:B------:R-:W-:Y:S01]  /*aca0*/  FMNMX.FTZ R7, R175, R194, !PT ;  /* 0x000000c2af077209 */ /* 0x000fe20007810000 */
[--C-:B-1----:R-:W-:Y:S01]  /*acb0*/  FFMA.FTZ R193, R160, UR10, -R154.reuse ;  /* 0x0000000aa0c17c23 */ /* 0x102fe2000801089a */
[----:B------:R-:W-:Y:S01]  /*acc0*/  ISETP.GT.AND P0, PT, R152, 0x39, P0 ;  /* 0x000000399800780c */ /* 0x000fe20000704270 */
[--C-:B------:R-:W-:Y:S01]  /*acd0*/  FFMA.FTZ R160, R164, UR10, -R154.reuse ;  /* 0x0000000aa4a07c23 */ /* 0x100fe2000801089a */
[----:B------:R-:W-:Y:S01]  /*ace0*/  FSEL R179, R179, -INF , !P1 ;  /* 0xff800000b3b37808 */ /* 0x000fe20004800000 */
        /* <DEDUP_REMOVED lines=8> */
[----:B------:R-:W-:Y:S02]  /*ad70*/  FMNMX.FTZ R14, R182, R7, !PT ;  /* 0x00000007b60e7209 */ /* 0x000fe40007810000 */
[----:B------:R-:W-:Y:S02]  /*ad80*/  ISETP.NE.AND P1, PT, R16, R195, PT ;  /* 0x000000c31000720c */ /* 0x000fe40003f25270 */
[----:B------:R-:W-:Y:S01]  /*ad90*/  FMNMX.FTZ R7, R183, R14, !PT ;  /* 0x0000000eb7077209 */ /* 0x000fe20007810000 */
[----:B------:R-:W-:Y:S04]  /*ada0*/  MUFU.EX2 R161, R161 ;  /* 0x000000a100a17308 */ /* 0x000fe80000000800 */
[----:B------:R-:W1:Y:S04]  /*adb0*/  SHFL.BFLY PT, R152, R7, 0x2, 0x1f ;  /* 0x0c401f0007987f89 */ /* 0x000e6800000e0000 */
[----:B------:R2:W-:Y:S08]  /*adc0*/  MUFU.EX2 R14, R193 ;  /* 0x000000c1000e7308 */ /* 0x0005f00000000800 */
[----:B------:R-:W-:Y:S01]  /*add0*/  MUFU.EX2 R160, R160 ;  /* 0x000000a000a07308 */ /* 0x000fe20000000800 */
[----:B--2---:R-:W-:-:S05]  /*ade0*/  FSEL R193, R4, RZ, P3 ;  /* 0x000000ff04c17208 */ /* 0x004fca0001800000 */
[----:B------:R-:W-:Y:S02]  /*adf0*/  FADD.FTZ R12, -R193, R12 ;  /* 0x0000000cc10c7221 */ /* 0x000fe40000010100 */
[----:B------:R-:W-:Y:S02]  /*ae00*/  MUFU.EX2 R165, R165 ;  /* 0x000000a500a57308 */ /* 0x000fe40000000800 */
[----:B------:R-:W-:Y:S01]  /*ae10*/  FMUL.FTZ R173, R12, UR10 ;  /* 0x0000000a0cad7c20 */ /* 0x000fe20008410000 */
[--C-:B------:R-:W-:Y:S01]  /*ae20*/  FFMA.FTZ R12, R176, UR10, -R154.reuse ;  /* 0x0000000ab00c7c23 */ /* 0x100fe2000801089a */
[----:B-1----:R-:W-:Y:S01]  /*ae30*/  FMNMX.FTZ R152, R7, R152, !PT ;  /* 0x0000009807987209 */ /* 0x002fe20007810000 */
[----:B------:R-:W-:-:S03]  /*ae40*/  FFMA.FTZ R176, R180, UR10, -R154 ;  /* 0x0000000ab4b07c23 */ /* 0x000fc6000801089a */
[----:B------:R-:W1:Y:S01]  /*ae50*/  MUFU.EX2 R173, R173 ;  /* 0x000000ad00ad7308 */ /* 0x000e620000000800 */
[----:B------:R-:W2:Y:S07]  /*ae60*/  SHFL.BFLY PT, R7, R152, 0x1, 0x1f ;  /* 0x0c201f0098077f89 */ /* 0x000eae00000e0000 */
[----:B------:R-:W3:Y:S08]  /*ae70*/  MUFU.EX2 R164, R164 ;  /* 0x000000a400a47308 */ /* 0x000ef00000000800 */
[----:B------:R-:W4:Y:S01]  /*ae80*/  MUFU.EX2 R169, R169 ;  /* 0x000000a900a97308 */ /* 0x000f220000000800 */
[-C--:B-1----:R-:W-:Y:S01]  /*ae90*/  FMUL.FTZ R24, R24, R173.reuse ;  /* 0x000000ad18187220 */ /* 0x082fe20000410000 */
[-C--:B------:R-:W-:Y:S01]  /*aea0*/  FMUL.FTZ R25, R25, R173.reuse ;  /* 0x000000ad19197220 */ /* 0x080fe20000410000 */
[-C--:B------:R-:W-:Y:S01]  /*aeb0*/  FMUL.FTZ R28, R28, R173.reuse ;  /* 0x000000ad1c1c7220 */ /* 0x080fe20000410000 */
[-C--:B------:R-:W-:Y:S01]  /*aec0*/  FMUL.FTZ R29, R29, R173.reuse ;  /* 0x000000ad1d1d7220 */ /* 0x080fe20000410000 */
[-C--:B------:R-:W-:Y:S01]  /*aed0*/  FMUL.FTZ R32, R32, R173.reuse ;  /* 0x000000ad20207220 */ /* 0x080fe20000410000 */
[-C--:B------:R-:W-:Y:S01]  /*aee0*/  FMUL.FTZ R33, R33, R173.reuse ;  /* 0x000000ad21217220 */ /* 0x080fe20000410000 */
[----:B------:R-:W-:Y:S01]  /*aef0*/  FMUL.FTZ R36, R36, R173 ;  /* 0x000000ad24247220 */ /* 0x000fe20000410000 */
[----:B------:R1:W-:Y:S01]  /*af00*/  MUFU.EX2 R193, R172 ;  /* 0x000000ac00c17308 */ /* 0x0003e20000000800 */
[----:B--2---:R-:W-:Y:S01]  /*af10*/  FMNMX.FTZ R7, R152, R7, !PT ;  /* 0x0000000798077209 */ /* 0x004fe20007810000 */
[----:B------:R-:W-:Y:S01]  /*af20*/  FFMA.FTZ R152, R173, R5, R20 ;  /* 0x00000005ad987223 */ /* 0x000fe20000010014 */
[-C--:B------:R-:W-:Y:S01]  /*af30*/  FMUL.FTZ R37, R37, R173.reuse ;  /* 0x000000ad25257220 */ /* 0x080fe20000410000 */
[-C--:B------:R-:W-:Y:S01]  /*af40*/  FMUL.FTZ R40, R40, R173.reuse ;  /* 0x000000ad28287220 */ /* 0x080fe20000410000 */
[----:B------:R-:W-:Y:S01]  /*af50*/  FSETP.NEU.FTZ.AND P0, PT, R7, -INF , PT ;  /* 0xff8000000700780b */ /* 0x000fe20003f1d000 */
[----:B------:R-:W-:Y:S01]  /*af60*/  FADD.FTZ R5, R153, R152 ;  /* 0x0000009899057221 */ /* 0x000fe20000010000 */
[-C--:B------:R-:W-:Y:S01]  /*af70*/  FMUL.FTZ R41, R41, R173.reuse ;  /* 0x000000ad29297220 */ /* 0x080fe20000410000 */
[----:B------:R-:W2:Y:S01]  /*af80*/  MUFU.EX2 R168, R168 ;  /* 0x000000a800a87308 */ /* 0x000ea20000000800 */
[C---:B-1----:R-:W-:Y:S01]  /*af90*/  FMUL.FTZ R172, R7.reuse, UR10 ;  /* 0x0000000a07ac7c20 */ /* 0x042fe20008410000 */
[----:B------:R-:W-:Y:S01]  /*afa0*/  FADD.FTZ R152, R156, R5 ;  /* 0x000000059c987221 */ /* 0x000fe20000010000 */
[----:B------:R-:W-:Y:S01]  /*afb0*/  FSEL R5, R7, RZ, P0 ;  /* 0x000000ff07057208 */ /* 0x000fe20000000000 */
[-C--:B------:R-:W-:Y:S01]  /*afc0*/  FMUL.FTZ R44, R44, R173.reuse ;  /* 0x000000ad2c2c7220 */ /* 0x080fe20000410000 */
[----:B------:R-:W-:Y:S01]  /*afd0*/  FMUL.FTZ R45, R45, R173 ;  /* 0x000000ad2d2d7220 */ /* 0x000fe20000410000 */
[----:B------:R-:W-:Y:S01]  /*afe0*/  FADD.FTZ R195, R157, R152 ;  /* 0x000000989dc37221 */ /* 0x000fe20000010000 */
[----:B------:R-:W-:-:S02]  /*aff0*/  IMAD.U32 R152, RZ, RZ, UR21 ;  /* 0x00000015ff987e24 */ /* 0x000fc4000f8e00ff */
[----:B------:R-:W-:Y:S01]  /*b000*/  FADD.FTZ R5, -R5, R10 ;  /* 0x0000000a05057221 */ /* 0x000fe20000010100 */
[----:B------:R-:W-:Y:S01]  /*b010*/  FSEL R154, R172, RZ, P0 ;  /* 0x000000ffac9a7208 */ /* 0x000fe20000000000 */
[----:B------:R-:W-:Y:S01]  /*b020*/  FADD.FTZ R180, R14, R195 ;  /* 0x000000c30eb47221 */ /* 0x000fe20000010000 */
[----:B------:R-:W-:Y:S01]  /*b030*/  @!P1 IMAD R152, R152, 0x40, R17 ;  /* 0x0000004098989824 */ /* 0x000fe200078e0211 */
[----:B------:R-:W1:Y:S01]  /*b040*/  MUFU.EX2 R12, R12 ;  /* 0x0000000c000c7308 */ /* 0x000e620000000800 */
[----:B------:R-:W-:Y:S01]  /*b050*/  FMUL.FTZ R5, R5, UR10 ;  /* 0x0000000a05057c20 */ /* 0x000fe20008410000 */
[----:B------:R-:W-:Y:S01]  /*b060*/  FADD.FTZ R195, R161, R180 ;  /* 0x000000b4a1c37221 */ /* 0x000fe20000010000 */
[--C-:B------:R-:W-:Y:S01]  /*b070*/  FFMA.FTZ R21, R21, UR10, -R154.reuse ;  /* 0x0000000a15157c23 */ /* 0x100fe2000801089a */
[----:B------:R-:W-:Y:S01]  /*b080*/  @!P1 LEA R180, R152, UR38, 0x2 ;  /* 0x0000002698b49c11 */ /* 0x000fe2000f8e10ff */
[--C-:B------:R-:W-:Y:S01]  /*b090*/  FFMA.FTZ R172, R155, UR10, -R154.reuse ;  /* 0x0000000a9bac7c23 */ /* 0x100fe2000801089a */
[----:B------:R-:W-:Y:S01]  /*b0a0*/  FADD.FTZ R10, R160, R195 ;  /* 0x000000c3a00a7221 */ /* 0x000fe20000010000 */
[--C-:B------:R-:W-:Y:S01]  /*b0b0*/  FFMA.FTZ R155, R158, UR10, -R154.reuse ;  /* 0x0000000a9e9b7c23 */ /* 0x100fe2000801089a */
[----:B------:R-:W5:Y:S01]  /*b0c0*/  MUFU.EX2 R177, R177 ;  /* 0x000000b100b17308 */ /* 0x000f620000000800 */
[----:B------:R-:W-:Y:S01]  /*b0d0*/  FFMA.FTZ R159, R159, UR10, -R154 ;  /* 0x0000000a9f9f7c23 */ /* 0x000fe2000801089a */
[----:B------:R-:W-:Y:S01]  /*b0e0*/  FADD.FTZ R197, R165, R10 ;  /* 0x0000000aa5c57221 */ /* 0x000fe20000010000 */
[--C-:B------:R-:W-:Y:S01]  /*b0f0*/  FFMA.FTZ R196, R170, UR10, -R154.reuse ;  /* 0x0000000aaac47c23 */ /* 0x100fe2000801089a */
[--C-:B------:R-:W-:Y:S01]  /*b100*/  FFMA.FTZ R194, R162, UR10, -R154.reuse ;  /* 0x0000000aa2c27c23 */ /* 0x100fe2000801089a */
[--C-:B------:R-:W-:Y:S01]  /*b110*/  FFMA.FTZ R163, R163, UR10, -R154.reuse ;  /* 0x0000000aa3a37c23 */ /* 0x100fe2000801089a */
[----:B---3--:R-:W-:Y:S01]  /*b120*/  FADD.FTZ R152, R164, R197 ;  /* 0x000000c5a4987221 */ /* 0x008fe20000010000 */
[--C-:B------:R-:W-:Y:S01]  /*b130*/  FFMA.FTZ R195, R166, UR10, -R154.reuse ;  /* 0x0000000aa6c37c23 */ /* 0x100fe2000801089a */
[----:B------:R-:W-:Y:S01]  /*b140*/  MUFU.EX2 R21, R21 ;  /* 0x0000001500157308 */ /* 0x000fe20000000800 */
[----:B------:R-:W-:Y:S01]  /*b150*/  FFMA.FTZ R167, R167, UR10, -R154 ;  /* 0x0000000aa7a77c23 */ /* 0x000fe2000801089a */
[----:B----4-:R-:W-:Y:S01]  /*b160*/  FADD.FTZ R197, R169, R152 ;  /* 0x00000098a9c57221 */ /* 0x010fe20000010000 */
[--C-:B------:R-:W-:Y:S01]  /*b170*/  FFMA.FTZ R171, R171, UR10, -R154.reuse ;  /* 0x0000000aabab7c23 */ /* 0x100fe2000801089a */
[--C-:B------:R-:W-:Y:S01]  /*b180*/  FFMA.FTZ R174, R174, UR10, -R154.reuse ;  /* 0x0000000aaeae7c23 */ /* 0x100fe2000801089a */
[--C-:B------:R-:W-:Y:S01]  /*b190*/  FFMA.FTZ R175, R175, UR10, -R154.reuse ;  /* 0x0000000aafaf7c23 */ /* 0x100fe2000801089a */
[----:B--2---:R-:W-:Y:S01]  /*b1a0*/  FADD.FTZ R152, R168, R197 ;  /* 0x000000c5a8987221 */ /* 0x004fe20000010000 */
[--C-:B------:R-:W-:Y:S01]  /*b1b0*/  FFMA.FTZ R178, R178, UR10, -R154.reuse ;  /* 0x0000000ab2b27c23 */ /* 0x100fe2000801089a */
[----:B------:R2:W3:Y:S01]  /*b1c0*/  MUFU.EX2 R10, R5 ;  /* 0x00000005000a7308 */ /* 0x0004e20000000800 */
[--C-:B------:R-:W-:Y:S01]  /*b1d0*/  FFMA.FTZ R179, R179, UR10, -R154.reuse ;  /* 0x0000000ab3b37c23 */ /* 0x100fe2000801089a */
[--C-:B------:R-:W-:Y:S01]  /*b1e0*/  FFMA.FTZ R182, R182, UR10, -R154.reuse ;  /* 0x0000000ab6b67c23 */ /* 0x100fe2000801089a */
[----:B------:R-:W-:Y:S01]  /*b1f0*/  FFMA.FTZ R183, R183, UR10, -R154 ;  /* 0x0000000ab7b77c23 */ /* 0x000fe2000801089a */
[----:B------:R-:W-:Y:S01]  /*b200*/  F2FP.BF16.F32.PACK_AB R154, R157, R156 ;  /* 0x0000009c9d9a723e */ /* 0x000fe200000010ff */
[----:B------:R4:W-:Y:S01]  /*b210*/  @!P1 STS [R180+0x28800], R173 ;  /* 0x028800adb4009388 */ /* 0x0009e20000000800 */
[----:B------:R-:W-:Y:S01]  /*b220*/  F2FP.BF16.F32.PACK_AB R156, R161, R14 ;  /* 0x0000000ea19c723e */ /* 0x000fe200000010ff */
[-C--:B------:R-:W-:Y:S01]  /*b230*/  FMUL.FTZ R48, R48, R173.reuse ;  /* 0x000000ad30307220 */ /* 0x080fe20000410000 */
[----:B------:R-:W0:Y:S01]  /*b240*/  MUFU.EX2 R172, R172 ;  /* 0x000000ac00ac7308 */ /* 0x000e220000000800 */
[----:B--2---:R-:W-:Y:S01]  /*b250*/  FADD.FTZ R5, R193, R152 ;  /* 0x00000098c1057221 */ /* 0x004fe20000010000 */
[----:B------:R-:W-:Y:S01]  /*b260*/  F2FP.BF16.F32.PACK_AB R152, R153, R20 ;  /* 0x000000149998723e */ /* 0x000fe200000010ff */
[-C--:B------:R-:W-:Y:S01]  /*b270*/  FMUL.FTZ R49, R49, R173.reuse ;  /* 0x000000ad31317220 */ /* 0x080fe20000410000 */
[----:B------:R-:W-:Y:S01]  /*b280*/  F2FP.BF16.F32.PACK_AB R162, R193, R168 ;  /* 0x000000a8c1a2723e */ /* 0x000fe200000010ff */
[----:B-1----:R-:W-:Y:S01]  /*b290*/  FADD.FTZ R158, R12, R5 ;  /* 0x000000050c9e7221 */ /* 0x002fe20000010000 */
[-C--:B------:R-:W-:Y:S01]  /*b2a0*/  FMUL.FTZ R52, R52, R173.reuse ;  /* 0x000000ad34347220 */ /* 0x080fe20000410000 */
[-C--:B------:R-:W-:Y:S01]  /*b2b0*/  FMUL.FTZ R53, R53, R173.reuse ;  /* 0x000000ad35357220 */ /* 0x080fe20000410000 */
[----:B------:R-:W1:Y:S01]  /*b2c0*/  MUFU.EX2 R176, R176 ;  /* 0x000000b000b07308 */ /* 0x000e620000000800 */
[----:B-----5:R-:W-:Y:S01]  /*b2d0*/  FADD.FTZ R5, R177, R158 ;  /* 0x0000009eb1057221 */ /* 0x020fe20000010000 */
[----:B------:R-:W-:Y:S01]  /*b2e0*/  F2FP.BF16.F32.PACK_AB R158, R165, R160 ;  /* 0x000000a0a59e723e */ /* 0x000fe200000010ff */
[----:B---3--:R-:W-:Y:S01]  /*b2f0*/  FFMA.FTZ R153, R10, R6, R21 ;  /* 0x000000060a997223 */ /* 0x008fe20000010015 */
[----:B------:R-:W-:Y:S01]  /*b300*/  F2FP.BF16.F32.PACK_AB R160, R169, R164 ;  /* 0x000000a4a9a0723e */ /* 0x000fe200000010ff */
[----:B------:R4:W-:Y:S01]  /*b310*/  @!P1 STS [R180+0x28820], R10 ;  /* 0x0288200ab4009388 */ /* 0x0009e20000000800 */
[----:B------:R-:W-:Y:S01]  /*b320*/  F2FP.BF16.F32.PACK_AB R164, R177, R12 ;  /* 0x0000000cb1a4723e */ /* 0x000fe200000010ff */
[-C--:B------:R-:W-:Y:S01]  /*b330*/  FMUL.FTZ R56, R56, R173.reuse ;  /* 0x000000ad38387220 */ /* 0x080fe20000410000 */
[----:B------:R-:W2:Y:S01]  /*b340*/  MUFU.EX2 R155, R155 ;  /* 0x0000009b009b7308 */ /* 0x000ea20000000800 */
        /* <DEDUP_REMOVED lines=26> */
[-C--:B------:R-:W-:Y:S01]  /*b4f0*/  FMUL.FTZ R93, R93, R173.reuse ;  /* 0x000000ad5d5d7220 */ /* 0x080fe20000410000 */
[-C--:B------:R-:W-:Y:S01]  /*b500*/  FMUL.FTZ R96, R96, R173.reuse ;  /* 0x000000ad60607220 */ /* 0x080fe20000410000 */
[-C--:B------:R-:W-:Y:S01]  /*b510*/  FMUL.FTZ R97, R97, R173.reuse ;  /* 0x000000ad61617220 */ /* 0x080fe20000410000 */
[-C--:B------:R-:W-:Y:S01]  /*b520*/  FMUL.FTZ R100, R100, R173.reuse ;  /* 0x000000ad64647220 */ /* 0x080fe20000410000 */
[----:B------:R-:W-:Y:S01]  /*b530*/  FMUL.FTZ R101, R101, R173 ;  /* 0x000000ad65657220 */ /* 0x000fe20000410000 */
[----:B------:R-:W0:Y:S01]  /*b540*/  MUFU.EX2 R12, R163 ;  /* 0x000000a3000c7308 */ /* 0x000e220000000800 */
[C---:B-1----:R-:W-:Y:S01]  /*b550*/  FADD.FTZ R168, R170.reuse, R153 ;  /* 0x00000099aaa87221 */ /* 0x042fe20000010000 */
[----:B------:R-:W-:Y:S01]  /*b560*/  F2FP.BF16.F32.PACK_AB R155, R170, R155 ;  /* 0x0000009baa9b723e */ /* 0x000fe200000010ff */
        /* <DEDUP_REMOVED lines=12> */
[----:B------:R-:W-:Y:S01]  /*b630*/  FMUL.FTZ R124, R124, R173 ;  /* 0x000000ad7c7c7220 */ /* 0x000fe20000410000 */
[----:B------:R-:W2:Y:S01]  /*b640*/  MUFU.EX2 R14, R167 ;  /* 0x000000a7000e7308 */ /* 0x000ea20000000800 */
[C---:B0-----:R-:W-:Y:S01]  /*b650*/  FADD.FTZ R168, R12.reuse, R153 ;  /* 0x000000990ca87221 */ /* 0x041fe20000010000 */
[----:B------:R-:W-:Y:S01]  /*b660*/  F2FP.BF16.F32.PACK_AB R157, R12, R157 ;  /* 0x0000009d0c9d723e */ /* 0x000fe200000010ff */
        /* <DEDUP_REMOVED lines=14> */
[----:B--2---:R-:W-:Y:S01]  /*b750*/  F2FP.BF16.F32.PACK_AB R159, R14, R159 ;  /* 0x0000009f0e9f723e */ /* 0x004fe200000010ff */
[-C--:B------:R-:W-:Y:S01]  /*b760*/  FMUL.FTZ R148, R148, R173.reuse ;  /* 0x000000ad94947220 */ /* 0x080fe20000410000 */
[----:B------:R-:W-:Y:S01]  /*b770*/  FMUL.FTZ R149, R149, R173 ;  /* 0x000000ad95957220 */ /* 0x000fe20000410000 */
[-C--:B------:R-:W-:Y:S01]  /*b780*/  FMUL.FTZ R26, R26, R10.reuse ;  /* 0x0000000a1a1a7220 */ /* 0x080fe20000410000 */
[-C--:B------:R-:W-:Y:S01]  /*b790*/  FMUL.FTZ R27, R27, R10.reuse ;  /* 0x0000000a1b1b7220 */ /* 0x080fe20000410000 */
[-C--:B------:R-:W-:Y:S01]  /*b7a0*/  FMUL.FTZ R30, R30, R10.reuse ;  /* 0x0000000a1e1e7220 */ /* 0x080fe20000410000 */
[-C--:B------:R-:W-:Y:S01]  /*b7b0*/  FMUL.FTZ R31, R31, R10.reuse ;  /* 0x0000000a1f1f7220 */ /* 0x080fe20000410000 */
[----:B------:R2:W3:Y:S01]  /*b7c0*/  MUFU.EX2 R163, R174 ;  /* 0x000000ae00a37308 */ /* 0x0004e20000000800 */
        /* <DEDUP_REMOVED lines=12> */
[----:B0-----:R-:W-:Y:S01]  /*b890*/  FADD.FTZ R153, R161, R174 ;  /* 0x000000aea1997221 */ /* 0x001fe20000010000 */
[----:B-1----:R-:W-:Y:S01]  /*b8a0*/  F2FP.BF16.F32.PACK_AB R161, R20, R161 ;  /* 0x000000a114a1723e */ /* 0x002fe200000010ff */
[-C--:B------:R-:W-:Y:S01]  /*b8b0*/  FMUL.FTZ R54, R54, R10.reuse ;  /* 0x0000000a36367220 */ /* 0x080fe20000410000 */
[----:B------:R-:W0:Y:S01]  /*b8c0*/  MUFU.EX2 R165, R178 ;  /* 0x000000b200a57308 */ /* 0x000e220000000800 */
[----:B------:R-:W-:Y:S01]  /*b8d0*/  FADD.FTZ R174, R20, R153 ;  /* 0x0000009914ae7221 */ /* 0x000fe20000010000 */
[-C--:B------:R-:W-:Y:S01]  /*b8e0*/  FMUL.FTZ R55, R55, R10.reuse ;  /* 0x0000000a37377220 */ /* 0x080fe20000410000 */
[-C--:B------:R-:W-:Y:S01]  /*b8f0*/  FMUL.FTZ R58, R58, R10.reuse ;  /* 0x0000000a3a3a7220 */ /* 0x080fe20000410000 */
[-C--:B------:R-:W-:Y:S01]  /*b900*/  FMUL.FTZ R59, R59, R10.reuse ;  /* 0x0000000a3b3b7220 */ /* 0x080fe20000410000 */
[----:B---3--:R-:W-:Y:S01]  /*b910*/  FADD.FTZ R153, R163, R174 ;  /* 0x000000aea3997221 */ /* 0x008fe20000010000 */
[-C--:B------:R-:W-:Y:S01]  /*b920*/  FMUL.FTZ R62, R62, R10.reuse ;  /* 0x0000000a3e3e7220 */ /* 0x080fe20000410000 */
[-C--:B------:R-:W-:Y:S01]  /*b930*/  FMUL.FTZ R63, R63, R10.reuse ;  /* 0x0000000a3f3f7220 */ /* 0x080fe20000410000 */
[----:B------:R-:W1:Y:S01]  /*b940*/  MUFU.EX2 R168, R179 ;  /* 0x000000b300a87308 */ /* 0x000e620000000800 */
[----:B-----5:R-:W-:Y:S01]  /*b950*/  FADD.FTZ R176, R6, R153 ;  /* 0x0000009906b07221 */ /* 0x020fe20000010000 */
[----:B------:R-:W-:Y:S01]  /*b960*/  F2FP.BF16.F32.PACK_AB R153, R172, R21 ;  /* 0x00000015ac99723e */ /* 0x000fe200000010ff */
[----:B------:R-:W-:Y:S01]  /*b970*/  BAR.SYNC.DEFER_BLOCKING 0xf, 0x100 ;  /* 0x03c4000000007b1d */ /* 0x000fe20000010000 */
[----:B------:R-:W-:Y:S01]  /*b980*/  F2FP.BF16.F32.PACK_AB R163, R6, R163 ;  /* 0x000000a306a3723e */ /* 0x000fe200000010ff */
[-C--:B------:R-:W-:Y:S01]  /*b990*/  FMUL.FTZ R66, R66, R10.reuse ;  /* 0x0000000a42427220 */ /* 0x080fe20000410000 */
[-C--:B------:R-:W-:Y:S01]  /*b9a0*/  FMUL.FTZ R67, R67, R10.reuse ;  /* 0x0000000a43437220 */ /* 0x080fe20000410000 */
[-C--:B------:R-:W-:Y:S01]  /*b9b0*/  FMUL.FTZ R70, R70, R10.reuse ;  /* 0x0000000a46467220 */ /* 0x080fe20000410000 */
        /* <DEDUP_REMOVED lines=17> */
[-C--:B------:R-:W-:Y:S01]  /*bad0*/  FMUL.FTZ R95, R95, R10.reuse ;  /* 0x0000000a5f5f7220 */ /* 0x080fe20000410000 */
[----:B--2---:R-:W-:Y:S01]  /*bae0*/  FADD.FTZ R21, R167, R172 ;  /* 0x000000aca7157221 */ /* 0x004fe20000010000 */
[----:B------:R4:W-:Y:S01]  /*baf0*/  STSM.16.M88.4 [R19+0x26800], R152 ;  /* 0x0268009813007844 */ /* 0x0009e20000000200 */
[-C--:B------:R-:W-:Y:S01]  /*bb00*/  FMUL.FTZ R98, R98, R10.reuse ;  /* 0x0000000a62627220 */ /* 0x080fe20000410000 */
[-C--:B------:R-:W-:Y:S01]  /*bb10*/  FMUL.FTZ R99, R99, R10.reuse ;  /* 0x0000000a63637220 */ /* 0x080fe20000410000 */
[-C--:B------:R-:W-:Y:S01]  /*bb20*/  FMUL.FTZ R102, R102, R10.reuse ;  /* 0x0000000a66667220 */ /* 0x080fe20000410000 */
[----:B------:R4:W-:Y:S01]  /*bb30*/  STSM.16.M88.4 [R22], R156 ;  /* 0x0000009c16007844 */ /* 0x0009e20000000200 */
[-C--:B------:R-:W-:Y:S01]  /*bb40*/  FMUL.FTZ R103, R103, R10.reuse ;  /* 0x0000000a67677220 */ /* 0x080fe20000410000 */
[-C--:B------:R-:W-:Y:S01]  /*bb50*/  FMUL.FTZ R106, R106, R10.reuse ;  /* 0x0000000a6a6a7220 */ /* 0x080fe20000410000 */
[C---:B0-----:R-:W-:Y:S01]  /*bb60*/  F2FP.BF16.F32.PACK_AB R167, R174.reuse, R167 ;  /* 0x000000a7aea7723e */ /* 0x041fe200000010ff */
[----:B------:R4:W-:Y:S01]  /*bb70*/  STSM.16.M88.4 [R184], R160 ;  /* 0x000000a0b8007844 */ /* 0x0009e20000000200 */
[----:B------:R-:W-:Y:S01]  /*bb80*/  FADD.FTZ R6, R174, R21 ;  /* 0x00000015ae067221 */ /* 0x000fe20000010000 */
        /* <DEDUP_REMOVED lines=24> */
[----:B----4-:R-:W-:Y:S06]  /*bd10*/  @!P4 BRA `(.L_x_1769) ;  /* 0x000000000004c947 */ /* 0x010fec0003800000 */
[----:B------:R-:W-:Y:S01]  /*bd20*/  BPT.TRAP 0x1 ;  /* 0x000000040000795c */ /* 0x000fe20000300000 */
.L_x_1769:
[----:B------:R0:W1:Y:S01]  /*bd30*/  SYNCS.PHASECHK.TRANS64.TRYWAIT P0, [UR25+0x28c50], R8 ;  /* 0x028c5008ff0075a7 */ /* 0x0000620008000159 */
[----:B------:R-:W-:Y:S05]  /*bd40*/  @!P4 BRA `(.L_x_1770) ;  /* 0x000000000004c947 */ /* 0x000fea0003800000 */
[----:B------:R-:W-:Y:S01]  /*bd50*/  BPT.TRAP 0x1 ;  /* 0x000000040000795c */ /* 0x000fe20000300000 */
.L_x_1770:
[----:B-1----:R-:W-:Y:S05]  /*bd60*/  @P0 BRA `(.L_x_1771) ;  /* 0x0000000000080947 */ /* 0x002fea0003800000 */
[----:B------:R-:W1:Y:S02]  /*bd70*/  SYNCS.PHASECHK.TRANS64.TRYWAIT P0, [UR25+0x28c50], R8 ;  /* 0x028c5008ff0075a7 */ /* 0x000e640008000159 */
[----:B-1----:R-:W-:Y:S05]  /*bd80*/  @!P0 BRA `(.L_x_1772) ;  /* 0x0000008c00788947 */ /* 0x002fea0003800000 */
.L_x_1771:
[----:B------:R-:W-:Y:S01]  /*bd90*/  ULEA UR11, UR37, UR45, 0xc ;  /* 0x0000002d250b7291 */ /* 0x000fe2000f8e603f */
[----:B------:R-:W-:Y:S01]  /*bda0*/  WARPGROUP.ARRIVE ;  /* 0x00000000000079c5 */ /* 0x000fe20000000000 */
[----:B------:R-:W-:Y:S01]  /*bdb0*/  UMOV UR7, 0x40000040 ;  /* 0x4000004000077882 */ /* 0x000fe20000000000 */
[----:B------:R-:W-:Y:S01]  /*bdc0*/  ISETP.LT.AND P0, PT, R186, UR50, PT ;  /* 0x00000032ba007c0c */ /* 0x000fe2000bf01270 */
[----:B-1----:R-:W-:Y:S01]  /*bdd0*/  @!P5 VIADD R15, R15, 0x28c60 ;  /* 0x00028c600f0fd836 */ /* 0x002fe20000000000 */
[----:B------:R-:W-:Y:S01]  /*bde0*/  UIADD3 UR50, UR50, -0x1, URZ ;  /* 0xffffffff32327890 */ /* 0x000fe2000fffe03f */
[----:B------:R-:W-:Y:S01]  /*bdf0*/  MOV R10, R7 ;  /* 0x00000007000a7202 */ /* 0x000fe20000000f00 */
        /* <DEDUP_REMOVED lines=34> */
.L_x_1756:
[----:B------:R-:W5:Y:S01]  /*c020*/  SHFL.BFLY PT, R0, R5, 0x2, 0x1f ;  /* 0x0c401f0005007f89 */ /* 0x000f6200000e0000 */
[----:B------:R-:W-:Y:S02]  /*c030*/  IMAD.MOV.U32 R10, RZ, RZ, RZ ;  /* 0x000000ffff0a7224 */ /* 0x000fe400078e00ff */
[----:B------:R-:W-:Y:S01]  /*c040*/  IMAD.U32 R14, RZ, RZ, UR10 ;  /* 0x0000000aff0e7e24 */ /* 0x000fe2000f8e00ff */
[----:B01----:R-:W0:Y:S01]  /*c050*/  SHFL.BFLY PT, R9, R6, 0x2, 0x1f ;  /* 0x0c401f0006097f89 */ /* 0x003e2200000e0000 */
[----:B------:R-:W-:Y:S01]  /*c060*/  VIADD R187, R187, 0x1 ;  /* 0x00000001bbbb7836 */ /* 0x000fe20000000000 */
[----:B------:R-:W-:Y:S08]  /*c070*/  BAR.ARV 0x8, 0xa0 ;  /* 0x0202800000007b1d */ /* 0x000ff00000002000 */
[----:B------:R-:W-:Y:S01]  /*c080*/  BAR.SYNC.DEFER_BLOCKING 0xf, 0x100 ;  /* 0x03c4000000007b1d */ /* 0x000fe20000010000 */
[----:B-----5:R-:W-:Y:S01]  /*c090*/  FADD.FTZ R0, R0, R5 ;  /* 0x0000000500007221 */ /* 0x020fe20000010000 */
[----:B------:R-:W-:-:S02]  /*c0a0*/  IMAD.MOV.U32 R5, RZ, RZ, RZ ;  /* 0x000000ffff057224 */ /* 0x000fc400078e00ff */
[----:B0-----:R-:W-:Y:S02]  /*c0b0*/  FADD.FTZ R9, R9, R6 ;  /* 0x0000000609097221 */ /* 0x001fe40000010000 */
[----:B------:R-:W0:Y:S04]  /*c0c0*/  SHFL.BFLY PT, R3, R0, 0x1, 0x1f ;  /* 0x0c201f0000037f89 */ /* 0x000e2800000e0000 */
[----:B------:R-:W1:Y:S01]  /*c0d0*/  SHFL.BFLY PT, R8, R9, 0x1, 0x1f ;  /* 0x0c201f0009087f89 */ /* 0x000e6200000e0000 */
[----:B0-----:R-:W-:Y:S01]  /*c0e0*/  FADD.FTZ R12, R0, R3 ;  /* 0x00000003000c7221 */ /* 0x001fe20000010000 */
[----:B------:R-:W-:Y:S02]  /*c0f0*/  IMAD.MOV R3, RZ, RZ, -R18 ;  /* 0x000000ffff037224 */ /* 0x000fe400078e0a12 */
[----:B------:R-:W-:-:S02]  /*c100*/  IMAD.U32 R0, RZ, RZ, UR37 ;  /* 0x00000025ff007e24 */ /* 0x000fc4000f8e00ff */
[----:B-1----:R-:W-:Y:S01]  /*c110*/  FADD.FTZ R13, R9, R8 ;  /* 0x00000008090d7221 */ /* 0x002fe20000010000 */
[----:B------:R-:W-:Y:S01]  /*c120*/  FSETP.NE.FTZ.AND P1, PT, R12, RZ, PT ;  /* 0x000000ff0c00720b */ /* 0x000fe20003f35000 */
[----:B------:R-:W-:Y:S01]  /*c130*/  UIADD3 UR37, UR37, 0x1, URZ ;  /* 0x0000000125257890 */ /* 0x000fe2000fffe03f */
[----:B------:R-:W-:Y:S01]  /*c140*/  ISETP.NE.AND P0, PT, R16, R3, PT ;  /* 0x000000031000720c */ /* 0x000fe20003f05270 */
[----:B------:R-:W-:Y:S01]  /*c150*/  IMAD.U32 R9, RZ, RZ, UR10 ;  /* 0x0000000aff097e24 */ /* 0x000fe2000f8e00ff */
[----:B------:R-:W-:Y:S01]  /*c160*/  FSETP.NE.FTZ.AND P2, PT, R13, RZ, PT ;  /* 0x000000ff0d00720b */ /* 0x000fe20003f55000 */
[----:B------:R-:W-:Y:S01]  /*c170*/  UISETP.NE.AND UP0, UPT, UR37, 0x2, UPT ;  /* 0x000000022500788c */ /* 0x000fe2000bf05270 */
[----:B------:R-:W-:-:S03]  /*c180*/  IMAD.MOV.U32 R3, RZ, RZ, -0x800000 ;  /* 0xff800000ff037424 */ /* 0x000fc600078e00ff */
[----:B------:R-:W-:Y:S02]  /*c190*/  USEL UR4, URZ, 0x1, UP0 ;  /* 0x000000013f047887 */ /* 0x000fe40008000000 */
[----:B------:R-:W-:Y:S02]  /*c1a0*/  USEL UR37, UR37, URZ, UP0 ;  /* 0x0000003f25257287 */ /* 0x000fe40008000000 */
[----:B------:R-:W0:Y:S01]  /*c1b0*/  @P1 MUFU.RCP R10, R12 ;  /* 0x0000000c000a1308 */ /* 0x000e220000001000 */
[----:B------:R-:W-:Y:S01]  /*c1c0*/  @P1 FMUL.FTZ R9, R9, 0.69314718246459960938 ;  /* 0x3f31721809091820 */ /* 0x000fe20000410000 */
[----:B------:R-:W-:Y:S01]  /*c1d0*/  @!P0 IMAD R0, R0, 0x40, R17 ;  /* 0x0000004000008824 */ /* 0x000fe200078e0211 */
[----:B------:R-:W-:-:S04]  /*c1e0*/  LOP3.LUT R2, R2, UR4, RZ, 0x3c, !PT ;  /* 0x0000000402027c12 */ /* 0x000fc8000f8e3cff */
[----:B------:R-:W-:Y:S01]  /*c1f0*/  @!P0 LEA R11, R0, UR38, 0x2 ;  /* 0x00000026000b8c11 */ /* 0x000fe2000f8e10ff */
[----:B------:R-:W-:Y:S01]  /*c200*/  @P2 MUFU.RCP R5, R13 ;  /* 0x0000000d00052308 */ /* 0x000fe20000001000 */
[----:B------:R-:W-:-:S07]  /*c210*/  IMAD.MOV.U32 R0, RZ, RZ, -0x800000 ;  /* 0xff800000ff007424 */ /* 0x000fce00078e00ff */
[----:B------:R-:W1:Y:S01]  /*c220*/  @P1 MUFU.LG2 R6, R12 ;  /* 0x0000000c00061308 */ /* 0x000e620000000c00 */
[-C--:B0-----:R-:W-:Y:S01]  /*c230*/  FMUL.FTZ R169, R24, R10.reuse ;  /* 0x0000000a18a97220 */ /* 0x081fe20000410000 */
[-C--:B--23--:R-:W-:Y:S01]  /*c240*/  FMUL.FTZ R165, R25, R10.reuse ;  /* 0x0000000a19a57220 */ /* 0x08cfe20000410000 */
        /* <DEDUP_REMOVED lines=64> */
[-C--:B------:R-:W-:Y:S01]  /*c650*/  FMUL.FTZ R26, R26, R5.reuse ;  /* 0x000000051a1a7220 */ /* 0x080fe20000410000 */
[-C--:B------:R-:W-:Y:S01]  /*c660*/  FMUL.FTZ R27, R27, R5.reuse ;  /* 0x000000051b1b7220 */ /* 0x080fe20000410000 */
[----:B------:R1:W-:Y:S01]  /*c670*/  @!P0 STS [R11+0x28820], R5 ;  /* 0x028820050b008388 */ /* 0x0003e20000000800 */
[----:B------:R-:W-:Y:S01]  /*c680*/  PLOP3.LUT P0, PT, PT, PT, PT, 0x8, 0x0 ;  /* 0x000000000000781c */ /* 0x000fe20003f0e170 */
[-C--:B------:R-:W-:Y:S01]  /*c690*/  FMUL.FTZ R30, R30, R5.reuse ;  /* 0x000000051e1e7220 */ /* 0x080fe20000410000 */
        /* <DEDUP_REMOVED lines=47> */
[-C--:B----4-:R-:W-:Y:S01]  /*c990*/  FMUL.FTZ R170, R119, R5.reuse ;  /* 0x0000000577aa7220 */ /* 0x090fe20000410000 */
        /* <DEDUP_REMOVED lines=19> */
.L_x_1689:
[----:B------:R-:W0:Y:S08]  /*cad0*/  S2UR UR4, SR_CgaCtaId ;  /* 0x00000000000479c3 */ /* 0x000e300000008800 */
[----:B------:R-:W-:Y:S06]  /*cae0*/  BAR.SYNC.DEFER_BLOCKING 0x5, 0x120 ;  /* 0x0144800000007b1d */ /* 0x000fec0000010000 */
[----:B------:R-:W-:Y:S01]  /*caf0*/  UMOV UR38, 0x400 ;  /* 0x0000040000267882 */ /* 0x000fe20000000000 */
[----:B------:R-:W-:Y:S01]  /*cb00*/  BSSY B0, `(.L_x_1774) ;  /* 0x0000290000007945 */ /* 0x000fe20003800000 */
[----:B0-----:R-:W-:-:S09]  /*cb10*/  ULEA UR38, UR4, UR38, 0x18 ;  /* 0x0000002604267291 */ /* 0x001fd2000f8ec03f */
[----:B------:R-:W0:Y:S02]  /*cb20*/  LDS.128 R4, [UR38+0x28cd0] ;  /* 0x028cd026ff047984 */ /* 0x000e240008000c00 */
[----:B0-----:R-:W-:Y:S02]  /*cb30*/  R2UR UR47, R5 ;  /* 0x00000000052f72ca */ /* 0x001fe400000e0000 */
[----:B------:R-:W-:Y:S02]  /*cb40*/  R2UR UR6, R6 ;  /* 0x00000000060672ca */ /* 0x000fe400000e0000 */
[----:B------:R-:W-:Y:S01]  /*cb50*/  R2UR UR5, R7 ;  /* 0x00000000070572ca */ /* 0x000fe200000e0000 */
[----:B------:R-:W-:Y:S06]  /*cb60*/  BAR.ARV 0x4, 0x120 ;  /* 0x0104800000007b1d */ /* 0x000fec0000002000 */
[----:B------:R-:W-:Y:S08]  /*cb70*/  @P0 BRA `(.L_x_1775) ;  /* 0x0000001c00580947 */ /* 0x000ff00003800000 */
[----:B------:R-:W0:Y:S08]  /*cb80*/  S2UR UR4, SR_SWINHI ;  /* 0x00000000000479c3 */ /* 0x000e300000002f00 */
[----:B------:R-:W-:Y:S01]  /*cb90*/  BAR.SYNC.DEFER_BLOCKING 0x1, 0x100 ;  /* 0x0044000000007b1d */ /* 0x000fe20000010000 */
[----:B------:R-:W-:Y:S02]  /*cba0*/  F2FP.BF16.F32.PACK_AB R40, R41, R40 ;  /* 0x000000282928723e */ /* 0x000fe400000010ff */
[----:B------:R-:W-:-:S02]  /*cbb0*/  F2FP.BF16.F32.PACK_AB R41, R43, R42 ;  /* 0x0000002a2b29723e */ /* 0x000fc400000010ff */
[----:B------:R-:W-:Y:S01]  /*cbc0*/  F2FP.BF16.F32.PACK_AB R48, R49, R48 ;  /* 0x000000303130723e */ /* 0x000fe200000010ff */
[----:B------:R-:W-:Y:S01]  /*cbd0*/  ULDC.64 UR10, c[0x0][0xbe0] ;  /* 0x0002f800000a7ab9 */ /* 0x000fe20000000a00 */
[----:B------:R-:W-:Y:S01]  /*cbe0*/  F2FP.BF16.F32.PACK_AB R42, R45, R44 ;  /* 0x0000002c2d2a723e */ /* 0x000fe200000010ff */
[----:B------:R-:W-:Y:S01]  /*cbf0*/  UISETP.NE.U32.AND UP1, UPT, UR10, URZ, UPT ;  /* 0x0000003f0a00728c */ /* 0x000fe2000bf25070 */
[----:B------:R-:W-:Y:S02]  /*cc00*/  F2FP.BF16.F32.PACK_AB R43, R47, R46 ;  /* 0x0000002e2f2b723e */ /* 0x000fe400000010ff */
[----:B------:R-:W-:Y:S01]  /*cc10*/  F2FP.BF16.F32.PACK_AB R49, R51, R50 ;  /* 0x000000323331723e */ /* 0x000fe200000010ff */
[----:B------:R-:W-:Y:S01]  /*cc20*/  UISETP.NE.AND.EX UP1, UPT, UR11, URZ, UPT, UP1 ;  /* 0x0000003f0b00728c */ /* 0x000fe2000bf25310 */
[----:B------:R-:W-:Y:S02]  /*cc30*/  F2FP.BF16.F32.PACK_AB R56, R57, R56 ;  /* 0x000000383938723e */ /* 0x000fe400000010ff */
[----:B------:R-:W-:Y:S01]  /*cc40*/  F2FP.BF16.F32.PACK_AB R50, R53, R52 ;  /* 0x000000343532723e */ /* 0x000fe200000010ff */
[----:B------:R-:W-:Y:S01]  /*cc50*/  ULDC.64 UR10, c[0x0][0xbd8] ;  /* 0x0002f600000a7ab9 */ /* 0x000fe20000000a00 */
[----:B------:R-:W-:Y:S01]  /*cc60*/  F2FP.BF16.F32.PACK_AB R51, R55, R54 ;  /* 0x000000363733723e */ /* 0x000fe200000010ff */
[----:B------:R-:W-:Y:S01]  /*cc70*/  UIMAD.WIDE UR10, UR43, 0x4, UR10 ;  /* 0x000000042b0a78a5 */ /* 0x000fe2000f8e020a */
        /* <DEDUP_REMOVED lines=14> */
[----:B------:R-:W-:-:S02]  /*cd60*/  F2FP.BF16.F32.PACK_AB R67, R71, R70 ;  /* 0x000000464743723e */ /* 0x000fc400000010ff */
[C---:B------:R-:W-:Y:S01]  /*cd70*/  IADD3 R173, P1, R4.reuse, 0x20, RZ ;  /* 0x0000002004ad7810 */ /* 0x040fe20007f3e0ff */
[----:B------:R-:W-:Y:S01]  /*cd80*/  UISETP.NE.AND.EX UP0, UPT, UR9, URZ, UPT, UP0 ;  /* 0x0000003f0900728c */ /* 0x000fe2000bf05300 */
[C---:B------:R-:W-:Y:S02]  /*cd90*/  LOP3.LUT R7, R4.reuse, 0x380, RZ, 0xc0, !PT ;  /* 0x0000038004077812 */ /* 0x040fe400078ec0ff */
[C---:B------:R-:W-:Y:S01]  /*cda0*/  IADD3 R12, P0, R4.reuse, 0x40, RZ ;  /* 0x00000040040c7810 */ /* 0x040fe20007f1e0ff */
[--C-:B------:R-:W-:Y:S01]  /*cdb0*/  IMAD.X R11, RZ, RZ, R5.reuse, P1 ;  /* 0x000000ffff0b7224 */ /* 0x100fe200008e0605 */
[C---:B------:R-:W-:Y:S01]  /*cdc0*/  IADD3 R177, P3, R4.reuse, 0x2000, RZ ;  /* 0x0000200004b17810 */ /* 0x040fe20007f7e0ff */
[----:B------:R-:W-:Y:S01]  /*cdd0*/  @UP1 ULDC.64 UR8, c[0x0][0xbe0] ;  /* 0x0002f80000081ab9 */ /* 0x000fe20000000a00 */
        /* <DEDUP_REMOVED lines=10> */
[----:B------:R-:W-:Y:S01]  /*ce80*/  SHF.R.U64 R7, R7, 0x3, RZ ;  /* 0x0000000307077819 */ /* 0x000fe200000012ff */
[----:B------:R-:W-:Y:S01]  /*ce90*/  IMAD.X R95, RZ, RZ, R5, P1 ;  /* 0x000000ffff5f7224 */ /* 0x000fe200008e0605 */
[----:B------:R-:W-:Y:S01]  /*cea0*/  IADD3.X R15, RZ, R5, RZ, P4, !PT ;  /* 0x00000005ff0f7210 */ /* 0x000fe200027fe4ff */
[----:B------:R-:W-:Y:S01]  /*ceb0*/  @UP1 UIMAD.WIDE UR8, UR43, 0x4, UR8 ;  /* 0x000000042b0818a5 */ /* 0x000fe2000f8e0208 */
[----:B------:R-:W-:-:S02]  /*cec0*/  IADD3 R193, P0, R4, 0x4020, RZ ;  /* 0x0000402004c17810 */ /* 0x000fc40007f1e0ff */
        /* <DEDUP_REMOVED lines=11> */
[----:B------:R-:W-:Y:S01]  /*cf80*/  LOP3.LUT R4, R7, R4, RZ, 0x3c, !PT ;  /* 0x0000000407047212 */ /* 0x000fe200078e3cff */
[--C-:B------:R-:W-:Y:S01]  /*cf90*/  IMAD.X R119, RZ, RZ, R5.reuse, P2 ;  /* 0x000000ffff777224 */ /* 0x100fe200010e0605 */
[----:B------:R-:W-:Y:S01]  /*cfa0*/  LOP3.LUT R7, R12, 0x380, RZ, 0xc0, !PT ;  /* 0x000003800c077812 */ /* 0x000fe200078ec0ff */
[----:B------:R-:W-:Y:S01]  /*cfb0*/  IMAD.X R9, RZ, RZ, R5, P1 ;  /* 0x000000ffff097224 */ /* 0x000fe200008e0605 */
[----:B------:R-:W-:-:S02]  /*cfc0*/  LOP3.LUT R6, R173, 0x380, RZ, 0xc0, !PT ;  /* 0x00000380ad067812 */ /* 0x000fc400078ec0ff */
[----:B------:R-:W-:Y:S02]  /*cfd0*/  SHF.R.U64 R7, R7, 0x3, RZ ;  /* 0x0000000307077819 */ /* 0x000fe400000012ff */
[----:B------:R-:W-:Y:S02]  /*cfe0*/  SHF.R.U64 R6, R6, 0x3, RZ ;  /* 0x0000000306067819 */ /* 0x000fe400000012ff */
[----:B------:R-:W-:Y:S02]  /*cff0*/  LOP3.LUT R12, R7, R12, RZ, 0x3c, !PT ;  /* 0x0000000c070c7212 */ /* 0x000fe400078e3cff */
[----:B------:R-:W-:Y:S02]  /*d000*/  LOP3.LUT R7, R28, 0x380, RZ, 0xc0, !PT ;  /* 0x000003801c077812 */ /* 0x000fe400078ec0ff */
[----:B------:R-:W-:Y:S02]  /*d010*/  LOP3.LUT R10, R6, R173, RZ, 0x3c, !PT ;  /* 0x000000ad060a7212 */ /* 0x000fe400078e3cff */
        /* <DEDUP_REMOVED lines=10> */
[----:B------:R-:W-:Y:S02]  /*d0c0*/  MOV R173, R4 ;  /* 0x0000000400ad7202 */ /* 0x000fe40000000f00 */
[----:B------:R-:W-:Y:S02]  /*d0d0*/  LOP3.LUT R7, R199, 0x380, RZ, 0xc0, !PT ;  /* 0x00000380c7077812 */ /* 0x000fe400078ec0ff */
[----:B------:R-:W-:-:S02]  /*d0e0*/  LOP3.LUT R14, R175, 0x380, RZ, 0xc0, !PT ;  /* 0x00000380af0e7812 */ /* 0x000fc400078ec0ff */
[----:B------:R-:W-:Y:S02]  /*d0f0*/  F2FP.BF16.F32.PACK_AB R5, R27, R26 ;  /* 0x0000001a1b05723e */ /* 0x000fe400000010ff */
[----:B------:R-:W-:Y:S02]  /*d100*/  LOP3.LUT R20, R177, 0x380, RZ, 0xc0, !PT ;  /* 0x00000380b1147812 */ /* 0x000fe400078ec0ff */
[----:B------:R-:W-:Y:S02]  /*d110*/  LOP3.LUT R98, R6, R193, RZ, 0x3c, !PT ;  /* 0x000000c106627212 */ /* 0x000fe400078e3cff */
[----:B------:R-:W-:Y:S02]  /*d120*/  LOP3.LUT R27, R174, 0x380, RZ, 0xc0, !PT ;  /* 0x00000380ae1b7812 */ /* 0x000fe400078ec0ff */
[----:B------:R-:W-:Y:S02]  /*d130*/  LOP3.LUT R26, R201, 0x380, RZ, 0xc0, !PT ;  /* 0x00000380c91a7812 */ /* 0x000fe400078ec0ff */
[----:B------:R-:W-:-:S02]  /*d140*/  F2FP.BF16.F32.PACK_AB R6, R8, R167 ;  /* 0x000000a70806723e */ /* 0x000fc400000010ff */
[----:B------:R-:W-:Y:S02]  /*d150*/  SHF.R.U64 R8, R7, 0x3, RZ ;  /* 0x0000000307087819 */ /* 0x000fe400000012ff */
[----:B------:R-:W-:Y:S02]  /*d160*/  SHF.R.U64 R14, R14, 0x3, RZ ;  /* 0x000000030e0e7819 */ /* 0x000fe400000012ff */
[----:B------:R-:W-:Y:S02]  /*d170*/  LOP3.LUT R90, R181, 0x380, RZ, 0xc0, !PT ;  /* 0x00000380b55a7812 */ /* 0x000fe400078ec0ff */
[----:B------:R-:W-:Y:S02]  /*d180*/  F2FP.BF16.F32.PACK_AB R4, R165, R169 ;  /* 0x000000a9a504723e */ /* 0x000fe400000010ff */
[----:B------:R-:W-:Y:S02]  /*d190*/  F2FP.BF16.F32.PACK_AB R7, R31, R30 ;  /* 0x0000001e1f07723e */ /* 0x000fe400000010ff */
[----:B------:R-:W-:-:S02]  /*d1a0*/  SHF.R.U64 R20, R20, 0x3, RZ ;  /* 0x0000000314147819 */ /* 0x000fc400000012ff */
[----:B------:R-:W-:Y:S01]  /*d1b0*/  LOP3.LUT R94, R183, 0x380, RZ, 0xc0, !PT ;  /* 0x00000380b75e7812 */ /* 0x000fe200078ec0ff */
[----:B------:R0:W-:Y:S01]  /*d1c0*/  STSM.16.M88.4 [R173], R4 ;  /* 0x00000004ad007844 */ /* 0x0001e20000000200 */
[----:B------:R-:W-:Y:S02]  /*d1d0*/  SHF.R.U64 R27, R27, 0x3, RZ ;  /* 0x000000031b1b7819 */ /* 0x000fe400000012ff */
[----:B------:R-:W-:Y:S02]  /*d1e0*/  LOP3.LUT R106, R195, 0x380, RZ, 0xc0, !PT ;  /* 0x00000380c36a7812 */ /* 0x000fe400078ec0ff */
[----:B------:R-:W-:Y:S02]  /*d1f0*/  SHF.R.U64 R26, R26, 0x3, RZ ;  /* 0x000000031a1a7819 */ /* 0x000fe400000012ff */
[----:B------:R-:W-:Y:S02]  /*d200*/  LOP3.LUT R14, R14, R175, RZ, 0x3c, !PT ;  /* 0x000000af0e0e7212 */ /* 0x000fe400078e3cff */
[----:B------:R-:W-:-:S02]  /*d210*/  SHF.R.U64 R90, R90, 0x3, RZ ;  /* 0x000000035a5a7819 */ /* 0x000fc400000012ff */
[----:B------:R-:W-:Y:S02]  /*d220*/  LOP3.LUT R114, R8, R199, RZ, 0x3c, !PT ;  /* 0x000000c708727212 */ /* 0x000fe400078e3cff */
[----:B------:R-:W-:Y:S02]  /*d230*/  LOP3.LUT R20, R20, R177, RZ, 0x3c, !PT ;  /* 0x000000b114147212 */ /* 0x000fe400078e3cff */
[----:B------:R-:W-:Y:S02]  /*d240*/  SHF.R.U64 R94, R94, 0x3, RZ ;  /* 0x000000035e5e7819 */ /* 0x000fe400000012ff */
[----:B------:R-:W-:Y:S02]  /*d250*/  LOP3.LUT R110, R197, 0x380, RZ, 0xc0, !PT ;  /* 0x00000380c56e7812 */ /* 0x000fe400078ec0ff */
[----:B------:R-:W-:Y:S02]  /*d260*/  LOP3.LUT R8, R27, R174, RZ, 0x3c, !PT ;  /* 0x000000ae1b087212 */ /* 0x000fe400078e3cff */
[----:B------:R-:W-:-:S02]  /*d270*/  SHF.R.U64 R106, R106, 0x3, RZ ;  /* 0x000000036a6a7819 */ /* 0x000fc400000012ff */
[----:B------:R-:W-:Y:S02]  /*d280*/  LOP3.LUT R118, R26, R201, RZ, 0x3c, !PT ;  /* 0x000000c91a767212 */ /* 0x000fe400078e3cff */
[----:B------:R-:W-:Y:S02]  /*d290*/  MOV R27, R10 ;  /* 0x0000000a001b7202 */ /* 0x000fe40000000f00 */
[----:B0-----:R-:W-:Y:S02]  /*d2a0*/  F2FP.BF16.F32.PACK_AB R4, R33, R159 ;  /* 0x0000009f2104723e */ /* 0x001fe400000010ff */
[----:B------:R-:W-:Y:S02]  /*d2b0*/  F2FP.BF16.F32.PACK_AB R5, R35, R34 ;  /* 0x000000222305723e */ /* 0x000fe400000010ff */
[----:B------:R-:W-:Y:S02]  /*d2c0*/  F2FP.BF16.F32.PACK_AB R6, R37, R36 ;  /* 0x000000242506723e */ /* 0x000fe400000010ff */
[----:B------:R-:W-:-:S02]  /*d2d0*/  F2FP.BF16.F32.PACK_AB R7, R39, R38 ;  /* 0x000000262707723e */ /* 0x000fc400000010ff */
[----:B------:R-:W-:Y:S02]  /*d2e0*/  MOV R26, R12 ;  /* 0x0000000c001a7202 */ /* 0x000fe40000000f00 */
[----:B------:R-:W-:Y:S01]  /*d2f0*/  LOP3.LUT R90, R90, R181, RZ, 0x3c, !PT ;  /* 0x000000b55a5a7212 */ /* 0x000fe200078e3cff */
[----:B------:R0:W-:Y:S01]  /*d300*/  STSM.16.M88.4 [R27], R4 ;  /* 0x000000041b007844 */ /* 0x0001e20000000200 */
[----:B------:R-:W-:Y:S02]  /*d310*/  MOV R15, R14 ;  /* 0x0000000e000f7202 */ /* 0x000fe40000000f00 */
[----:B------:R-:W-:Y:S01]  /*d320*/  LOP3.LUT R94, R94, R183, RZ, 0x3c, !PT ;  /* 0x000000b75e5e7212 */ /* 0x000fe200078e3cff */
[----:B------:R-:W-:Y:S01]  /*d330*/  STSM.16.M88.4 [R26], R40 ;  /* 0x000000281a007844 */ /* 0x000fe20000000200 */
[----:B------:R-:W-:Y:S02]  /*d340*/  SHF.R.U64 R110, R110, 0x3, RZ ;  /* 0x000000036e6e7819 */ /* 0x000fe400000012ff */
[----:B------:R-:W-:Y:S01]  /*d350*/  MOV R20, R20 ;  /* 0x0000001400147202 */ /* 0x000fe20000000f00 */
[----:B------:R-:W-:Y:S01]  /*d360*/  STSM.16.M88.4 [R15], R48 ;  /* 0x000000300f007844 */ /* 0x000fe20000000200 */
[----:B------:R-:W-:-:S02]  /*d370*/  LOP3.LUT R106, R106, R195, RZ, 0x3c, !PT ;  /* 0x000000c36a6a7212 */ /* 0x000fc400078e3cff */
[----:B------:R-:W-:Y:S01]  /*d380*/  MOV R24, R24 ;  /* 0x0000001800187202 */ /* 0x000fe20000000f00 */
[----:B------:R-:W-:Y:S01]  /*d390*/  STSM.16.M88.4 [R20], R56 ;  /* 0x0000003814007844 */ /* 0x000fe20000000200 */
[----:B------:R-:W-:Y:S02]  /*d3a0*/  F2FP.BF16.F32.PACK_AB R73, R75, R74 ;  /* 0x0000004a4b49723e */ /* 0x000fe400000010ff */
[----:B------:R-:W-:Y:S01]  /*d3b0*/  F2FP.BF16.F32.PACK_AB R80, R81, R80 ;  /* 0x000000505150723e */ /* 0x000fe200000010ff */
[----:B------:R-:W-:Y:S01]  /*d3c0*/  STSM.16.M88.4 [R24], R64 ;  /* 0x0000004018007844 */ /* 0x000fe20000000200 */
[----:B------:R-:W-:Y:S01]  /*d3d0*/  MOV R28, R28 ;  /* 0x0000001c001c7202 */ /* 0x000fe20000000f00 */
[----:B0-----:R-:W-:Y:S01]  /*d3e0*/  IMAD.U32 R6, RZ, RZ, UR10 ;  /* 0x0000000aff067e24 */ /* 0x001fe2000f8e00ff */
[----:B------:R-:W-:Y:S02]  /*d3f0*/  F2FP.BF16.F32.PACK_AB R74, R77, R76 ;  /* 0x0000004c4d4a723e */ /* 0x000fe400000010ff */
[----:B------:R-:W-:-:S02]  /*d400*/  F2FP.BF16.F32.PACK_AB R75, R79, R78 ;  /* 0x0000004e4f4b723e */ /* 0x000fc400000010ff */
[----:B------:R-:W-:Y:S02]  /*d410*/  F2FP.BF16.F32.PACK_AB R81, R83, R82 ;  /* 0x000000525351723e */ /* 0x000fe400000010ff */
[----:B------:R-:W-:Y:S01]  /*d420*/  MOV R14, R90 ;  /* 0x0000005a000e7202 */ /* 0x000fe20000000f00 */
[----:B------:R-:W-:Y:S01]  /*d430*/  STSM.16.M88.4 [R28], R72 ;  /* 0x000000481c007844 */ /* 0x000fe20000000200 */
[----:B------:R-:W-:Y:S02]  /*d440*/  F2FP.BF16.F32.PACK_AB R82, R85, R84 ;  /* 0x000000545552723e */ /* 0x000fe400000010ff */
[----:B------:R-:W-:Y:S02]  /*d450*/  F2FP.BF16.F32.PACK_AB R83, R87, R86 ;  /* 0x000000565753723e */ /* 0x000fe400000010ff */
[----:B------:R-:W-:Y:S02]  /*d460*/  F2FP.BF16.F32.PACK_AB R88, R89, R88 ;  /* 0x000000585958723e */ /* 0x000fe400000010ff */
[----:B------:R-:W-:Y:S01]  /*d470*/  LOP3.LUT R110, R110, R197, RZ, 0x3c, !PT ;  /* 0x000000c56e6e7212 */ /* 0x000fe200078e3cff */
[----:B------:R-:W-:Y:S01]  /*d480*/  STSM.16.M88.4 [R14], R80 ;  /* 0x000000500e007844 */ /* 0x000fe20000000200 */
[----:B------:R-:W-:-:S02]  /*d490*/  MOV R94, R94 ;  /* 0x0000005e005e7202 */ /* 0x000fc40000000f00 */
[----:B------:R-:W-:Y:S02]  /*d4a0*/  MOV R13, R98 ;  /* 0x00000062000d7202 */ /* 0x000fe40000000f00 */
        /* <DEDUP_REMOVED lines=29> */
[----:B------:R-:W-:Y:S01]  /*d680*/  F2FP.BF16.F32.PACK_AB R136, R137, R136 ;  /* 0x000000888988723e */ /* 0x000fe200000010ff */
[----:B------:R-:W-:Y:S01]  /*d690*/  STSM.16.M88.4 [R110], R120 ;  /* 0x000000786e007844 */ /* 0x000fe20000000200 */
        /* <DEDUP_REMOVED lines=9> */
[----:B------:R-:W-:Y:S01]  /*d730*/  MOV R10, R8 ;  /* 0x00000008000a7202 */ /* 0x000fe20000000f00 */
[----:B------:R2:W-:Y:S01]  /*d740*/  STSM.16.M88.4 [R118], R136 ;  /* 0x0000008876007844 */ /* 0x0005e20000000200 */
[----:B------:R-:W-:Y:S01]  /*d750*/  F2FP.BF16.F32.PACK_AB R146, R149, R148 ;  /* 0x000000949592723e */ /* 0x000fe200000010ff */
[----:B------:R-:W-:Y:S01]  /*d760*/  IMAD.U32 R8, RZ, RZ, UR8 ;  /* 0x00000008ff087e24 */ /* 0x000fe2000f8e00ff */
[----:B------:R-:W-:Y:S01]  /*d770*/  F2FP.BF16.F32.PACK_AB R147, R151, R150 ;  /* 0x000000969793723e */ /* 0x000fe200000010ff */
[----:B------:R-:W-:Y:S01]  /*d780*/  IMAD.U32 R9, RZ, RZ, UR9 ;  /* 0x00000009ff097e24 */ /* 0x000fe2000f8e00ff */
[----:B------:R-:W-:-:S02]  /*d790*/  PLOP3.LUT P6, PT, PT, PT, UP1, 0x80, 0x0 ;  /* 0x000000000000781c */ /* 0x000fc40003fcf018 */
[----:B------:R-:W-:Y:S01]  /*d7a0*/  PLOP3.LUT P0, PT, PT, PT, UP0, 0x80, 0x0 ;  /* 0x000000000000781c */ /* 0x000fe20003f0f008 */
[----:B------:R2:W-:Y:S01]  /*d7b0*/  STSM.16.M88.4 [R10], R144 ;  /* 0x000000900a007844 */ /* 0x0005e20000000200 */
[----:B------:R-:W-:Y:S01]  /*d7c0*/  MOV R7, UR11 ;  /* 0x0000000b00077c02 */ /* 0x000fe20008000f00 */
[----:B------:R-:W-:Y:S08]  /*d7d0*/  BAR.SYNC.DEFER_BLOCKING 0x1, 0x100 ;  /* 0x0044000000007b1d */ /* 0x000ff00000010000 */
[----:B------:R3:W4:Y:S04]  /*d7e0*/  @P6 LDG.E R8, desc[UR48][R8.64] ;  /* 0x0000003008086981 */ /* 0x000728000c1e1900 */
[----:B------:R-:W5:Y:S01]  /*d7f0*/  @P0 LDG.E R5, desc[UR48][R6.64] ;  /* 0x0000003006050981 */ /* 0x000f62000c1e1900 */
[----:B0-----:R-:W-:Y:S01]  /*d800*/  IMAD R11, R188, 0x40, R185 ;  /* 0x00000040bc0b7824 */ /* 0x001fe200078e02b9 */
[----:B------:R-:W-:Y:S01]  /*d810*/  ULDC UR7, c[0x0][0xa88] ;  /* 0x0002a20000077ab9 */ /* 0x000fe20000000800 */
[----:B------:R-:W-:-:S02]  /*d820*/  UMOV UR4, URZ ;  /* 0x0000003f00047c82 */ /* 0x000fc40008000000 */
[----:B------:R-:W-:-:S03]  /*d830*/  IMAD.WIDE R134, R11, 0x2, R134 ;  /* 0x000000020b867825 */ /* 0x000fc600078e0286 */
[C---:B------:R-:W-:Y:S02]  /*d840*/  IADD3 R11, P2, R134.reuse, 0x1000, RZ ;  /* 0x00001000860b7810 */ /* 0x040fe40007f5e0ff */
[C---:B------:R-:W-:Y:S02]  /*d850*/  IADD3 R29, P1, R134.reuse, 0x2000, RZ ;  /* 0x00002000861d7810 */ /* 0x040fe40007f3e0ff */
[----:B---3--:R-:W-:Y:S02]  /*d860*/  P2R R9, PR, RZ, 0x4 ;  /* 0x00000004ff097803 */ /* 0x008fe40000000000 */
[C---:B------:R-:W-:Y:S02]  /*d870*/  IADD3 R13, P2, R134.reuse, 0x3000, RZ ;  /* 0x00003000860d7810 */ /* 0x040fe40007f5e0ff */
[C---:B------:R-:W-:Y:S02]  /*d880*/  IADD3 R37, P3, R134.reuse, 0x4000, RZ ;  /* 0x0000400086257810 */ /* 0x040fe40007f7e0ff */
[----:B------:R-:W-:-:S02]  /*d890*/  IADD3 R25, P4, R134, 0x5000, RZ ;  /* 0x0000500086197810 */ /* 0x000fc40007f9e0ff */
[----:B------:R-:W-:Y:S02]  /*d8a0*/  IADD3 R41, P5, R134, 0x6000, RZ ;  /* 0x0000600086297810 */ /* 0x000fe40007fbe0ff */
[----:B------:R-:W-:Y:S02]  /*d8b0*/  LOP3.LUT R4, R11, 0x380, RZ, 0xc0, !PT ;  /* 0x000003800b047812 */ /* 0x000fe400078ec0ff */
[----:B------:R-:W-:Y:S02]  /*d8c0*/  LOP3.LUT R28, R29, 0x380, RZ, 0xc0, !PT ;  /* 0x000003801d1c7812 */ /* 0x000fe400078ec0ff */
[----:B-1----:R-:W-:Y:S02]  /*d8d0*/  LOP3.LUT R12, R13, 0x380, RZ, 0xc0, !PT ;  /* 0x000003800d0c7812 */ /* 0x002fe400078ec0ff */
[----:B------:R-:W-:Y:S02]  /*d8e0*/  LOP3.LUT R36, R37, 0x380, RZ, 0xc0, !PT ;  /* 0x0000038025247812 */ /* 0x000fe400078ec0ff */
[----:B------:R-:W-:-:S02]  /*d8f0*/  LOP3.LUT R24, R25, 0x380, RZ, 0xc0, !PT ;  /* 0x0000038019187812 */ /* 0x000fc400078ec0ff */
[----:B------:R-:W-:Y:S02]  /*d900*/  LOP3.LUT R40, R41, 0x380, RZ, 0xc0, !PT ;  /* 0x0000038029287812 */ /* 0x000fe400078ec0ff */
[----:B------:R-:W-:Y:S02]  /*d910*/  SHF.R.U64 R4, R4, 0x3, RZ ;  /* 0x0000000304047819 */ /* 0x000fe400000012ff */
[----:B------:R-:W-:Y:S02]  /*d920*/  SHF.R.U64 R28, R28, 0x3, RZ ;  /* 0x000000031c1c7819 */ /* 0x000fe400000012ff */
[----:B------:R-:W-:Y:S02]  /*d930*/  SHF.R.U64 R12, R12, 0x3, RZ ;  /* 0x000000030c0c7819 */ /* 0x000fe400000012ff */
[----:B------:R-:W-:Y:S02]  /*d940*/  SHF.R.U64 R36, R36, 0x3, RZ ;  /* 0x0000000324247819 */ /* 0x000fe400000012ff */
[----:B------:R-:W-:-:S02]  /*d950*/  SHF.R.U64 R24, R24, 0x3, RZ ;  /* 0x0000000318187819 */ /* 0x000fc400000012ff */
[----:B------:R-:W-:Y:S02]  /*d960*/  SHF.R.U64 R40, R40, 0x3, RZ ;  /* 0x0000000328287819 */ /* 0x000fe400000012ff */
[----:B------:R-:W-:Y:S02]  /*d970*/  LOP3.LUT R4, R4, R11, RZ, 0x3c, !PT ;  /* 0x0000000b04047212 */ /* 0x000fe400078e3cff */
[----:B------:R-:W-:Y:S02]  /*d980*/  LOP3.LUT R28, R28, R29, RZ, 0x3c, !PT ;  /* 0x0000001d1c1c7212 */ /* 0x000fe400078e3cff */
[----:B------:R-:W-:Y:S02]  /*d990*/  LOP3.LUT R12, R12, R13, RZ, 0x3c, !PT ;  /* 0x0000000d0c0c7212 */ /* 0x000fe400078e3cff */
[----:B------:R-:W-:Y:S02]  /*d9a0*/  LOP3.LUT R36, R36, R37, RZ, 0x3c, !PT ;  /* 0x0000002524247212 */ /* 0x000fe400078e3cff */
[----:B------:R-:W-:-:S02]  /*d9b0*/  LOP3.LUT R24, R24, R25, RZ, 0x3c, !PT ;  /* 0x0000001918187212 */ /* 0x000fc400078e3cff */
[----:B------:R-:W-:Y:S02]  /*d9c0*/  LOP3.LUT R40, R40, R41, RZ, 0x3c, !PT ;  /* 0x0000002928287212 */ /* 0x000fe400078e3cff */
[----:B----4-:R-:W-:Y:S02]  /*d9d0*/  @P6 R2UR UR7, R8 ;  /* 0x00000000080762ca */ /* 0x010fe400000e0000 */
[----:B-----5:R-:W-:Y:S01]  /*d9e0*/  @P0 R2UR UR4, R5 ;  /* 0x00000000050402ca */ /* 0x020fe200000e0000 */
[----:B--2---:R-:W-:-:S14]  /*d9f0*/  @P6 BRA `(.L_x_1776) ;  /* 0x0000000000186947 */ /* 0x004fdc0003800000 */
[----:B------:R-:W-:Y:S05]  /*da00*/  @!P0 BRA `(.L_x_1776) ;  /* 0x0000000000148947 */ /* 0x000fea0003800000 */
[----:B------:R-:W2:Y:S04]  /*da10*/  LDG.E R10, desc[UR48][R6.64] ;  /* 0x00000030060a7981 */ /* 0x000ea8000c1e1900 */
[----:B------:R-:W3:Y:S01]  /*da20*/  LDG.E R8, desc[UR48][R6.64+0x4] ;  /* 0x0000043006087981 */ /* 0x000ee2000c1e1900 */
[----:B--2---:R-:W-:Y:S02]  /*da30*/  R2UR UR8, R10 ;  /* 0x000000000a0872ca */ /* 0x004fe400000e0000 */
[----:B---3--:R-:W-:-:S13]  /*da40*/  R2UR UR7, R8 ;  /* 0x00000000080772ca */ /* 0x008fda00000e0000 */
[----:B------:R-:W-:-:S12]  /*da50*/  UIADD3 UR7, -UR8, UR7, URZ ;  /* 0x0000000708077290 */ /* 0x000fd8000fffe13f */
.L_x_1776:
        /* <DEDUP_REMOVED lines=10> */
[--C-:B------:R-:W-:Y:S01]  /*db00*/  IMAD.X R25, RZ, RZ, R135.reuse, P4 ;  /* 0x000000ffff197224 */ /* 0x100fe200020e0687 */
[----:B------:R-:W-:Y:S01]  /*db10*/  LOP3.LUT R48, R49, 0x380, RZ, 0xc0, !PT ;  /* 0x0000038031307812 */ /* 0x000fe200078ec0ff */
[--C-:B------:R-:W-:Y:S01]  /*db20*/  IMAD.X R41, RZ, RZ, R135.reuse, P5 ;  /* 0x000000ffff297224 */ /* 0x100fe200028e0687 */
[----:B------:R-:W-:Y:S01]  /*db30*/  LOP3.LUT R44, R45, 0x380, RZ, 0xc0, !PT ;  /* 0x000003802d2c7812 */ /* 0x000fe200078ec0ff */
[----:B------:R-:W-:Y:S01]  /*db40*/  USHF.R.S32.HI UR8, URZ, 0x1f, UR43 ;  /* 0x0000001f3f087899 */ /* 0x000fe2000801142b */
[----:B------:R-:W-:Y:S01]  /*db50*/  SHF.R.U64 R48, R48, 0x3, RZ ;  /* 0x0000000330307819 */ /* 0x000fe200000012ff */
[----:B------:R-:W-:Y:S01]  /*db60*/  USHF.R.S32.HI UR11, URZ, 0x1f, UR4 ;  /* 0x0000001f3f0b7899 */ /* 0x000fe20008011404 */
[----:B------:R-:W-:Y:S01]  /*db70*/  SHF.R.U64 R32, R32, 0x3, RZ ;  /* 0x0000000320207819 */ /* 0x000fe200000012ff */
[----:B------:R-:W-:Y:S01]  /*db80*/  USHF.R.S32.HI UR14, URZ, 0x1f, UR41 ;  /* 0x0000001f3f0e7899 */ /* 0x000fe20008011429 */
[----:B------:R-:W-:Y:S01]  /*db90*/  SHF.R.U64 R44, R44, 0x3, RZ ;  /* 0x000000032c2c7819 */ /* 0x000fe200000012ff */
[----:B------:R-:W-:Y:S01]  /*dba0*/  USEL UR15, UR43, URZ, !UP0 ;  /* 0x0000003f2b0f7287 */ /* 0x000fe2000c000000 */
[----:B------:R-:W-:Y:S01]  /*dbb0*/  LOP3.LUT R48, R48, R49, RZ, 0x3c, !PT ;  /* 0x0000003130307212 */ /* 0x000fe200078e3cff */
[--C-:B------:R-:W-:Y:S01]  /*dbc0*/  IMAD.X R49, RZ, RZ, R135.reuse, P6 ;  /* 0x000000ffff317224 */ /* 0x100fe200030e0687 */
[----:B------:R-:W-:Y:S01]  /*dbd0*/  LOP3.LUT R32, R32, R33, RZ, 0x3c, !PT ;  /* 0x0000002120207212 */ /* 0x000fe200078e3cff */
[--C-:B------:R-:W-:Y:S01]  /*dbe0*/  IMAD.X R33, RZ, RZ, R135.reuse, P0 ;  /* 0x000000ffff217224 */ /* 0x100fe200000e0687 */
[----:B0-----:R-:W-:Y:S01]  /*dbf0*/  ISETP.NE.AND P6, PT, R6, RZ, PT ;  /* 0x000000ff0600720c */ /* 0x001fe20003fc5270 */
[----:B------:R-:W-:Y:S01]  /*dc00*/  USEL UR16, UR8, URZ, !UP0 ;  /* 0x0000003f08107287 */ /* 0x000fe2000c000000 */
[----:B------:R-:W-:Y:S01]  /*dc10*/  LOP3.LUT R44, R44, R45, RZ, 0x3c, !PT ;  /* 0x0000002d2c2c7212 */ /* 0x000fe200078e3cff */
[----:B------:R-:W-:Y:S01]  /*dc20*/  IMAD.X R45, RZ, RZ, R135, P1 ;  /* 0x000000ffff2d7224 */ /* 0x000fe200008e0687 */
[----:B------:R-:W-:-:S02]  /*dc30*/  IADD3 R57, P2, R134, 0xa000, RZ ;  /* 0x0000a00086397810 */ /* 0x000fc40007f5e0ff */
[C---:B------:R-:W-:Y:S02]  /*dc40*/  IADD3 R53, P3, R134.reuse, 0xb000, RZ ;  /* 0x0000b00086357810 */ /* 0x040fe40007f7e0ff */
[C---:B------:R-:W-:Y:S02]  /*dc50*/  IADD3 R65, P4, R134.reuse, 0xc000, RZ ;  /* 0x0000c00086417810 */ /* 0x040fe40007f9e0ff */
[C---:B------:R-:W-:Y:S02]  /*dc60*/  IADD3 R61, P5, R134.reuse, 0xd000, RZ ;  /* 0x0000d000863d7810 */ /* 0x040fe40007fbe0ff */
[C---:B------:R-:W-:Y:S02]  /*dc70*/  IADD3 R73, P0, R134.reuse, 0xe000, RZ ;  /* 0x0000e00086497810 */ /* 0x040fe40007f1e0ff */
[----:B------:R-:W-:Y:S02]  /*dc80*/  IADD3 R7, P1, R134, 0xf000, RZ ;  /* 0x0000f00086077810 */ /* 0x000fe40007f3e0ff */
[----:B------:R-:W-:-:S02]  /*dc90*/  LOP3.LUT R56, R57, 0x380, RZ, 0xc0, !PT ;  /* 0x0000038039387812 */ /* 0x000fc400078ec0ff */
[----:B------:R-:W-:Y:S02]  /*dca0*/  LOP3.LUT R52, R53, 0x380, RZ, 0xc0, !PT ;  /* 0x0000038035347812 */ /* 0x000fe400078ec0ff */
        /* <DEDUP_REMOVED lines=22> */
[----:B------:R-:W-:-:S02]  /*de10*/  LOP3.LUT R134, R9, R134, RZ, 0x3c, !PT ;  /* 0x0000008609867212 */ /* 0x000fc400078e3cff */
[----:B------:R-:W-:Y:S02]  /*de20*/  IADD3.X R69, RZ, R135, RZ, P1, !PT ;  /* 0x00000087ff457210 */ /* 0x000fe40000ffe4ff */
[----:B------:R-:W-:Y:S01]  /*de30*/  LOP3.LUT R68, R6, R7, RZ, 0x3c, !PT ;  /* 0x0000000706447212 */ /* 0x000fe200078e3cff */
[----:B------:R-:W-:Y:S06]  /*de40*/  @P6 BRA `(.L_x_1777) ;  /* 0x00000000006c6947 */ /* 0x000fec0003800000 */
[----:B------:R-:W-:Y:S01]  /*de50*/  ULDC.64 UR12, c[0x0][0xb70] ;  /* 0x0002dc00000c7ab9 */ /* 0x000fe20000000a00 */
[----:B------:R-:W-:Y:S01]  /*de60*/  UMOV UR8, UR4 ;  /* 0x0000000400087c82 */ /* 0x000fe20008000000 */
[----:B------:R-:W-:Y:S01]  /*de70*/  UIMAD UR10, UR14, UR12, URZ ;  /* 0x0000000c0e0a72a4 */ /* 0x000fe2000f8e023f */
[----:B------:R-:W-:Y:S01]  /*de80*/  IMAD.U32 R8, RZ, RZ, UR42 ;  /* 0x0000002aff087e24 */ /* 0x000fe2000f8e00ff */
[----:B------:R-:W-:Y:S01]  /*de90*/  UMOV UR9, UR11 ;  /* 0x0000000b00097c82 */ /* 0x000fe20008000000 */
[----:B------:R-:W-:Y:S01]  /*dea0*/  IMAD.MOV R7, RZ, RZ, -R18 ;  /* 0x000000ffff077224 */ /* 0x000fe200078e0a12 */
[----:B------:R-:W-:Y:S01]  /*deb0*/  UIMAD.WIDE.U32 UR8, UR41, UR12, UR8 ;  /* 0x0000000c290872a5 */ /* 0x000fe2000f8e0008 */
[----:B------:R-:W-:Y:S01]  /*dec0*/  IMAD R8, R8, 0x40, R17 ;  /* 0x0000004008087824 */ /* 0x000fe200078e0211 */
[----:B------:R-:W-:Y:S02]  /*ded0*/  UIMAD UR10, UR41, UR13, UR10 ;  /* 0x0000000d290a72a4 */ /* 0x000fe4000f8e020a */
[----:B------:R-:W-:Y:S01]  /*dee0*/  ISETP.NE.AND P0, PT, R16, R7, PT ;  /* 0x000000071000720c */ /* 0x000fe20003f05270 */
[----:B------:R-:W-:Y:S01]  /*def0*/  ULDC.64 UR12, c[0x0][0xb78] ;  /* 0x0002de00000c7ab9 */ /* 0x000fe20000000a00 */
[----:B------:R-:W-:Y:S01]  /*df00*/  UIADD3 UR9, UR9, UR10, URZ ;  /* 0x0000000a09097290 */ /* 0x000fe2000fffe03f */
[C---:B------:R-:W-:Y:S01]  /*df10*/  VIADD R10, R8.reuse, 0x8 ;  /* 0x00000008080a7836 */ /* 0x040fe20000000000 */
[----:B------:R-:W-:Y:S01]  /*df20*/  UIMAD UR10, UR16, UR12, URZ ;  /* 0x0000000c100a72a4 */ /* 0x000fe2000f8e023f */
[----:B------:R-:W-:Y:S01]  /*df30*/  SHF.R.S32.HI R6, RZ, 0x1f, R8 ;  /* 0x0000001fff067819 */ /* 0x000fe20000011408 */
[----:B------:R-:W-:Y:S01]  /*df40*/  UIMAD.WIDE.U32 UR8, UR15, UR12, UR8 ;  /* 0x0000000c0f0872a5 */ /* 0x000fe2000f8e0008 */
[----:B------:R-:W-:Y:S01]  /*df50*/  ISETP.GE.OR P1, PT, R8, UR7, P0 ;  /* 0x0000000708007c0c */ /* 0x000fe20008726670 */
[----:B------:R-:W-:Y:S01]  /*df60*/  UIMAD UR10, UR15, UR13, UR10 ;  /* 0x0000000d0f0a72a4 */ /* 0x000fe2000f8e020a */
[----:B------:R-:W-:-:S02]  /*df70*/  ISETP.GE.OR P0, PT, R10, UR7, P0 ;  /* 0x000000070a007c0c */ /* 0x000fc40008706670 */
        /* <DEDUP_REMOVED lines=8> */
.L_x_1777:
[C---:B0-----:R-:W-:Y:S01]  /*e000*/  VIADD R3, R185.reuse, 0x40 ;  /* 0x00000040b9037836 */ /* 0x041fe20000000000 */
[----:B------:R-:W-:Y:S01]  /*e010*/  ULDC UR12, c[0x0][0xa8c] ;  /* 0x0002a300000c7ab9 */ /* 0x000fe20000000800 */
[----:B------:R-:W-:Y:S01]  /*e020*/  VIADD R82, R185, 0x80 ;  /* 0x00000080b9527836 */ /* 0x000fe20000000000 */
[----:B------:R-:W-:Y:S01]  /*e030*/  ULDC.64 UR18, c[0x0][0xaa0] ;  /* 0x0002a80000127ab9 */ /* 0x000fe20000000a00 */
[----:B------:R0:W5:Y:S01]  /*e040*/  LD.E.128 R8, desc[UR48][R134.64] ;  /* 0x0000003086087980 */ /* 0x000162000c101d00 */
[----:B------:R-:W-:Y:S01]  /*e050*/  ISETP.GE.AND P1, PT, R3, UR12, PT ;  /* 0x0000000c03007c0c */ /* 0x000fe2000bf26270 */
[C---:B------:R-:W-:Y:S01]  /*e060*/  VIADD R83, R185.reuse, 0xc0 ;  /* 0x000000c0b9537836 */ /* 0x040fe20000000000 */
[----:B------:R-:W-:Y:S01]  /*e070*/  ISETP.GE.AND P0, PT, R185, UR12, PT ;  /* 0x0000000cb9007c0c */ /* 0x000fe2000bf06270 */
[----:B------:R-:W5:Y:S01]  /*e080*/  LD.E.128 R4, desc[UR48][R4.64] ;  /* 0x0000003004047980 */ /* 0x000f62000c101d00 */
[----:B------:R-:W-:Y:S02]  /*e090*/  SEL R20, RZ, 0xffffffff, P1 ;  /* 0xffffffffff147807 */ /* 0x000fe40000800000 */
[----:B------:R-:W-:Y:S01]  /*e0a0*/  SEL R0, RZ, 0x1, P0 ;  /* 0x00000001ff007807 */ /* 0x000fe20000000000 */
[----:B------:R-:W5:Y:S02]  /*e0b0*/  LD.E.128 R28, desc[UR48][R28.64] ;  /* 0x000000301c1c7980 */ /* 0x000f64000c101d00 */
[----:B------:R-:W-:Y:S01]  /*e0c0*/  IMAD.SHL.U32 R21, R20, 0x2, RZ ;  /* 0x0000000214157824 */ /* 0x000fe200078e00ff */
[----:B------:R-:W-:Y:S01]  /*e0d0*/  ISETP.GE.AND P0, PT, R82, UR12, PT ;  /* 0x0000000c52007c0c */ /* 0x000fe2000bf06270 */
[----:B------:R-:W5:Y:S01]  /*e0e0*/  LD.E.128 R12, desc[UR48][R12.64] ;  /* 0x000000300c0c7980 */ /* 0x000f62000c101d00 */
[----:B------:R-:W-:-:S02]  /*e0f0*/  ISETP.GE.AND P1, PT, R83, UR12, PT ;  /* 0x0000000c53007c0c */ /* 0x000fc4000bf26270 */
[----:B------:R-:W-:Y:S01]  /*e100*/  LOP3.LUT R0, R21, 0x2, R0, 0xe2, !PT ;  /* 0x0000000215007812 */ /* 0x000fe200078ee200 */
[----:B------:R-:W5:Y:S01]  /*e110*/  LD.E.128 R36, desc[UR48][R36.64] ;  /* 0x0000003024247980 */ /* 0x000f62000c101d00 */
[----:B------:R-:W-:Y:S02]  /*e120*/  SEL R21, RZ, 0x4, P0 ;  /* 0x00000004ff157807 */ /* 0x000fe40000000000 */
[----:B------:R-:W-:Y:S01]  /*e130*/  SEL R20, RZ, 0x8, P1 ;  /* 0x00000008ff147807 */ /* 0x000fe20000800000 */
[----:B------:R-:W-:Y:S01]  /*e140*/  UIMAD UR8, UR11, UR18, URZ ;  /* 0x000000120b0872a4 */ /* 0x000fe2000f8e023f */
[----:B------:R-:W5:Y:S02]  /*e150*/  LD.E.128 R24, desc[UR48][R24.64] ;  /* 0x0000003018187980 */ /* 0x000f64000c101d00 */
[----:B------:R-:W-:Y:S01]  /*e160*/  LOP3.LUT R0, R20, R0, R21, 0xfe, !PT ;  /* 0x0000000014007212 */ /* 0x000fe200078efe15 */
[C---:B------:R-:W-:Y:S01]  /*e170*/  VIADD R86, R185.reuse, 0x100 ;  /* 0x00000100b9567836 */ /* 0x040fe20000000000 */
[----:B------:R-:W5:Y:S01]  /*e180*/  LD.E.128 R40, desc[UR48][R40.64] ;  /* 0x0000003028287980 */ /* 0x000f62000c101d00 */
[----:B------:R-:W-:Y:S01]  /*e190*/  SHF.R.S32.HI R21, RZ, 0x1f, R185 ;  /* 0x0000001fff157819 */ /* 0x000fe200000114b9 */
[----:B------:R-:W-:Y:S01]  /*e1a0*/  VIADD R87, R185, 0x140 ;  /* 0x00000140b9577836 */ /* 0x000fe20000000000 */
[----:B------:R-:W-:Y:S01]  /*e1b0*/  ULDC.64 UR10, c[0x0][0xae0] ;  /* 0x0002b800000a7ab9 */ /* 0x000fe20000000a00 */
[----:B------:R-:W5:Y:S01]  /*e1c0*/  LD.E.128 R32, desc[UR48][R32.64] ;  /* 0x0000003020207980 */ /* 0x000f62000c101d00 */
[----:B------:R-:W-:-:S02]  /*e1d0*/  IMAD.U32 R77, RZ, RZ, UR18 ;  /* 0x00000012ff4d7e24 */ /* 0x000fc4000f8e00ff */
[----:B------:R-:W-:Y:S01]  /*e1e0*/  IMAD.MOV.U32 R20, RZ, RZ, R185 ;  /* 0x000000ffff147224 */ /* 0x000fe200078e00b9 */
[----:B------:R-:W5:Y:S01]  /*e1f0*/  LD.E.128 R48, desc[UR48][R48.64] ;  /* 0x0000003030307980 */ /* 0x000f62000c101d00 */
[----:B------:R-:W-:-:S03]  /*e200*/  UIMAD UR8, UR4, UR19, UR8 ;  /* 0x00000013040872a4 */ /* 0x000fc6000f8e0208 */
[----:B------:R-:W5:Y:S04]  /*e210*/  LD.E.128 R44, desc[UR48][R44.64] ;  /* 0x000000302c2c7980 */ /* 0x000f68000c101d00 */
[----:B------:R-:W5:Y:S04]  /*e220*/  LD.E.128 R56, desc[UR48][R56.64] ;  /* 0x0000003038387980 */ /* 0x000f68000c101d00 */
[----:B------:R-:W5:Y:S04]  /*e230*/  LD.E.128 R52, desc[UR48][R52.64] ;  /* 0x0000003034347980 */ /* 0x000f68000c101d00 */
[----:B------:R-:W5:Y:S04]  /*e240*/  LD.E.128 R64, desc[UR48][R64.64] ;  /* 0x0000003040407980 */ /* 0x000f68000c101d00 */
[----:B------:R-:W5:Y:S04]  /*e250*/  LD.E.128 R60, desc[UR48][R60.64] ;  /* 0x000000303c3c7980 */ /* 0x000f68000c101d00 */
[----:B------:R-:W5:Y:S04]  /*e260*/  LD.E.128 R72, desc[UR48][R72.64] ;  /* 0x0000003048487980 */ /* 0x000f68000c101d00 */
[----:B------:R-:W5:Y:S01]  /*e270*/  LD.E.128 R68, desc[UR48][R68.64] ;  /* 0x0000003044447980 */ /* 0x000f62000c101d00 */
[----:B------:R-:W-:Y:S01]  /*e280*/  IMAD.WIDE.U32 R20, R77, UR4, R20 ;  /* 0x000000044d147c25 */ /* 0x000fe2000f8e0014 */
[----:B------:R-:W-:Y:S01]  /*e290*/  ISETP.GE.AND P0, PT, R86, UR12, PT ;  /* 0x0000000c56007c0c */ /* 0x000fe2000bf06270 */
[----:B------:R-:W-:Y:S01]  /*e2a0*/  UIMAD UR4, UR14, UR10, URZ ;  /* 0x0000000a0e0472a4 */ /* 0x000fe2000f8e023f */
[----:B------:R-:W-:Y:S01]  /*e2b0*/  @!PT LDS RZ, [RZ] ;  /* 0x00000000fffff984 */ /* 0x000fe20000000800 */
[----:B------:R-:W-:Y:S01]  /*e2c0*/  @!PT LDS RZ, [RZ] ;  /* 0x00000000fffff984 */ /* 0x000fe20000000800 */
[----:B------:R-:W-:Y:S01]  /*e2d0*/  @!PT LDS RZ, [RZ] ;  /* 0x00000000fffff984 */ /* 0x000fe20000000800 */
[----:B------:R-:W-:Y:S01]  /*e2e0*/  @!PT LDS RZ, [RZ] ;  /* 0x00000000fffff984 */ /* 0x000fe20000000800 */
[----:B------:R1:W-:Y:S06]  /*e2f0*/  MEMBAR.ALL.CTA ;  /* 0x0000000000007992 */ /* 0x0003ec0000008000 */
[----:B-1----:R-:W1:Y:S01]  /*e300*/  FENCE.VIEW.ASYNC.S ;  /* 0x00000000000073c6 */ /* 0x002e620000000000 */
[----:B------:R-:W-:Y:S01]  /*e310*/  ISETP.GE.AND P1, PT, R87, UR12, PT ;  /* 0x0000000c57007c0c */ /* 0x000fe2000bf26270 */
[----:B------:R-:W-:Y:S01]  /*e320*/  UIMAD UR9, UR42, -0x40, UR7 ;  /* 0xffffffc02a0978a4 */ /* 0x000fe2000f8e0207 */
[----:B------:R-:W-:Y:S01]  /*e330*/  MOV R79, UR10 ;  /* 0x0000000a004f7c02 */ /* 0x000fe20008000f00 */
[----:B------:R-:W-:Y:S01]  /*e340*/  VIADD R78, R185, 0x180 ;  /* 0x00000180b94e7836 */ /* 0x000fe20000000000 */
[----:B------:R-:W-:Y:S01]  /*e350*/  SEL R77, RZ, 0x10, P0 ;  /* 0x00000010ff4d7807 */ /* 0x000fe20000000000 */
[----:B------:R-:W-:Y:S01]  /*e360*/  VIADD R21, R21, UR8 ;  /* 0x0000000815157c36 */ /* 0x000fe20008000000 */
[----:B------:R-:W-:Y:S01]  /*e370*/  SEL R76, RZ, 0x20, P1 ;  /* 0x00000020ff4c7807 */ /* 0x000fe20000800000 */
[----:B------:R-:W-:Y:S01]  /*e380*/  UIMAD UR8, UR41, UR11, UR4 ;  /* 0x0000000b290872a4 */ /* 0x000fe2000f8e0204 */
[----:B------:R-:W-:Y:S01]  /*e390*/  ISETP.GE.AND P2, PT, R188, UR9, PT ;  /* 0x00000009bc007c0c */ /* 0x000fe2000bf46270 */
[----:B------:R-:W-:Y:S01]  /*e3a0*/  UIADD3 UR4, UR38, 0x28c20, URZ ;  /* 0x00028c2026047890 */ /* 0x000fe2000fffe03f */
[----:B------:R-:W-:Y:S01]  /*e3b0*/  IMAD.WIDE.U32 R20, R79, UR41, R20 ;  /* 0x000000294f147c25 */ /* 0x000fe2000f8e0014 */
[----:B------:R-:W-:Y:S01]  /*e3c0*/  ULDC.64 UR10, c[0x0][0xae8] ;  /* 0x0002ba00000a7ab9 */ /* 0x000fe20000000a00 */
[----:B------:R-:W-:Y:S01]  /*e3d0*/  ISETP.GE.AND P0, PT, R78, UR12, PT ;  /* 0x0000000c4e007c0c */ /* 0x000fe2000bf06270 */
[----:B------:R-:W-:Y:S01]  /*e3e0*/  UIMAD UR7, UR16, UR10, URZ ;  /* 0x0000000a100772a4 */ /* 0x000fe2000f8e023f */
[----:B------:R-:W-:Y:S01]  /*e3f0*/  LOP3.LUT R77, R76, R0, R77, 0xfe, !PT ;  /* 0x000000004c4d7212 */ /* 0x000fe200078efe4d */
[----:B------:R-:W-:Y:S01]  /*e400*/  VIADD R76, R185, 0x1c0 ;  /* 0x000001c0b94c7836 */ /* 0x000fe20000000000 */
[----:B------:R-:W-:Y:S01]  /*e410*/  UPRMT UR4, URZ, 0x654, UR4 ;  /* 0x000006543f047896 */ /* 0x000fe20008000004 */
[----:B------:R-:W-:Y:S01]  /*e420*/  VIADD R78, R188, 0x20 ;  /* 0x00000020bc4e7836 */ /* 0x000fe20000000000 */
[----:B------:R-:W-:Y:S01]  /*e430*/  SEL R0, RZ, 0x40, P0 ;  /* 0x00000040ff007807 */ /* 0x000fe20000000000 */
[----:B------:R-:W-:Y:S01]  /*e440*/  VIADD R21, R21, UR8 ;  /* 0x0000000815157c36 */ /* 0x000fe20008000000 */
[----:B------:R-:W-:Y:S01]  /*e450*/  UIMAD UR7, UR15, UR11, UR7 ;  /* 0x0000000b0f0772a4 */ /* 0x000fe2000f8e0207 */
[----:B------:R-:W-:Y:S01]  /*e460*/  IMAD.U32 R79, RZ, RZ, UR10 ;  /* 0x0000000aff4f7e24 */ /* 0x000fe2000f8e00ff */
[----:B------:R-:W-:Y:S01]  /*e470*/  ISETP.GE.AND P1, PT, R76, UR12, PT ;  /* 0x0000000c4c007c0c */ /* 0x000fe2000bf26270 */
[----:B------:R-:W-:Y:S01]  /*e480*/  BSSY B1, `(.L_x_1778) ;  /* 0x0000026000017945 */ /* 0x000fe20003800000 */
[----:B------:R-:W-:Y:S01]  /*e490*/  ISETP.GE.AND P0, PT, R78, UR9, PT ;  /* 0x000000094e007c0c */ /* 0x000fe2000bf06270 */
[----:B------:R-:W-:Y:S01]  /*e4a0*/  IMAD.WIDE.U32 R78, R79, UR15, R20 ;  /* 0x0000000f4f4e7c25 */ /* 0x000fe2000f8e0014 */
[----:B------:R-:W-:Y:S01]  /*e4b0*/  LOP3.LUT R0, R77, R0, RZ, 0xfc, !PT ;  /* 0x000000004d007212 */ /* 0x000fe200078efcff */
[----:B-1----:R-:W-:Y:S01]  /*e4c0*/  SYNCS.ARRIVE.TRANS64.RED.A1T0 RZ, [UR4], RZ ;  /* 0x000000ffffff79a7 */ /* 0x002fe20008100404 */
[----:B------:R-:W-:Y:S01]  /*e4d0*/  SHF.R.S32.HI R189, RZ, 0x1f, R188 ;  /* 0x0000001fffbd7819 */ /* 0x000fe200000114bc */
[----:B------:R-:W-:Y:S01]  /*e4e0*/  IMAD.U32 R77, RZ, RZ, UR42 ;  /* 0x0000002aff4d7e24 */ /* 0x000fe2000f8e00ff */
[----:B------:R-:W-:Y:S01]  /*e4f0*/  SEL R21, RZ, 0x80, P1 ;  /* 0x00000080ff157807 */ /* 0x000fe20000800000 */
[----:B------:R-:W-:-:S02]  /*e500*/  VIADD R85, R79, UR7 ;  /* 0x000000074f557c36 */ /* 0x000fc40008000000 */
[----:B------:R-:W-:Y:S01]  /*e510*/  IMAD.WIDE R76, R77, 0x40, R188 ;  /* 0x000000404d4c7825 */ /* 0x000fe200078e02bc */
[----:B------:R-:W-:Y:S01]  /*e520*/  LOP3.LUT R84, R0, R21, RZ, 0xfc, !PT ;  /* 0x0000001500547212 */ /* 0x000fe200078efcff */
[----:B0-----:R-:W-:Y:S06]  /*e530*/  @P2 BRA `(.L_x_1779) ;  /* 0x0000000000682947 */ /* 0x001fec0003800000 */
        /* <DEDUP_REMOVED lines=16> */
[----:B-----5:R0:W-:Y:S01]  /*e640*/  @!P2 STG.E.128 desc[UR48][R80.64], R8 ;  /* 0x000000085000a986 */ /* 0x0201e2000c101d30 */
        /* <DEDUP_REMOVED lines=9> */
.L_x_1779:
[----:B------:R-:W-:Y:S05]  /*e6e0*/  BSYNC B1 ;  /* 0x0000000000017941 */ /* 0x000fea0003800000 */
.L_x_1778:
[----:B------:R-:W-:Y:S05]  /*e6f0*/  @P0 BRA `(.L_x_1780) ;  /* 0x0000000c00400947 */ /* 0x000fea0003800000 */
[----:B0----5:R-:W-:Y:S01]  /*e700*/  IADD3 R11, P0, R76, 0x20, RZ ;  /* 0x000000204c0b7810 */ /* 0x021fe20007f1e0ff */
        /* <DEDUP_REMOVED lines=11> */
[----:B------:R-:W-:-:S03]  /*e7c0*/  ISETP.GE.AND P0, PT, R87, UR12, PT ;  /* 0x0000000c57007c0c */ /* 0x000fc6000bf06270 */
        /* <DEDUP_REMOVED lines=17> */
.L_x_1775:
[----:B------:R-:W-:Y:S01]  /*e8e0*/  ULDC.64 UR8, c[0x0][0xbe0] ;  /* 0x0002f80000087ab9 */ /* 0x000fe20000000a00 */
[----:B------:R-:W-:Y:S01]  /*e8f0*/  MOV R3, RZ ;  /* 0x000000ff00037202 */ /* 0x000fe20000000f00 */
[----:B------:R-:W-:Y:S01]  /*e900*/  UISETP.NE.U32.AND UP0, UPT, UR8, URZ, UPT ;  /* 0x0000003f0800728c */ /* 0x000fe2000bf05070 */
[----:B------:R-:W-:Y:S01]  /*e910*/  VIADD R12, R185, 0x40 ;  /* 0x00000040b90c7836 */ /* 0x000fe20000000000 */
[----:B------:R-:W-:Y:S02]  /*e920*/  ULDC UR14, c[0x0][0xa8c] ;  /* 0x0002a300000e7ab9 */ /* 0x000fe40000000800 */
[----:B------:R-:W-:-:S03]  /*e930*/  UISETP.NE.AND.EX UP1, UPT, UR9, URZ, UPT, UP0 ;  /* 0x0000003f0900728c */ /* 0x000fc6000bf25300 */
[----:B------:R-:W-:Y:S02]  /*e940*/  ULDC.64 UR8, c[0x0][0xbd8] ;  /* 0x0002f60000087ab9 */ /* 0x000fe40000000a00 */
[----:B------:R-:W-:Y:S01]  /*e950*/  UISETP.NE.U32.AND UP0, UPT, UR8, URZ, UPT ;  /* 0x0000003f0800728c */ /* 0x000fe2000bf05070 */
[----:B------:R-:W-:-:S03]  /*e960*/  PLOP3.LUT P3, PT, PT, PT, UP1, 0x80, 0x0 ;  /* 0x000000000000781c */ /* 0x000fc60003f6f018 */
[----:B------:R-:W-:-:S03]  /*e970*/  UISETP.NE.AND.EX UP0, UPT, UR9, URZ, UPT, UP0 ;  /* 0x0000003f0900728c */ /* 0x000fc6000bf05300 */
[----:B------:R-:W-:Y:S02]  /*e980*/  @UP1 ULDC.64 UR8, c[0x0][0xbe0] ;  /* 0x0002f80000081ab9 */ /* 0x000fe40000000a00 */
[----:B------:R-:W-:Y:S01]  /*e990*/  @UP1 UIMAD.WIDE UR10, UR43, 0x4, UR8 ;  /* 0x000000042b0a18a5 */ /* 0x000fe2000f8e0208 */
[----:B------:R-:W-:Y:S02]  /*e9a0*/  PLOP3.LUT P2, PT, PT, PT, UP0, 0x80, 0x0 ;  /* 0x000000000000781c */ /* 0x000fe40003f4f008 */
[----:B------:R-:W-:Y:S02]  /*e9b0*/  ULDC.64 UR8, c[0x0][0xbd8] ;  /* 0x0002f60000087ab9 */ /* 0x000fe40000000a00 */
[----:B------:R-:W-:Y:S01]  /*e9c0*/  UIMAD.WIDE UR8, UR43, 0x4, UR8 ;  /* 0x000000042b0878a5 */ /* 0x000fe2000f8e0208 */
[----:B------:R-:W-:Y:S02]  /*e9d0*/  IMAD.U32 R6, RZ, RZ, UR10 ;  /* 0x0000000aff067e24 */ /* 0x000fe4000f8e00ff */
[----:B------:R-:W-:-:S03]  /*e9e0*/  IMAD.U32 R7, RZ, RZ, UR11 ;  /* 0x0000000bff077e24 */ /* 0x000fc6000f8e00ff */
[----:B------:R-:W-:Y:S02]  /*e9f0*/  IMAD.U32 R4, RZ, RZ, UR8 ;  /* 0x00000008ff047e24 */ /* 0x000fe4000f8e00ff */
[----:B------:R0:W2:Y:S01]  /*ea00*/  @P3 LDG.E R6, desc[UR48][R6.64] ;  /* 0x0000003006063981 */ /* 0x0000a2000c1e1900 */
[----:B------:R-:W-:-:S05]  /*ea10*/  IMAD.U32 R5, RZ, RZ, UR9 ;  /* 0x00000009ff057e24 */ /* 0x000fca000f8e00ff */
[----:B------:R1:W5:Y:S01]  /*ea20*/  @P2 LDG.E R3, desc[UR48][R4.64] ;  /* 0x0000003004032981 */ /* 0x000362000c1e1900 */
[----:B------:R-:W-:Y:S01]  /*ea30*/  ISETP.GE.AND P1, PT, R12, UR14, PT ;  /* 0x0000000e0c007c0c */ /* 0x000fe2000bf26270 */
[C---:B------:R-:W-:Y:S01]  /*ea40*/  VIADD R13, R185.reuse, 0x80 ;  /* 0x00000080b90d7836 */ /* 0x040fe20000000000 */
[C---:B------:R-:W-:Y:S01]  /*ea50*/  ISETP.GE.AND P0, PT, R185.reuse, UR14, PT ;  /* 0x0000000eb9007c0c */ /* 0x040fe2000bf06270 */
[----:B------:R-:W-:Y:S01]  /*ea60*/  VIADD R14, R185, 0xc0 ;  /* 0x000000c0b90e7836 */ /* 0x000fe20000000000 */
[----:B------:R-:W-:Y:S01]  /*ea70*/  SEL R8, RZ, 0xffffffff, P1 ;  /* 0xffffffffff087807 */ /* 0x000fe20000800000 */
[----:B------:R-:W-:Y:S01]  /*ea80*/  ULDC UR4, c[0x0][0xa88] ;  /* 0x0002a20000047ab9 */ /* 0x000fe20000000800 */
[----:B------:R-:W-:Y:S02]  /*ea90*/  SEL R0, RZ, 0x1, P0 ;  /* 0x00000001ff007807 */ /* 0x000fe40000000000 */
[----:B------:R-:W-:Y:S01]  /*eaa0*/  ISETP.GE.AND P0, PT, R13, UR14, PT ;  /* 0x0000000e0d007c0c */ /* 0x000fe2000bf06270 */
[----:B0-----:R-:W-:Y:S01]  /*eab0*/  IMAD.SHL.U32 R7, R8, 0x2, RZ ;  /* 0x0000000208077824 */ /* 0x001fe200078e00ff */
[----:B------:R-:W-:-:S04]  /*eac0*/  ISETP.GE.AND P1, PT, R14, UR14, PT ;  /* 0x0000000e0e007c0c */ /* 0x000fc8000bf26270 */
[----:B------:R-:W-:Y:S02]  /*ead0*/  LOP3.LUT R0, R7, 0x2, R0, 0xe2, !PT ;  /* 0x0000000207007812 */ /* 0x000fe400078ee200 */
[----:B------:R-:W-:Y:S02]  /*eae0*/  SEL R7, RZ, 0x4, P0 ;  /* 0x00000004ff077807 */ /* 0x000fe40000000000 */
[----:B------:R-:W-:-:S04]  /*eaf0*/  SEL R8, RZ, 0x8, P1 ;  /* 0x00000008ff087807 */ /* 0x000fc80000800000 */
[----:B------:R-:W-:Y:S02]  /*eb00*/  LOP3.LUT R9, R8, R0, R7, 0xfe, !PT ;  /* 0x0000000008097212 */ /* 0x000fe400078efe07 */
[----:B--2---:R-:W-:Y:S01]  /*eb10*/  @P3 R2UR UR4, R6 ;  /* 0x00000000060432ca */ /* 0x004fe200000e0000 */
[----:B-1----:R-:W-:-:S14]  /*eb20*/  @P3 BRA `(.L_x_1781) ;  /* 0x0000000000183947 */ /* 0x002fdc0003800000 */
[----:B------:R-:W-:Y:S05]  /*eb30*/  @!P2 BRA `(.L_x_1781) ;  /* 0x000000000014a947 */ /* 0x000fea0003800000 */
[----:B------:R-:W2:Y:S04]  /*eb40*/  LDG.E R6, desc[UR48][R4.64] ;  /* 0x0000003004067981 */ /* 0x000ea8000c1e1900 */
[----:B------:R-:W3:Y:S01]  /*eb50*/  LDG.E R0, desc[UR48][R4.64+0x4] ;  /* 0x0000043004007981 */ /* 0x000ee2000c1e1900 */
[----:B--2---:R-:W-:Y:S02]  /*eb60*/  R2UR UR7, R6 ;  /* 0x00000000060772ca */ /* 0x004fe400000e0000 */
[----:B---3--:R-:W-:-:S13]  /*eb70*/  R2UR UR4, R0 ;  /* 0x00000000000472ca */ /* 0x008fda00000e0000 */
[----:B------:R-:W-:-:S12]  /*eb80*/  UIADD3 UR4, -UR7, UR4, URZ ;  /* 0x0000000407047290 */ /* 0x000fd8000fffe13f */
.L_x_1781:
[----:B------:R-:W-:Y:S01]  /*eb90*/  ISETP.GT.AND P0, PT, R192, 0x3f, PT ;  /* 0x0000003fc000780c */ /* 0x000fe20003f04270 */
[----:B------:R-:W-:Y:S01]  /*eba0*/  USHF.R.S32.HI UR7, URZ, 0x1f, UR43 ;  /* 0x0000001f3f077899 */ /* 0x000fe2000801142b */
[----:B------:R-:W-:Y:S01]  /*ebb0*/  BSSY B1, `(.L_x_1782) ;  /* 0x0000022000017945 */ /* 0x000fe20003800000 */
[----:B------:R-:W-:Y:S01]  /*ebc0*/  USHF.R.S32.HI UR9, URZ, 0x1f, UR41 ;  /* 0x0000001f3f097899 */ /* 0x000fe20008011429 */
[C---:B------:R-:W-:Y:S01]  /*ebd0*/  VIADD R24, R185.reuse, 0x100 ;  /* 0x00000100b9187836 */ /* 0x040fe20000000000 */
[----:B------:R-:W-:Y:S01]  /*ebe0*/  USEL UR10, UR43, URZ, !UP0 ;  /* 0x0000003f2b0a7287 */ /* 0x000fe2000c000000 */
[----:B------:R-:W-:Y:S01]  /*ebf0*/  VIADD R25, R185, 0x140 ;  /* 0x00000140b9197836 */ /* 0x000fe20000000000 */
[----:B------:R-:W-:Y:S01]  /*ec00*/  USEL UR11, UR7, URZ, !UP0 ;  /* 0x0000003f070b7287 */ /* 0x000fe2000c000000 */
[----:B------:R-:W-:Y:S02]  /*ec10*/  SHF.R.S32.HI R10, RZ, 0x1f, R185 ;  /* 0x0000001fff0a7819 */ /* 0x000fe400000114b9 */
[----:B-----5:R-:W-:-:S03]  /*ec20*/  SHF.R.S32.HI R8, RZ, 0x1f, R3 ;  /* 0x0000001fff087819 */ /* 0x020fc60000011403 */
[----:B------:R-:W-:Y:S06]  /*ec30*/  @P0 BRA `(.L_x_1783) ;  /* 0x0000000000640947 */ /* 0x000fec0003800000 */
[----:B------:R-:W0:Y:S01]  /*ec40*/  S2R R0, SR_TID.X ;  /* 0x0000000000007919 */ /* 0x000e220000002100 */
[----:B------:R-:W-:-:S04]  /*ec50*/  IMAD.U32 R5, RZ, RZ, UR42 ;  /* 0x0000002aff057e24 */ /* 0x000fc8000f8e00ff */
[----:B0-----:R-:W-:-:S04]  /*ec60*/  IMAD R0, R5, 0x40, R0 ;  /* 0x0000004005007824 */ /* 0x001fc800078e0200 */
[----:B------:R-:W-:-:S05]  /*ec70*/  VIADD R0, R0, 0xffffff80 ;  /* 0xffffff8000007836 */ /* 0x000fca0000000000 */
[----:B------:R-:W-:-:S13]  /*ec80*/  ISETP.GE.AND P0, PT, R0, UR4, PT ;  /* 0x0000000400007c0c */ /* 0x000fda000bf06270 */
        /* <DEDUP_REMOVED lines=9> */
[----:B------:R-:W-:Y:S01]  /*ed20*/  UIMAD UR8, UR11, UR12, URZ ;  /* 0x0000000c0b0872a4 */ /* 0x000fe2000f8e023f */
[----:B------:R-:W-:Y:S02]  /*ed30*/  VIADD R5, R5, UR7 ;  /* 0x0000000705057c36 */ /* 0x000fe40008000000 */
[----:B------:R-:W-:Y:S01]  /*ed40*/  IMAD.U32 R7, RZ, RZ, UR12 ;  /* 0x0000000cff077e24 */ /* 0x000fe2000f8e00ff */
[----:B------:R-:W-:-:S03]  /*ed50*/  UIMAD UR8, UR10, UR13, UR8 ;  /* 0x0000000d0a0872a4 */ /* 0x000fc6000f8e0208 */
[----:B------:R-:W-:Y:S01]  /*ed60*/  IMAD.WIDE.U32 R4, R7, UR10, R4 ;  /* 0x0000000a07047c25 */ /* 0x000fe2000f8e0004 */
[----:B------:R-:W-:-:S03]  /*ed70*/  ULDC.64 UR12, c[0x0][0xb40] ;  /* 0x0002d000000c7ab9 */ /* 0x000fc60000000a00 */
[----:B------:R-:W-:Y:S01]  /*ed80*/  VIADD R5, R5, UR8 ;  /* 0x0000000805057c36 */ /* 0x000fe20008000000 */
[----:B------:R-:W-:-:S04]  /*ed90*/  LEA R6, P0, R4, UR12, 0x2 ;  /* 0x0000000c04067c11 */ /* 0x000fc8000f8010ff */
[----:B------:R-:W-:Y:S02]  /*eda0*/  LEA.HI.X R7, R4, UR13, R5, 0x2, P0 ;  /* 0x0000000d04077c11 */ /* 0x000fe400080f1405 */
[----:B------:R-:W-:-:S05]  /*edb0*/  MOV R5, 0xff800000 ;  /* 0xff80000000057802 */ /* 0x000fca0000000f00 */
[----:B------:R0:W-:Y:S02]  /*edc0*/  STG.E desc[UR48][R6.64], R5 ;  /* 0x0000000506007986 */ /* 0x0001e4000c101930 */
.L_x_1783:
[----:B------:R-:W-:Y:S05]  /*edd0*/  BSYNC B1 ;  /* 0x0000000000017941 */ /* 0x000fea0003800000 */
.L_x_1782:
[----:B------:R-:W-:Y:S01]  /*ede0*/  ULDC.64 UR12, c[0x0][0xaa0] ;  /* 0x0002a800000c7ab9 */ /* 0x000fe20000000a00 */
[----:B------:R-:W-:Y:S01]  /*edf0*/  IMAD.MOV.U32 R4, RZ, RZ, R185 ;  /* 0x000000ffff047224 */ /* 0x000fe200078e00b9 */
[----:B------:R-:W-:Y:S01]  /*ee00*/  ISETP.GE.AND P0, PT, R24, UR14, PT ;  /* 0x0000000e18007c0c */ /* 0x000fe2000bf06270 */
[----:B0-----:R-:W-:Y:S01]  /*ee10*/  IMAD.MOV.U32 R5, RZ, RZ, R10 ;  /* 0x000000ffff057224 */ /* 0x001fe200078e000a */
[----:B------:R-:W-:Y:S01]  /*ee20*/  ISETP.GE.AND P1, PT, R25, UR14, PT ;  /* 0x0000000e19007c0c */ /* 0x000fe2000bf26270 */
[----:B------:R-:W-:Y:S01]  /*ee30*/  IMAD R0, R8, UR12, RZ ;  /* 0x0000000c08007c24 */ /* 0x000fe2000f8e02ff */
[----:B------:R-:W-:Y:S01]  /*ee40*/  UIMAD UR8, UR42, -0x40, UR4 ;  /* 0xffffffc02a0878a4 */ /* 0x000fe2000f8e0204 */
[C---:B------:R-:W-:Y:S01]  /*ee50*/  IMAD.WIDE.U32 R4, R3.reuse, UR12, R4 ;  /* 0x0000000c03047c25 */ /* 0x040fe2000f8e0004 */
[----:B------:R-:W-:Y:S01]  /*ee60*/  SEL R6, RZ, 0x20, P1 ;  /* 0x00000020ff067807 */ /* 0x000fe20000800000 */
[----:B------:R-:W-:Y:S02]  /*ee70*/  BSSY B1, `(.L_x_1784) ;  /* 0x000003b000017945 */ /* 0x000fe40003800000 */
[----:B------:R-:W-:Y:S01]  /*ee80*/  IMAD R3, R3, UR13, R0 ;  /* 0x0000000d03037c24 */ /* 0x000fe2000f8e0200 */
[----:B------:R-:W-:Y:S01]  /*ee90*/  ULDC.64 UR12, c[0x0][0xae0] ;  /* 0x0002b800000c7ab9 */ /* 0x000fe20000000a00 */
[----:B------:R-:W-:Y:S01]  /*eea0*/  VIADD R7, R185, 0x180 ;  /* 0x00000180b9077836 */ /* 0x000fe20000000000 */
[----:B------:R-:W-:Y:S01]  /*eeb0*/  UIMAD UR7, UR9, UR12, URZ ;  /* 0x0000000c090772a4 */ /* 0x000fe2000f8e023f */
[----:B------:R-:W-:Y:S01]  /*eec0*/  IMAD.IADD R5, R5, 0x1, R3 ;  /* 0x0000000105057824 */ /* 0x000fe200078e0203 */
[----:B------:R-:W-:Y:S01]  /*eed0*/  SEL R0, RZ, 0x10, P0 ;  /* 0x00000010ff007807 */ /* 0x000fe20000000000 */
[----:B------:R-:W-:Y:S01]  /*eee0*/  IMAD.U32 R3, RZ, RZ, UR12 ;  /* 0x0000000cff037e24 */ /* 0x000fe2000f8e00ff */
[----:B------:R-:W-:Y:S01]  /*eef0*/  UIMAD UR7, UR41, UR13, UR7 ;  /* 0x0000000d290772a4 */ /* 0x000fe2000f8e0207 */
[----:B------:R-:W-:-:S02]  /*ef00*/  ISETP.GE.AND P1, PT, R188, UR8, PT ;  /* 0x00000008bc007c0c */ /* 0x000fc4000bf26270 */
[----:B------:R-:W-:Y:S01]  /*ef10*/  IMAD.WIDE.U32 R4, R3, UR41, R4 ;  /* 0x0000002903047c25 */ /* 0x000fe2000f8e0004 */
[----:B------:R-:W-:Y:S01]  /*ef20*/  ULDC.64 UR12, c[0x0][0xae8] ;  /* 0x0002ba00000c7ab9 */ /* 0x000fe20000000a00 */
[----:B------:R-:W-:Y:S01]  /*ef30*/  LOP3.LUT R9, R6, R9, R0, 0xfe, !PT ;  /* 0x0000000906097212 */ /* 0x000fe200078efe00 */
[----:B------:R-:W-:Y:S01]  /*ef40*/  UIMAD UR4, UR11, UR12, URZ ;  /* 0x0000000c0b0472a4 */ /* 0x000fe2000f8e023f */
[----:B------:R-:W-:Y:S01]  /*ef50*/  ISETP.GE.AND P0, PT, R7, UR14, PT ;  /* 0x0000000e07007c0c */ /* 0x000fe2000bf06270 */
[----:B------:R-:W-:Y:S02]  /*ef60*/  VIADD R3, R185, 0x1c0 ;  /* 0x000001c0b9037836 */ /* 0x000fe40000000000 */
[----:B------:R-:W-:Y:S01]  /*ef70*/  VIADD R6, R188, 0x20 ;  /* 0x00000020bc067836 */ /* 0x000fe20000000000 */
[----:B------:R-:W-:Y:S01]  /*ef80*/  SEL R0, RZ, 0x40, P0 ;  /* 0x00000040ff007807 */ /* 0x000fe20000000000 */
[----:B------:R-:W-:Y:S01]  /*ef90*/  VIADD R5, R5, UR7 ;  /* 0x0000000705057c36 */ /* 0x000fe20008000000 */
[----:B------:R-:W-:Y:S01]  /*efa0*/  UIMAD UR4, UR10, UR13, UR4 ;  /* 0x0000000d0a0472a4 */ /* 0x000fe2000f8e0204 */
[----:B------:R-:W-:Y:S01]  /*efb0*/  IMAD.U32 R7, RZ, RZ, UR12 ;  /* 0x0000000cff077e24 */ /* 0x000fe2000f8e00ff */
[----:B------:R-:W-:-:S02]  /*efc0*/  ISETP.GE.AND P2, PT, R3, UR14, PT ;  /* 0x0000000e03007c0c */ /* 0x000fc4000bf46270 */
[----:B------:R-:W-:Y:S01]  /*efd0*/  ISETP.GE.AND P0, PT, R6, UR8, PT ;  /* 0x0000000806007c0c */ /* 0x000fe2000bf06270 */
[----:B------:R-:W-:Y:S01]  /*efe0*/  IMAD.WIDE.U32 R6, R7, UR10, R4 ;  /* 0x0000000a07067c25 */ /* 0x000fe2000f8e0004 */
[----:B------:R-:W-:Y:S02]  /*eff0*/  LOP3.LUT R15, R9, R0, RZ, 0xfc, !PT ;  /* 0x00000000090f7212 */ /* 0x000fe400078efcff */
[--C-:B------:R-:W-:Y:S01]  /*f000*/  SHF.R.S32.HI R5, RZ, 0x1f, R188.reuse ;  /* 0x0000001fff057819 */ /* 0x100fe200000114bc */
[----:B------:R-:W-:Y:S01]  /*f010*/  IMAD.U32 R9, RZ, RZ, UR42 ;  /* 0x0000002aff097e24 */ /* 0x000fe2000f8e00ff */
[----:B------:R-:W-:Y:S01]  /*f020*/  SEL R0, RZ, 0x80, P2 ;  /* 0x00000080ff007807 */ /* 0x000fe20001000000 */
[----:B------:R-:W-:Y:S02]  /*f030*/  IMAD.MOV.U32 R4, RZ, RZ, R188 ;  /* 0x000000ffff047224 */ /* 0x000fe400078e00bc */
[----:B------:R-:W-:Y:S01]  /*f040*/  VIADD R11, R7, UR4 ;  /* 0x00000004070b7c36 */ /* 0x000fe20008000000 */
[----:B------:R-:W-:Y:S01]  /*f050*/  LOP3.LUT R0, R15, R0, RZ, 0xfc, !PT ;  /* 0x000000000f007212 */ /* 0x000fe200078efcff */
[----:B------:R-:W-:Y:S01]  /*f060*/  IMAD.WIDE R8, R9, 0x40, R4 ;  /* 0x0000004009087825 */ /* 0x000fe200078e0204 */
        /* <DEDUP_REMOVED lines=27> */
.L_x_1785:
[----:B------:R-:W-:Y:S05]  /*f220*/  BSYNC B1 ;  /* 0x0000000000017941 */ /* 0x000fea0003800000 */
.L_x_1784:
        /* <DEDUP_REMOVED lines=29> */
.L_x_1780:
[----:B------:R-:W-:Y:S05]  /*f400*/  BSYNC B0 ;  /* 0x0000000000007941 */ /* 0x000fea0003800000 */
.L_x_1774:
[----:B------:R-:W-:Y:S02]  /*f410*/  ULDC UR4, c[0x0][0xc14] ;  /* 0x0003050000047ab9 */ /* 0x000fe40000000800 */
[----:B------:R-:W-:-:S06]  /*f420*/  UISETP.GE.AND UP0, UPT, UR5, UR4, UPT ;  /* 0x000000040500728c */ /* 0x000fcc000bf06270 */
[----:B------:R-:W-:-:S13]  /*f430*/  PLOP3.LUT P0, PT, PT, PT, UP0, 0x80, 0x0 ;  /* 0x000000000000781c */ /* 0x000fda0003f0f008 */
[----:B------:R-:W-:Y:S05]  /*f440*/  @!P0 BRA `(.L_x_1786) ;  /* 0xffffff1800b48947 */ /* 0x000fea000383ffff */
[----:B------:R-:W-:Y:S05]  /*f450*/  EXIT ;  /* 0x000000000000794d */ /* 0x000fea0003800000 */
.L_x_1677:
[----:B------:R-:W-:-:S08]  /*f460*/  NOP ;  /* 0x0000000000007918 */ /* 0x000fd00000000000 */
[----:B------:R-:W0:-:S00]  /*f470*/  USETMAXREG.DEALLOC.CTAPOOL 0x18 ;  /* 0x00000018000079c8 */ /* 0x000e0000080e0500 */
[----:B0-----:R-:W-:-:S06]  /*f480*/  LOP3.LUT R0, R0, 0x3, RZ, 0xc0, !PT ;  /* 0x0000000300007812 */ /* 0x001fcc00078ec0ff */
[----:B------:R-:W0:Y:S02]  /*f490*/  SHFL.IDX PT, R0, R0, RZ, 0x1f ;  /* 0x00001fff00007589 */ /* 0x000e2400000e0000 */
[----:B0-----:R-:W-:-:S13]  /*f4a0*/  ISETP.NE.AND P0, PT, R0, RZ, PT ;  /* 0x000000ff0000720c */ /* 0x001fda0003f05270 */
[----:B------:R-:W-:Y:S05]  /*f4b0*/  @P0 EXIT ;  /* 0x000000000000094d */ /* 0x000fea0003800000 */
[----:B------:R-:W-:Y:S01]  /*f4c0*/  LOP3.LUT R7, R4, 0x1f, RZ, 0xc0, !PT ;  /* 0x0000001f04077812 */ /* 0x000fe200078ec0ff */
[----:B------:R-:W-:Y:S01]  /*f4d0*/  ULDC UR5, c[0x0][0xc14] ;  /* 0x0003050000057ab9 */ /* 0x000fe20000000800 */
[----:B------:R-:W-:Y:S01]  /*f4e0*/  LOP3.LUT R0, R0, 0xffffffdf, RZ, 0xc0, !PT ;  /* 0xffffffdf00007812 */ /* 0x000fe200078ec0ff */
[----:B------:R-:W-:Y:S01]  /*f4f0*/  IMAD.MOV.U32 R8, RZ, RZ, RZ ;  /* 0x000000ffff087224 */ /* 0x000fe200078e00ff */
[----:B------:R-:W-:Y:S01]  /*f500*/  ISETP.NE.AND P0, PT, R7, 0x1f, PT ;  /* 0x0000001f0700780c */ /* 0x000fe20003f05270 */
[----:B------:R-:W0:Y:S01]  /*f510*/  S2UR UR6, SR_CTAID.X ;  /* 0x00000000000679c3 */ /* 0x000e220000002500 */
[----:B------:R-:W-:-:S11]  /*f520*/  ULDC UR4, c[0x0][0xc10] ;  /* 0x0003040000047ab9 */ /* 0x000fd60000000800 */
[----:B------:R-:W-:Y:S02]  /*f530*/  @P0 LOP3.LUT R0, R0, 0x20, RZ, 0xfc, !PT ;  /* 0x0000002000000812 */ /* 0x000fe400078efcff */
[----:B------:R-:W-:-:S13]  /*f540*/  ISETP.GE.OR P0, PT, R7, UR5, !P0 ;  /* 0x0000000507007c0c */ /* 0x000fda000c706670 */
[----:B------:R-:W1:Y:S02]  /*f550*/  @!P0 LDC.64 R2, c[0x0][0xc58] ;  /* 0x00031600ff028b82 */ /* 0x000e640000000a00 */
[----:B-1----:R-:W-:-:S05]  /*f560*/  @!P0 IMAD.WIDE.U32 R2, R7, 0x4, R2 ;  /* 0x0000000407028825 */ /* 0x002fca00078e0002 */
[----:B------:R-:W2:Y:S01]  /*f570*/  @!P0 LDG.E R8, desc[UR48][R2.64] ;  /* 0x0000003002088981 */ /* 0x000ea2000c1e1900 */
[C---:B------:R-:W-:Y:S01]  /*f580*/  ISETP.NE.AND P1, PT, R7.reuse, RZ, PT ;  /* 0x000000ff0700720c */ /* 0x040fe20003f25270 */
[----:B------:R-:W-:Y:S01]  /*f590*/  IMAD.MOV.U32 R16, RZ, RZ, RZ ;  /* 0x000000ffff107224 */ /* 0x000fe200078e00ff */
[----:B------:R-:W-:Y:S02]  /*f5a0*/  ISETP.GE.U32.AND P0, PT, R7, 0x2, PT ;  /* 0x000000020700780c */ /* 0x000fe40003f06070 */
[----:B------:R-:W-:-:S09]  /*f5b0*/  LOP3.LUT R0, R0, 0xfffffffe, RZ, 0xc0, !PT ;  /* 0xfffffffe00007812 */ /* 0x000fd200078ec0ff */
        /* <DEDUP_REMOVED lines=14> */
[----:B-1----:R-:W-:Y:S01]  /*f6a0*/  SEL R3, R6, RZ, P0 ;  /* 0x000000ff06037207 */ /* 0x002fe20000000000 */
[----:B------:R-:W-:Y:S01]  /*f6b0*/  IMAD.MOV.U32 R6, RZ, RZ, RZ ;  /* 0x000000ffff067224 */ /* 0x000fe200078e00ff */
[----:B------:R-:W-:-:S03]  /*f6c0*/  ISETP.GE.U32.AND P0, PT, R7, 0x8, PT ;  /* 0x000000080700780c */ /* 0x000fc60003f06070 */
[----:B------:R-:W-:-:S05]  /*f6d0*/  IMAD.IADD R3, R4, 0x1, R3 ;  /* 0x0000000104037824 */ /* 0x000fca00078e0203 */
[----:B------:R-:W1:Y:S05]  /*f6e0*/  SHFL.UP PT, R2, R3, 0x8, RZ ;  /* 0x0500000003027989 */ /* 0x000e6a00000e00ff */
        /* <DEDUP_REMOVED lines=14> */
[----:B------:R-:W-:Y:S01]  /*f7d0*/  IMAD.MOV.U32 R5, RZ, RZ, R2 ;  /* 0x000000ffff057224 */ /* 0x000fe200078e0002 */
[----:B------:R-:W-:Y:S01]  /*f7e0*/  MOV R6, RZ ;  /* 0x000000ff00067202 */ /* 0x000fe20000000f00 */
[----:B------:R-:W-:Y:S01]  /*f7f0*/  ULDC UR5, c[0x0][0xc14] ;  /* 0x0003050000057ab9 */ /* 0x000fe20000000800 */
[----:B------:R-:W-:Y:S01]  /*f800*/  ULDC UR7, c[0x0][0xc14] ;  /* 0x0003050000077ab9 */ /* 0x000fe20000000800 */
[----:B------:R-:W-:-:S05]  /*f810*/  ULDC UR4, c[0x0][0xc10] ;  /* 0x0003040000047ab9 */ /* 0x000fca0000000800 */
.L_x_1791:
[----:B------:R-:W-:Y:S02]  /*f820*/  VIADD R6, R6, 0x1f ;  /* 0x0000001f06067836 */ /* 0x000fe40000000000 */
[----:B------:R-:W-:-:S03]  /*f830*/  IMAD.U32 R19, RZ, RZ, UR7 ;  /* 0x00000007ff137e24 */ /* 0x000fc6000f8e00ff */
[----:B------:R-:W-:-:S13]  /*f840*/  ISETP.GE.AND P0, PT, R6, UR5, PT ;  /* 0x0000000506007c0c */ /* 0x000fda000bf06270 */
[----:B------:R-:W-:Y:S05]  /*f850*/  @P0 BRA `(.L_x_1788) ;  /* 0x0000000400c40947 */ /* 0x000fea0003800000 */
[----:B------:R-:W0:Y:S01]  /*f860*/  S2R R9, SR_TID.X ;  /* 0x0000000000097919 */ /* 0x000e220000002100 */
        /* <DEDUP_REMOVED lines=10> */
.L_x_1790:
[----:B------:R-:W-:Y:S05]  /*f910*/  BSYNC B0 ;  /* 0x0000000000007941 */ /* 0x000fea0003800000 */
.L_x_1789:
[----:B0----5:R-:W0:Y:S01]  /*f920*/  SHFL.UP PT, R2, R8, 0x1, RZ ;  /* 0x0420000008027989 */ /* 0x021e2200000e00ff */
        /* <DEDUP_REMOVED lines=24> */
.L_x_1787:
[----:B------:R-:W-:-:S04]  /*fab0*/  IMAD.IADD R7, R5, 0x1, -R2 ;  /* 0x0000000105077824 */ /* 0x000fc800078e0a02 */
[----:B------:R-:W-:-:S05]  /*fac0*/  IMAD R2, R4, UR4, R7 ;  /* 0x0000000404027c24 */ /* 0x000fca000f8e0207 */
[----:B------:R-:W-:Y:S02]  /*fad0*/  ISETP.GT.AND P0, PT, R2, UR6, PT ;  /* 0x0000000602007c0c */ /* 0x000fe4000bf04270 */
[----:B------:R-:W0:Y:S11]  /*fae0*/  LDC.64 R2, c[0x0][0xc68] ;  /* 0x00031a00ff027b82 */ /* 0x000e360000000a00 */
[----:B------:R-:W-:-:S04]  /*faf0*/  VOTE.ANY R9, PT, !P0 ;  /* 0x0000000000097806 */ /* 0x000fc800040e0100 */
[----:B------:R-:W1:Y:S02]  /*fb00*/  POPC R5, R9 ;  /* 0x0000000900057309 */ /* 0x000e640000000000 */
[----:B-1----:R-:W-:-:S04]  /*fb10*/  IMAD.IADD R19, R5, 0x1, R6 ;  /* 0x0000000105137824 */ /* 0x002fc800078e0206 */
[----:B0-----:R-:W-:-:S05]  /*fb20*/  IMAD.WIDE R2, R19, 0x4, R2 ;  /* 0x0000000413027825 */ /* 0x001fca00078e0202 */
[----:B------:R-:W2:Y:S01]  /*fb30*/  LDG.E R10, desc[UR48][R2.64] ;  /* 0x00000030020a7981 */ /* 0x000ea2000c1e1900 */
[----:B------:R-:W-:-:S03]  /*fb40*/  ISETP.NE.AND P0, PT, R9, RZ, PT ;  /* 0x000000ff0900720c */ /* 0x000fc60003f05270 */
[----:B------:R-:W2:Y:S02]  /*fb50*/  SHFL.IDX PT, R17, R8, R5, 0x1f ;  /* 0x00001f0508117589 */ /* 0x000ea400000e0000 */
[----:B--2---:R-:W-:-:S05]  /*fb60*/  IMAD R6, R17, R10, RZ ;  /* 0x0000000a11067224 */ /* 0x004fca00078e02ff */
[----:B------:R-:W-:-:S04]  /*fb70*/  IABS R11, R6 ;  /* 0x00000006000b7213 */ /* 0x000fc80000000000 */
[----:B------:R-:W0:Y:S08]  /*fb80*/  I2F.RP R12, R11 ;  /* 0x0000000b000c7306 */ /* 0x000e300000209400 */
[----:B0-----:R-:W0:Y:S02]  /*fb90*/  MUFU.RCP R12, R12 ;  /* 0x0000000c000c7308 */ /* 0x001e240000001000 */
[----:B0-----:R-:W-:-:S06]  /*fba0*/  VIADD R13, R12, 0xffffffe ;  /* 0x0ffffffe0c0d7836 */ /* 0x001fcc0000000000 */
[----:B------:R0:W1:Y:S01]  /*fbb0*/  F2I.FTZ.U32.TRUNC.NTZ R3, R13 ;  /* 0x0000000d00037305 */ /* 0x000062000021f000 */
[----:B------:R-:W-:Y:S05]  /*fbc0*/  @!P0 BRA `(.L_x_1792) ;  /* 0x0000000000088947 */ /* 0x000fea0003800000 */
[----:B------:R-:W-:-:S05]  /*fbd0*/  VIADD R5, R5, 0xffffffff ;  /* 0xffffffff05057836 */ /* 0x000fca0000000000 */
[----:B------:R2:W3:Y:S02]  /*fbe0*/  SHFL.IDX PT, R16, R4, R5, 0x1f ;  /* 0x00001f0504107589 */ /* 0x0004e400000e0000 */
.L_x_1792:
[----:B-1----:R-:W-:Y:S01]  /*fbf0*/  IADD3 R2, RZ, -R3, RZ ;  /* 0x80000003ff027210 */ /* 0x002fe20007ffe0ff */
[----:B---3--:R-:W-:Y:S01]  /*fc00*/  IMAD R16, R16, UR4, R7 ;  /* 0x0000000410107c24 */ /* 0x008fe2000f8e0207 */
[----:B--2---:R-:W-:-:S03]  /*fc10*/  IABS R4, R6 ;  /* 0x0000000600047213 */ /* 0x004fc60000000000 */
[----:B------:R-:W-:Y:S02]  /*fc20*/  IMAD R5, R2, R11, RZ ;  /* 0x0000000b02057224 */ /* 0x000fe400078e02ff */
[----:B------:R-:W-:Y:S02]  /*fc30*/  IMAD.MOV.U32 R2, RZ, RZ, RZ ;  /* 0x000000ffff027224 */ /* 0x000fe400078e00ff */
[----:B------:R-:W-:Y:S02]  /*fc40*/  IMAD.MOV R4, RZ, RZ, -R4 ;  /* 0x000000ffff047224 */ /* 0x000fe400078e0a04 */
[----:B------:R-:W-:Y:S01]  /*fc50*/  IMAD.HI.U32 R2, R3, R5, R2 ;  /* 0x0000000503027227 */ /* 0x000fe200078e0002 */
[----:B------:R-:W-:-:S04]  /*fc60*/  IADD3 R5, -R16, UR6, RZ ;  /* 0x0000000610057c10 */ /* 0x000fc8000fffe1ff */
        /* <DEDUP_REMOVED lines=12> */
[----:B------:R-:W-:-:S05]  /*fd30*/  @!P0 LOP3.LUT R2, RZ, R6, RZ, 0x33, !PT ;  /* 0x00000006ff028212 */ /* 0x000fca00078e33ff */
[----:B------:R-:W-:Y:S02]  /*fd40*/  IMAD R4, R10, R2, RZ ;  /* 0x000000020a047224 */ /* 0x000fe400078e02ff */
[----:B------:R-:W-:Y:S02]  /*fd50*/  IMAD.MOV R2, RZ, RZ, -R2 ;  /* 0x000000ffff027224 */ /* 0x000fe400078e0a02 */
[----:B------:R-:W-:Y:S02]  /*fd60*/  IMAD.MOV R3, RZ, RZ, -R4 ;  /* 0x000000ffff037224 */ /* 0x000fe400078e0a04 */
[----:B------:R-:W-:-:S03]  /*fd70*/  IMAD R5, R6, R2, R5 ;  /* 0x0000000206057224 */ /* 0x000fc600078e0205 */
[----:B------:R-:W-:-:S04]  /*fd80*/  VIADDMNMX R10, R3, UR4, R10, PT ;  /* 0x00000004030a7c46 */ /* 0x000fc8000b80010a */
[-C--:B------:R-:W-:Y:S02]  /*fd90*/  IABS R7, R10.reuse ;  /* 0x0000000a00077213 */ /* 0x080fe40000000000 */
[----:B------:R-:W-:Y:S02]  /*fda0*/  IABS R6, R10 ;  /* 0x0000000a00067213 */ /* 0x000fe40000000000 */
[----:B------:R-:W1:Y:S03]  /*fdb0*/  I2F.RP R8, R7 ;  /* 0x0000000700087306 */ /* 0x000e660000209400 */
[----:B------:R-:W-:-:S05]  /*fdc0*/  IMAD.MOV R6, RZ, RZ, -R6 ;  /* 0x000000ffff067224 */ /* 0x000fca00078e0a06 */
[----:B-1----:R-:W1:Y:S02]  /*fdd0*/  MUFU.RCP R8, R8 ;  /* 0x0000000800087308 */ /* 0x002e640000001000 */
[----:B-1----:R-:W-:-:S06]  /*fde0*/  VIADD R3, R8, 0xffffffe ;  /* 0x0ffffffe08037836 */ /* 0x002fcc0000000000 */
[----:B------:R-:W1:Y:S02]  /*fdf0*/  F2I.FTZ.U32.TRUNC.NTZ R3, R3 ;  /* 0x0000000300037305 */ /* 0x000e64000021f000 */
[----:B-1----:R-:W-:-:S04]  /*fe00*/  IMAD.MOV R2, RZ, RZ, -R3 ;  /* 0x000000ffff027224 */ /* 0x002fc800078e0a03 */
[----:B------:R-:W-:Y:S02]  /*fe10*/  IMAD R9, R2, R7, RZ ;  /* 0x0000000702097224 */ /* 0x000fe400078e02ff */
[----:B------:R-:W-:-:S04]  /*fe20*/  IMAD.MOV.U32 R2, RZ, RZ, RZ ;  /* 0x000000ffff027224 */ /* 0x000fc800078e00ff */
[----:B------:R-:W-:Y:S01]  /*fe30*/  IMAD.HI.U32 R2, R3, R9, R2 ;  /* 0x0000000903027227 */ /* 0x000fe200078e0002 */
[----:B------:R-:W-:Y:S02]  /*fe40*/  IABS R9, R5 ;  /* 0x0000000500097213 */ /* 0x000fe40000000000 */
[C---:B------:R-:W-:Y:S01]  /*fe50*/  LOP3.LUT R3, R5.reuse, R10, RZ, 0x3c, !PT ;  /* 0x0000000a05037212 */ /* 0x040fe200078e3cff */
[----:B------:R-:W-:Y:S02]  /*fe60*/  IMAD.IADD R5, R5, 0x1, R4 ;  /* 0x0000000105057824 */ /* 0x000fe400078e0204 */
[----:B------:R-:W-:-:S04]  /*fe70*/  IMAD.HI.U32 R2, R2, R9, RZ ;  /* 0x0000000902027227 */ /* 0x000fc800078e00ff */
[----:B------:R-:W-:-:S05]  /*fe80*/  IMAD R6, R2, R6, R9 ;  /* 0x0000000602067224 */ /* 0x000fca00078e0209 */
[----:B------:R-:W-:-:S13]  /*fe90*/  ISETP.GT.U32.AND P0, PT, R7, R6, PT ;  /* 0x000000060700720c */ /* 0x000fda0003f04070 */
[----:B------:R-:W-:Y:S02]  /*fea0*/  @!P0 IMAD.IADD R6, R6, 0x1, -R7 ;  /* 0x0000000106068824 */ /* 0x000fe400078e0a07 */
[----:B------:R-:W-:-:S03]  /*feb0*/  @!P0 VIADD R2, R2, 0x1 ;  /* 0x0000000102028836 */ /* 0x000fc60000000000 */
[----:B------:R-:W-:-:S13]  /*fec0*/  ISETP.GE.U32.AND P0, PT, R6, R7, PT ;  /* 0x000000070600720c */ /* 0x000fda0003f06070 */
[----:B------:R-:W-:Y:S02]  /*fed0*/  @P0 IADD3 R2, R2, 0x1, RZ ;  /* 0x0000000102020810 */ /* 0x000fe40007ffe0ff */
[----:B------:R-:W-:-:S13]  /*fee0*/  ISETP.GE.AND P0, PT, R3, RZ, PT ;  /* 0x000000ff0300720c */ /* 0x000fda0003f06270 */
[----:B------:R-:W-:Y:S01]  /*fef0*/  @!P0 IMAD.MOV R2, RZ, RZ, -R2 ;  /* 0x000000ffff028224 */ /* 0x000fe200078e0a02 */
[----:B------:R-:W-:-:S13]  /*ff00*/  ISETP.NE.AND P0, PT, R10, RZ, PT ;  /* 0x000000ff0a00720c */ /* 0x000fda0003f05270 */
[----:B------:R-:W-:Y:S01]  /*ff10*/  @!P0 LOP3.LUT R2, RZ, R10, RZ, 0x33, !PT ;  /* 0x0000000aff028212 */ /* 0x000fe200078e33ff */
[----:B------:R-:W-:-:S04]  /*ff20*/  IMAD.MOV R10, RZ, RZ, -R10 ;  /* 0x000000ffff0a7224 */ /* 0x000fc800078e0a0a */
[----:B------:R-:W-:Y:S01]  /*ff30*/  IMAD R18, R2, R10, R5 ;  /* 0x0000000a02127224 */ /* 0x000fe200078e0205 */
[----:B------:R-:W-:-:S05]  /*ff40*/  LOP3.LUT R2, RZ, R2, RZ, 0x33, !PT ;  /* 0x00000002ff027212 */ /* 0x000fca00078e33ff */
[----:B------:R-:W-:Y:S01]  /*ff50*/  IMAD.IADD R17, R17, 0x1, R2 ;  /* 0x0000000111117824 */ /* 0x000fe200078e0202 */
[----:B------:R-:W-:Y:S06]  /*ff60*/  BRA `(.L_x_1793) ;  /* 0x00000000000c7947 */ /* 0x000fec0003800000 */
.L_x_1788:
[----:B------:R-:W-:Y:S02]  /*ff70*/  IMAD.MOV.U32 R17, RZ, RZ, RZ ;  /* 0x000000ffff117224 */ /* 0x000fe400078e00ff */
[----:B------:R-:W-:Y:S02]  /*ff80*/  IMAD.U32 R16, RZ, RZ, UR6 ;  /* 0x00000006ff107e24 */ /* 0x000fe4000f8e00ff */
[----:B------:R-:W-:-:S07]  /*ff90*/  IMAD.MOV.U32 R18, RZ, RZ, RZ ;  /* 0x000000ffff127224 */ /* 0x000fce00078e00ff */
.L_x_1793:
[----:B------:R-:W1:Y:S01]  /*ffa0*/  S2R R2, SR_TID.X ;  /* 0x0000000000027919 */ /* 0x000e620000002100 */
[----:B------:R-:W-:Y:S01]  /*ffb0*/  STL [R1], RZ ;  /* 0x000000ff01007387 */ /* 0x000fe20000100800 */
[----:B-1----:R-:W-:-:S04]  /*ffc0*/  LOP3.LUT R2, R2, 0x1f, RZ, 0xc0, !PT ;  /* 0x0000001f02027812 */ /* 0x002fc800078ec0ff */
[----:B------:R-:W-:-:S13]  /*ffd0*/  ISETP.NE.AND P0, PT, R2, RZ, PT ;  /* 0x000000ff0200720c */ /* 0x000fda0003f05270 */
[----:B------:R-:W1:Y:S01]  /*ffe0*/  @!P0 S2R R3, SR_CgaCtaId ;  /* 0x0000000000038919 */ /* 0x000e620000008800 */
[----:B------:R-:W-:-:S04]  /*fff0*/  @!P0 MOV R0, 0x400 ;  /* 0x0000040000008802 */ /* 0x000fc80000000f00 */
[----:B-1----:R-:W-:-:S05]  /*10000*/  @!P0 LEA R0, R3, R0, 0x18 ;  /* 0x0000000003008211 */ /* 0x002fca00078ec0ff */
[----:B------:R1:W-:Y:S01]  /*10010*/  @!P0 STS.128 [R0+0x28cd0], R16 ;  /* 0x028cd01000008388 */ /* 0x0003e20000000c00 */
[----:B------:R-:W-:Y:S06]  /*10020*/  BAR.ARV 0x5, 0x120 ;  /* 0x0144800000007b1d */ /* 0x000fec0000002000 */
[----:B------:R-:W-:Y:S01]  /*10030*/  ISETP.GE.AND P0, PT, R19, UR5, PT ;  /* 0x0000000513007c0c */ /* 0x000fe2000bf06270 */
[----:B-1----:R-:W-:-:S05]  /*10040*/  IMAD.MOV.U32 R0, RZ, RZ, 0x1 ;  /* 0x00000001ff007424 */ /* 0x002fca00078e00ff */
[----:B------:R1:W-:Y:S04]  /*10050*/  STL [R1+0x4], R0 ;  /* 0x0000040001007387 */ /* 0x0003e80000100800 */
[----:B------:R1:W-:Y:S03]  /*10060*/  STL [R1+0x18], RZ ;  /* 0x000018ff01007387 */ /* 0x0003e60000100800 */
[----:B------:R-:W-:Y:S05]  /*10070*/  @P0 BRA `(.L_x_1794) ;  /* 0x0000004000e80947 */ /* 0x000fea0003800000 */
[----:B-1----:R-:W-:Y:S01]  /*10080*/  IMAD.MOV.U32 R0, RZ, RZ, 0x1 ;  /* 0x00000001ff007424 */ /* 0x002fe200078e00ff */
[----:B------:R1:W-:Y:S01]  /*10090*/  STL [R1+0x18], RZ ;  /* 0x000018ff01007387 */ /* 0x0003e20000100800 */
[----:B------:R-:W-:Y:S01]  /*100a0*/  ULDC UR37, c[0x0][0xc] ;  /* 0x0000030000257ab9 */ /* 0x000fe20000000800 */
[----:B------:R-:W-:Y:S02]  /*100b0*/  ULDC.64 UR38, c[0x0][0x198] ;  /* 0x0000660000267ab9 */ /* 0x000fe40000000a00 */
[----:B------:R1:W-:Y:S04]  /*100c0*/  STL [R1+0x4], R0 ;  /* 0x0000040001007387 */ /* 0x0003e80000100800 */
[----:B------:R1:W-:Y:S02]  /*100d0*/  STL [R1], RZ ;  /* 0x000000ff01007387 */ /* 0x0003e40000100800 */
.L_x_1867:
[----:B------:R-:W-:Y:S05]  /*100e0*/  YIELD ;  /* 0x0000000000007946 */ /* 0x000fea0003800000 */
[----:B------:R-:W-:Y:S01]  /*100f0*/  ULDC.64 UR4, c[0x0][0xa28] ;  /* 0x00028a0000047ab9 */ /* 0x000fe20000000a00 */
[----:B------:R-:W-:Y:S01]  /*10100*/  IMAD.MOV.U32 R4, RZ, RZ, RZ ;  /* 0x000000ffff047224 */ /* 0x000fe200078e00ff */
[----:B------:R-:W-:Y:S01]  /*10110*/  ISETP.NE.U32.AND P0, PT, RZ, UR4, PT ;  /* 0x00000004ff007c0c */ /* 0x000fe2000bf05070 */
[----:B-1----:R-:W-:Y:S01]  /*10120*/  IMAD.MOV.U32 R0, RZ, RZ, RZ ;  /* 0x000000ffff007224 */ /* 0x002fe200078e00ff */
[----:B------:R-:W-:Y:S02]  /*10130*/  ULDC.64 UR6, c[0x0][0xa08] ;  /* 0x0002820000067ab9 */ /* 0x000fe40000000a00 */
[----:B------:R-:W-:Y:S01]  /*10140*/  ISETP.NE.AND.EX P0, PT, RZ, UR5, PT, P0 ;  /* 0x00000005ff007c0c */ /* 0x000fe2000bf05300 */
[----:B------:R-:W-:-:S12]  /*10150*/  ULDC.64 UR4, c[0x0][0xa00] ;  /* 0x0002800000047ab9 */ /* 0x000fd80000000a00 */
[----:B--2---:R-:W1:Y:S01]  /*10160*/  @P0 LDC.64 R2, c[0x0][0xa28] ;  /* 0x00028a00ff020b82 */ /* 0x004e620000000a00 */
[----:B------:R-:W-:Y:S01]  /*10170*/  ISETP.NE.U32.AND P2, PT, RZ, UR4, PT ;  /* 0x00000004ff007c0c */ /* 0x000fe2000bf45070 */
[----:B-1----:R-:W-:-:S05]  /*10180*/  @P0 IMAD.WIDE R2, R19, 0x4, R2 ;  /* 0x0000000413020825 */ /* 0x002fca00078e0202 */
[----:B------:R1:W5:Y:S01]  /*10190*/  @P0 LDG.E R4, desc[UR48][R2.64] ;  /* 0x0000003002040981 */ /* 0x000362000c1e1900 */
[----:B------:R-:W-:Y:S01]  /*101a0*/  ISETP.NE.AND.EX P2, PT, RZ, UR5, PT, P2 ;  /* 0x00000005ff007c0c */ /* 0x000fe2000bf45320 */
[----:B------:R-:W-:Y:S01]  /*101b0*/  ULDC.64 UR4, c[0x0][0xa18] ;  /* 0x0002860000047ab9 */ /* 0x000fe20000000a00 */
[----:B-1----:R-:W1:Y:S02]  /*101c0*/  LDC.64 R2, c[0x0][0xa00] ;  /* 0x00028000ff027b82 */ /* 0x002e640000000a00 */
[----:B-1----:R-:W-:-:S09]  /*101d0*/  IMAD.WIDE R2, R19, 0x4, R2 ;  /* 0x0000000413027825 */ /* 0x002fd200078e0202 */
[----:B------:R-:W2:Y:S01]  /*101e0*/  @P2 LDG.E R0, desc[UR48][R2.64] ;  /* 0x0000003002002981 */ /* 0x000ea2000c1e1900 */
[----:B------:R-:W-:Y:S01]  /*101f0*/  ISETP.NE.U32.AND P1, PT, RZ, UR4, PT ;  /* 0x00000004ff007c0c */ /* 0x000fe2000bf25070 */
[----:B------:R-:W-:-:S03]  /*10200*/  ULDC UR4, c[0x0][0x288] ;  /* 0x0000a20000047ab9 */ /* 0x000fc60000000800 */
[----:B------:R-:W-:-:S13]  /*10210*/  ISETP.NE.AND.EX P1, PT, RZ, UR5, PT, P1 ;  /* 0x00000005ff007c0c */ /* 0x000fda000bf25310 */
[----:B------:R-:W1:Y:S02]  /*10220*/  @P1 LDC.64 R6, c[0x0][0xa18] ;  /* 0x00028600ff061b82 */ /* 0x000e640000000a00 */
[----:B-1----:R-:W-:Y:S01]  /*10230*/  @P1 IMAD.WIDE R6, R19, 0x4, R6 ;  /* 0x0000000413061825 */ /* 0x002fe200078e0206 */
[----:B--2---:R1:W-:Y:S03]  /*10240*/  STL [R1+0x1c], R0 ;  /* 0x00001c0001007387 */ /* 0x0043e60000100800 */
[----:B-1----:R-:W-:Y:S01]  /*10250*/  IMAD.U32 R0, RZ, RZ, UR4 ;  /* 0x00000004ff007e24 */ /* 0x002fe2000f8e00ff */
[----:B------:R-:W-:-:S05]  /*10260*/  ULDC.64 UR4, c[0x0][0x3f8] ;  /* 0x0000fe0000047ab9 */ /* 0x000fca0000000a00 */
[----:B------:R1:W5:Y:S01]  /*10270*/  @P1 LDG.E R0, desc[UR48][R6.64] ;  /* 0x0000003006001981 */ /* 0x000362000c1e1900 */
[----:B------:R-:W-:Y:S01]  /*10280*/  UISETP.NE.U32.AND UP0, UPT, UR4, URZ, UPT ;  /* 0x0000003f0400728c */ /* 0x000fe2000bf05070 */
[----:B------:R-:W-:Y:S02]  /*10290*/  ISETP.NE.U32.AND P0, PT, RZ, UR6, PT ;  /* 0x00000006ff007c0c */ /* 0x000fe4000bf05070 */
[----:B------:R-:W-:Y:S01]  /*102a0*/  ULDC UR4, c[0x0][0x404] ;  /* 0x0001010000047ab9 */ /* 0x000fe20000000800 */
[----:B------:R-:W-:Y:S01]  /*102b0*/  UISETP.NE.AND.EX UP0, UPT, UR5, URZ, UPT, UP0 ;  /* 0x0000003f0500728c */ /* 0x000fe2000bf05300 */
[----:B------:R-:W-:Y:S02]  /*102c0*/  ISETP.NE.AND.EX P0, PT, RZ, UR7, PT, P0 ;  /* 0x00000007ff007c0c */ /* 0x000fe4000bf05300 */
[----:B------:R-:W-:Y:S01]  /*102d0*/  ULDC UR5, c[0x0][0x2e0] ;  /* 0x0000b80000057ab9 */ /* 0x000fe20000000800 */
[----:B------:R-:W-:-:S04]  /*102e0*/  USEL UR4, UR4, 0x1, UP0 ;  /* 0x0000000104047887 */ /* 0x000fc80008000000 */
[----:B------:R-:W-:-:S06]  /*102f0*/  UIMAD UR4, UR4, UR5, URZ ;  /* 0x00000005040472a4 */ /* 0x000fcc000f8e023f */
[----:B------:R-:W-:Y:S01]  /*10300*/  IMAD.U32 R5, RZ, RZ, UR4 ;  /* 0x00000004ff057e24 */ /* 0x000fe2000f8e00ff */
[----:B-1----:R-:W-:Y:S06]  /*10310*/  @P1 BRA `(.L_x_1795) ;  /* 0x0000000000101947 */ /* 0x002fec0003800000 */
[----:B------:R-:W-:Y:S05]  /*10320*/  @!P2 BRA `(.L_x_1795) ;  /* 0x00000000000ca947 */ /* 0x000fea0003800000 */
[----:B------:R-:W2:Y:S04]  /*10330*/  LDG.E R7, desc[UR48][R2.64] ;  /* 0x0000003002077981 */ /* 0x000ea8000c1e1900 */
[----:B-----5:R-:W2:Y:S02]  /*10340*/  LDG.E R0, desc[UR48][R2.64+0x4] ;  /* 0x0000043002007981 */ /* 0x020ea4000c1e1900 */
[----:B--2---:R-:W-:-:S07]  /*10350*/  IMAD.IADD R0, R0, 0x1, -R7 ;  /* 0x0000000100007824 */ /* 0x004fce00078e0a07 */
.L_x_1795:
[----:B------:R-:W1:Y:S01]  /*10360*/  LDC.64 R2, c[0x0][0xa08] ;  /* 0x00028200ff027b82 */ /* 0x000e620000000a00 */
[----:B------:R-:W-:Y:S01]  /*10370*/  MOV R7, RZ ;  /* 0x000000ff00077202 */ /* 0x000fe20000000f00 */
[----:B------:R-:W-:Y:S01]  /*10380*/  ULDC.64 UR4, c[0x0][0xa20] ;  /* 0x0002880000047ab9 */ /* 0x000fe20000000a00 */
[----:B-1----:R-:W-:-:S05]  /*10390*/  IMAD.WIDE R2, R19, 0x4, R2 ;  /* 0x0000000413027825 */ /* 0x002fca00078e0202 */
[----:B------:R-:W2:Y:S01]  /*103a0*/  @P0 LDG.E R7, desc[UR48][R2.64] ;  /* 0x0000003002070981 */ /* 0x000ea2000c1e1900 */
[----:B------:R-:W-:-:S04]  /*103b0*/  ISETP.NE.U32.AND P1, PT, RZ, UR4, PT ;  /* 0x00000004ff007c0c */ /* 0x000fc8000bf25070 */
[----:B------:R-:W-:Y:S01]  /*103c0*/  ISETP.NE.AND.EX P1, PT, RZ, UR5, PT, P1 ;  /* 0x00000005ff007c0c */ /* 0x000fe2000bf25310 */
[----:B--2--5:R-:W-:-:S05]  /*103d0*/  IMAD.IADD R6, R7, 0x1, R4 ;  /* 0x0000000107067824 */ /* 0x024fca00078e0204 */
[----:B------:R1:W-:Y:S07]  /*103e0*/  STL [R1+0x8], R6 ;  /* 0x0000080601007387 */ /* 0x0003ee0000100800 */
[----:B------:R-:W-:Y:S05]  /*103f0*/  @!P1 BRA `(.L_x_1796) ;  /* 0x0000000000109947 */ /* 0x000fea0003800000 */
[----:B------:R-:W2:Y:S02]  /*10400*/  LDC.64 R2, c[0x0][0xa20] ;  /* 0x00028800ff027b82 */ /* 0x000ea40000000a00 */
[----:B--2---:R-:W-:-:S05]  /*10410*/  IMAD.WIDE R2, R19, 0x4, R2 ;  /* 0x0000000413027825 */ /* 0x004fca00078e0202 */
[----:B------:R2:W5:Y:S01]  /*10420*/  LDG.E R5, desc[UR48][R2.64] ;  /* 0x0000003002057981 */ /* 0x000562000c1e1900 */
[----:B------:R-:W-:Y:S05]  /*10430*/  BRA `(.L_x_1797) ;  /* 0x0000000000107947 */ /* 0x000fea0003800000 */
.L_x_1796:
[----:B------:R-:W-:Y:S05]  /*10440*/  @!P0 BRA `(.L_x_1797) ;  /* 0x00000000000c8947 */ /* 0x000fea0003800000 */
[----:B-1----:R-:W2:Y:S04]  /*10450*/  LDG.E R6, desc[UR48][R2.64] ;  /* 0x0000003002067981 */ /* 0x002ea8000c1e1900 */
[----:B------:R-:W2:Y:S02]  /*10460*/  LDG.E R5, desc[UR48][R2.64+0x4] ;  /* 0x0000043002057981 */ /* 0x000ea4000c1e1900 */
[----:B--2---:R-:W-:-:S07]  /*10470*/  IMAD.IADD R5, R5, 0x1, -R6 ;  /* 0x0000000105057824 */ /* 0x004fce00078e0a06 */
.L_x_1797:
[----:B--2---:R-:W2:Y:S01]  /*10480*/  LDC.64 R2, c[0x0][0x9e0] ;  /* 0x00027800ff027b82 */ /* 0x004ea20000000a00 */
[----:B-----5:R-:W-:Y:S01]  /*10490*/  IMAD.IADD R7, R5, 0x1, -R4 ;  /* 0x0000000105077824 */ /* 0x020fe200078e0a04 */
[----:B------:R-:W-:-:S04]  /*104a0*/  LEA R4, R17, 0x40, 0x6 ;  /* 0x0000004011047811 */ /* 0x000fc800078e30ff */
[----:B------:R-:W-:Y:S02]  /*104b0*/  IADD3 R9, R7, R4, -R0 ;  /* 0x0000000407097210 */ /* 0x000fe40007ffe800 */
[----:B--2---:R-:W-:-:S03]  /*104c0*/  ISETP.GE.AND P0, PT, R3, 0x1, PT ;  /* 0x000000010300780c */ /* 0x004fc60003f06270 */
[----:B------:R-:W-:-:S10]  /*104d0*/  IMAD.IADD R2, R9, 0x1, R2 ;  /* 0x0000000109027824 */ /* 0x000fd400078e0202 */
[----:B------:R-:W-:Y:S05]  /*104e0*/  @!P0 BRA `(.L_x_1798) ;  /* 0x0000000000488947 */ /* 0x000fea0003800000 */
[C---:B------:R-:W-:Y:S01]  /*104f0*/  ISETP.GT.AND P1, PT, R9.reuse, RZ, PT ;  /* 0x000000ff0900720c */ /* 0x040fe20003f24270 */
[----:B------:R-:W-:Y:S01]  /*10500*/  BSSY B0, `(.L_x_1799) ;  /* 0x000000e000007945 */ /* 0x000fe20003800000 */
[----:B-1----:R-:W-:-:S11]  /*10510*/  VIADD R6, R9, 0xffffffff ;  /* 0xffffffff09067836 */ /* 0x002fd60000000000 */
        /* <DEDUP_REMOVED lines=8> */
.L_x_1800:
[----:B------:R-:W-:-:S13]  /*105a0*/  ISETP.NE.AND P1, PT, R3, 0x1, PT ;  /* 0x000000010300780c */ /* 0x000fda0003f25270 */
[----:B------:R-:W1:Y:S02]  /*105b0*/  @P1 LDC.64 R4, c[0x0][0x9e8] ;  /* 0x00027a00ff041b82 */ /* 0x000e640000000a00 */
[----:B-1----:R-:W-:-:S05]  /*105c0*/  @P1 IMAD.HI.U32 R4, R6, R4, RZ ;  /* 0x0000000406041227 */ /* 0x002fca00078e00ff */
[----:B------:R-:W-:-:S07]  /*105d0*/  @P1 SHF.R.U32.HI R6, RZ, R5, R4 ;  /* 0x00000005ff061219 */ /* 0x000fce0000011604 */
.L_x_1801:
[----:B------:R-:W-:Y:S05]  /*105e0*/  BSYNC B0 ;  /* 0x0000000000007941 */ /* 0x000fea0003800000 */
.L_x_1799:
[----:B------:R-:W-:-:S05]  /*105f0*/  IMAD R5, R6, R3, R3 ;  /* 0x0000000306057224 */ /* 0x000fca00078e0203 */
[----:B------:R-:W-:-:S07]  /*10600*/  VIMNMX R2, R2, R5, PT ;  /* 0x0000000502027248 */ /* 0x000fce0003fe0100 */
.L_x_1798:
[----:B------:R-:W-:Y:S01]  /*10610*/  VIADD R2, R2, 0x3f ;  /* 0x0000003f02027836 */ /* 0x000fe20000000000 */
[----:B------:R-:W-:Y:S01]  /*10620*/  ULDC UR4, c[0x0][0x9dc] ;  /* 0x0002770000047ab9 */ /* 0x000fe20000000800 */
[----:B------:R-:W-:-:S03]  /*10630*/  IMAD R0, R17, 0x40, -R0 ;  /* 0x0000004011007824 */ /* 0x000fc600078e0a00 */
[----:B------:R-:W-:-:S04]  /*10640*/  SHF.R.S32.HI R5, RZ, 0x1f, R2 ;  /* 0x0000001fff057819 */ /* 0x000fc80000011402 */
[----:B------:R-:W-:Y:S01]  /*10650*/  LEA.HI R4, R5, R2, RZ, 0x6 ;  /* 0x0000000205047211 */ /* 0x000fe200078f30ff */
[C---:B------:R-:W-:Y:S02]  /*10660*/  VIADD R2, R7.reuse, 0x3f ;  /* 0x0000003f07027836 */ /* 0x040fe40000000000 */
[----:B------:R-:W-:Y:S01]  /*10670*/  IMAD.IADD R7, R7, 0x1, R0 ;  /* 0x0000000107077824 */ /* 0x000fe200078e0200 */
[----:B------:R-:W-:Y:S02]  /*10680*/  SHF.R.S32.HI R4, RZ, 0x6, R4 ;  /* 0x00000006ff047819 */ /* 0x000fe40000011404 */
[----:B------:R-:W-:Y:S01]  /*10690*/  SHF.R.S32.HI R5, RZ, 0x1f, R2 ;  /* 0x0000001fff057819 */ /* 0x000fe20000011402 */
[----:B------:R-:W-:-:S03]  /*106a0*/  VIADD R0, R7, -UR4 ;  /* 0x8000000407007c36 */ /* 0x000fc60008000000 */
[----:B------:R-:W-:-:S04]  /*106b0*/  LEA.HI R5, R5, R2, RZ, 0x6 ;  /* 0x0000000205057211 */ /* 0x000fc800078f30ff */
[----:B------:R-:W-:-:S04]  /*106c0*/  SHF.R.S32.HI R5, RZ, 0x6, R5 ;  /* 0x00000006ff057819 */ /* 0x000fc80000011405 */
[----:B-1----:R-:W-:-:S05]  /*106d0*/  VIMNMX R6, R5, R4, PT ;  /* 0x0000000405067248 */ /* 0x002fca0003fe0100 */
[----:B------:R1:W-:Y:S01]  /*106e0*/  STL [R1+0x14], R6 ;  /* 0x0000140601007387 */ /* 0x0003e20000100800 */
[----:B------:R-:W-:Y:S05]  /*106f0*/  @!P0 BRA `(.L_x_1802) ;  /* 0x0000000000448947 */ /* 0x000fea0003800000 */
[----:B------:R-:W-:Y:S01]  /*10700*/  ISETP.GT.AND P0, PT, R7, -0x1, PT ;  /* 0xffffffff0700780c */ /* 0x000fe20003f04270 */
[----:B------:R-:W-:-:S12]  /*10710*/  BSSY B0, `(.L_x_1803) ;  /* 0x000000d000007945 */ /* 0x000fd80003800000 */
[----:B------:R-:W-:Y:S05]  /*10720*/  @P0 BRA `(.L_x_1804) ;  /* 0x00000000001c0947 */ /* 0x000fea0003800000 */
[----:B------:R-:W-:Y:S02]  /*10730*/  ISETP.NE.AND P0, PT, R3, 0x1, PT ;  /* 0x000000010300780c */ /* 0x000fe40003f05270 */
[----:B------:R-:W-:-:S11]  /*10740*/  LOP3.LUT R7, RZ, R7, RZ, 0x33, !PT ;  /* 0x00000007ff077212 */ /* 0x000fd600078e33ff */
[----:B------:R-:W2:Y:S02]  /*10750*/  @P0 LDC.64 R4, c[0x0][0x9e8] ;  /* 0x00027a00ff040b82 */ /* 0x000ea40000000a00 */
[----:B--2---:R-:W-:-:S05]  /*10760*/  @P0 IMAD.HI.U32 R4, R7, R4, RZ ;  /* 0x0000000407040227 */ /* 0x004fca00078e00ff */
[----:B------:R-:W-:-:S04]  /*10770*/  @P0 SHF.R.U32.HI R7, RZ, R5, R4 ;  /* 0x00000005ff070219 */ /* 0x000fc80000011604 */
[----:B------:R-:W-:Y:S01]  /*10780*/  LOP3.LUT R7, RZ, R7, RZ, 0x33, !PT ;  /* 0x00000007ff077212 */ /* 0x000fe200078e33ff */
[----:B------:R-:W-:Y:S06]  /*10790*/  BRA `(.L_x_1805) ;  /* 0x0000000000107947 */ /* 0x000fec0003800000 */
.L_x_1804:
[----:B------:R-:W-:-:S13]  /*107a0*/  ISETP.NE.AND P0, PT, R3, 0x1, PT ;  /* 0x000000010300780c */ /* 0x000fda0003f05270 */
[----:B------:R-:W2:Y:S02]  /*107b0*/  @P0 LDC.64 R4, c[0x0][0x9e8] ;  /* 0x00027a00ff040b82 */ /* 0x000ea40000000a00 */
[----:B--2---:R-:W-:-:S05]  /*107c0*/  @P0 IMAD.HI.U32 R4, R7, R4, RZ ;  /* 0x0000000407040227 */ /* 0x004fca00078e00ff */
[----:B------:R-:W-:-:S07]  /*107d0*/  @P0 SHF.R.U32.HI R7, RZ, R5, R4 ;  /* 0x00000005ff070219 */ /* 0x000fce0000011604 */
.L_x_1805:
[----:B------:R-:W-:Y:S05]  /*107e0*/  BSYNC B0 ;  /* 0x0000000000007941 */ /* 0x000fea0003800000 */
.L_x_1803:
[----:B------:R-:W-:-:S05]  /*107f0*/  IMAD R3, R7, R3, RZ ;  /* 0x0000000307037224 */ /* 0x000fca00078e02ff */
[----:B------:R-:W-:-:S07]  /*10800*/  VIMNMX R0, R0, R3, !PT ;  /* 0x0000000300007248 */ /* 0x000fce0007fe0100 */
.L_x_1802:
[----:B------:R-:W-:Y:S01]  /*10810*/  SHF.R.S32.HI R3, RZ, 0x1f, R0 ;  /* 0x0000001fff037819 */ /* 0x000fe20000011400 */
[----:B------:R-:W-:Y:S03]  /*10820*/  BSSY B6, `(.L_x_1806) ;  /* 0x00002fe000067945 */ /* 0x000fe60003800000 */
[----:B------:R-:W-:-:S04]  /*10830*/  LEA.HI R3, R3, R0, RZ, 0x6 ;  /* 0x0000000003037211 */ /* 0x000fc800078f30ff */
[----:B------:R-:W-:-:S04]  /*10840*/  SHF.R.S32.HI R3, RZ, 0x6, R3 ;  /* 0x00000006ff037819 */ /* 0x000fc80000011403 */
[----:B------:R-:W-:-:S04]  /*10850*/  VIMNMX R2, RZ, R3, !PT ;  /* 0x00000003ff027248 */ /* 0x000fc80007fe0100 */
[----:B------:R-:W-:Y:S01]  /*10860*/  ISETP.GT.AND P0, PT, R6, R2, PT ;  /* 0x000000020600720c */ /* 0x000fe20003f04270 */
[----:B------:R2:W-:-:S12]  /*10870*/  STL [R1+0xc], R2 ;  /* 0x00000c0201007387 */ /* 0x0005d80000100800 */
[----:B--2---:R-:W-:Y:S05]  /*10880*/  @P0 BRA `(.L_x_1807) ;  /* 0x0000000000440947 */ /* 0x004fea0003800000 */
[----:B------:R-:W2:Y:S02]  /*10890*/  S2R R2, SR_TID.X ;  /* 0x0000000000027919 */ /* 0x000ea40000002100 */
[----:B--2---:R-:W-:-:S04]  /*108a0*/  LOP3.LUT R2, R2, 0x1f, RZ, 0xc0, !PT ;  /* 0x0000001f02027812 */ /* 0x004fc800078ec0ff */
[----:B------:R-:W-:-:S13]  /*108b0*/  ISETP.NE.AND P1, PT, R2, RZ, PT ;  /* 0x000000ff0200720c */ /* 0x000fda0003f25270 */
[----:B------:R-:W-:Y:S05]  /*108c0*/  @P1 BRA `(.L_x_1808) ;  /* 0x0000002c00cc1947 */ /* 0x000fea0003800000 */
[----:B------:R-:W2:Y:S01]  /*108d0*/  S2R R7, SR_LANEID ;  /* 0x0000000000077919 */ /* 0x000ea20000000000 */
[----:B------:R-:W-:Y:S01]  /*108e0*/  VOTEU.ANY UR4, UPT, PT ;  /* 0x0000000000047886 */ /* 0x000fe200038e0100 */
[----:B------:R-:W3:Y:S01]  /*108f0*/  LDC.64 R2, c[0x0][0xc38] ;  /* 0x00030e00ff027b82 */ /* 0x000ee20000000a00 */
[----:B------:R-:W2:Y:S08]  /*10900*/  FLO.U32 R0, UR4 ;  /* 0x0000000400007d00 */ /* 0x000eb000080e0000 */
[----:B------:R-:W3:Y:S01]  /*10910*/  POPC R5, UR4 ;  /* 0x0000000400057d09 */ /* 0x000ee20008000000 */
[----:B--2---:R-:W-:-:S13]  /*10920*/  ISETP.EQ.U32.AND P0, PT, R0, R7, PT ;  /* 0x000000070000720c */ /* 0x004fda0003f02070 */
[----:B---3--:R-:W2:Y:S01]  /*10930*/  @P0 ATOMG.E.ADD.STRONG.GPU PT, R3, desc[UR48][R2.64], R5 ;  /* 0x00000005020309a8 */ /* 0x008ea200081ee1f0 */
[----:B------:R-:W3:Y:S02]  /*10940*/  S2R R4, SR_LTMASK ;  /* 0x0000000000047919 */ /* 0x000ee40000003900 */
[----:B---3--:R-:W-:-:S04]  /*10950*/  LOP3.LUT R4, R4, UR4, RZ, 0xc0, !PT ;  /* 0x0000000404047c12 */ /* 0x008fc8000f8ec0ff */
[----:B------:R-:W3:Y:S01]  /*10960*/  POPC R7, R4 ;  /* 0x0000000400077309 */ /* 0x000ee20000000000 */
[----:B--2---:R-:W3:Y:S02]  /*10970*/  SHFL.IDX PT, R0, R3, R0, 0x1f ;  /* 0x00001f0003007589 */ /* 0x004ee400000e0000 */
[----:B---3--:R-:W-:Y:S01]  /*10980*/  IADD3 R16, R0, UR37, R7 ;  /* 0x0000002500107c10 */ /* 0x008fe2000fffe007 */
[----:B------:R-:W-:Y:S06]  /*10990*/  BRA `(.L_x_1808) ;  /* 0x0000002c00987947 */ /* 0x000fec0003800000 */
.L_x_1807:
[----:B------:R-:W2:Y:S01]  /*109a0*/  S2R R3, SR_CgaCtaId ;  /* 0x0000000000037919 */ /* 0x000ea20000008800 */
[----:B------:R-:W-:-:S04]  /*109b0*/  MOV R0, 0x400 ;  /* 0x0000040000007802 */ /* 0x000fc80000000f00 */
[----:B--2---:R-:W-:-:S05]  /*109c0*/  LEA R2, R3, R0, 0x18 ;  /* 0x0000000003027211 */ /* 0x004fca00078ec0ff */
[----:B------:R2:W-:Y:S01]  /*109d0*/  STL [R1+0x10], R2 ;  /* 0x0000100201007387 */ /* 0x0005e20000100800 */
[----:B------:R-:W-:-:S05]  /*109e0*/  VIADD R0, R2, 0x22400 ;  /* 0x0002240002007836 */ /* 0x000fca0000000000 */
[----:B------:R-:W-:-:S13]  /*109f0*/  LOP3.LUT P0, RZ, R0, 0x3ff, RZ, 0xc0, !PT ;  /* 0x000003ff00ff7812 */ /* 0x000fda000780c0ff */
[----:B--2---:R-:W-:Y:S05]  /*10a00*/  @!P0 BRA `(.L_x_1809) ;  /* 0x0000000000408947 */ /* 0x004fea0003800000 */
[----:B------:R-:W-:Y:S01]  /*10a10*/  MOV R2, 0x0 ;  /* 0x0000000000027802 */ /* 0x000fe20000000f00 */
[----:B------:R-:W-:Y:S01]  /*10a20*/  ULDC.64 UR6, c[0x4][0x88] ;  /* 0x0100220000067ab9 */ /* 0x000fe20000000a00 */
[----:B------:R-:W-:Y:S01]  /*10a30*/  ULDC.64 UR8, c[0x4][0x90] ;  /* 0x0100240000087ab9 */ /* 0x000fe20000000a00 */
[----:B------:R-:W-:Y:S01]  /*10a40*/  ULDC.64 UR4, c[0x4][0x8] ;  /* 0x0100020000047ab9 */ /* 0x000fe20000000a00 */
[----:B------:R-:W-:Y:S01]  /*10a50*/  IMAD.U32 R4, RZ, RZ, UR6 ;  /* 0x00000006ff047e24 */ /* 0x000fe2000f8e00ff */
[----:B-1----:R-:W-:Y:S01]  /*10a60*/  MOV R6, UR8 ;  /* 0x0000000800067c02 */ /* 0x002fe20008000f00 */
[----:B------:R-:W1:Y:S01]  /*10a70*/  LDC.64 R2, c[0x4][R2] ;  /* 0x0100000002027b82 */ /* 0x000e620000000a00 */
        /* <DEDUP_REMOVED lines=9> */
.L_x_1809:
        /* <DEDUP_REMOVED lines=8> */
[----:B------:R2:W3:Y:S01]  /*10b90*/  LDC.64 R2, c[0x4][R0] ;  /* 0x0100000000027b82 */ /* 0x0004e20000000a00 */
[----:B------:R-:W-:Y:S01]  /*10ba0*/  IMAD.U32 R4, RZ, RZ, UR6 ;  /* 0x00000006ff047e24 */ /* 0x000fe2000f8e00ff */
[----:B------:R-:W-:Y:S01]  /*10bb0*/  MOV R12, 0x1 ;  /* 0x00000001000c7802 */ /* 0x000fe20000000f00 */
[----:B------:R-:W-:Y:S02]  /*10bc0*/  IMAD.U32 R5, RZ, RZ, UR7 ;  /* 0x00000007ff057e24 */ /* 0x000fe4000f8e00ff */
[----:B-1----:R-:W-:Y:S02]  /*10bd0*/  IMAD.U32 R6, RZ, RZ, UR8 ;  /* 0x00000008ff067e24 */ /* 0x002fe4000f8e00ff */
[----:B------:R-:W-:-:S02]  /*10be0*/  IMAD.U32 R7, RZ, RZ, UR9 ;  /* 0x00000009ff077e24 */ /* 0x000fc4000f8e00ff */
[----:B------:R-:W-:Y:S02]  /*10bf0*/  IMAD.U32 R10, RZ, RZ, UR4 ;  /* 0x00000004ff0a7e24 */ /* 0x000fe4000f8e00ff */
[----:B------:R-:W-:Y:S02]  /*10c00*/  IMAD.U32 R11, RZ, RZ, UR5 ;  /* 0x00000005ff0b7e24 */ /* 0x000fe4000f8e00ff */
[----:B------:R-:W-:Y:S02]  /*10c10*/  IMAD.MOV.U32 R8, RZ, RZ, 0x70 ;  /* 0x00000070ff087424 */ /* 0x000fe400078e00ff */
[----:B0-2---:R-:W-:-:S07]  /*10c20*/  IMAD.MOV.U32 R13, RZ, RZ, RZ ;  /* 0x000000ffff0d7224 */ /* 0x005fce00078e00ff */
[----:B------:R-:W-:-:S07]  /*10c30*/  LEPC R20, `(.L_x_1811) ;  /* 0x000000001014794e */ /* 0x000fce0000000000 */
[----:B---3--:R-:W-:Y:S05]  /*10c40*/  CALL.ABS.NOINC R2 ;  /* 0x0000000002007343 */ /* 0x008fea0003c00000 */
.L_x_1811:
[----:B------:R-:W-:Y:S01]  /*10c50*/  MOV R2, 0x0 ;  /* 0x0000000000027802 */ /* 0x000fe20000000f00 */
[----:B------:R-:W-:Y:S01]  /*10c60*/  ULDC.64 UR6, c[0x4][0x88] ;  /* 0x0100220000067ab9 */ /* 0x000fe20000000a00 */
[----:B------:R-:W-:Y:S01]  /*10c70*/  ULDC.64 UR8, c[0x4][0x90] ;  /* 0x0100240000087ab9 */ /* 0x000fe20000000a00 */
[----:B------:R-:W-:Y:S01]  /*10c80*/  ULDC.64 UR4, c[0x4][0x18] ;  /* 0x0100060000047ab9 */ /* 0x000fe20000000a00 */
[----:B------:R-:W-:Y:S02]  /*10c90*/  IMAD.U32 R4, RZ, RZ, UR6 ;  /* 0x00000006ff047e24 */ /* 0x000fe4000f8e00ff */
[----:B------:R-:W0:Y:S01]  /*10ca0*/  LDC.64 R2, c[0x4][R2] ;  /* 0x0100000002027b82 */ /* 0x000e220000000a00 */
        /* <DEDUP_REMOVED lines=9> */
[----:B0-----:R-:W-:Y:S05]  /*10d40*/  CALL.ABS.NOINC R2 ;  /* 0x0000000002007343 */ /* 0x001fea0003c00000 */
.L_x_1810:
[----:B------:R-:W2:Y:S01]  /*10d50*/  LDL.LU R7, [R1+0x1c] ;  /* 0x00001c0001077983 */ /* 0x000ea20000300800 */
[----:B------:R-:W3:Y:S01]  /*10d60*/  LDC R0, c[0x0][0x428] ;  /* 0x00010a00ff007b82 */ /* 0x000ee20000000800 */
[----:B------:R-:W-:Y:S01]  /*10d70*/  ULDC.64 UR4, c[0x0][0x9f8] ;  /* 0x00027e0000047ab9 */ /* 0x000fe20000000a00 */
[----:B------:R-:W-:Y:S01]  /*10d80*/  IMAD.MOV.U32 R4, RZ, RZ, R19 ;  /* 0x000000ffff047224 */ /* 0x000fe200078e0013 */
[----:B-1----:R-:W1:Y:S01]  /*10d90*/  S2R R6, SR_TID.X ;  /* 0x0000000000067919 */ /* 0x002e620000002100 */
[----:B---3--:R-:W-:Y:S01]  /*10da0*/  ISETP.NE.AND P0, PT, R0, 0x1, PT ;  /* 0x000000010000780c */ /* 0x008fe20003f05270 */
[----:B------:R-:W-:Y:S01]  /*10db0*/  IMAD.MOV.U32 R0, RZ, RZ, R18 ;  /* 0x000000ffff007224 */ /* 0x000fe200078e0012 */
[----:B-1----:R-:W-:-:S11]  /*10dc0*/  LOP3.LUT R6, R6, 0x1f, RZ, 0xc0, !PT ;  /* 0x0000001f06067812 */ /* 0x002fd600078ec0ff */
[----:B------:R-:W1:Y:S08]  /*10dd0*/  @P0 LDC R3, c[0x0][0x42c] ;  /* 0x00010b00ff030b82 */ /* 0x000e700000000800 */
[----:B------:R-:W3:Y:S01]  /*10de0*/  @P0 LDC R5, c[0x0][0x430] ;  /* 0x00010c00ff050b82 */ /* 0x000ee20000000800 */
[----:B-1----:R-:W-:-:S05]  /*10df0*/  @P0 IMAD.HI.U32 R2, R18, R3, RZ ;  /* 0x0000000312020227 */ /* 0x002fca00078e00ff */
[----:B---3--:R-:W-:Y:S02]  /*10e00*/  @P0 SHF.R.U32.HI R0, RZ, R5, R2 ;  /* 0x00000005ff000219 */ /* 0x008fe40000011602 */
[----:B------:R-:W-:-:S04]  /*10e10*/  ISETP.NE.U32.AND P0, PT, RZ, UR4, PT ;  /* 0x00000004ff007c0c */ /* 0x000fc8000bf05070 */
[----:B------:R-:W-:Y:S01]  /*10e20*/  ISETP.NE.AND.EX P0, PT, RZ, UR5, PT, P0 ;  /* 0x00000005ff007c0c */ /* 0x000fe2000bf05300 */
[----:B------:R-:W-:-:S12]  /*10e30*/  ULDC.64 UR4, c[0x0][0xa00] ;  /* 0x0002800000047ab9 */ /* 0x000fd80000000a00 */
[----:B------:R-:W1:Y:S01]  /*10e40*/  @P0 LDC.64 R2, c[0x0][0x9f8] ;  /* 0x00027e00ff020b82 */ /* 0x000e620000000a00 */
[----:B------:R-:W-:-:S04]  /*10e50*/  ISETP.NE.AND P6, PT, R6, RZ, PT ;  /* 0x000000ff0600720c */ /* 0x000fc80003fc5270 */
[----:B------:R-:W-:-:S09]  /*10e60*/  PLOP3.LUT P1, PT, P6, PT, PT, 0x8, 0x0 ;  /* 0x000000000000781c */ /* 0x000fd2000372e170 */
[----:B------:R-:W-:Y:S01]  /*10e70*/  VOTEU.ALL UP1, P6 ;  /* 0x00000000003f7886 */ /* 0x000fe20003020000 */
[----:B-1----:R-:W-:-:S05]  /*10e80*/  @P0 IMAD.WIDE R2, R19, 0x4, R2 ;  /* 0x0000000413020825 */ /* 0x002fca00078e0202 */
[----:B------:R1:W5:Y:S01]  /*10e90*/  @P0 LDG.E R4, desc[UR48][R2.64] ;  /* 0x0000003002040981 */ /* 0x000362000c1e1900 */
[----:B------:R-:W-:Y:S01]  /*10ea0*/  ISETP.NE.U32.AND P0, PT, RZ, UR4, PT ;  /* 0x00000004ff007c0c */ /* 0x000fe2000bf05070 */
[----:B------:R-:W-:-:S03]  /*10eb0*/  @!UP1 UIADD3 UR8, UP0, UR38, 0x270, URZ ;  /* 0x0000027026089890 */ /* 0x000fc6000ff1e03f */
[----:B------:R-:W-:Y:S01]  /*10ec0*/  ISETP.NE.AND.EX P0, PT, RZ, UR5, PT, P0 ;  /* 0x00000005ff007c0c */ /* 0x000fe2000bf05300 */
[----:B------:R-:W-:-:S03]  /*10ed0*/  @!UP1 UIADD3.X UR9, URZ, UR39, URZ, UP0, !UPT ;  /* 0x000000273f099290 */ /* 0x000fc600087fe43f */
[----:B------:R-:W-:Y:S01]  /*10ee0*/  SEL R6, R19, RZ, !P0 ;  /* 0x000000ff13067207 */ /* 0x000fe20004000000 */
[----:B------:R-:W-:Y:S01]  /*10ef0*/  VOTEU.ALL UP0, P6 ;  /* 0x00000000003f7886 */ /* 0x000fe20003000000 */
[----:B-12---:R-:W-:-:S07]  /*10f00*/  IMAD R17, R17, 0x40, R7 ;  /* 0x0000004011117824 */ /* 0x006fce00078e0207 */
.L_x_1812:
        /* <DEDUP_REMOVED lines=9> */
[----:B-1----:R-:W-:Y:S05]  /*10fa0*/  @P1 BRA.U.ANY `(.L_x_1812) ;  /* 0xfffffffd00d81947 */ /* 0x002fea000393ffff */
[----:B------:R-:W2:Y:S01]  /*10fb0*/  LDL R5, [R1+0x14] ;  /* 0x0000140001057983 */ /* 0x000ea20000100800 */
[----:B------:R-:W1:Y:S01]  /*10fc0*/  LDC.64 R2, c[0x0][0x3f8] ;  /* 0x0000fe00ff027b82 */ /* 0x000e620000000a00 */
[----:B------:R-:W-:Y:S02]  /*10fd0*/  ULDC.64 UR4, c[0x0][0xa08] ;  /* 0x0002820000047ab9 */ /* 0x000fe40000000a00 */
[----:B-1----:R-:W-:Y:S01]  /*10fe0*/  LOP3.LUT P0, RZ, R2, UR4, RZ, 0xfc, !PT ;  /* 0x0000000402ff7c12 */ /* 0x002fe2000f80fcff */
[----:B------:R-:W-:-:S03]  /*10ff0*/  UMOV UR4, 0xffffffff ;  /* 0xffffffff00047882 */ /* 0x000fc60000000000 */
[----:B------:R-:W-:-:S04]  /*11000*/  LOP3.LUT P0, RZ, R3, UR5, RZ, 0xfc, P0 ;  /* 0x0000000503ff7c12 */ /* 0x000fc8000800fcff */
[----:B-----5:R-:W-:Y:S01]  /*11010*/  SEL R7, R4, RZ, !P0 ;  /* 0x000000ff04077207 */ /* 0x020fe20004000000 */
[----:B--2---:R-:W-:Y:S01]  /*11020*/  VIADD R8, R5, 0xffffffff ;  /* 0xffffffff05087836 */ /* 0x004fe20000000000 */
[----:B------:R-:W-:Y:S07]  /*11030*/  BRA.DIV UR4, `(.L_x_1813) ;  /* 0x0000003a04e07947 */ /* 0x000fee000b800000 */
.L_x_1884:
[----:B------:R-:W-:Y:S01]  /*11040*/  UMOV UR4, 0xffffffff ;  /* 0xffffffff00047882 */ /* 0x000fe20000000000 */
[----:B------:R-:W-:Y:S02]  /*11050*/  SHF.R.S32.HI R5, RZ, 0x1f, R4 ;  /* 0x0000001fff057819 */ /* 0x000fe40000011404 */
[----:B------:R-:W-:Y:S05]  /*11060*/  BRA.DIV UR4, `(.L_x_1814) ;  /* 0x0000003e04087947 */ /* 0x000fea000b800000 */
[----:B------:R-:W-:-:S13]  /*11070*/  ELECT P6, URZ, PT ;  /* 0x00000000003f782f */ /* 0x000fda00038c0000 */
.L_x_1887:
        /* <DEDUP_REMOVED lines=10> */
[----:B------:R-:W-:-:S04]  /*11120*/  @P0 SHF.R.U32.HI R7, RZ, R11, R10 ;  /* 0x0000000bff070219 */ /* 0x000fc8000001160a */
[--C-:B------:R-:W-:Y:S01]  /*11130*/  SHF.R.S32.HI R11, RZ, 0x1f, R7.reuse ;  /* 0x0000001fff0b7819 */ /* 0x100fe20000011407 */
[--C-:B------:R-:W-:Y:S02]  /*11140*/  IMAD.MOV R9, RZ, RZ, -R7.reuse ;  /* 0x000000ffff097224 */ /* 0x100fe400078e0a07 */
[----:B------:R-:W-:Y:S02]  /*11150*/  IMAD.MOV.U32 R10, RZ, RZ, R7 ;  /* 0x000000ffff0a7224 */ /* 0x000fe400078e0007 */
[----:B------:R-:W-:Y:S02]  /*11160*/  IMAD R8, R12, R9, R8 ;  /* 0x000000090c087224 */ /* 0x000fe400078e0208 */
[----:B------:R-:W-:Y:S02]  /*11170*/  IMAD R9, R5, UR4, RZ ;  /* 0x0000000405097c24 */ /* 0x000fe4000f8e02ff */
[----:B------:R-:W-:-:S04]  /*11180*/  IMAD.WIDE.U32 R10, R4, UR4, R10 ;  /* 0x00000004040a7c25 */ /* 0x000fc8000f8e000a */
[----:B------:R-:W-:Y:S01]  /*11190*/  IMAD R9, R4, UR5, R9 ;  /* 0x0000000504097c24 */ /* 0x000fe2000f8e0209 */
[----:B------:R-:W-:-:S03]  /*111a0*/  LEA R12, P0, R10, R2, 0x2 ;  /* 0x000000020a0c7211 */ /* 0x000fc600078010ff */
[----:B------:R-:W-:-:S05]  /*111b0*/  IMAD.IADD R7, R11, 0x1, R9 ;  /* 0x000000010b077824 */ /* 0x000fca00078e0209 */
[----:B0-----:R-:W-:-:S05]  /*111c0*/  LEA.HI.X R13, R10, R3, R7, 0x2, P0 ;  /* 0x000000030a0d7211 */ /* 0x001fca00000f1407 */
[----:B------:R1:W5:Y:S02]  /*111d0*/  LDG.E R7, desc[UR48][R12.64] ;  /* 0x000000300c077981 */ /* 0x000364000c1e1900 */
.L_x_1816:
[----:B------:R-:W2:Y:S01]  /*111e0*/  LDL R9, [R1] ;  /* 0x0000000001097983 */ /* 0x000ea20000100800 */
[----:B------:R-:W-:-:S03]  /*111f0*/  MOV R11, 0x400 ;  /* 0x00000400000b7802 */ /* 0x000fc60000000f00 */
[----:B------:R-:W3:Y:S01]  /*11200*/  LDL R10, [R1+0x4] ;  /* 0x00000400010a7983 */ /* 0x000ee20000100800 */
[----:B-1----:R-:W1:Y:S02]  /*11210*/  S2R R12, SR_CgaCtaId ;  /* 0x00000000000c7919 */ /* 0x002e640000008800 */
[----:B-1----:R-:W-:-:S05]  /*11220*/  LEA R11, R12, R11, 0x18 ;  /* 0x0000000b0c0b7211 */ /* 0x002fca00078ec0ff */
[----:B--2---:R-:W-:Y:S01]  /*11230*/  IMAD R9, R9, 0x8, R11 ;  /* 0x0000000809097824 */ /* 0x004fe200078e020b */
[----:B---3--:R-:W-:-:S04]  /*11240*/  SHF.L.U32 R10, R10, 0x1f, RZ ;  /* 0x0000001f0a0a7819 */ /* 0x008fc800000006ff */
[----:B------:R-:W1:Y:S02]  /*11250*/  SYNCS.PHASECHK.TRANS64.TRYWAIT P0, [R9+URZ+0x28c40], R10 ;  /* 0x028c400a090075a7 */ /* 0x000e64000800017f */
[----:B-1----:R-:W-:Y:S05]  /*11260*/  @!P0 BRA `(.L_x_1817) ;  /* 0x0000003800a88947 */ /* 0x002fea0003800000 */
.L_x_1888:
[----:B------:R-:W2:Y:S02]  /*11270*/  S2R R11, SR_TID.X ;  /* 0x00000000000b7919 */ /* 0x000ea40000002100 */
[----:B--2---:R-:W-:-:S04]  /*11280*/  LOP3.LUT R11, R11, 0x7f, RZ, 0xc0, !PT ;  /* 0x0000007f0b0b7812 */ /* 0x004fc800078ec0ff */
[----:B------:R-:W-:-:S13]  /*11290*/  ISETP.NE.AND P0, PT, R11, RZ, PT ;  /* 0x000000ff0b00720c */ /* 0x000fda0003f05270 */
[----:B------:R-:W-:Y:S05]  /*112a0*/  @P0 BRA `(.L_x_1818) ;  /* 0x00000000001c0947 */ /* 0x000fea0003800000 */
[----:B------:R-:W2:Y:S01]  /*112b0*/  S2R R11, SR_TID.X ;  /* 0x00000000000b7919 */ /* 0x000ea20000002100 */
[----:B-1----:R-:W-:-:S04]  /*112c0*/  IMAD.MOV.U32 R10, RZ, RZ, 0x2000 ;  /* 0x00002000ff0a7424 */ /* 0x002fc800078e00ff */
[----:B------:R3:W-:Y:S01]  /*112d0*/  SYNCS.ARRIVE.TRANS64 RZ, [R9+URZ+0x28c30], R10 ;  /* 0x028c300a09ff79a7 */ /* 0x0007e2000800003f */
[----:B--2---:R-:W-:-:S04]  /*112e0*/  LOP3.LUT R11, R11, 0x1f, RZ, 0xc0, !PT ;  /* 0x0000001f0b0b7812 */ /* 0x004fc800078ec0ff */
[----:B------:R-:W-:-:S13]  /*112f0*/  ISETP.NE.AND P1, PT, R11, RZ, PT ;  /* 0x000000ff0b00720c */ /* 0x000fda0003f25270 */
[----:B---3--:R-:W-:Y:S05]  /*11300*/  @!P1 BRA `(.L_x_1818) ;  /* 0x0000000000049947 */ /* 0x008fea0003800000 */
[----:B------:R-:W-:Y:S01]  /*11310*/  BPT.TRAP 0x1 ;  /* 0x000000040000795c */ /* 0x000fe20000300000 */
.L_x_1818:
[----:B------:R-:W2:Y:S01]  /*11320*/  LDL R11, [R1] ;  /* 0x00000000010b7983 */ /* 0x000ea20000100800 */
[----:B------:R-:W-:-:S03]  /*11330*/  MOV R12, 0x400 ;  /* 0x00000400000c7802 */ /* 0x000fc60000000f00 */
[----:B-1----:R-:W3:Y:S01]  /*11340*/  LDL R10, [R1+0x8] ;  /* 0x00000800010a7983 */ /* 0x002ee20000100800 */
[----:B0-----:R-:W0:Y:S01]  /*11350*/  S2R R13, SR_CgaCtaId ;  /* 0x00000000000d7919 */ /* 0x001e220000008800 */
[----:B------:R-:W-:Y:S02]  /*11360*/  R2UR UR9, R9 ;  /* 0x00000000090972ca */ /* 0x000fe400000e0000 */
[----:B------:R-:W-:Y:S01]  /*11370*/  R2UR UR11, R8 ;  /* 0x00000000080b72ca */ /* 0x000fe200000e0000 */
[----:B------:R-:W-:Y:S01]  /*11380*/  UIADD3 UR6, UP0, UR38, 0x370, URZ ;  /* 0x0000037026067890 */ /* 0x000fe2000ff1e03f */
[----:B------:R-:W-:Y:S02]  /*11390*/  R2UR UR12, R0 ;  /* 0x00000000000c72ca */ /* 0x000fe400000e0000 */
[----:B-----5:R-:W-:Y:S01]  /*113a0*/  R2UR UR13, R7 ;  /* 0x00000000070d72ca */ /* 0x020fe200000e0000 */
[----:B------:R-:W-:Y:S01]  /*113b0*/  UIADD3.X UR7, URZ, UR39, URZ, UP0, !UPT ;  /* 0x000000273f077290 */ /* 0x000fe200087fe43f */
[----:B0-----:R-:W-:-:S05]  /*113c0*/  LEA R12, R13, R12, 0x18 ;  /* 0x0000000c0d0c7211 */ /* 0x001fca00078ec0ff */
[----:B------:R-:W-:Y:S01]  /*113d0*/  UIADD3 UR9, UR9, 0x28c30, URZ ;  /* 0x00028c3009097890 */ /* 0x000fe2000fffe03f */
[----:B------:R-:W-:Y:S01]  /*113e0*/  UMOV UR5, 0x14f00000 ;  /* 0x14f0000000057882 */ /* 0x000fe20000000000 */
[----:B------:R-:W-:Y:S01]  /*113f0*/  UMOV UR10, URZ ;  /* 0x0000003f000a7c82 */ /* 0x000fe20008000000 */
[----:B--2---:R-:W-:Y:S01]  /*11400*/  IMAD R9, R11, 0x2000, R12 ;  /* 0x000020000b097824 */ /* 0x004fe200078e020c */
[----:B---3--:R-:W-:-:S04]  /*11410*/  R2UR UR4, R10 ;  /* 0x000000000a0472ca */ /* 0x008fc800000e0000 */
[----:B------:R-:W-:-:S09]  /*11420*/  R2UR UR8, R9 ;  /* 0x00000000090872ca */ /* 0x000fd200000e0000 */
[----:B------:R-:W-:-:S04]  /*11430*/  ULEA UR11, UR11, UR4, 0x6 ;  /* 0x000000040b0b7291 */ /* 0x000fc8000f8e303f */
[----:B------:R-:W-:Y:S01]  /*11440*/  UIADD3 UR8, UR8, 0x22400, URZ ;  /* 0x0002240008087890 */ /* 0x000fe2000fffe03f */
[----:B------:R-:W-:-:S08]  /*11450*/  UMOV UR4, 0x0 ;  /* 0x0000000000047882 */ /* 0x000fd00000000000 */
[----:B------:R1:W-:Y:S02]  /*11460*/  UTMALDG.4D [UR8], [UR6], desc[UR4] ;  /* 0x00000408060075b4 */ /* 0x0003e40008019000 */
[----:B-1----:R-:W-:Y:S01]  /*11470*/  NOP ;  /* 0x0000000000007918 */ /* 0x002fe20000000000 */
.L_x_1815:
[----:B------:R-:W2:Y:S01]  /*11480*/  LDL.LU R12, [R1+0x18] ;  /* 0x00001800010c7983 */ /* 0x000ea20000300800 */
[----:B------:R-:W-:Y:S01]  /*11490*/  MOV R10, 0x400 ;  /* 0x00000400000a7802 */ /* 0x000fe20000000f00 */
[----:B------:R-:W-:Y:S05]  /*114a0*/  WARPSYNC.ALL ;  /* 0x0000000000007948 */ /* 0x000fea0003800000 */
[----:B------:R-:W1:Y:S01]  /*114b0*/  S2R R11, SR_CgaCtaId ;  /* 0x00000000000b7919 */ /* 0x000e620000008800 */
        /* <DEDUP_REMOVED lines=11> */
[----:B-1----:R-:W-:Y:S01]  /*11570*/  LEA R10, R11, R10, 0x18 ;  /* 0x0000000a0b0a7211 */ /* 0x002fe200078ec0ff */
        /* <DEDUP_REMOVED lines=12> */
[----:B------:R-:W2:Y:S02]  /*11640*/  SYNCS.PHASECHK.TRANS64.TRYWAIT P0, [R10+URZ+0x28c20], R6 ;  /* 0x028c20060a0075a7 */ /* 0x000ea4000800017f */
[----:B-12---:R-:W-:Y:S05]  /*11650*/  @!P0 BRA `(.L_x_1820) ;  /* 0x0000003400c08947 */ /* 0x006fea0003800000 */
.L_x_1889:
[----:B------:R-:W-:Y:S05]  /*11660*/  BSYNC B0 ;  /* 0x0000000000007941 */ /* 0x000fea0003800000 */
.L_x_1819:
[----:B------:R-:W-:Y:S04]  /*11670*/  BSSY B0, `(.L_x_1821) ;  /* 0x000004f000007945 */ /* 0x000fe80003800000 */
[----:B------:R-:W-:Y:S05]  /*11680*/  @!P6 BRA `(.L_x_1822) ;  /* 0x000000040034e947 */ /* 0x000fea0003800000 */
[----:B------:R-:W2:Y:S01]  /*11690*/  LDL R10, [R1] ;  /* 0x00000000010a7983 */ /* 0x000ea20000100800 */
[----:B------:R-:W-:-:S03]  /*116a0*/  MOV R11, 0x400 ;  /* 0x00000400000b7802 */ /* 0x000fc60000000f00 */
[----:B-1----:R-:W3:Y:S01]  /*116b0*/  LDL R9, [R1+0x4] ;  /* 0x0000040001097983 */ /* 0x002ee20000100800 */
[----:B------:R-:W1:Y:S02]  /*116c0*/  S2R R12, SR_CgaCtaId ;  /* 0x00000000000c7919 */ /* 0x000e640000008800 */
[----:B-1----:R-:W-:-:S05]  /*116d0*/  LEA R11, R12, R11, 0x18 ;  /* 0x0000000b0c0b7211 */ /* 0x002fca00078ec0ff */
[----:B--2---:R-:W-:Y:S01]  /*116e0*/  IMAD R6, R10, 0x8, R11 ;  /* 0x000000080a067824 */ /* 0x004fe200078e020b */
[----:B---3--:R-:W-:-:S04]  /*116f0*/  SHF.L.U32 R9, R9, 0x1f, RZ ;  /* 0x0000001f09097819 */ /* 0x008fc800000006ff */
[----:B------:R-:W1:Y:S02]  /*11700*/  SYNCS.PHASECHK.TRANS64.TRYWAIT P0, [R6+URZ+0x28c60], R9 ;  /* 0x028c6009060075a7 */ /* 0x000e64000800017f */
[----:B-1----:R-:W-:Y:S05]  /*11710*/  @!P0 BRA `(.L_x_1823) ;  /* 0x0000003400b08947 */ /* 0x002fea0003800000 */
.L_x_1890:
        /* <DEDUP_REMOVED lines=11> */
.L_x_1824:
[----:B------:R-:W2:Y:S01]  /*117d0*/  LDL R10, [R1] ;  /* 0x00000000010a7983 */ /* 0x000ea20000100800 */
[----:B------:R-:W-:-:S03]  /*117e0*/  MOV R11, 0x400 ;  /* 0x00000400000b7802 */ /* 0x000fc60000000f00 */
[----:B-1----:R-:W3:Y:S01]  /*117f0*/  LDL R9, [R1+0x8] ;  /* 0x0000080001097983 */ /* 0x002ee20000100800 */
[----:B------:R-:W1:Y:S01]  /*11800*/  S2R R12, SR_CgaCtaId ;  /* 0x00000000000c7919 */ /* 0x000e620000008800 */
[----:B------:R-:W-:Y:S02]  /*11810*/  R2UR UR9, R6 ;  /* 0x00000000060972ca */ /* 0x000fe400000e0000 */
[----:B------:R-:W-:Y:S01]  /*11820*/  R2UR UR11, R8 ;  /* 0x00000000080b72ca */ /* 0x000fe200000e0000 */
[----:B------:R-:W-:Y:S01]  /*11830*/  UIADD3 UR4, UP0, UR38, 0x470, URZ ;  /* 0x0000047026047890 */ /* 0x000fe2000ff1e03f */
[----:B------:R-:W-:Y:S02]  /*11840*/  R2UR UR12, R0 ;  /* 0x00000000000c72ca */ /* 0x000fe400000e0000 */
[----:B------:R-:W-:Y:S02]  /*11850*/  R2UR UR13, R7 ;  /* 0x00000000070d72ca */ /* 0x000fe400000e0000 */
        /* <DEDUP_REMOVED lines=12> */
[----:B------:R-:W-:-:S09]  /*11920*/  R2UR UR14, R6 ;  /* 0x00000000060e72ca */ /* 0x000fd200000e0000 */
[----:B------:R-:W-:-:S04]  /*11930*/  ULEA UR11, UR11, UR5, 0x6 ;  /* 0x000000050b0b7291 */ /* 0x000fc8000f8e303f */
[----:B------:R-:W-:Y:S02]  /*11940*/  UIADD3 UR8, UR14, 0x400, URZ ;  /* 0x000004000e087890 */ /* 0x000fe4000fffe03f */
[----:B------:R-:W-:Y:S02]  /*11950*/  UIADD3.X UR5, URZ, UR39, URZ, UP0, !UPT ;  /* 0x000000273f057290 */ /* 0x000fe400087fe43f */
        /* <DEDUP_REMOVED lines=32> */
.L_x_1822:
[----:B------:R-:W-:Y:S05]  /*11b60*/  BSYNC B0 ;  /* 0x0000000000007941 */ /* 0x000fea0003800000 */
.L_x_1821:
[----:B-1----:R-:W2:Y:S04]  /*11b70*/  LDL R6, [R1+0x14] ;  /* 0x0000140001067983 */ /* 0x002ea80000100800 */
[----:B------:R-:W3:Y:S01]  /*11b80*/  LDL R9, [R1+0xc] ;  /* 0x00000c0001097983 */ /* 0x000ee20000100800 */
[----:B------:R-:W-:Y:S01]  /*11b90*/  BSSY B0, `(.L_x_1825) ;  /* 0x00001ab000007945 */ /* 0x000fe20003800000 */
[----:B--2---:R-:W-:-:S05]  /*11ba0*/  VIADD R8, R6, 0xfffffffe ;  /* 0xfffffffe06087836 */ /* 0x004fca0000000000 */
[----:B---3--:R-:W-:-:S13]  /*11bb0*/  ISETP.GE.AND P0, PT, R8, R9, PT ;  /* 0x000000090800720c */ /* 0x008fda0003f06270 */
[----:B------:R-:W-:Y:S05]  /*11bc0*/  @!P0 BRA `(.L_x_1826) ;  /* 0x00000018009c8947 */ /* 0x000fea0003800000 */
[----:B------:R-:W-:Y:S01]  /*11bd0*/  LOP3.LUT R10, RZ, R9, RZ, 0x33, !PT ;  /* 0x00000009ff0a7212 */ /* 0x000fe200078e33ff */
[----:B------:R-:W-:Y:S01]  /*11be0*/  IMAD.MOV R9, RZ, RZ, -R6 ;  /* 0x000000ffff097224 */ /* 0x000fe200078e0a06 */
[----:B------:R-:W-:Y:S04]  /*11bf0*/  BSSY B1, `(.L_x_1827) ;  /* 0x000008f000017945 */ /* 0x000fe80003800000 */
[----:B------:R-:W-:-:S04]  /*11c00*/  VIADDMNMX R10, R9, 0x1, R10, !PT ;  /* 0x00000001090a7846 */ /* 0x000fc8000780010a */
[----:B------:R-:W-:-:S04]  /*11c10*/  IADD3 R6, R6, R10, RZ ;  /* 0x0000000a06067210 */ /* 0x000fc80007ffe0ff */
[----:B------:R-:W-:-:S04]  /*11c20*/  LOP3.LUT R6, R6, 0x1, RZ, 0xc0, !PT ;  /* 0x0000000106067812 */ /* 0x000fc800078ec0ff */
[----:B------:R-:W-:-:S13]  /*11c30*/  ISETP.NE.U32.AND P0, PT, R6, 0x1, PT ;  /* 0x000000010600780c */ /* 0x000fda0003f05070 */
[----:B------:R-:W-:Y:S05]  /*11c40*/  @P0 BRA `(.L_x_1828) ;  /* 0x0000000800240947 */ /* 0x000fea0003800000 */
[----:B------:R-:W2:Y:S04]  /*11c50*/  LDL.LU R11, [R1] ;  /* 0x00000000010b7983 */ /* 0x000ea80000300800 */
[----:B0-----:R-:W3:Y:S01]  /*11c60*/  LDL.LU R13, [R1+0x4] ;  /* 0x00000400010d7983 */ /* 0x001ee20000300800 */
        /* <DEDUP_REMOVED lines=25> */
[----:B------:R-:W-:Y:S01]  /*11e00*/  LEA R2, P0, R6, R2, 0x2 ;  /* 0x0000000206027211 */ /* 0x000fe200078010ff */
[----:B------:R-:W-:-:S03]  /*11e10*/  IMAD.MOV R7, RZ, RZ, -R9 ;  /* 0x000000ffff077224 */ /* 0x000fc600078e0a09 */
[----:B------:R-:W-:Y:S01]  /*11e20*/  LEA.HI.X R3, R6, R3, R11, 0x2, P0 ;  /* 0x0000000306037211 */ /* 0x000fe200000f140b */
[----:B------:R-:W-:-:S04]  /*11e30*/  IMAD R8, R12, R7, R8 ;  /* 0x000000070c087224 */ /* 0x000fc800078e0208 */
[----:B------:R1:W5:Y:S04]  /*11e40*/  LDG.E R7, desc[UR48][R2.64] ;  /* 0x0000003002077981 */ /* 0x000368000c1e1900 */
.L_x_1831:
[----:B-1----:R-:W1:Y:S01]  /*11e50*/  S2R R3, SR_CgaCtaId ;  /* 0x0000000000037919 */ /* 0x002e620000008800 */
[----:B------:R-:W-:-:S04]  /*11e60*/  MOV R2, 0x400 ;  /* 0x0000040000027802 */ /* 0x000fc80000000f00 */
[----:B-1----:R-:W-:Y:S02]  /*11e70*/  LEA R2, R3, R2, 0x18 ;  /* 0x0000000203027211 */ /* 0x002fe400078ec0ff */
[----:B------:R-:W-:-:S03]  /*11e80*/  SHF.L.U32 R3, R13, 0x1f, RZ ;  /* 0x0000001f0d037819 */ /* 0x000fc600000006ff */
[----:B------:R-:W-:-:S04]  /*11e90*/  IMAD R2, R14, 0x8, R2 ;  /* 0x000000080e027824 */ /* 0x000fc800078e0202 */
[----:B------:R-:W1:Y:S02]  /*11ea0*/  SYNCS.PHASECHK.TRANS64.TRYWAIT P0, [R2+URZ+0x28c40], R3 ;  /* 0x028c4003020075a7 */ /* 0x000e64000800017f */
[----:B-1----:R-:W-:Y:S05]  /*11eb0*/  @!P0 BRA `(.L_x_1832) ;  /* 0x0000002c00dc8947 */ /* 0x002fea0003800000 */
.L_x_1891:
[----:B------:R-:W2:Y:S02]  /*11ec0*/  S2R R6, SR_TID.X ;  /* 0x0000000000067919 */ /* 0x000ea40000002100 */
[----:B--2---:R-:W-:-:S04]  /*11ed0*/  LOP3.LUT R6, R6, 0x7f, RZ, 0xc0, !PT ;  /* 0x0000007f06067812 */ /* 0x004fc800078ec0ff */
[----:B------:R-:W-:-:S13]  /*11ee0*/  ISETP.NE.AND P1, PT, R6, RZ, PT ;  /* 0x000000ff0600720c */ /* 0x000fda0003f25270 */
        /* <DEDUP_REMOVED lines=8> */
.L_x_1833:
[----:B------:R-:W2:Y:S01]  /*11f70*/  LDL R6, [R1] ;  /* 0x0000000001067983 */ /* 0x000ea20000100800 */
        /* <DEDUP_REMOVED lines=21> */
.L_x_1892:
        /* <DEDUP_REMOVED lines=8> */
.L_x_1835:
        /* <DEDUP_REMOVED lines=54> */
.L_x_1830:
[----:B------:R-:W-:Y:S05]  /*124b0*/  BSYNC B2 ;  /* 0x0000000000027941 */ /* 0x000fea0003800000 */
.L_x_1829:
[----:B------:R-:W2:Y:S02]  /*124c0*/  LDL R2, [R1+0x14] ;  /* 0x0000140001027983 */ /* 0x000ea40000100800 */
[----:B--2---:R-:W-:-:S07]  /*124d0*/  VIADD R8, R2, 0xfffffffd ;  /* 0xfffffffd02087836 */ /* 0x004fce0000000000 */
.L_x_1828:
[----:B------:R-:W-:Y:S05]  /*124e0*/  BSYNC B1 ;  /* 0x0000000000017941 */ /* 0x000fea0003800000 */
.L_x_1827:
[----:B------:R-:W2:Y:S01]  /*124f0*/  LDL.LU R2, [R1+0x14] ;  /* 0x0000140001027983 */ /* 0x000ea20000300800 */
[----:B------:R-:W-:Y:S01]  /*12500*/  VIADD R10, R10, 0xfffffffe ;  /* 0xfffffffe0a0a7836 */ /* 0x000fe20000000000 */
[----:B--2---:R-:W-:-:S04]  /*12510*/  LOP3.LUT R3, RZ, R2, RZ, 0x33, !PT ;  /* 0x00000002ff037212 */ /* 0x004fc800078e33ff */
[----:B------:R-:W-:-:S13]  /*12520*/  ISETP.NE.AND P0, PT, R10, R3, PT ;  /* 0x000000030a00720c */ /* 0x000fda0003f05270 */
[----:B------:R-:W-:Y:S05]  /*12530*/  @!P0 BRA `(.L_x_1826) ;  /* 0x0000001000408947 */ /* 0x000fea0003800000 */
.L_x_1850:
        /* <DEDUP_REMOVED lines=11> */
[----:B------:R-:W-:Y:S02]  /*125f0*/  MOV R11, R8 ;  /* 0x00000008000b7202 */ /* 0x000fe40000000f00 */
        /* <DEDUP_REMOVED lines=20> */
.L_x_1838:
[----:B------:R-:W2:Y:S01]  /*12740*/  S2R R3, SR_CgaCtaId ;  /* 0x0000000000037919 */ /* 0x000ea20000008800 */
[----:B------:R-:W-:-:S04]  /*12750*/  MOV R2, 0x400 ;  /* 0x0000040000027802 */ /* 0x000fc80000000f00 */
[----:B--2---:R-:W-:Y:S02]  /*12760*/  LEA R2, R3, R2, 0x18 ;  /* 0x0000000203027211 */ /* 0x004fe400078ec0ff */
[----:B------:R-:W-:-:S03]  /*12770*/  SHF.L.U32 R3, R10, 0x1f, RZ ;  /* 0x0000001f0a037819 */ /* 0x000fc600000006ff */
[----:B------:R-:W-:-:S04]  /*12780*/  IMAD R2, R9, 0x8, R2 ;  /* 0x0000000809027824 */ /* 0x000fc800078e0202 */
[----:B------:R-:W2:Y:S02]  /*12790*/  SYNCS.PHASECHK.TRANS64.TRYWAIT P0, [R2+URZ+0x28c40], R3 ;  /* 0x028c4003020075a7 */ /* 0x000ea4000800017f */
[----:B--2---:R-:W-:Y:S05]  /*127a0*/  @!P0 BRA `(.L_x_1839) ;  /* 0x0000002400c88947 */ /* 0x004fea0003800000 */
.L_x_1893:
[----:B-1----:R-:W1:Y:S02]  /*127b0*/  S2R R6, SR_TID.X ;  /* 0x0000000000067919 */ /* 0x002e640000002100 */
        /* <DEDUP_REMOVED lines=8> */
[----:B---3--:R-:W-:Y:S05]  /*12840*/  @!P1 BRA `(.L_x_1840) ;  /* 0x0000000000049947 */ /* 0x008fea0003800000 */
[----:B------:R-:W-:Y:S01]  /*12850*/  BPT.TRAP 0x1 ;  /* 0x000000040000795c */ /* 0x000fe20000300000 */
.L_x_1840:
[----:B------:R-:W3:Y:S01]  /*12860*/  LDL R12, [R1+0x8] ;  /* 0x00000800010c7983 */ /* 0x000ee20000100800 */
[----:B------:R-:W-:Y:S01]  /*12870*/  MOV R6, 0x400 ;  /* 0x0000040000067802 */ /* 0x000fe20000000f00 */
[----:B0-----:R-:W0:Y:S01]  /*12880*/  S2R R13, SR_CgaCtaId ;  /* 0x00000000000d7919 */ /* 0x001e220000008800 */
        /* <DEDUP_REMOVED lines=16> */
[----:B------:R-:W1:Y:S02]  /*12990*/  SYNCS.PHASECHK.TRANS64.TRYWAIT P1, [R2+URZ+0x28c60], R3 ;  /* 0x028c6003020075a7 */ /* 0x000e64000802017f */
[----:B01----:R-:W-:Y:S05]  /*129a0*/  @!P1 BRA `(.L_x_1841) ;  /* 0x00000024005c9947 */ /* 0x003fea0003800000 */
.L_x_1894:
[----:B------:R-:W-:Y:S05]  /*129b0*/  @P0 BRA `(.L_x_1842) ;  /* 0x00000000001c0947 */ /* 0x000fea0003800000 */
[----:B------:R-:W1:Y:S01]  /*129c0*/  S2R R11, SR_TID.X ;  /* 0x00000000000b7919 */ /* 0x000e620000002100 */
[----:B0-2---:R-:W-:-:S04]  /*129d0*/  IMAD.MOV.U32 R3, RZ, RZ, 0x10000 ;  /* 0x00010000ff037424 */ /* 0x005fc800078e00ff */
[----:B------:R3:W-:Y:S01]  /*129e0*/  SYNCS.ARRIVE.TRANS64 RZ, [R2+URZ+0x28c50], R3 ;  /* 0x028c500302ff79a7 */ /* 0x0007e2000800003f */
[----:B-1----:R-:W-:-:S04]  /*129f0*/  LOP3.LUT R11, R11, 0x1f, RZ, 0xc0, !PT ;  /* 0x0000001f0b0b7812 */ /* 0x002fc800078ec0ff */
[----:B------:R-:W-:-:S13]  /*12a00*/  ISETP.NE.AND P1, PT, R11, RZ, PT ;  /* 0x000000ff0b00720c */ /* 0x000fda0003f25270 */
[----:B---3--:R-:W-:Y:S05]  /*12a10*/  @!P1 BRA `(.L_x_1842) ;  /* 0x0000000000049947 */ /* 0x008fea0003800000 */
[----:B------:R-:W-:Y:S01]  /*12a20*/  BPT.TRAP 0x1 ;  /* 0x000000040000795c */ /* 0x000fe20000300000 */
.L_x_1842:
[----:B------:R-:W1:Y:S01]  /*12a30*/  S2R R11, SR_CgaCtaId ;  /* 0x00000000000b7919 */ /* 0x000e620000008800 */
[----:B0-2---:R-:W-:Y:S01]  /*12a40*/  MOV R3, 0x400 ;  /* 0x0000040000037802 */ /* 0x005fe20000000f00 */
        /* <DEDUP_REMOVED lines=15> */
[----:B-1----:R-:W-:-:S05]  /*12b40*/  LEA R3, R11, R3, 0x18 ;  /* 0x000000030b037211 */ /* 0x002fca00078ec0ff */
        /* <DEDUP_REMOVED lines=34> */
[----:B-1----:R-:W-:Y:S01]  /*12d70*/  NOP ;  /* 0x0000000000007918 */ /* 0x002fe20000000000 */
.L_x_1837:
[----:B------:R-:W-:Y:S05]  /*12d80*/  BSYNC B1 ;  /* 0x0000000000017941 */ /* 0x000fea0003800000 */
.L_x_1836:
[----:B------:R-:W-:Y:S01]  /*12d90*/  VIADD R9, R9, 0x1 ;  /* 0x0000000109097836 */ /* 0x000fe20000000000 */
[----:B------:R-:W-:Y:S04]  /*12da0*/  BSSY B1, `(.L_x_1843) ;  /* 0x0000085000017945 */ /* 0x000fe80003800000 */
[----:B------:R-:W-:-:S04]  /*12db0*/  ISETP.NE.AND P0, PT, R9, 0x2, PT ;  /* 0x000000020900780c */ /* 0x000fc80003f05270 */
[----:B------:R-:W-:Y:S02]  /*12dc0*/  SEL R3, RZ, 0x1, P0 ;  /* 0x00000001ff037807 */ /* 0x000fe40000000000 */
[----:B------:R-:W-:Y:S01]  /*12dd0*/  SEL R12, R9, RZ, P0 ;  /* 0x000000ff090c7207 */ /* 0x000fe20000000000 */
[----:B------:R-:W-:Y:S01]  /*12de0*/  VIADD R9, R8, 0xffffffff ;  /* 0xffffffff08097836 */ /* 0x000fe20000000000 */
[----:B------:R-:W-:-:S05]  /*12df0*/  LOP3.LUT R11, R10, R3, RZ, 0x3c, !PT ;  /* 0x000000030a0b7212 */ /* 0x000fca00078e3cff */
[----:B------:R1:W-:Y:S04]  /*12e00*/  STL [R1+0x4], R11 ;  /* 0x0000040b01007387 */ /* 0x0003e80000100800 */
[----:B------:R1:W-:Y:S01]  /*12e10*/  STL [R1], R12 ;  /* 0x0000000c01007387 */ /* 0x0003e20000100800 */
[----:B------:R-:W-:Y:S05]  /*12e20*/  @!P6 BRA `(.L_x_1844) ;  /* 0x0000000400f0e947 */ /* 0x000fea0003800000 */
        /* <DEDUP_REMOVED lines=17> */
[----:B------:R-:W-:-:S05]  /*12f40*/  IMAD.WIDE.U32 R2, R4, UR6, R2 ;  /* 0x0000000604027c25 */ /* 0x000fca000f8e0002 */
[----:B------:R-:W-:Y:S02]  /*12f50*/  IADD3 R3, R6, R3, RZ ;  /* 0x0000000306037210 */ /* 0x000fe40007ffe0ff */
[----:B------:R-:W-:-:S04]  /*12f60*/  LEA R6, P0, R2, UR4, 0x2 ;  /* 0x0000000402067c11 */ /* 0x000fc8000f8010ff */
[----:B------:R-:W-:-:S06]  /*12f70*/  LEA.HI.X R7, R2, UR5, R3, 0x2, P0 ;  /* 0x0000000502077c11 */ /* 0x000fcc00080f1403 */
[----:B------:R2:W5:Y:S03]  /*12f80*/  LDG.E R7, desc[UR48][R6.64] ;  /* 0x0000003006077981 */ /* 0x000566000c1e1900 */
.L_x_1845:
[----:B------:R-:W3:Y:S01]  /*12f90*/  S2R R3, SR_CgaCtaId ;  /* 0x0000000000037919 */ /* 0x000ee20000008800 */
[----:B------:R-:W-:-:S04]  /*12fa0*/  MOV R2, 0x400 ;  /* 0x0000040000027802 */ /* 0x000fc80000000f00 */
[----:B---3--:R-:W-:Y:S02]  /*12fb0*/  LEA R2, R3, R2, 0x18 ;  /* 0x0000000203027211 */ /* 0x008fe400078ec0ff */
[----:B------:R-:W-:-:S03]  /*12fc0*/  SHF.L.U32 R3, R11, 0x1f, RZ ;  /* 0x0000001f0b037819 */ /* 0x000fc600000006ff */
[----:B------:R-:W-:-:S04]  /*12fd0*/  IMAD R2, R12, 0x8, R2 ;  /* 0x000000080c027824 */ /* 0x000fc800078e0202 */
[----:B------:R-:W3:Y:S02]  /*12fe0*/  SYNCS.PHASECHK.TRANS64.TRYWAIT P0, [R2+URZ+0x28c40], R3 ;  /* 0x028c4003020075a7 */ /* 0x000ee4000800017f */
[----:B---3--:R-:W-:Y:S05]  /*12ff0*/  @!P0 BRA `(.L_x_1846) ;  /* 0x0000001c00dc8947 */ /* 0x008fea0003800000 */
.L_x_1895:
[----:B--2---:R-:W2:Y:S02]  /*13000*/  S2R R6, SR_TID.X ;  /* 0x0000000000067919 */ /* 0x004ea40000002100 */
        /* <DEDUP_REMOVED lines=8> */
[----:B----4-:R-:W-:Y:S05]  /*13090*/  @!P1 BRA `(.L_x_1847) ;  /* 0x0000000000049947 */ /* 0x010fea0003800000 */
[----:B------:R-:W-:Y:S01]  /*130a0*/  BPT.TRAP 0x1 ;  /* 0x000000040000795c */ /* 0x000fe20000300000 */
.L_x_1847:
[----:B------:R-:W2:Y:S01]  /*130b0*/  LDL R6, [R1] ;  /* 0x0000000001067983 */ /* 0x000ea20000100800 */
[----:B-1----:R-:W-:-:S03]  /*130c0*/  MOV R12, 0x400 ;  /* 0x00000400000c7802 */ /* 0x002fc60000000f00 */
[----:B------:R-:W4:Y:S01]  /*130d0*/  LDL R11, [R1+0x8] ;  /* 0x00000800010b7983 */ /* 0x000f220000100800 */
        /* <DEDUP_REMOVED lines=17> */
[----:B------:R-:W1:Y:S02]  /*131f0*/  SYNCS.PHASECHK.TRANS64.TRYWAIT P1, [R2+URZ+0x28c60], R3 ;  /* 0x028c6003020075a7 */ /* 0x000e64000802017f */
[----:B01----:R-:W-:Y:S05]  /*13200*/  @!P1 BRA `(.L_x_1848) ;  /* 0x0000001c006c9947 */ /* 0x003fea0003800000 */
.L_x_1896:
[----:B------:R-:W-:Y:S05]  /*13210*/  @P0 BRA `(.L_x_1849) ;  /* 0x00000000001c0947 */ /* 0x000fea0003800000 */
[----:B------:R-:W1:Y:S01]  /*13220*/  S2R R10, SR_TID.X ;  /* 0x00000000000a7919 */ /* 0x000e620000002100 */
[----:B0--3--:R-:W-:-:S04]  /*13230*/  IMAD.MOV.U32 R3, RZ, RZ, 0x10000 ;  /* 0x00010000ff037424 */ /* 0x009fc800078e00ff */
[----:B------:R2:W-:Y:S01]  /*13240*/  SYNCS.ARRIVE.TRANS64 RZ, [R2+URZ+0x28c50], R3 ;  /* 0x028c500302ff79a7 */ /* 0x0005e2000800003f */
[----:B-1----:R-:W-:-:S04]  /*13250*/  LOP3.LUT R10, R10, 0x1f, RZ, 0xc0, !PT ;  /* 0x0000001f0a0a7812 */ /* 0x002fc800078ec0ff */
[----:B------:R-:W-:-:S13]  /*13260*/  ISETP.NE.AND P1, PT, R10, RZ, PT ;  /* 0x000000ff0a00720c */ /* 0x000fda0003f25270 */
[----:B--2---:R-:W-:Y:S05]  /*13270*/  @!P1 BRA `(.L_x_1849) ;  /* 0x0000000000049947 */ /* 0x004fea0003800000 */
[----:B------:R-:W-:Y:S01]  /*13280*/  BPT.TRAP 0x1 ;  /* 0x000000040000795c */ /* 0x000fe20000300000 */
.L_x_1849:
[----:B0--3--:R-:W2:Y:S01]  /*13290*/  LDL R3, [R1] ;  /* 0x0000000001037983 */ /* 0x009ea20000100800 */
        /* <DEDUP_REMOVED lines=53> */
.L_x_1844:
[----:B------:R-:W-:Y:S05]  /*135f0*/  BSYNC B1 ;  /* 0x0000000000017941 */ /* 0x000fea0003800000 */
.L_x_1843:
[----:B------:R-:W2:Y:S01]  /*13600*/  LDL R2, [R1+0xc] ;  /* 0x00000c0001027983 */ /* 0x000ea20000100800 */
[----:B------:R-:W-:Y:S01]  /*13610*/  VIADD R8, R8, 0xfffffffe ;  /* 0xfffffffe08087836 */ /* 0x000fe20000000000 */
[----:B--2---:R-:W-:-:S13]  /*13620*/  ISETP.GT.AND P0, PT, R9, R2, PT ;  /* 0x000000020900720c */ /* 0x004fda0003f04270 */
[----:B------:R-:W-:Y:S05]  /*13630*/  @P0 BRA `(.L_x_1850) ;  /* 0xffffffec00c00947 */ /* 0x000fea000383ffff */
.L_x_1826:
[----:B------:R-:W-:Y:S05]  /*13640*/  BSYNC B0 ;  /* 0x0000000000007941 */ /* 0x000fea0003800000 */
.L_x_1825:
        /* <DEDUP_REMOVED lines=23> */
.L_x_1852:
[----:B------:R-:W-:Y:S05]  /*137c0*/  BSYNC B0 ;  /* 0x0000000000007941 */ /* 0x000fea0003800000 */
.L_x_1851:
[----:B--2---:R-:W2:Y:S02]  /*137d0*/  LDL.LU R2, [R1+0x4] ;  /* 0x0000040001027983 */ /* 0x004ea40000300800 */
[----:B--2---:R-:W-:-:S05]  /*137e0*/  LOP3.LUT R2, R2, R0, RZ, 0x3c, !PT ;  /* 0x0000000002027212 */ /* 0x004fca00078e3cff */
[----:B------:R2:W-:Y:S02]  /*137f0*/  STL [R1+0x4], R2 ;  /* 0x0000040201007387 */ /* 0x0005e40000100800 */
.L_x_1808:
[----:B------:R-:W-:Y:S05]  /*13800*/  BSYNC B6 ;  /* 0x0000000000067941 */ /* 0x000fea0003800000 */
.L_x_1806:
[----:B------:R-:W-:-:S03]  /*13810*/  UMOV UR4, 0xffffffff ;  /* 0xffffffff00047882 */ /* 0x000fc60000000000 */
[----:B------:R-:W-:Y:S05]  /*13820*/  BRA.DIV UR4, `(.L_x_1853) ;  /* 0x0000001604f87947 */ /* 0x000fea000b800000 */
[----:B------:R3:W4:Y:S04]  /*13830*/  SHFL.IDX PT, R4, R16, RZ, 0x1f ;  /* 0x00001fff10047589 */ /* 0x00072800000e0000 */
[----:B------:R3:W0:Y:S02]  /*13840*/  SHFL.IDX PT, R7, R16, 0x1, 0x1f ;  /* 0x00201f0010077f89 */ /* 0x00062400000e0000 */
.L_x_1900:
[----:B-1----:R-:W1:Y:S01]  /*13850*/  S2R R6, SR_TID.X ;  /* 0x0000000000067919 */ /* 0x002e620000002100 */
[----:B------:R-:W-:Y:S01]  /*13860*/  ULDC UR4, c[0x0][0xc14] ;  /* 0x0003050000047ab9 */ /* 0x000fe20000000800 */
[----:B------:R-:W-:Y:S01]  /*13870*/  BSSY B0, `(.L_x_1854) ;  /* 0x000000b000007945 */ /* 0x000fe20003800000 */
[----:B------:R-:W-:Y:S02]  /*13880*/  IMAD.U32 R0, RZ, RZ, UR4 ;  /* 0x00000004ff007e24 */ /* 0x000fe4000f8e00ff */
[----:B------:R-:W-:Y:S01]  /*13890*/  IMAD.MOV.U32 R17, RZ, RZ, RZ ;  /* 0x000000ffff117224 */ /* 0x000fe200078e00ff */
[----:B-1----:R-:W-:-:S04]  /*138a0*/  LOP3.LUT R6, R6, 0x1f, RZ, 0xc0, !PT ;  /* 0x0000001f06067812 */ /* 0x002fc800078ec0ff */
[C---:B------:R-:W-:Y:S01]  /*138b0*/  ISETP.NE.AND P0, PT, R6.reuse, 0x1f, PT ;  /* 0x0000001f0600780c */ /* 0x040fe20003f05270 */
[----:B------:R-:W-:-:S05]  /*138c0*/  IMAD.IADD R5, R6, 0x1, R19 ;  /* 0x0000000106057824 */ /* 0x000fca00078e0213 */
[----:B------:R-:W-:-:S13]  /*138d0*/  ISETP.GE.OR P0, PT, R5, R0, !P0 ;  /* 0x000000000500720c */ /* 0x000fda0004706670 */
[----:B------:R-:W-:Y:S05]  /*138e0*/  @P0 BRA `(.L_x_1855) ;  /* 0x00000000000c0947 */ /* 0x000fea0003800000 */
[----:B--2---:R-:W1:Y:S02]  /*138f0*/  LDC.64 R2, c[0x0][0xc58] ;  /* 0x00031600ff027b82 */ /* 0x004e640000000a00 */
[----:B-1----:R-:W-:-:S05]  /*13900*/  IMAD.WIDE R2, R5, 0x4, R2 ;  /* 0x0000000405027825 */ /* 0x002fca00078e0202 */
[----:B------:R1:W5:Y:S02]  /*13910*/  LDG.E R17, desc[UR48][R2.64] ;  /* 0x0000003002117981 */ /* 0x000364000c1e1900 */
.L_x_1855:
[----:B------:R-:W-:Y:S05]  /*13920*/  BSYNC B0 ;  /* 0x0000000000007941 */ /* 0x000fea0003800000 */
.L_x_1854:
[----:B------:R-:W-:-:S03]  /*13930*/  UMOV UR4, 0xffffffff ;  /* 0xffffffff00047882 */ /* 0x000fc60000000000 */
[----:B------:R-:W-:Y:S05]  /*13940*/  BRA.DIV UR4, `(.L_x_1856) ;  /* 0x0000001604fc7947 */ /* 0x000fea000b800000 */
[----:B0----5:R-:W0:Y:S01]  /*13950*/  SHFL.UP PT, R14, R17, 0x1, RZ ;  /* 0x04200000110e7989 */ /* 0x021e2200000e00ff */
[C---:B------:R-:W-:Y:S02]  /*13960*/  ISETP.NE.AND P0, PT, R6.reuse, RZ, PT ;  /* 0x000000ff0600720c */ /* 0x040fe40003f05270 */
[----:B------:R-:W-:Y:S02]  /*13970*/  ISETP.GE.U32.AND P1, PT, R6, 0x2, PT ;  /* 0x000000020600780c */ /* 0x000fe40003f26070 */
[----:B0-----:R-:W-:Y:S02]  /*13980*/  SEL R14, R14, RZ, P0 ;  /* 0x000000ff0e0e7207 */ /* 0x001fe40000000000 */
[----:B------:R-:W-:-:S03]  /*13990*/  ISETP.GE.U32.AND P0, PT, R6, 0x4, PT ;  /* 0x000000040600780c */ /* 0x000fc60003f06070 */
[----:B------:R-:W-:-:S05]  /*139a0*/  IMAD.IADD R13, R17, 0x1, R14 ;  /* 0x00000001110d7824 */ /* 0x000fca00078e020e */
[----:B------:R-:W1:Y:S02]  /*139b0*/  SHFL.UP PT, R14, R13, 0x2, RZ ;  /* 0x044000000d0e7989 */ /* 0x000e6400000e00ff */
[----:B-12---:R-:W-:Y:S02]  /*139c0*/  SEL R2, R14, RZ, P1 ;  /* 0x000000ff0e027207 */ /* 0x006fe40000800000 */
        /* <DEDUP_REMOVED lines=12> */
[----:B------:R0:W1:Y:S02]  /*13a90*/  SHFL.IDX PT, R14, R2, 0x1f, 0x1f ;  /* 0x03e01f00020e7f89 */ /* 0x00006400000e0000 */
.L_x_1908:
[----:B------:R-:W-:Y:S02]  /*13aa0*/  ULDC UR4, c[0x0][0xc10] ;  /* 0x0003040000047ab9 */ /* 0x000fe40000000800 */
[----:B------:R-:W-:-:S04]  /*13ab0*/  IMAD.U32 R5, RZ, RZ, UR4 ;  /* 0x00000004ff057e24 */ /* 0x000fc8000f8e00ff */
[----:B-1----:R-:W-:-:S04]  /*13ac0*/  IMAD R14, R14, R5, RZ ;  /* 0x000000050e0e7224 */ /* 0x002fc800078e02ff */
[----:B------:R-:W-:-:S05]  /*13ad0*/  IMAD.IADD R7, R7, 0x1, R14 ;  /* 0x0000000107077824 */ /* 0x000fca00078e020e */
[----:B----4-:R-:W-:-:S13]  /*13ae0*/  ISETP.GT.AND P0, PT, R7, R4, PT ;  /* 0x000000040700720c */ /* 0x010fda0003f04270 */
[----:B------:R-:W-:Y:S05]  /*13af0*/  @P0 BRA `(.L_x_1857) ;  /* 0x0000000000b40947 */ /* 0x000fea0003800000 */
[----:B------:R-:W1:Y:S02]  /*13b00*/  LDC R0, c[0x0][0xc14] ;  /* 0x00030500ff007b82 */ /* 0x000e640000000800 */
.L_x_1862:
[----:B------:R-:W-:-:S05]  /*13b10*/  VIADD R19, R19, 0x1f ;  /* 0x0000001f13137836 */ /* 0x000fca0000000000 */
[----:B-1----:R-:W-:-:S13]  /*13b20*/  ISETP.GE.AND P0, PT, R19, R0, PT ;  /* 0x000000001300720c */ /* 0x002fda0003f06270 */
[----:B------:R-:W-:Y:S05]  /*13b30*/  @P0 BRA `(.L_x_1858) ;  /* 0x0000000400ec0947 */ /* 0x000fea0003800000 */
[----:B------:R-:W1:Y:S01]  /*13b40*/  S2R R6, SR_TID.X ;  /* 0x0000000000067919 */ /* 0x000e620000002100 */
[----:B------:R-:W-:Y:S01]  /*13b50*/  BSSY B0, `(.L_x_1859) ;  /* 0x000000a000007945 */ /* 0x000fe20003800000 */
[----:B------:R-:W-:Y:S01]  /*13b60*/  IMAD.MOV.U32 R17, RZ, RZ, RZ ;  /* 0x000000ffff117224 */ /* 0x000fe200078e00ff */
[----:B-1----:R-:W-:-:S04]  /*13b70*/  LOP3.LUT R6, R6, 0x1f, RZ, 0xc0, !PT ;  /* 0x0000001f06067812 */ /* 0x002fc800078ec0ff */
[C---:B------:R-:W-:Y:S01]  /*13b80*/  ISETP.NE.AND P1, PT, R6.reuse, 0x1f, PT ;  /* 0x0000001f0600780c */ /* 0x040fe20003f25270 */
[----:B------:R-:W-:-:S05]  /*13b90*/  IMAD.IADD R5, R6, 0x1, R19 ;  /* 0x0000000106057824 */ /* 0x000fca00078e0213 */
[----:B------:R-:W-:-:S13]  /*13ba0*/  ISETP.GE.OR P0, PT, R5, R0, !P1 ;  /* 0x000000000500720c */ /* 0x000fda0004f06670 */
[----:B------:R-:W-:Y:S05]  /*13bb0*/  @P0 BRA `(.L_x_1860) ;  /* 0x00000000000c0947 */ /* 0x000fea0003800000 */
[----:B0-----:R-:W0:Y:S02]  /*13bc0*/  LDC.64 R2, c[0x0][0xc58] ;  /* 0x00031600ff027b82 */ /* 0x001e240000000a00 */
[----:B0-----:R-:W-:-:S05]  /*13bd0*/  IMAD.WIDE R2, R5, 0x4, R2 ;  /* 0x0000000405027825 */ /* 0x001fca00078e0202 */
[----:B------:R1:W5:Y:S02]  /*13be0*/  LDG.E R17, desc[UR48][R2.64] ;  /* 0x0000003002117981 */ /* 0x000364000c1e1900 */
.L_x_1860:
[----:B------:R-:W-:Y:S05]  /*13bf0*/  BSYNC B0 ;  /* 0x0000000000007941 */ /* 0x000fea0003800000 */
.L_x_1859:
        /* <DEDUP_REMOVED lines=9> */
[----:B01----:R-:W-:Y:S02]  /*13c90*/  SEL R2, R14, RZ, P1 ;  /* 0x000000ff0e027207 */ /* 0x003fe40000800000 */
        /* <DEDUP_REMOVED lines=13> */
.L_x_1916:
[----:B------:R-:W-:Y:S02]  /*13d70*/  ULDC UR4, c[0x0][0xc10] ;  /* 0x0003040000047ab9 */ /* 0x000fe40000000800 */
[----:B------:R-:W-:-:S04]  /*13d80*/  IMAD.U32 R5, RZ, RZ, UR4 ;  /* 0x00000004ff057e24 */ /* 0x000fc8000f8e00ff */
[----:B-1----:R-:W-:-:S04]  /*13d90*/  IMAD R14, R14, R5, RZ ;  /* 0x000000050e0e7224 */ /* 0x002fc800078e02ff */
[----:B------:R-:W-:-:S05]  /*13da0*/  IMAD.IADD R7, R14, 0x1, R7 ;  /* 0x000000010e077824 */ /* 0x000fca00078e0207 */
[----:B------:R-:W-:-:S13]  /*13db0*/  ISETP.GT.AND P0, PT, R7, R4, PT ;  /* 0x000000040700720c */ /* 0x000fda0003f04270 */
[----:B------:R-:W-:Y:S05]  /*13dc0*/  @!P0 BRA `(.L_x_1862) ;  /* 0xfffffffc00508947 */ /* 0x000fea000383ffff */
.L_x_1857:
[----:B---3--:R-:W-:Y:S01]  /*13dd0*/  IMAD.IADD R16, R7, 0x1, -R14 ;  /* 0x0000000107107824 */ /* 0x008fe200078e0a0e */
[----:B------:R-:W-:-:S03]  /*13de0*/  UMOV UR4, 0xffffffff ;  /* 0xffffffff00047882 */ /* 0x000fc60000000000 */
[----:B------:R-:W-:-:S05]  /*13df0*/  IMAD R3, R2, R5, R16 ;  /* 0x0000000502037224 */ /* 0x000fca00078e0210 */
[----:B------:R-:W-:Y:S01]  /*13e00*/  ISETP.GT.AND P6, PT, R3, R4, PT ;  /* 0x000000040300720c */ /* 0x000fe20003fc4270 */
[----:B------:R-:W-:-:S12]  /*13e10*/  BRA.DIV UR4, `(.L_x_1863) ;  /* 0x0000001a04687947 */ /* 0x000fd8000b800000 */
[----:B------:R-:W-:-:S04]  /*13e20*/  VOTE.ANY R3, PT, !P6 ;  /* 0x0000000000037806 */ /* 0x000fc800070e0100 */
[----:B------:R-:W1:Y:S02]  /*13e30*/  POPC R6, R3 ;  /* 0x0000000300067309 */ /* 0x000e640000000000 */
[----:B-1----:R1:W2:Y:S02]  /*13e40*/  SHFL.IDX PT, R17, R17, R6, 0x1f ;  /* 0x00001f0611117589 */ /* 0x0022a400000e0000 */
.L_x_1920:
[----:B------:R-:W-:Y:S02]  /*13e50*/  ISETP.NE.AND P0, PT, R3, RZ, PT ;  /* 0x000000ff0300720c */ /* 0x000fe40003f05270 */
[----:B------:R-:W-:-:S11]  /*13e60*/  MOV R7, RZ ;  /* 0x000000ff00077202 */ /* 0x000fd60000000f00 */
[----:B------:R-:W-:Y:S05]  /*13e70*/  @!P0 BRA `(.L_x_1864) ;  /* 0x0000000000108947 */ /* 0x000fea0003800000 */
[----:B------:R-:W-:Y:S01]  /*13e80*/  UMOV UR4, 0xffffffff ;  /* 0xffffffff00047882 */ /* 0x000fe20000000000 */
[----:B------:R-:W-:Y:S02]  /*13e90*/  VIADD R12, R6, 0xffffffff ;  /* 0xffffffff060c7836 */ /* 0x000fe40000000000 */
[----:B------:R-:W-:Y:S05]  /*13ea0*/  BRA.DIV UR4, `(.L_x_1865) ;  /* 0x0000001a048c7947 */ /* 0x000fea000b800000 */
[----:B------:R3:W4:Y:S02]  /*13eb0*/  SHFL.IDX PT, R7, R2, R12, 0x1f ;  /* 0x00001f0c02077589 */ /* 0x00072400000e0000 */
.L_x_1864:
[----:B0--3--:R-:W0:Y:S01]  /*13ec0*/  LDC.64 R2, c[0x0][0xc68] ;  /* 0x00031a00ff027b82 */ /* 0x009e220000000a00 */
[----:B------:R-:W-:-:S04]  /*13ed0*/  IMAD.IADD R19, R6, 0x1, R19 ;  /* 0x0000000106137824 */ /* 0x000fc800078e0213 */
[----:B0-----:R-:W-:-:S05]  /*13ee0*/  IMAD.WIDE R2, R19, 0x4, R2 ;  /* 0x0000000413027825 */ /* 0x001fca00078e0202 */
[----:B------:R0:W1:Y:S01]  /*13ef0*/  LDG.E R8, desc[UR48][R2.64] ;  /* 0x0000003002087981 */ /* 0x000062000c1e1900 */
[----:B----4-:R-:W-:-:S04]  /*13f00*/  IMAD R16, R7, R5, R16 ;  /* 0x0000000507107224 */ /* 0x010fc800078e0210 */
[----:B------:R-:W-:Y:S02]  /*13f10*/  IMAD.IADD R7, R4, 0x1, -R16 ;  /* 0x0000000104077824 */ /* 0x000fe400078e0a10 */
[----:B0-----:R-:W-:Y:S02]  /*13f20*/  IMAD.MOV.U32 R2, RZ, RZ, RZ ;  /* 0x000000ffff027224 */ /* 0x001fe400078e00ff */
[----:B-12---:R-:W-:-:S05]  /*13f30*/  IMAD R6, R17, R8, RZ ;  /* 0x0000000811067224 */ /* 0x006fca00078e02ff */
[-C--:B------:R-:W-:Y:S02]  /*13f40*/  IABS R9, R6.reuse ;  /* 0x0000000600097213 */ /* 0x080fe40000000000 */
[----:B------:R-:W-:Y:S02]  /*13f50*/  IABS R4, R6 ;  /* 0x0000000600047213 */ /* 0x000fe40000000000 */
[----:B------:R-:W0:Y:S03]  /*13f60*/  I2F.RP R10, R9 ;  /* 0x00000009000a7306 */ /* 0x000e260000209400 */
[----:B------:R-:W-:-:S05]  /*13f70*/  IMAD.MOV R4, RZ, RZ, -R4 ;  /* 0x000000ffff047224 */ /* 0x000fca00078e0a04 */
[----:B0-----:R-:W0:Y:S02]  /*13f80*/  MUFU.RCP R10, R10 ;  /* 0x0000000a000a7308 */ /* 0x001e240000001000 */
[----:B0-----:R-:W-:-:S06]  /*13f90*/  VIADD R11, R10, 0xffffffe ;  /* 0x0ffffffe0a0b7836 */ /* 0x001fcc0000000000 */
[----:B------:R-:W0:Y:S02]  /*13fa0*/  F2I.FTZ.U32.TRUNC.NTZ R3, R11 ;  /* 0x0000000b00037305 */ /* 0x000e24000021f000 */
[----:B0-----:R-:W-:-:S04]  /*13fb0*/  IMAD.MOV R12, RZ, RZ, -R3 ;  /* 0x000000ffff0c7224 */ /* 0x001fc800078e0a03 */
[----:B------:R-:W-:-:S04]  /*13fc0*/  IMAD R13, R12, R9, RZ ;  /* 0x000000090c0d7224 */ /* 0x000fc800078e02ff */
[----:B------:R-:W-:Y:S01]  /*13fd0*/  IMAD.HI.U32 R2, R3, R13, R2 ;  /* 0x0000000d03027227 */ /* 0x000fe200078e0002 */
        /* <DEDUP_REMOVED lines=9> */
[----:B------:R-:W-:-:S03]  /*14070*/  ISETP.GE.AND P0, PT, R3, RZ, PT ;  /* 0x000000ff0300720c */ /* 0x000fc60003f06270 */
[----:B------:R-:W-:-:S10]  /*14080*/  IMAD.MOV.U32 R9, RZ, RZ, R2 ;  /* 0x000000ffff097224 */ /* 0x000fd400078e0002 */
[----:B------:R-:W-:Y:S01]  /*14090*/  @!P0 IMAD.MOV R9, RZ, RZ, -R9 ;  /* 0x000000ffff098224 */ /* 0x000fe200078e0a09 */
[----:B------:R-:W-:-:S13]  /*140a0*/  ISETP.NE.AND P0, PT, R6, RZ, PT ;  /* 0x000000ff0600720c */ /* 0x000fda0003f05270 */
[----:B------:R-:W-:-:S05]  /*140b0*/  @!P0 LOP3.LUT R9, RZ, R6, RZ, 0x33, !PT ;  /* 0x00000006ff098212 */ /* 0x000fca00078e33ff */
[----:B------:R-:W-:Y:S01]  /*140c0*/  IMAD R4, R8, R9, RZ ;  /* 0x0000000908047224 */ /* 0x000fe200078e02ff */
[----:B------:R-:W-:-:S03]  /*140d0*/  IADD3 R9, -R9, RZ, RZ ;  /* 0x000000ff09097210 */ /* 0x000fc60007ffe1ff */
[----:B------:R-:W-:Y:S02]  /*140e0*/  IMAD.MOV R2, RZ, RZ, -R4 ;  /* 0x000000ffff027224 */ /* 0x000fe400078e0a04 */
[----:B------:R-:W-:-:S03]  /*140f0*/  IMAD R7, R6, R9, R7 ;  /* 0x0000000906077224 */ /* 0x000fc600078e0207 */
[----:B------:R-:W-:Y:S01]  /*14100*/  VIADDMNMX R8, R2, R5, R8, PT ;  /* 0x0000000502087246 */ /* 0x000fe20003800108 */
[----:B------:R-:W-:-:S03]  /*14110*/  IMAD.IADD R4, R7, 0x1, R4 ;  /* 0x0000000107047824 */ /* 0x000fc600078e0204 */
[----:B------:R-:W-:-:S04]  /*14120*/  IABS R5, R8 ;  /* 0x0000000800057213 */ /* 0x000fc80000000000 */
[----:B------:R-:W0:Y:S08]  /*14130*/  I2F.RP R10, R5 ;  /* 0x00000005000a7306 */ /* 0x000e300000209400 */
[----:B0-----:R-:W0:Y:S02]  /*14140*/  MUFU.RCP R10, R10 ;  /* 0x0000000a000a7308 */ /* 0x001e240000001000 */
[----:B0-----:R-:W-:-:S06]  /*14150*/  VIADD R2, R10, 0xffffffe ;  /* 0x0ffffffe0a027836 */ /* 0x001fcc0000000000 */
[----:B------:R0:W1:Y:S02]  /*14160*/  F2I.FTZ.U32.TRUNC.NTZ R3, R2 ;  /* 0x0000000200037305 */ /* 0x000064000021f000 */
[----:B0-----:R-:W-:Y:S02]  /*14170*/  IMAD.MOV.U32 R2, RZ, RZ, RZ ;  /* 0x000000ffff027224 */ /* 0x001fe400078e00ff */
[----:B-1----:R-:W-:-:S04]  /*14180*/  IMAD.MOV R6, RZ, RZ, -R3 ;  /* 0x000000ffff067224 */ /* 0x002fc800078e0a03 */
[----:B------:R-:W-:Y:S01]  /*14190*/  IMAD R9, R6, R5, RZ ;  /* 0x0000000506097224 */ /* 0x000fe200078e02ff */
[----:B------:R-:W-:-:S03]  /*141a0*/  IABS R6, R7 ;  /* 0x0000000700067213 */ /* 0x000fc60000000000 */
[----:B------:R-:W-:Y:S01]  /*141b0*/  IMAD.HI.U32 R3, R3, R9, R2 ;  /* 0x0000000903037227 */ /* 0x000fe200078e0002 */
[----:B------:R-:W-:-:S05]  /*141c0*/  IABS R9, R8 ;  /* 0x0000000800097213 */ /* 0x000fca0000000000 */
        /* <DEDUP_REMOVED lines=12> */
[----:B------:R-:W-:Y:S01]  /*14290*/  @!P0 LOP3.LUT R3, RZ, R8, RZ, 0x33, !PT ;  /* 0x00000008ff038212 */ /* 0x000fe200078e33ff */
[----:B------:R-:W-:-:S03]  /*142a0*/  IMAD.MOV R8, RZ, RZ, -R8 ;  /* 0x000000ffff087224 */ /* 0x000fc600078e0a08 */
[----:B------:R-:W-:Y:S01]  /*142b0*/  LOP3.LUT R2, RZ, R3, RZ, 0x33, !PT ;  /* 0x00000003ff027212 */ /* 0x000fe200078e33ff */
[----:B------:R-:W-:-:S04]  /*142c0*/  IMAD R18, R3, R8, R4 ;  /* 0x0000000803127224 */ /* 0x000fc800078e0204 */
[----:B------:R-:W-:Y:S01]  /*142d0*/  IMAD.IADD R17, R17, 0x1, R2 ;  /* 0x0000000111117824 */ /* 0x000fe200078e0202 */
[----:B------:R-:W-:Y:S06]  /*142e0*/  BRA `(.L_x_1866) ;  /* 0x00000000001c7947 */ /* 0x000fec0003800000 */
.L_x_1858:
[----:B------:R-:W-:Y:S01]  /*142f0*/  UMOV UR4, URZ ;  /* 0x0000003f00047c82 */ /* 0x000fe20008000000 */
[----:B------:R-:W-:Y:S01]  /*14300*/  UMOV UR5, URZ ;  /* 0x0000003f00057c82 */ /* 0x000fe20008000000 */
[----:B------:R-:W-:Y:S01]  /*14310*/  ULDC UR6, c[0x0][0xc14] ;  /* 0x0003050000067ab9 */ /* 0x000fe20000000800 */
[----:B---3--:R-:W-:Y:S02]  /*14320*/  IMAD.MOV.U32 R16, RZ, RZ, R4 ;  /* 0x000000ffff107224 */ /* 0x008fe400078e0004 */
[----:B------:R-:W-:Y:S02]  /*14330*/  IMAD.U32 R17, RZ, RZ, UR4 ;  /* 0x00000004ff117e24 */ /* 0x000fe4000f8e00ff */
[----:B------:R-:W-:Y:S02]  /*14340*/  IMAD.U32 R18, RZ, RZ, UR5 ;  /* 0x00000005ff127e24 */ /* 0x000fe4000f8e00ff */
[----:B------:R-:W-:-:S07]  /*14350*/  IMAD.U32 R19, RZ, RZ, UR6 ;  /* 0x00000006ff137e24 */ /* 0x000fce000f8e00ff */
.L_x_1866:
        /* <DEDUP_REMOVED lines=12> */
.L_x_1794:
[----:B-1----:R-:W3:Y:S01]  /*14420*/  LDL.LU R0, [R1+0x18] ;  /* 0x0000180001007983 */ /* 0x002ee20000300800 */
[----:B------:R-:W-:Y:S01]  /*14430*/  BSSY B0, `(.L_x_1868) ;  /* 0x000000b000007945 */ /* 0x000fe20003800000 */
[----:B------:R-:W1:Y:S01]  /*14440*/  S2R R5, SR_CgaCtaId ;  /* 0x0000000000057919 */ /* 0x000e620000008800 */
[----:B---3--:R-:W-:-:S04]  /*14450*/  IADD3 R0, R0, 0x1, RZ ;  /* 0x0000000100007810 */ /* 0x008fc80007ffe0ff */
[----:B--2---:R-:W-:-:S04]  /*14460*/  LEA.HI R2, R0, R0, RZ, 0x1 ;  /* 0x0000000000027211 */ /* 0x004fc800078f08ff */
[----:B------:R-:W-:-:S05]  /*14470*/  LOP3.LUT R3, R2, 0xfffffffe, RZ, 0xc0, !PT ;  /* 0xfffffffe02037812 */ /* 0x000fca00078ec0ff */
[----:B------:R-:W-:Y:S01]  /*14480*/  IMAD.IADD R3, R0, 0x1, -R3 ;  /* 0x0000000100037824 */ /* 0x000fe200078e0a03 */
[----:B------:R-:W-:-:S04]  /*14490*/  MOV R0, 0x400 ;  /* 0x0000040000007802 */ /* 0x000fc80000000f00 */
[----:B-1----:R-:W-:Y:S02]  /*144a0*/  LEA R0, R5, R0, 0x18 ;  /* 0x0000000005007211 */ /* 0x002fe400078ec0ff */
[----:B------:R-:W-:-:S04]  /*144b0*/  SHF.L.U32 R3, R3, 0x1f, RZ ;  /* 0x0000001f03037819 */ /* 0x000fc800000006ff */
[----:B------:R-:W1:Y:S02]  /*144c0*/  SYNCS.PHASECHK.TRANS64.TRYWAIT P0, [R0+URZ+0x28c20], R3 ;  /* 0x028c2003000075a7 */ /* 0x000e64000800017f */
[----:B-1----:R-:W-:Y:S05]  /*144d0*/  @!P0 BRA `(.L_x_1869) ;  /* 0x0000001400288947 */ /* 0x002fea0003800000 */
.L_x_1923:
[----:B------:R-:W-:Y:S05]  /*144e0*/  BSYNC B0 ;  /* 0x0000000000007941 */ /* 0x000fea0003800000 */
.L_x_1868:
[----:B------:R-:W-:-:S03]  /*144f0*/  UMOV UR4, 0xffffffff ;  /* 0xffffffff00047882 */ /* 0x000fc60000000000 */
[----:B------:R-:W-:Y:S05]  /*14500*/  BRA.DIV UR4, `(.L_x_1870) ;  /* 0x0000001604307947 */ /* 0x000fea000b800000 */
[----:B------:R-:W2:Y:S02]  /*14510*/  S2R R2, SR_TID.X ;  /* 0x0000000000027919 */ /* 0x000ea40000002100 */
[----:B--2---:R-:W-:-:S04]  /*14520*/  SHF.R.U32.HI R2, RZ, 0x5, R2 ;  /* 0x00000005ff027819 */ /* 0x004fc80000011602 */
[----:B------:R-:W-:-:S05]  /*14530*/  LOP3.LUT R2, R2, 0x3, RZ, 0xc0, !PT ;  /* 0x0000000302027812 */ /* 0x000fca00078ec0ff */
[----:B------:R2:W3:Y:S02]  /*14540*/  SHFL.IDX PT, R14, R2, RZ, 0x1f ;  /* 0x00001fff020e7589 */ /* 0x0004e400000e0000 */
.L_x_1926:
[----:B---3--:R-:W-:Y:S01]  /*14550*/  ISETP.NE.AND P0, PT, R14, RZ, PT ;  /* 0x000000ff0e00720c */ /* 0x008fe20003f05270 */
[----:B------:R-:W-:-:S12]  /*14560*/  BSSY B0, `(.L_x_1871) ;  /* 0x0000027000007945 */ /* 0x000fd80003800000 */
[----:B------:R-:W-:Y:S05]  /*14570*/  @P0 BRA `(.L_x_1872) ;  /* 0x0000000000940947 */ /* 0x000fea0003800000 */
[----:B------:R-:W-:-:S03]  /*14580*/  UMOV UR4, 0xffffffff ;  /* 0xffffffff00047882 */ /* 0x000fc60000000000 */
[----:B------:R-:W-:Y:S05]  /*14590*/  BRA.DIV UR4, `(.L_x_1873) ;  /* 0x0000001604407947 */ /* 0x000fea000b800000 */
[----:B------:R-:W-:-:S13]  /*145a0*/  ELECT P6, URZ, PT ;  /* 0x00000000003f782f */ /* 0x000fda00038c0000 */
.L_x_1929:
[----:B------:R-:W-:Y:S05]  /*145b0*/  @!P6 BRA `(.L_x_1872) ;  /* 0x000000000084e947 */ /* 0x000fea0003800000 */
[----:B------:R-:W-:-:S06]  /*145c0*/  ULOP3.LUT UR4, UR36, 0x2, URZ, 0xfc, !UPT ;  /* 0x0000000224047892 */ /* 0x000fcc000f8efc3f */
[----:B--2---:R-:W-:-:S05]  /*145d0*/  IMAD.U32 R2, RZ, RZ, UR4 ;  /* 0x00000004ff027e24 */ /* 0x004fca000f8e00ff */
[----:B------:R-:W-:-:S13]  /*145e0*/  ISETP.NE.AND P2, PT, R2, 0x3, PT ;  /* 0x000000030200780c */ /* 0x000fda0003f45270 */
[----:B------:R-:W-:Y:S05]  /*145f0*/  @!P2 BRA `(.L_x_1874) ;  /* 0x000000000004a947 */ /* 0x000fea0003800000 */
[----:B------:R-:W-:Y:S01]  /*14600*/  BPT.TRAP 0x1 ;  /* 0x000000040000795c */ /* 0x000fe20000300000 */
.L_x_1874:
[----:B-1----:R-:W2:Y:S04]  /*14610*/  LDL R3, [R1] ;  /* 0x0000000001037983 */ /* 0x002ea80000100800 */
[----:B------:R-:W3:Y:S01]  /*14620*/  LDL.LU R7, [R1+0x4] ;  /* 0x0000040001077983 */ /* 0x000ee20000300800 */
[----:B------:R-:W-:-:S04]  /*14630*/  VIADD R2, R0, 0x28c40 ;  /* 0x00028c4000027836 */ /* 0x000fc80000000000 */
[C---:B--2---:R-:W-:Y:S02]  /*14640*/  IMAD R6, R3.reuse, 0x8, R2 ;  /* 0x0000000803067824 */ /* 0x044fe400078e0202 */
[----:B------:R-:W-:Y:S01]  /*14650*/  VIADD R3, R3, 0x1 ;  /* 0x0000000103037836 */ /* 0x000fe20000000000 */
[----:B---3--:R-:W-:-:S04]  /*14660*/  SHF.L.U32 R5, R7, 0x1f, RZ ;  /* 0x0000001f07057819 */ /* 0x008fc800000006ff */
[C---:B------:R-:W-:Y:S01]  /*14670*/  ISETP.NE.AND P1, PT, R3.reuse, 0x2, PT ;  /* 0x000000020300780c */ /* 0x040fe20003f25270 */
[----:B------:R-:W1:Y:S03]  /*14680*/  SYNCS.PHASECHK.TRANS64.TRYWAIT P0, [R6+URZ], R5 ;  /* 0x00000005060075a7 */ /* 0x000e66000800017f */
[----:B------:R-:W-:Y:S02]  /*14690*/  SEL R4, RZ, 0x1, P1 ;  /* 0x00000001ff047807 */ /* 0x000fe40000800000 */
[----:B------:R-:W-:Y:S02]  /*146a0*/  SEL R3, R3, RZ, P1 ;  /* 0x000000ff03037207 */ /* 0x000fe40000800000 */
[----:B------:R-:W-:-:S03]  /*146b0*/  LOP3.LUT R4, R7, R4, RZ, 0x3c, !PT ;  /* 0x0000000407047212 */ /* 0x000fc600078e3cff */
[----:B------:R-:W-:Y:S01]  /*146c0*/  IMAD R7, R3, 0x8, R2 ;  /* 0x0000000803077824 */ /* 0x000fe200078e0202 */
[----:B------:R-:W-:Y:S01]  /*146d0*/  SHF.L.U32 R2, R4, 0x1f, RZ ;  /* 0x0000001f04027819 */ /* 0x000fe200000006ff */
[----:B-1----:R-:W-:Y:S06]  /*146e0*/  @!P0 BRA `(.L_x_1875) ;  /* 0x00000014000c8947 */ /* 0x002fec0003800000 */
.L_x_1930:
[----:B------:R-:W2:Y:S02]  /*146f0*/  SYNCS.PHASECHK.TRANS64.TRYWAIT P0, [R7+URZ], R2 ;  /* 0x00000002070075a7 */ /* 0x000ea4000800017f */
[----:B--2---:R-:W-:Y:S05]  /*14700*/  @!P0 BRA `(.L_x_1876) ;  /* 0x0000001400188947 */ /* 0x004fea0003800000 */
.L_x_1931:
[----:B------:R-:W-:Y:S05]  /*14710*/  @!P2 BRA `(.L_x_1877) ;  /* 0x000000000004a947 */ /* 0x000fea0003800000 */
[----:B------:R-:W-:Y:S01]  /*14720*/  BPT.TRAP 0x1 ;  /* 0x000000040000795c */ /* 0x000fe20000300000 */
.L_x_1877:
[----:B------:R-:W3:Y:S01]  /*14730*/  LDL.LU R4, [R1] ;  /* 0x0000000001047983 */ /* 0x000ee20000300800 */
[----:B------:R-:W-:-:S04]  /*14740*/  VIADD R0, R0, 0x28c60 ;  /* 0x00028c6000007836 */ /* 0x000fc80000000000 */
[----:B---3--:R-:W-:-:S04]  /*14750*/  IMAD R4, R4, 0x8, R0 ;  /* 0x0000000804047824 */ /* 0x008fc800078e0200 */
[----:B------:R-:W3:Y:S02]  /*14760*/  SYNCS.PHASECHK.TRANS64.TRYWAIT P0, [R4+URZ], R5 ;  /* 0x00000005040075a7 */ /* 0x000ee4000800017f */
[----:B---3--:R-:W-:Y:S05]  /*14770*/  @!P0 BRA `(.L_x_1878) ;  /* 0x0000001400108947 */ /* 0x008fea0003800000 */
.L_x_1932:
[----:B------:R-:W-:-:S07]  /*14780*/  IMAD R3, R3, 0x8, R0 ;  /* 0x0000000803037824 */ /* 0x000fce00078e0200 */
.L_x_1879:
[----:B----4-:R4:W0:Y:S02]  /*14790*/  SYNCS.PHASECHK.TRANS64.TRYWAIT P0, [R3+URZ], R2 ;  /* 0x00000002030075a7 */ /* 0x010824000800017f */
[----:B0-----:R-:W-:Y:S05]  /*147a0*/  @!P0 NANOSLEEP.SYNCS 0x989680 ;  /* 0x009896800000895d */ /* 0x001fea0003900000 */
[----:B------:R-:W0:Y:S02]  /*147b0*/  @!P0 SYNCS.PHASECHK.TRANS64 P0, [R3+URZ], R2 ;  /* 0x00000002030085a7 */ /* 0x000e24000800007f */
[----:B0-----:R-:W-:Y:S05]  /*147c0*/  @!P0 BRA `(.L_x_1879) ;  /* 0xfffffffc00f08947 */ /* 0x001fea000383ffff */
.L_x_1872:
[----:B------:R-:W-:Y:S05]  /*147d0*/  BSYNC B0 ;  /* 0x0000000000007941 */ /* 0x000fea0003800000 */
.L_x_1871:
[----:B------:R-:W-:Y:S05]  /*147e0*/  EXIT ;  /* 0x000000000000794d */ /* 0x000fea0003800000 */
.L_x_1691:
[----:B0-----:R-:W-:-:S04]  /*147f0*/  IMAD.U32 R3, RZ, RZ, UR22 ;  /* 0x00000016ff037e24 */ /* 0x001fc8000f8e00ff */
[----:B------:R0:W1:Y:S03]  /*14800*/  SYNCS.PHASECHK.TRANS64.TRYWAIT P1, [R3+URZ+0x28c50], R0 ;  /* 0x028c5000030075a7 */ /* 0x000066000802017f */
[----:B-1----:R-:W-:Y:S05]  /*14810*/  @!P1 NANOSLEEP.SYNCS 0x989680 ;  /* 0x009896800000995d */ /* 0x002fea0003900000 */
[----:B------:R-:W1:Y:S02]  /*14820*/  @!P1 SYNCS.PHASECHK.TRANS64 P1, [R3+URZ+0x28c50], R0 ;  /* 0x028c5000030095a7 */ /* 0x000e64000802007f */
[----:B-1----:R-:W-:Y:S05]  /*14830*/  @!P1 BRA `(.L_x_1691) ;  /* 0xfffffffc00ec9947 */ /* 0x002fea000383ffff */
[----:B------:R-:W-:Y:S05]  /*14840*/  BRA `(.L_x_1880) ;  /* 0xfffffed400307947 */ /* 0x000fea000383ffff */
.L_x_1696:
[----:B-1----:R-:W-:-:S04]  /*14850*/  IMAD.U32 R6, RZ, RZ, UR20 ;  /* 0x00000014ff067e24 */ /* 0x002fc8000f8e00ff */
[----:B------:R1:W2:Y:S03]  /*14860*/  SYNCS.PHASECHK.TRANS64.TRYWAIT P1, [R6+URZ+0x28c50], R3 ;  /* 0x028c5003060075a7 */ /* 0x0002a6000802017f */
[----:B--2---:R-:W-:Y:S05]  /*14870*/  @!P1 NANOSLEEP.SYNCS 0x989680 ;  /* 0x009896800000995d */ /* 0x004fea0003900000 */
[----:B------:R-:W2:Y:S02]  /*14880*/  @!P1 SYNCS.PHASECHK.TRANS64 P1, [R6+URZ+0x28c50], R3 ;  /* 0x028c5003060095a7 */ /* 0x000ea4000802007f */
[----:B--2---:R-:W-:Y:S05]  /*14890*/  @!P1 BRA `(.L_x_1696) ;  /* 0xfffffffc00ec9947 */ /* 0x004fea000383ffff */
[----:B------:R-:W-:Y:S05]  /*148a0*/  BRA `(.L_x_1695) ;  /* 0xfffffee0002c7947 */ /* 0x000fea000383ffff */
.L_x_1705:
[----:B0-----:R-:W-:-:S04]  /*148b0*/  IMAD.U32 R3, RZ, RZ, UR38 ;  /* 0x00000026ff037e24 */ /* 0x001fc8000f8e00ff */
[----:B------:R0:W1:Y:S03]  /*148c0*/  SYNCS.PHASECHK.TRANS64.TRYWAIT P0, [R3+URZ+0x28c00], R0 ;  /* 0x028c0000030075a7 */ /* 0x000066000800017f */
[----:B-1----:R-:W-:Y:S05]  /*148d0*/  @!P0 NANOSLEEP.SYNCS 0x989680 ;  /* 0x009896800000895d */ /* 0x002fea0003900000 */
[----:B------:R-:W1:Y:S02]  /*148e0*/  @!P0 SYNCS.PHASECHK.TRANS64 P0, [R3+URZ+0x28c00], R0 ;  /* 0x028c0000030085a7 */ /* 0x000e64000800007f */
[----:B-1----:R-:W-:Y:S05]  /*148f0*/  @!P0 BRA `(.L_x_1705) ;  /* 0xfffffffc00ec8947 */ /* 0x002fea000383ffff */
[----:B------:R-:W-:Y:S05]  /*14900*/  BRA `(.L_x_1881) ;  /* 0xfffffef4004c7947 */ /* 0x000fea000383ffff */
.L_x_1709:
[----:B--2---:R2:W3:Y:S02]  /*14910*/  SYNCS.PHASECHK.TRANS64.TRYWAIT P0, [R10+URZ+0x28c30], R11 ;  /* 0x028c300b0a0075a7 */ /* 0x0044e4000800017f */
[----:B---3--:R-:W-:Y:S05]  /*14920*/  @!P0 NANOSLEEP.SYNCS 0x989680 ;  /* 0x009896800000895d */ /* 0x008fea0003900000 */
[----:B------:R-:W3:Y:S02]  /*14930*/  @!P0 SYNCS.PHASECHK.TRANS64 P0, [R10+URZ+0x28c30], R11 ;  /* 0x028c300b0a0085a7 */ /* 0x000ee4000800007f */
[----:B---3--:R-:W-:Y:S05]  /*14940*/  @!P0 BRA `(.L_x_1709) ;  /* 0xfffffffc00f08947 */ /* 0x008fea000383ffff */
[----:B------:R-:W-:Y:S05]  /*14950*/  BRA `(.L_x_1708) ;  /* 0xfffffef400647947 */ /* 0x000fea000383ffff */
.L_x_1721:
[----:B----4-:R4:W0:Y:S02]  /*14960*/  SYNCS.PHASECHK.TRANS64.TRYWAIT P0, [R10+URZ+0x28c50], R11 ;  /* 0x028c500b0a0075a7 */ /* 0x010824000800017f */
[----:B0-----:R-:W-:Y:S05]  /*14970*/  @!P0 NANOSLEEP.SYNCS 0x989680 ;  /* 0x009896800000895d */ /* 0x001fea0003900000 */
[----:B------:R-:W0:Y:S02]  /*14980*/  @!P0 SYNCS.PHASECHK.TRANS64 P0, [R10+URZ+0x28c50], R11 ;  /* 0x028c500b0a0085a7 */ /* 0x000e24000800007f */
[----:B0-----:R-:W-:Y:S05]  /*14990*/  @!P0 BRA `(.L_x_1721) ;  /* 0xfffffffc00f08947 */ /* 0x001fea000383ffff */
[----:B------:R-:W-:Y:S05]  /*149a0*/  BRA `(.L_x_1720) ;  /* 0xffffff1000587947 */ /* 0x000fea000383ffff */
.L_x_1729:
[----:B--2---:R-:W-:-:S04]  /*149b0*/  IMAD.U32 R9, RZ, RZ, UR26 ;  /* 0x0000001aff097e24 */ /* 0x004fc8000f8e00ff */
[----:B------:R2:W3:Y:S03]  /*149c0*/  SYNCS.PHASECHK.TRANS64.TRYWAIT P0, [R9+URZ+0x28c30], R12 ;  /* 0x028c300c090075a7 */ /* 0x0004e6000800017f */
[----:B---3--:R-:W-:Y:S05]  /*149d0*/  @!P0 NANOSLEEP.SYNCS 0x989680 ;  /* 0x009896800000895d */ /* 0x008fea0003900000 */
[----:B------:R-:W3:Y:S02]  /*149e0*/  @!P0 SYNCS.PHASECHK.TRANS64 P0, [R9+URZ+0x28c30], R12 ;  /* 0x028c300c090085a7 */ /* 0x000ee4000800007f */
[----:B---3--:R-:W-:Y:S05]  /*149f0*/  @!P0 BRA `(.L_x_1729) ;  /* 0xfffffffc00ec8947 */ /* 0x008fea000383ffff */
[----:B------:R-:W-:Y:S05]  /*14a00*/  BRA `(.L_x_1728) ;  /* 0xffffff1400947947 */ /* 0x000fea000383ffff */
.L_x_1741:
[----:B-1----:R1:W2:Y:S02]  /*14a10*/  SYNCS.PHASECHK.TRANS64.TRYWAIT P0, [R21+URZ+0x28c50], R12 ;  /* 0x028c500c150075a7 */ /* 0x0022a4000800017f */
[----:B--2---:R-:W-:Y:S05]  /*14a20*/  @!P0 NANOSLEEP.SYNCS 0x989680 ;  /* 0x009896800000895d */ /* 0x004fea0003900000 */
[----:B------:R-:W2:Y:S02]  /*14a30*/  @!P0 SYNCS.PHASECHK.TRANS64 P0, [R21+URZ+0x28c50], R12 ;  /* 0x028c500c150085a7 */ /* 0x000ea4000800007f */
[----:B--2---:R-:W-:Y:S05]  /*14a40*/  @!P0 BRA `(.L_x_1741) ;  /* 0xfffffffc00f08947 */ /* 0x004fea000383ffff */
[----:B------:R-:W-:Y:S05]  /*14a50*/  BRA `(.L_x_1740) ;  /* 0xffffff3400407947 */ /* 0x000fea000383ffff */
.L_x_1750:
[----:B--2---:R-:W-:-:S04]  /*14a60*/  IMAD.U32 R4, RZ, RZ, UR22 ;  /* 0x00000016ff047e24 */ /* 0x004fc8000f8e00ff */
[----:B------:R2:W4:Y:S03]  /*14a70*/  SYNCS.PHASECHK.TRANS64.TRYWAIT P1, [R4+URZ+0x28c30], R9 ;  /* 0x028c3009040075a7 */ /* 0x000526000802017f */
[----:B----4-:R-:W-:Y:S05]  /*14a80*/  @!P1 NANOSLEEP.SYNCS 0x989680 ;  /* 0x009896800000995d */ /* 0x010fea0003900000 */
[----:B------:R-:W4:Y:S02]  /*14a90*/  @!P1 SYNCS.PHASECHK.TRANS64 P1, [R4+URZ+0x28c30], R9 ;  /* 0x028c3009040095a7 */ /* 0x000f24000802007f */
[----:B----4-:R-:W-:Y:S05]  /*14aa0*/  @!P1 BRA `(.L_x_1750) ;  /* 0xfffffffc00ec9947 */ /* 0x010fea000383ffff */
[----:B------:R-:W-:Y:S05]  /*14ab0*/  BRA `(.L_x_1749) ;  /* 0xffffff3800a87947 */ /* 0x000fea000383ffff */
.L_x_1754:
[----:B---3--:R3:W4:Y:S02]  /*14ac0*/  SYNCS.PHASECHK.TRANS64.TRYWAIT P1, [R170+URZ+0x28c50], R9 ;  /* 0x028c5009aa0075a7 */ /* 0x008724000802017f */
[----:B----4-:R-:W-:Y:S05]  /*14ad0*/  @!P1 NANOSLEEP.SYNCS 0x989680 ;  /* 0x009896800000995d */ /* 0x010fea0003900000 */
[----:B------:R-:W4:Y:S02]  /*14ae0*/  @!P1 SYNCS.PHASECHK.TRANS64 P1, [R170+URZ+0x28c50], R9 ;  /* 0x028c5009aa0095a7 */ /* 0x000f24000802007f */
[----:B----4-:R-:W-:Y:S05]  /*14af0*/  @!P1 BRA `(.L_x_1754) ;  /* 0xfffffffc00f09947 */ /* 0x010fea000383ffff */
[----:B------:R-:W-:Y:S05]  /*14b00*/  BRA `(.L_x_1753) ;  /* 0xffffff4c00cc7947 */ /* 0x000fea000383ffff */
.L_x_1760:
[----:B-1----:R-:W-:-:S04]  /*14b10*/  MOV R7, UR25 ;  /* 0x0000001900077c02 */ /* 0x002fc80008000f00 */
[----:B------:R1:W0:Y:S03]  /*14b20*/  SYNCS.PHASECHK.TRANS64.TRYWAIT P0, [R7+URZ+0x28c30], R8 ;  /* 0x028c3008070075a7 */ /* 0x000226000800017f */
[----:B0-----:R-:W-:Y:S05]  /*14b30*/  @!P0 NANOSLEEP.SYNCS 0x989680 ;  /* 0x009896800000895d */ /* 0x001fea0003900000 */
[----:B------:R-:W0:Y:S02]  /*14b40*/  @!P0 SYNCS.PHASECHK.TRANS64 P0, [R7+URZ+0x28c30], R8 ;  /* 0x028c3008070085a7 */ /* 0x000e24000800007f */
[----:B0-----:R-:W-:Y:S05]  /*14b50*/  @!P0 BRA `(.L_x_1760) ;  /* 0xfffffffc00ec8947 */ /* 0x001fea000383ffff */
[----:B------:R-:W-:Y:S05]  /*14b60*/  BRA `(.L_x_1759) ;  /* 0xffffff5000c47947 */ /* 0x000fea000383ffff */
.L_x_1772:
[----:B-1----:R1:W2:Y:S02]  /*14b70*/  SYNCS.PHASECHK.TRANS64.TRYWAIT P0, [R15+URZ+0x28c50], R8 ;  /* 0x028c50080f0075a7 */ /* 0x0022a4000800017f */
[----:B--2---:R-:W-:Y:S05]  /*14b80*/  @!P0 NANOSLEEP.SYNCS 0x989680 ;  /* 0x009896800000895d */ /* 0x004fea0003900000 */
[----:B------:R-:W2:Y:S02]  /*14b90*/  @!P0 SYNCS.PHASECHK.TRANS64 P0, [R15+URZ+0x28c50], R8 ;  /* 0x028c50080f0085a7 */ /* 0x000ea4000800007f */
[----:B--2---:R-:W-:Y:S05]  /*14ba0*/  @!P0 BRA `(.L_x_1772) ;  /* 0xfffffffc00f08947 */ /* 0x004fea000383ffff */
[----:B------:R-:W-:Y:S05]  /*14bb0*/  BRA `(.L_x_1771) ;  /* 0xffffff7000747947 */ /* 0x000fea000383ffff */
.L_x_1813:
[----:B------:R-:W1:Y:S01]  /*14bc0*/  S2R R5, SR_TID.X ;  /* 0x0000000000057919 */ /* 0x000e620000002100 */
[----:B------:R-:W-:Y:S01]  /*14bd0*/  BSSY B0, `(.L_x_1882) ;  /* 0x000000a000007945 */ /* 0x000fe20003800000 */
[----:B------:R-:W-:Y:S02]  /*14be0*/  IMAD.MOV.U32 R12, RZ, RZ, RZ ;  /* 0x000000ffff0c7224 */ /* 0x000fe400078e00ff */
[----:B------:R-:W-:Y:S02]  /*14bf0*/  IMAD.MOV.U32 R11, RZ, RZ, 0x1f ;  /* 0x0000001fff0b7424 */ /* 0x000fe400078e00ff */
[----:B------:R-:W-:Y:S01]  /*14c00*/  IMAD.MOV.U32 R15, RZ, RZ, -0x1 ;  /* 0xffffffffff0f7424 */ /* 0x000fe200078e00ff */
[----:B-1----:R-:W-:-:S04]  /*14c10*/  SHF.R.U32.HI R5, RZ, 0x5, R5 ;  /* 0x00000005ff057819 */ /* 0x002fc80000011605 */
[----:B------:R-:W-:-:S05]  /*14c20*/  LOP3.LUT R5, R5, 0x3, RZ, 0xc0, !PT ;  /* 0x0000000305057812 */ /* 0x000fca00078ec0ff */
[----:B0-----:R-:W-:-:S07]  /*14c30*/  IMAD.MOV.U32 R13, RZ, RZ, R5 ;  /* 0x000000ffff0d7224 */ /* 0x001fce00078e0005 */
[----:B------:R-:W-:Y:S05]  /*14c40*/  WARPSYNC.COLLECTIVE R15, `(.L_x_1883) ;  /* 0x000000000f087348 */ /* 0x000fea0003c00000 */
[----:B------:R0:W1:Y:S02]  /*14c50*/  SHFL.IDX P6, R14, R13, R12, R11 ;  /* 0x0000000c0d0e7389 */ /* 0x00006400000c000b */
[----:B01----:R-:W-:Y:S01]  /*14c60*/  ENDCOLLECTIVE ;  /* 0x000000000000791b */ /* 0x003fe20003800000 */
.L_x_1883:
[----:B------:R-:W-:Y:S05]  /*14c70*/  BSYNC B0 ;  /* 0x0000000000007941 */ /* 0x000fea0003800000 */
.L_x_1882:
[----:B------:R-:W-:Y:S05]  /*14c80*/  BRA `(.L_x_1884) ;  /* 0xffffffc000ec7947 */ /* 0x000fea000383ffff */
.L_x_1814:
[----:B------:R-:W-:Y:S01]  /*14c90*/  BSSY B0, `(.L_x_1885) ;  /* 0x0000006000007945 */ /* 0x000fe20003800000 */
[----:B------:R-:W-:-:S07]  /*14ca0*/  IMAD.MOV.U32 R15, RZ, RZ, -0x1 ;  /* 0xffffffffff0f7424 */ /* 0x000fce00078e00ff */
[----:B0-----:R-:W-:Y:S05]  /*14cb0*/  WARPSYNC.COLLECTIVE R15, `(.L_x_1886) ;  /* 0x000000000f0c7348 */ /* 0x001fea0003c00000 */
[----:B------:R-:W-:Y:S02]  /*14cc0*/  ELECT P6, UR62, PT ;  /* 0x00000000003e782f */ /* 0x000fe400038c0000 */
[----:B------:R-:W-:Y:S01]  /*14cd0*/  MOV R14, UR62 ;  /* 0x0000003e000e7c02 */ /* 0x000fe20008000f00 */
[----:B0-----:R-:W-:Y:S10]  /*14ce0*/  ENDCOLLECTIVE ;  /* 0x000000000000791b */ /* 0x001ff40003800000 */
.L_x_1886:
[----:B------:R-:W-:Y:S05]  /*14cf0*/  BSYNC B0 ;  /* 0x0000000000007941 */ /* 0x000fea0003800000 */
.L_x_1885:
[----:B------:R-:W-:Y:S05]  /*14d00*/  BRA `(.L_x_1887) ;  /* 0xffffffc000dc7947 */ /* 0x000fea000383ffff */
.L_x_1817:
[----:B-1----:R1:W2:Y:S02]  /*14d10*/  SYNCS.PHASECHK.TRANS64.TRYWAIT P0, [R9+URZ+0x28c40], R10 ;  /* 0x028c400a090075a7 */ /* 0x0022a4000800017f */
[----:B--2---:R-:W-:Y:S05]  /*14d20*/  @!P0 NANOSLEEP.SYNCS 0x989680 ;  /* 0x009896800000895d */ /* 0x004fea0003900000 */
[----:B------:R-:W2:Y:S02]  /*14d30*/  @!P0 SYNCS.PHASECHK.TRANS64 P0, [R9+URZ+0x28c40], R10 ;  /* 0x028c400a090085a7 */ /* 0x000ea4000800007f */
[----:B--2---:R-:W-:Y:S05]  /*14d40*/  @!P0 BRA `(.L_x_1817) ;  /* 0xfffffffc00f08947 */ /* 0x004fea000383ffff */
[----:B------:R-:W-:Y:S05]  /*14d50*/  BRA `(.L_x_1888) ;  /* 0xffffffc400447947 */ /* 0x000fea000383ffff */
.L_x_1820:
[----:B-1----:R-:W1:Y:S01]  /*14d60*/  S2R R10, SR_CgaCtaId ;  /* 0x00000000000a7919 */ /* 0x002e620000008800 */
[----:B------:R-:W-:-:S04]  /*14d70*/  MOV R9, 0x400 ;  /* 0x0000040000097802 */ /* 0x000fc80000000f00 */
[----:B-1----:R-:W-:-:S04]  /*14d80*/  LEA R9, R10, R9, 0x18 ;  /* 0x000000090a097211 */ /* 0x002fc800078ec0ff */
[----:B------:R1:W2:Y:S03]  /*14d90*/  SYNCS.PHASECHK.TRANS64.TRYWAIT P0, [R9+URZ+0x28c20], R6 ;  /* 0x028c2006090075a7 */ /* 0x0002a6000800017f */
[----:B--2---:R-:W-:Y:S05]  /*14da0*/  @!P0 NANOSLEEP.SYNCS 0x989680 ;  /* 0x009896800000895d */ /* 0x004fea0003900000 */
[----:B------:R-:W2:Y:S02]  /*14db0*/  @!P0 SYNCS.PHASECHK.TRANS64 P0, [R9+URZ+0x28c20], R6 ;  /* 0x028c2006090085a7 */ /* 0x000ea4000800007f */
[----:B--2---:R-:W-:Y:S05]  /*14dc0*/  @!P0 BRA `(.L_x_1820) ;  /* 0xfffffffc00e48947 */ /* 0x004fea000383ffff */
[----:B------:R-:W-:Y:S05]  /*14dd0*/  BRA `(.L_x_1889) ;  /* 0xffffffc800207947 */ /* 0x000fea000383ffff */
.L_x_1823:
[----:B-1----:R1:W2:Y:S02]  /*14de0*/  SYNCS.PHASECHK.TRANS64.TRYWAIT P0, [R6+URZ+0x28c60], R9 ;  /* 0x028c6009060075a7 */ /* 0x0022a4000800017f */
[----:B--2---:R-:W-:Y:S05]  /*14df0*/  @!P0 NANOSLEEP.SYNCS 0x989680 ;  /* 0x009896800000895d */ /* 0x004fea0003900000 */
[----:B------:R-:W2:Y:S02]  /*14e00*/  @!P0 SYNCS.PHASECHK.TRANS64 P0, [R6+URZ+0x28c60], R9 ;  /* 0x028c6009060085a7 */ /* 0x000ea4000800007f */
[----:B--2---:R-:W-:Y:S05]  /*14e10*/  @!P0 BRA `(.L_x_1823) ;  /* 0xfffffffc00f08947 */ /* 0x004fea000383ffff */
[----:B------:R-:W-:Y:S05]  /*14e20*/  BRA `(.L_x_1890) ;  /* 0xffffffc8003c7947 */ /* 0x000fea000383ffff */
.L_x_1832:
[----:B-1----:R1:W2:Y:S02]  /*14e30*/  SYNCS.PHASECHK.TRANS64.TRYWAIT P0, [R2+URZ+0x28c40], R3 ;  /* 0x028c4003020075a7 */ /* 0x0022a4000800017f */
[----:B--2---:R-:W-:Y:S05]  /*14e40*/  @!P0 NANOSLEEP.SYNCS 0x989680 ;  /* 0x009896800000895d */ /* 0x004fea0003900000 */
[----:B------:R-:W2:Y:S02]  /*14e50*/  @!P0 SYNCS.PHASECHK.TRANS64 P0, [R2+URZ+0x28c40], R3 ;  /* 0x028c4003020085a7 */ /* 0x000ea4000800007f */
[----:B--2---:R-:W-:Y:S05]  /*14e60*/  @!P0 BRA `(.L_x_1832) ;  /* 0xfffffffc00f08947 */ /* 0x004fea000383ffff */
[----:B------:R-:W-:Y:S05]  /*14e70*/  BRA `(.L_x_1891) ;  /* 0xffffffd000107947 */ /* 0x000fea000383ffff */
.L_x_1834:
[----:B--2---:R2:W3:Y:S02]  /*14e80*/  SYNCS.PHASECHK.TRANS64.TRYWAIT P0, [R2+URZ+0x28c60], R3 ;  /* 0x028c6003020075a7 */ /* 0x0044e4000800017f */
[----:B---3--:R-:W-:Y:S05]  /*14e90*/  @!P0 NANOSLEEP.SYNCS 0x989680 ;  /* 0x009896800000895d */ /* 0x008fea0003900000 */
[----:B------:R-:W3:Y:S02]  /*14ea0*/  @!P0 SYNCS.PHASECHK.TRANS64 P0, [R2+URZ+0x28c60], R3 ;  /* 0x028c6003020085a7 */ /* 0x000ee4000800007f */
[----:B---3--:R-:W-:Y:S05]  /*14eb0*/  @!P0 BRA `(.L_x_1834) ;  /* 0xfffffffc00f08947 */ /* 0x008fea000383ffff */
[----:B------:R-:W-:Y:S05]  /*14ec0*/  BRA `(.L_x_1892) ;  /* 0xffffffd000807947 */ /* 0x000fea000383ffff */
.L_x_1839:
[----:B--2---:R2:W3:Y:S02]  /*14ed0*/  SYNCS.PHASECHK.TRANS64.TRYWAIT P0, [R2+URZ+0x28c40], R3 ;  /* 0x028c4003020075a7 */ /* 0x0044e4000800017f */
[----:B---3--:R-:W-:Y:S05]  /*14ee0*/  @!P0 NANOSLEEP.SYNCS 0x989680 ;  /* 0x009896800000895d */ /* 0x008fea0003900000 */
[----:B------:R-:W3:Y:S02]  /*14ef0*/  @!P0 SYNCS.PHASECHK.TRANS64 P0, [R2+URZ+0x28c40], R3 ;  /* 0x028c4003020085a7 */ /* 0x000ee4000800007f */
[----:B---3--:R-:W-:Y:S05]  /*14f00*/  @!P0 BRA `(.L_x_1839) ;  /* 0xfffffffc00f08947 */ /* 0x008fea000383ffff */
[----:B------:R-:W-:Y:S05]  /*14f10*/  BRA `(.L_x_1893) ;  /* 0xffffffd800247947 */ /* 0x000fea000383ffff */
.L_x_1841:
[----:B0-----:R0:W1:Y:S02]  /*14f20*/  SYNCS.PHASECHK.TRANS64.TRYWAIT P1, [R2+URZ+0x28c60], R3 ;  /* 0x028c6003020075a7 */ /* 0x001064000802017f */
[----:B-1----:R-:W-:Y:S05]  /*14f30*/  @!P1 NANOSLEEP.SYNCS 0x989680 ;  /* 0x009896800000995d */ /* 0x002fea0003900000 */
[----:B------:R-:W1:Y:S02]  /*14f40*/  @!P1 SYNCS.PHASECHK.TRANS64 P1, [R2+URZ+0x28c60], R3 ;  /* 0x028c6003020095a7 */ /* 0x000e64000802007f */
[----:B-1----:R-:W-:Y:S05]  /*14f50*/  @!P1 BRA `(.L_x_1841) ;  /* 0xfffffffc00f09947 */ /* 0x002fea000383ffff */
[----:B------:R-:W-:Y:S05]  /*14f60*/  BRA `(.L_x_1894) ;  /* 0xffffffd800907947 */ /* 0x000fea000383ffff */
.L_x_1846:
[----:B---3--:R3:W4:Y:S02]  /*14f70*/  SYNCS.PHASECHK.TRANS64.TRYWAIT P0, [R2+URZ+0x28c40], R3 ;  /* 0x028c4003020075a7 */ /* 0x008724000800017f */
[----:B----4-:R-:W-:Y:S05]  /*14f80*/  @!P0 NANOSLEEP.SYNCS 0x989680 ;  /* 0x009896800000895d */ /* 0x010fea0003900000 */
[----:B------:R-:W4:Y:S02]  /*14f90*/  @!P0 SYNCS.PHASECHK.TRANS64 P0, [R2+URZ+0x28c40], R3 ;  /* 0x028c4003020085a7 */ /* 0x000f24000800007f */
[----:B----4-:R-:W-:Y:S05]  /*14fa0*/  @!P0 BRA `(.L_x_1846) ;  /* 0xfffffffc00f08947 */ /* 0x010fea000383ffff */
[----:B------:R-:W-:Y:S05]  /*14fb0*/  BRA `(.L_x_1895) ;  /* 0xffffffe000107947 */ /* 0x000fea000383ffff */
.L_x_1848:
[----:B0-----:R0:W1:Y:S02]  /*14fc0*/  SYNCS.PHASECHK.TRANS64.TRYWAIT P1, [R2+URZ+0x28c60], R3 ;  /* 0x028c6003020075a7 */ /* 0x001064000802017f */
[----:B-1----:R-:W-:Y:S05]  /*14fd0*/  @!P1 NANOSLEEP.SYNCS 0x989680 ;  /* 0x009896800000995d */ /* 0x002fea0003900000 */
[----:B------:R-:W1:Y:S02]  /*14fe0*/  @!P1 SYNCS.PHASECHK.TRANS64 P1, [R2+URZ+0x28c60], R3 ;  /* 0x028c6003020095a7 */ /* 0x000e64000802007f */
[----:B-1----:R-:W-:Y:S05]  /*14ff0*/  @!P1 BRA `(.L_x_1848) ;  /* 0xfffffffc00f09947 */ /* 0x002fea000383ffff */
[----:B------:R-:W-:Y:S05]  /*15000*/  BRA `(.L_x_1896) ;  /* 0xffffffe000807947 */ /* 0x000fea000383ffff */
.L_x_1853:
[----:B------:R-:W-:Y:S01]  /*15010*/  BSSY B0, `(.L_x_1897) ;  /* 0x0000008000007945 */ /* 0x000fe20003800000 */
[----:B0-----:R-:W-:Y:S02]  /*15020*/  IMAD.MOV.U32 R13, RZ, RZ, R16 ;  /* 0x000000ffff0d7224 */ /* 0x001fe400078e0010 */
[----:B-1----:R-:W-:Y:S02]  /*15030*/  IMAD.MOV.U32 R12, RZ, RZ, RZ ;  /* 0x000000ffff0c7224 */ /* 0x002fe400078e00ff */
[----:B------:R-:W-:Y:S02]  /*15040*/  IMAD.MOV.U32 R11, RZ, RZ, 0x1f ;  /* 0x0000001fff0b7424 */ /* 0x000fe400078e00ff */
[----:B------:R-:W-:-:S07]  /*15050*/  IMAD.MOV.U32 R15, RZ, RZ, -0x1 ;  /* 0xffffffffff0f7424 */ /* 0x000fce00078e00ff */
[----:B--2---:R-:W-:Y:S05]  /*15060*/  WARPSYNC.COLLECTIVE R15, `(.L_x_1898) ;  /* 0x000000000f087348 */ /* 0x004fea0003c00000 */
[----:B------:R0:W1:Y:S02]  /*15070*/  SHFL.IDX P6, R14, R13, R12, R11 ;  /* 0x0000000c0d0e7389 */ /* 0x00006400000c000b */
[----:B012---:R-:W-:Y:S01]  /*15080*/  ENDCOLLECTIVE ;  /* 0x000000000000791b */ /* 0x007fe20003800000 */
.L_x_1898:
[----:B------:R-:W-:Y:S05]  /*15090*/  BSYNC B0 ;  /* 0x0000000000007941 */ /* 0x000fea0003800000 */
.L_x_1897:
        /* <DEDUP_REMOVED lines=8> */
.L_x_1899:
[----:B------:R-:W-:Y:S01]  /*15120*/  MOV R7, R14 ;  /* 0x0000000e00077202 */ /* 0x000fe20000000f00 */
[----:B------:R-:W-:Y:S06]  /*15130*/  BRA `(.L_x_1900) ;  /* 0xffffffe400c47947 */ /* 0x000fec000383ffff */
.L_x_1856:
[----:B------:R-:W-:Y:S01]  /*15140*/  BSSY B0, `(.L_x_1901) ;  /* 0x0000008000007945 */ /* 0x000fe20003800000 */
[----:B0----5:R-:W-:Y:S02]  /*15150*/  IMAD.MOV.U32 R13, RZ, RZ, R17 ;  /* 0x000000ffff0d7224 */ /* 0x021fe400078e0011 */
[----:B------:R-:W-:Y:S02]  /*15160*/  IMAD.MOV.U32 R12, RZ, RZ, 0x1 ;  /* 0x00000001ff0c7424 */ /* 0x000fe400078e00ff */
[----:B------:R-:W-:Y:S02]  /*15170*/  IMAD.MOV.U32 R11, RZ, RZ, RZ ;  /* 0x000000ffff0b7224 */ /* 0x000fe400078e00ff */
[----:B------:R-:W-:-:S07]  /*15180*/  IMAD.MOV.U32 R15, RZ, RZ, -0x1 ;  /* 0xffffffffff0f7424 */ /* 0x000fce00078e00ff */
[----:B-1234-:R-:W-:Y:S05]  /*15190*/  WARPSYNC.COLLECTIVE R15, `(.L_x_1902) ;  /* 0x000000000f087348 */ /* 0x01efea0003c00000 */
[----:B------:R0:W0:Y:S02]  /*151a0*/  SHFL.UP P6, R14, R13, R12, R11 ;  /* 0x0400000c0d0e7389 */ /* 0x00002400000c000b */
[----:B01234-:R-:W-:Y:S01]  /*151b0*/  ENDCOLLECTIVE ;  /* 0x000000000000791b */ /* 0x01ffe20003800000 */
.L_x_1902:
[----:B------:R-:W-:Y:S05]  /*151c0*/  BSYNC B0 ;  /* 0x0000000000007941 */ /* 0x000fea0003800000 */
.L_x_1901:
        /* <DEDUP_REMOVED lines=10> */
.L_x_1903:
        /* <DEDUP_REMOVED lines=8> */
.L_x_1904:
        /* <DEDUP_REMOVED lines=8> */
.L_x_1905:
        /* <DEDUP_REMOVED lines=8> */
.L_x_1906:
        /* <DEDUP_REMOVED lines=8> */
.L_x_1907:
[----:B------:R-:W-:Y:S05]  /*15470*/  BRA `(.L_x_1908) ;  /* 0xffffffe400887947 */ /* 0x000fea000383ffff */
.L_x_1861:
[----:B------:R-:W-:Y:S01]  /*15480*/  BSSY B0, `(.L_x_1909) ;  /* 0x0000008000007945 */ /* 0x000fe20003800000 */
[----:B-----5:R-:W-:Y:S02]  /*15490*/  IMAD.MOV.U32 R13, RZ, RZ, R17 ;  /* 0x000000ffff0d7224 */ /* 0x020fe400078e0011 */
[----:B------:R-:W-:Y:S02]  /*154a0*/  IMAD.MOV.U32 R12, RZ, RZ, 0x1 ;  /* 0x00000001ff0c7424 */ /* 0x000fe400078e00ff */
[----:B------:R-:W-:Y:S02]  /*154b0*/  IMAD.MOV.U32 R11, RZ, RZ, RZ ;  /* 0x000000ffff0b7224 */ /* 0x000fe400078e00ff */
[----:B------:R-:W-:-:S07]  /*154c0*/  IMAD.MOV.U32 R15, RZ, RZ, -0x1 ;  /* 0xffffffffff0f7424 */ /* 0x000fce00078e00ff */
[----:B01-3--:R-:W-:Y:S05]  /*154d0*/  WARPSYNC.COLLECTIVE R15, `(.L_x_1910) ;  /* 0x000000000f087348 */ /* 0x00bfea0003c00000 */
[----:B------:R2:W4:Y:S02]  /*154e0*/  SHFL.UP P6, R14, R13, R12, R11 ;  /* 0x0400000c0d0e7389 */ /* 0x00052400000c000b */
[----:B01234-:R-:W-:Y:S01]  /*154f0*/  ENDCOLLECTIVE ;  /* 0x000000000000791b */ /* 0x01ffe20003800000 */
.L_x_1910:
[----:B------:R-:W-:Y:S05]  /*15500*/  BSYNC B0 ;  /* 0x0000000000007941 */ /* 0x000fea0003800000 */
.L_x_1909:
        /* <DEDUP_REMOVED lines=10> */
.L_x_1911:
        /* <DEDUP_REMOVED lines=8> */
.L_x_1912:
        /* <DEDUP_REMOVED lines=8> */
.L_x_1913:
        /* <DEDUP_REMOVED lines=8> */
.L_x_1914:
        /* <DEDUP_REMOVED lines=8> */
.L_x_1915:
[----:B------:R-:W-:Y:S05]  /*157b0*/  BRA `(.L_x_1916) ;  /* 0xffffffe4006c7947 */ /* 0x000fea000383ffff */
.L_x_1863:
[----:B------:R-:W-:Y:S01]  /*157c0*/  BSSY B0, `(.L_x_1917) ;  /* 0x0000006000007945 */ /* 0x000fe20003800000 */
[----:B------:R-:W-:Y:S01]  /*157d0*/  PLOP3.LUT P6, PT, P6, PT, PT, 0x8, 0x0 ;  /* 0x000000000000781c */ /* 0x000fe200037ce170 */
[----:B------:R-:W-:-:S12]  /*157e0*/  IMAD.MOV.U32 R15, RZ, RZ, -0x1 ;  /* 0xffffffffff0f7424 */ /* 0x000fd800078e00ff */
[----:B0-----:R-:W-:Y:S05]  /*157f0*/  WARPSYNC.COLLECTIVE R15, `(.L_x_1918) ;  /* 0x000000000f087348 */ /* 0x001fea0003c00000 */
[----:B------:R-:W-:Y:S01]  /*15800*/  VOTE.ANY R14, PT, P6 ;  /* 0x00000000000e7806 */ /* 0x000fe200030e0100 */
[----:B0-----:R-:W-:Y:S06]  /*15810*/  ENDCOLLECTIVE ;  /* 0x000000000000791b */ /* 0x001fec0003800000 */
.L_x_1918:
[----:B------:R-:W-:Y:S05]  /*15820*/  BSYNC B0 ;  /* 0x0000000000007941 */ /* 0x000fea0003800000 */
.L_x_1917:
[----:B------:R-:W-:Y:S01]  /*15830*/  IMAD.MOV.U32 R3, RZ, RZ, R14 ;  /* 0x000000ffff037224 */ /* 0x000fe200078e000e */
[----:B------:R-:W-:Y:S01]  /*15840*/  MOV R13, R17 ;  /* 0x00000011000d7202 */ /* 0x000fe20000000f00 */
[----:B------:R-:W-:Y:S02]  /*15850*/  IMAD.MOV.U32 R11, RZ, RZ, 0x1f ;  /* 0x0000001fff0b7424 */ /* 0x000fe400078e00ff */
[----:B------:R-:W0:Y:S01]  /*15860*/  POPC R6, R3 ;  /* 0x0000000300067309 */ /* 0x000e220000000000 */
[----:B------:R-:W-:Y:S02]  /*15870*/  IMAD.MOV.U32 R15, RZ, RZ, -0x1 ;  /* 0xffffffffff0f7424 */ /* 0x000fe400078e00ff */
[----:B0-----:R-:W-:-:S07]  /*15880*/  IMAD.MOV.U32 R12, RZ, RZ, R6 ;  /* 0x000000ffff0c7224 */ /* 0x001fce00078e0006 */
[----:B------:R-:W-:Y:S05]  /*15890*/  WARPSYNC.COLLECTIVE R15, `(.L_x_1919) ;  /* 0x000000000f087348 */ /* 0x000fea0003c00000 */
[----:B------:R0:W1:Y:S02]  /*158a0*/  SHFL.IDX P6, R14, R13, R12, R11 ;  /* 0x0000000c0d0e7389 */ /* 0x00006400000c000b */
[----:B01----:R-:W-:Y:S01]  /*158b0*/  ENDCOLLECTIVE ;  /* 0x000000000000791b */ /* 0x003fe20003800000 */
.L_x_1919:
[----:B------:R-:W-:Y:S01]  /*158c0*/  IMAD.MOV.U32 R17, RZ, RZ, R14 ;  /* 0x000000ffff117224 */ /* 0x000fe200078e000e */
[----:B------:R-:W-:Y:S06]  /*158d0*/  BRA `(.L_x_1920) ;  /* 0xffffffe4005c7947 */ /* 0x000fec000383ffff */
.L_x_1865:
[----:B------:R-:W-:Y:S01]  /*158e0*/  BSSY B0, `(.L_x_1921) ;  /* 0x0000007000007945 */ /* 0x000fe20003800000 */
[----:B------:R-:W-:Y:S02]  /*158f0*/  IMAD.MOV.U32 R13, RZ, RZ, R2 ;  /* 0x000000ffff0d7224 */ /* 0x000fe400078e0002 */
[----:B------:R-:W-:Y:S02]  /*15900*/  IMAD.MOV.U32 R11, RZ, RZ, 0x1f ;  /* 0x0000001fff0b7424 */ /* 0x000fe400078e00ff */
[----:B------:R-:W-:-:S07]  /*15910*/  IMAD.MOV.U32 R15, RZ, RZ, -0x1 ;  /* 0xffffffffff0f7424 */ /* 0x000fce00078e00ff */
[----:B012---:R-:W-:Y:S05]  /*15920*/  WARPSYNC.COLLECTIVE R15, `(.L_x_1922) ;  /* 0x000000000f087348 */ /* 0x007fea0003c00000 */
[----:B------:R3:W4:Y:S02]  /*15930*/  SHFL.IDX P6, R14, R13, R12, R11 ;  /* 0x0000000c0d0e7389 */ /* 0x00072400000c000b */
[----:B01234-:R-:W-:Y:S01]  /*15940*/  ENDCOLLECTIVE ;  /* 0x000000000000791b */ /* 0x01ffe20003800000 */
.L_x_1922:
[----:B------:R-:W-:Y:S05]  /*15950*/  BSYNC B0 ;  /* 0x0000000000007941 */ /* 0x000fea0003800000 */
.L_x_1921:
[----:B------:R-:W-:Y:S01]  /*15960*/  IMAD.MOV.U32 R7, RZ, RZ, R14 ;  /* 0x000000ffff077224 */ /* 0x000fe200078e000e */
[----:B------:R-:W-:Y:S06]  /*15970*/  BRA `(.L_x_1864) ;  /* 0xffffffe400507947 */ /* 0x000fec000383ffff */
.L_x_1869:
[----:B-1----:R1:W2:Y:S02]  /*15980*/  SYNCS.PHASECHK.TRANS64.TRYWAIT P0, [R0+URZ+0x28c20], R3 ;  /* 0x028c2003000075a7 */ /* 0x0022a4000800017f */
[----:B--2---:R-:W-:Y:S05]  /*15990*/  @!P0 NANOSLEEP.SYNCS 0x989680 ;  /* 0x009896800000895d */ /* 0x004fea0003900000 */
[----:B------:R-:W2:Y:S02]  /*159a0*/  @!P0 SYNCS.PHASECHK.TRANS64 P0, [R0+URZ+0x28c20], R3 ;  /* 0x028c2003000085a7 */ /* 0x000ea4000800007f */
[----:B--2---:R-:W-:Y:S05]  /*159b0*/  @!P0 BRA `(.L_x_1869) ;  /* 0xfffffffc00f08947 */ /* 0x004fea000383ffff */
[----:B------:R-:W-:Y:S05]  /*159c0*/  BRA `(.L_x_1923) ;  /* 0xffffffe800c47947 */ /* 0x000fea000383ffff */
.L_x_1870:
[----:B------:R-:W2:Y:S01]  /*159d0*/  S2R R2, SR_TID.X ;  /* 0x0000000000027919 */ /* 0x000ea20000002100 */
[----:B------:R-:W-:Y:S01]  /*159e0*/  BSSY B0, `(.L_x_1924) ;  /* 0x000000a000007945 */ /* 0x000fe20003800000 */
[----:B------:R-:W-:Y:S02]  /*159f0*/  IMAD.MOV.U32 R12, RZ, RZ, RZ ;  /* 0x000000ffff0c7224 */ /* 0x000fe400078e00ff */
[----:B------:R-:W-:Y:S02]  /*15a00*/  IMAD.MOV.U32 R11, RZ, RZ, 0x1f ;  /* 0x0000001fff0b7424 */ /* 0x000fe400078e00ff */
[----:B------:R-:W-:Y:S01]  /*15a10*/  IMAD.MOV.U32 R15, RZ, RZ, -0x1 ;  /* 0xffffffffff0f7424 */ /* 0x000fe200078e00ff */
[----:B--2---:R-:W-:-:S04]  /*15a20*/  SHF.R.U32.HI R2, RZ, 0x5, R2 ;  /* 0x00000005ff027819 */ /* 0x004fc80000011602 */
[----:B------:R-:W-:-:S05]  /*15a30*/  LOP3.LUT R2, R2, 0x3, RZ, 0xc0, !PT ;  /* 0x0000000302027812 */ /* 0x000fca00078ec0ff */
[----:B0-----:R-:W-:-:S07]  /*15a40*/  IMAD.MOV.U32 R13, RZ, RZ, R2 ;  /* 0x000000ffff0d7224 */ /* 0x001fce00078e0002 */
[----:B-1----:R-:W-:Y:S05]  /*15a50*/  WARPSYNC.COLLECTIVE R15, `(.L_x_1925) ;  /* 0x000000000f087348 */ /* 0x002fea0003c00000 */
[----:B------:R0:W2:Y:S02]  /*15a60*/  SHFL.IDX P6, R14, R13, R12, R11 ;  /* 0x0000000c0d0e7389 */ /* 0x0000a400000c000b */
[----:B012---:R-:W-:Y:S01]  /*15a70*/  ENDCOLLECTIVE ;  /* 0x000000000000791b */ /* 0x007fe20003800000 */
.L_x_1925:
[----:B------:R-:W-:Y:S05]  /*15a80*/  BSYNC B0 ;  /* 0x0000000000007941 */ /* 0x000fea0003800000 */
.L_x_1924:
[----:B------:R-:W-:Y:S05]  /*15a90*/  BRA `(.L_x_1926) ;  /* 0xffffffe800ac7947 */ /* 0x000fea000383ffff */
.L_x_1873:
[----:B------:R-:W-:Y:S01]  /*15aa0*/  BSSY B1, `(.L_x_1927) ;  /* 0x0000006000017945 */ /* 0x000fe20003800000 */
[----:B------:R-:W-:-:S07]  /*15ab0*/  IMAD.MOV.U32 R15, RZ, RZ, -0x1 ;  /* 0xffffffffff0f7424 */ /* 0x000fce00078e00ff */
[----:B012---:R-:W-:Y:S05]  /*15ac0*/  WARPSYNC.COLLECTIVE R15, `(.L_x_1928) ;  /* 0x000000000f0c7348 */ /* 0x007fea0003c00000 */
[----:B------:R-:W-:Y:S02]  /*15ad0*/  ELECT P6, UR62, PT ;  /* 0x00000000003e782f */ /* 0x000fe400038c0000 */
[----:B------:R-:W-:Y:S01]  /*15ae0*/  MOV R14, UR62 ;  /* 0x0000003e000e7c02 */ /* 0x000fe20008000f00 */
[----:B012---:R-:W-:Y:S10]  /*15af0*/  ENDCOLLECTIVE ;  /* 0x000000000000791b */ /* 0x007ff40003800000 */
.L_x_1928:
[----:B------:R-:W-:Y:S05]  /*15b00*/  BSYNC B1 ;  /* 0x0000000000017941 */ /* 0x000fea0003800000 */
.L_x_1927:
[----:B------:R-:W-:Y:S05]  /*15b10*/  BRA `(.L_x_1929) ;  /* 0xffffffe800a47947 */ /* 0x000fea000383ffff */
.L_x_1875:
[----:B-1----:R1:W2:Y:S02]  /*15b20*/  SYNCS.PHASECHK.TRANS64.TRYWAIT P0, [R6+URZ], R5 ;  /* 0x00000005060075a7 */ /* 0x0022a4000800017f */
[----:B--2---:R-:W-:Y:S05]  /*15b30*/  @!P0 NANOSLEEP.SYNCS 0x989680 ;  /* 0x009896800000895d */ /* 0x004fea0003900000 */
[----:B------:R-:W2:Y:S02]  /*15b40*/  @!P0 SYNCS.PHASECHK.TRANS64 P0, [R6+URZ], R5 ;  /* 0x00000005060085a7 */ /* 0x000ea4000800007f */
[----:B--2---:R-:W-:Y:S05]  /*15b50*/  @!P0 BRA `(.L_x_1875) ;  /* 0xfffffffc00f08947 */ /* 0x004fea000383ffff */
[----:B------:R-:W-:Y:S05]  /*15b60*/  BRA `(.L_x_1930) ;  /* 0xffffffe800e07947 */ /* 0x000fea000383ffff */
.L_x_1876:
[----:B--2---:R2:W3:Y:S02]  /*15b70*/  SYNCS.PHASECHK.TRANS64.TRYWAIT P0, [R7+URZ], R2 ;  /* 0x00000002070075a7 */ /* 0x0044e4000800017f */
[----:B---3--:R-:W-:Y:S05]  /*15b80*/  @!P0 NANOSLEEP.SYNCS 0x989680 ;  /* 0x009896800000895d */ /* 0x008fea0003900000 */
[----:B------:R-:W3:Y:S02]  /*15b90*/  @!P0 SYNCS.PHASECHK.TRANS64 P0, [R7+URZ], R2 ;  /* 0x00000002070085a7 */ /* 0x000ee4000800007f */
[----:B---3--:R-:W-:Y:S05]  /*15ba0*/  @!P0 BRA `(.L_x_1876) ;  /* 0xfffffffc00f08947 */ /* 0x008fea000383ffff */
[----:B------:R-:W-:Y:S05]  /*15bb0*/  BRA `(.L_x_1931) ;  /* 0xffffffe800d47947 */ /* 0x000fea000383ffff */
.L_x_1878:
[----:B---3--:R3:W4:Y:S02]  /*15bc0*/  SYNCS.PHASECHK.TRANS64.TRYWAIT P0, [R4+URZ], R5 ;  /* 0x00000005040075a7 */ /* 0x008724000800017f */
[----:B----4-:R-:W-:Y:S05]  /*15bd0*/  @!P0 NANOSLEEP.SYNCS 0x989680 ;  /* 0x009896800000895d */ /* 0x010fea0003900000 */
[----:B------:R-:W4:Y:S02]  /*15be0*/  @!P0 SYNCS.PHASECHK.TRANS64 P0, [R4+URZ], R5 ;  /* 0x00000005040085a7 */ /* 0x000f24000800007f */
[----:B----4-:R-:W-:Y:S05]  /*15bf0*/  @!P0 BRA `(.L_x_1878) ;  /* 0xfffffffc00f08947 */ /* 0x010fea000383ffff */
[----:B------:R-:W-:Y:S05]  /*15c00*/  BRA `(.L_x_1932) ;  /* 0xffffffe800dc7947 */ /* 0x000fea000383ffff */
.L_x_1933:
        /* <DEDUP_REMOVED lines=15> */
.L_x_4557:


//--------------------- .text._ZN7cutlass13device_kernelIN5flash11enable_sm90INS1_16FlashAttnFwdSm90INS1_25CollectiveMainloopFwdSm90ILi2EN4cute5tupleIJNS5_1CILi1EEES8_S8_EEENS6_IJNS7_ILi64EEESA_SA_EEELi512ENS_10bfloat16_tEfNS_4arch4Sm90ELb0ELb1ELb0ELb1ELb0ELb1ELb0ELb0ELb0ELb0ELb0ELb0EEENS1_21CollectiveEpilogueFwdINS6_IJSA_NS7_ILi512EEESA_EEES9_SC_SE_Li256ELb1ELb0ELb0ELb0EEENS1_36VarlenDynamicPersistentTileSchedulerILi64ELi64ELi256ELi32ELb0ELb0ELb1ELb1ELb0ELb1EEEEEEEEEvNT_6ParamsE --------------------------
	.section	.text._ZN7cutlass13device_kernelIN5flash11enable_sm90INS1_16FlashAttnFwdSm90INS1_25CollectiveMainloopFwdSm90ILi2EN4cute5tupleIJNS5_1CILi1EEES8_S8_EEENS6_IJNS7_ILi64EEESA_SA_EEELi512ENS_10bfloat16_tEfNS_4arch4Sm90ELb0ELb1ELb0ELb1ELb0ELb1ELb0ELb0ELb0ELb0ELb0ELb0EEENS1_21CollectiveEpilogueFwdINS6_IJSA_NS7_ILi512EEESA_EEES9_SC_SE_Li256ELb1ELb0ELb0ELb0EEENS1_36VarlenDynamicPersistentTileSchedulerILi64ELi64ELi256ELi32ELb0ELb0ELb1ELb1ELb0ELb1EEEEEEEEEvNT_6ParamsE,"ax",@progbits
	.align	128
.text._ZN7cutlass13device_kernelIN5flash11enable_sm90INS1_16FlashAttnFwdSm90INS1_25CollectiveMainloopFwdSm90ILi2EN4cute5tupleIJNS5_1CILi1EEES8_S8_EEENS6_IJNS7_ILi64EEESA_SA_EEELi512ENS_10bfloat16_tEfNS_4arch4Sm90ELb0ELb1ELb0ELb1ELb0ELb1ELb0ELb0ELb0ELb0ELb0ELb0EEENS1_21CollectiveEpilogueFwdINS6_IJSA_NS7_ILi512EEESA_EEES9_SC_SE_Li256ELb1ELb0ELb0ELb0EEENS1_36VarlenDynamicPersistentTileSchedulerILi64ELi64ELi256ELi32ELb0ELb0ELb1ELb1ELb0ELb1EEEEEEEEEvNT_6ParamsE:
        .type           _ZN7cutlass13device_kernelIN5flash11enable_sm90INS1_16FlashAttnFwdSm90INS1_25CollectiveMainloopFwdSm90ILi2EN4cute5tupleIJNS5_1CILi1EEES8_S8_EEENS6_IJNS7_ILi64EEESA_SA_EEELi512ENS_10bfloat16_tEfNS_4arch4Sm90ELb0ELb1ELb0ELb1ELb0ELb1ELb0ELb0ELb0ELb0ELb0ELb0EEENS1_21CollectiveEpilogueFwdINS6_IJSA_NS7_ILi512EEESA_EEES9_SC_SE_Li256ELb1ELb0ELb0ELb0EEENS1_36VarlenDynamicPersistentTileSchedulerILi64ELi64ELi256ELi32ELb0ELb0ELb1ELb1ELb0ELb1EEEEEEEEEvNT_6ParamsE,@function
        .size           _ZN7cutlass13device_kernelIN5flash11enable_sm90INS1_16FlashAttnFwdSm90INS1_25CollectiveMainloopFwdSm90ILi2EN4cute5tupleIJNS5_1CILi1EEES8_S8_EEENS6_IJNS7_ILi64EEESA_SA_EEELi512ENS_10bfloat16_tEfNS_4arch4Sm90ELb0ELb1ELb0ELb1ELb0ELb1ELb0ELb0ELb0ELb0ELb0ELb0EEENS1_21CollectiveEpilogueFwdINS6_IJSA_NS7_ILi512EEESA_EEES9_SC_SE_Li256ELb1ELb0ELb0ELb0EEENS1_36VarlenDynamicPersistentTileSchedulerILi64ELi64ELi256ELi32ELb0ELb0ELb1ELb1ELb0ELb1EEEEEEEEEvNT_6ParamsE,(.L_x_4558 - _ZN7cutlass13device_kernelIN5flash11enable_sm90INS1_16FlashAttnFwdSm90INS1_25CollectiveMainloopFwdSm90ILi2EN4cute5tupleIJNS5_1CILi1EEES8_S8_EEENS6_IJNS7_ILi64EEESA_SA_EEELi512ENS_10bfloat16_tEfNS_4arch4Sm90ELb0ELb1ELb0ELb1ELb0ELb1ELb0ELb0ELb0ELb0ELb0ELb0EEENS1_21CollectiveEpilogueFwdINS6_IJSA_NS7_ILi512EEESA_EEES9_SC_SE_Li256ELb1ELb0ELb0ELb0EEENS1_36VarlenDynamicPersistentTileSchedulerILi64ELi64ELi256ELi32ELb0ELb0ELb1ELb1ELb0ELb1EEEEEEEEEvNT_6ParamsE)
        .other          _ZN7cutlass13device_kernelIN5flash11enable_sm90INS1_16FlashAttnFwdSm90INS1_25CollectiveMainloopFwdSm90ILi2EN4cute5tupleIJNS5_1CILi1EEES8_S8_EEENS6_IJNS7_ILi64EEESA_SA_EEELi512ENS_10bfloat16_tEfNS_4arch4Sm90ELb0ELb1ELb0ELb1ELb0ELb1ELb0ELb0ELb0ELb0ELb0ELb0EEENS1_21CollectiveEpilogueFwdINS6_IJSA_NS7_ILi512EEESA_EEES9_SC_SE_Li256ELb1ELb0ELb0ELb0EEENS1_36VarlenDynamicPersistentTileSchedulerILi64ELi64ELi256ELi32ELb0ELb0ELb1ELb1ELb0ELb1EEEEEEEEEvNT_6ParamsE,@"STO_CUDA_ENTRY STV_DEFAULT"
_ZN7cutlass13device_kernelIN5flash11enable_sm90INS1_16FlashAttnFwdSm90INS1_25CollectiveMainloopFwdSm90ILi2EN4cute5tupleIJNS5_1CILi1EEES8_S8_EEENS6_IJNS7_ILi64EEESA_SA_EEELi512ENS_10bfloat16_tEfNS_4arch4Sm90ELb0ELb1ELb0ELb1ELb0ELb1ELb0ELb0ELb0ELb0ELb0ELb0EEENS1_21CollectiveEpilogueFwdINS6_IJSA_NS7_ILi512EEESA_EEES9_SC_SE_Li256ELb1ELb0ELb0ELb0EEENS1_36VarlenDynamicPersistentTileSchedulerILi64ELi64ELi256ELi32ELb0ELb0ELb1ELb1ELb0ELb1EEEEEEEEEvNT_6ParamsE:
        /* <DEDUP_REMOVED lines=27> */
.L_x_1935:
[----:B------:R-:W-:Y:S05]  /*01b0*/  BSYNC B0 ;  /* 0x0000000000007941 */ /* 0x000fea0003800000 */
.L_x_1934:
        /* <DEDUP_REMOVED lines=37> */
.L_x_1936:
        /* <DEDUP_REMOVED lines=22> */
.L_x_1937:
        /* <DEDUP_REMOVED lines=18> */
.L_x_1938:
        /* <DEDUP_REMOVED lines=22> */
.L_x_1939:
        /* <DEDUP_REMOVED lines=22> */
.L_x_1940:
[----:B------:R-:W-:Y:S01]  /*0950*/  PLOP3.LUT P0, PT, PT, PT, UP0, 0x80, 0x0 ;  /* 0x000000000000781c */ /* 0x000fe20003f0f008 */
[----:B------:R-:W-:Y:S01]  /*0960*/  UMOV UR36, 0x1 ;  /* 0x0000000100247882 */ /* 0x000fe20000000000 */
[----:B------:R-:W-:Y:S01]  /*0970*/  NOP ;  /* 0x0000000000007918 */ /* 0x000fe20000000000 */
[----:B------:R-:W-:Y:S01]  /*0980*/  USEL UR36, UR36, 0x2, !UP0 ;  /* 0x0000000224247887 */ /* 0x000fe2000c000000 */
[----:B------:R-:W-:Y:S01]  /*0990*/  BSSY B8, `(.L_x_1941) ;  /* 0x0001b9c000087945 */ /* 0x000fe20003800000 */
[----:B------:R-:W-:Y:S01]  /*09a0*/  ULDC.64 UR42, c[0x0][0x208] ;  /* 0x00008200002a7ab9 */ /* 0x000fe20000000a00 */
[----:B012-4-:R-:W-:Y:S07]  /*09b0*/  BAR.SYNC.DEFER_BLOCKING 0x0 ;  /* 0x0000000000007b1d */ /* 0x017fee0000010000 */
[----:B------:R-:W-:Y:S05]  /*09c0*/  @!P0 BRA `(.L_x_1942) ;  /* 0x0000015000508947 */ /* 0x000fea0003800000 */
.L_x_1943:
[----:B------:R-:W-:-:S08]  /*09d0*/  NOP ;  /* 0x0000000000007918 */ /* 0x000fd00000000000 */
[----:B------:R-:W0:Y:S02]  /*09e0*/  USETMAXREG.TRY_ALLOC.CTAPOOL UP0, 0xf0 ;  /* 0x000000f0000079c8 */ /* 0x000e240008000600 */
[----:B0-----:R-:W-:-:S13]  /*09f0*/  PLOP3.LUT P0, PT, PT, PT, UP0, 0x80, 0x0 ;  /* 0x000000000000781c */ /* 0x001fda0003f0f008 */
[----:B------:R-:W-:Y:S05]  /*0a00*/  @!P0 BRA `(.L_x_1943) ;  /* 0xfffffffc00f08947 */ /* 0x000fea000383ffff */
[----:B------:R-:W-:Y:S01]  /*0a10*/  ISETP.NE.AND P0, PT, R2, 0x1, PT ;  /* 0x000000010200780c */ /* 0x000fe20003f05270 */
[----:B------:R-:W0:Y:S01]  /*0a20*/  S2UR UR5, SR_CgaCtaId ;  /* 0x00000000000579c3 */ /* 0x000e220000008800 */
[----:B------:R-:W-:-:S11]  /*0a30*/  UMOV UR4, 0x400 ;  /* 0x0000040000047882 */ /* 0x000fd60000000000 */
[----:B------:R-:W-:Y:S06]  /*0a40*/  @!P0 BAR.ARV 0x8, 0xa0 ;  /* 0x0202800000008b1d */ /* 0x000fec0000002000 */
[----:B------:R-:W-:Y:S01]  /*0a50*/  ISETP.GE.U32.AND P0, PT, R4, 0x100, PT ;  /* 0x000001000400780c */ /* 0x000fe20003f06070 */
[----:B0-----:R-:W-:-:S06]  /*0a60*/  ULEA UR4, UR5, UR4, 0x18 ;  /* 0x0000000405047291 */ /* 0x001fcc000f8ec03f */
[----:B------:R-:W-:-:S06]  /*0a70*/  IMAD.U32 R2, RZ, RZ, UR4 ;  /* 0x00000004ff027e24 */ /* 0x000fcc000f8e00ff */
[----:B------:R-:W-:Y:S06]  /*0a80*/  @P0 BAR.ARV 0xf, 0x100 ;  /* 0x03c4000000000b1d */ /* 0x000fec0000002000 */
[----:B------:R-:W-:Y:S02]  /*0a90*/  ULDC UR4, c[0x0][0xc14] ;  /* 0x0003050000047ab9 */ /* 0x000fe40000000800 */
[----:B------:R-:W-:Y:S06]  /*0aa0*/  BAR.SYNC.DEFER_BLOCKING 0x5, 0x120 ;  /* 0x0144800000007b1d */ /* 0x000fec0000010000 */
[----:B------:R-:W0:Y:S02]  /*0ab0*/  LDS.128 R188, [R2+0x28cd0] ;  /* 0x028cd00002bc7984 */ /* 0x000e240000000c00 */
[----:B------:R-:W-:Y:S06]  /*0ac0*/  BAR.ARV 0x4, 0x120 ;  /* 0x0104800000007b1d */ /* 0x000fec0000002000 */
[----:B0-----:R-:W-:-:S13]  /*0ad0*/  ISETP.GE.AND P0, PT, R191, UR4, PT ;  /* 0x00000004bf007c0c */ /* 0x001fda000bf06270 */
[----:B------:R-:W-:Y:S05]  /*0ae0*/  @P0 BRA `(.L_x_1944) ;  /* 0x000001b800180947 */ /* 0x000fea0003800000 */
[----:B------:R-:W-:Y:S01]  /*0af0*/  VIADD R225, R4, 0xffffff80 ;  /* 0xffffff8004e17836 */ /* 0x000fe20000000000 */
[----:B------:R-:W-:Y:S01]  /*0b00*/  CS2R R18, SRZ ;  /* 0x0000000000127805 */ /* 0x000fe2000001ff00 */
[----:B------:R-:W-:Y:S01]  /*0b10*/  IMAD.MOV.U32 R197, RZ, RZ, 0x40 ;  /* 0x00000040ffc57424 */ /* 0x000fe200078e00ff */
[----:B------:R-:W-:Y:S01]  /*0b20*/  ULOP3.LUT UR37, UR36, 0x1, URZ, 0xfc, !UPT ;  /* 0x0000000124257892 */ /* 0x000fe2000f8efc3f */
[----:B------:R-:W-:Y:S01]  /*0b30*/  IMAD.MOV.U32 R216, RZ, RZ, RZ ;  /* 0x000000ffffd87224 */ /* 0x000fe200078e00ff */
[----:B------:R-:W-:Y:S01]  /*0b40*/  SHF.R.S32.HI R0, RZ, 0x1f, R225 ;  /* 0x0000001fff007819 */ /* 0x000fe200000114e1 */
[----:B------:R-:W-:Y:S02]  /*0b50*/  IMAD.MOV.U32 R184, RZ, RZ, RZ ;  /* 0x000000ffffb87224 */ /* 0x000fe400078e00ff */
[----:B------:R-:W-:Y:S01]  /*0b60*/  IMAD.MOV.U32 R187, RZ, RZ, RZ ;  /* 0x000000ffffbb7224 */ /* 0x000fe200078e00ff */
[CC--:B------:R-:W-:Y:S02]  /*0b70*/  LEA.HI R3, R0.reuse, R225.reuse, RZ, 0x4 ;  /* 0x000000e100037211 */ /* 0x0c0fe400078f20ff */
[----:B------:R-:W-:-:S02]  /*0b80*/  LEA.HI R4, R0, R225, RZ, 0x7 ;  /* 0x000000e100047211 */ /* 0x000fc400078f38ff */
[----:B------:R-:W-:Y:S02]  /*0b90*/  LOP3.LUT R6, R3, 0xfffffff0, RZ, 0xc0, !PT ;  /* 0xfffffff003067812 */ /* 0x000fe400078ec0ff */
[----:B------:R-:W-:Y:S02]  /*0ba0*/  LOP3.LUT R8, R4, 0xffffff80, RZ, 0xc0, !PT ;  /* 0xffffff8004087812 */ /* 0x000fe400078ec0ff */
[----:B------:R-:W-:Y:S01]  /*0bb0*/  LEA.HI R5, R0, R225, RZ, 0x5 ;  /* 0x000000e100057211 */ /* 0x000fe200078f28ff */
[C---:B------:R-:W-:Y:S01]  /*0bc0*/  IMAD.IADD R6, R225.reuse, 0x1, -R6 ;  /* 0x00000001e1067824 */ /* 0x040fe200078e0a06 */
[----:B------:R-:W-:Y:S01]  /*0bd0*/  SHF.R.S32.HI R219, RZ, 0x7, R4 ;  /* 0x00000007ffdb7819 */ /* 0x000fe20000011404 */
[----:B------:R-:W-:Y:S01]  /*0be0*/  IMAD.IADD R7, R225, 0x1, -R8 ;  /* 0x00000001e1077824 */ /* 0x000fe200078e0a08 */
[--C-:B------:R-:W-:Y:S02]  /*0bf0*/  SHF.R.S32.HI R200, RZ, 0x5, R5.reuse ;  /* 0x00000005ffc87819 */ /* 0x100fe40000011405 */
[--C-:B------:R-:W-:Y:S01]  /*0c00*/  SHF.R.S32.HI R9, RZ, 0x1f, R6.reuse ;  /* 0x0000001fff097819 */ /* 0x100fe20000011406 */
[----:B------:R-:W-:Y:S01]  /*0c10*/  IMAD R14, R219, 0x100, R6 ;  /* 0x00000100db0e7824 */ /* 0x000fe200078e0206 */
[----:B------:R-:W-:-:S02]  /*0c20*/  SHF.R.S32.HI R5, RZ, 0x1f, R5 ;  /* 0x0000001fff057819 */ /* 0x000fc40000011405 */
[----:B------:R-:W-:Y:S02]  /*0c30*/  SHF.R.S32.HI R8, RZ, 0x4, R3 ;  /* 0x00000004ff087819 */ /* 0x000fe40000011403 */
[----:B------:R-:W-:Y:S02]  /*0c40*/  LEA.HI R13, R9, R6, RZ, 0x3 ;  /* 0x00000006090d7211 */ /* 0x000fe400078f18ff */
[----:B------:R-:W-:Y:S02]  /*0c50*/  LEA.HI R3, R3, R8, RZ, 0x1 ;  /* 0x0000000803037211 */ /* 0x000fe400078f08ff */
[----:B------:R-:W-:Y:S02]  /*0c60*/  LEA.HI R5, R5, R200, RZ, 0x2 ;  /* 0x000000c805057211 */ /* 0x000fe400078f10ff */
[C---:B------:R-:W-:Y:S01]  /*0c70*/  LOP3.LUT R15, R13.reuse, 0xfffffff8, RZ, 0xc0, !PT ;  /* 0xfffffff80d0f7812 */ /* 0x040fe200078ec0ff */
[----:B------:R-:W-:Y:S01]  /*0c80*/  IMAD.SHL.U32 R13, R13, 0x40, RZ ;  /* 0x000000400d0d7824 */ /* 0x000fe200078e00ff */
[----:B------:R-:W-:-:S02]  /*0c90*/  LOP3.LUT R3, R3, 0x1ffffffe, RZ, 0xc0, !PT ;  /* 0x1ffffffe03037812 */ /* 0x000fc400078ec0ff */
[----:B------:R-:W-:Y:S01]  /*0ca0*/  LOP3.LUT R5, R5, 0x3ffffc, RZ, 0xc0, !PT ;  /* 0x003ffffc05057812 */ /* 0x000fe200078ec0ff */
[----:B------:R-:W-:Y:S01]  /*0cb0*/  IMAD.IADD R15, R6, 0x1, -R15 ;  /* 0x00000001060f7824 */ /* 0x000fe200078e0a0f */
[----:B------:R-:W-:Y:S01]  /*0cc0*/  SHF.R.S32.HI R10, RZ, 0x1f, R7 ;  /* 0x0000001fff0a7819 */ /* 0x000fe20000011407 */
[----:B------:R-:W-:Y:S01]  /*0cd0*/  IMAD.IADD R3, R8, 0x1, -R3 ;  /* 0x0000000108037824 */ /* 0x000fe200078e0a03 */
[----:B------:R-:W-:Y:S01]  /*0ce0*/  LOP3.LUT R13, R13, 0x7ffffe00, RZ, 0xc0, !PT ;  /* 0x7ffffe000d0d7812 */ /* 0x000fe200078ec0ff */
[----:B------:R-:W-:Y:S01]  /*0cf0*/  IMAD.IADD R5, R200, 0x1, -R5 ;  /* 0x00000001c8057824 */ /* 0x000fe200078e0a05 */
[----:B------:R-:W-:Y:S01]  /*0d00*/  LEA.HI R9, R10, R7, RZ, 0x2 ;  /* 0x000000070a097211 */ /* 0x000fe200078f10ff */
[C---:B------:R-:W-:Y:S01]  /*0d10*/  IMAD.SHL.U32 R6, R15.reuse, 0x40, RZ ;  /* 0x000000400f067824 */ /* 0x040fe200078e00ff */
[----:B------:R-:W-:Y:S01]  /*0d20*/  R2P PR, R15, 0x6 ;  /* 0x000000060f007804 */ /* 0x000fe20000000000 */
[----:B------:R-:W-:Y:S01]  /*0d30*/  IMAD R14, R5, 0x10, R14 ;  /* 0x00000010050e7824 */ /* 0x000fe200078e020e */
[----:B------:R-:W-:Y:S01]  /*0d40*/  LEA.HI R5, R0, R225, RZ, 0x2 ;  /* 0x000000e100057211 */ /* 0x000fe200078f10ff */
[----:B------:R-:W-:Y:S01]  /*0d50*/  IMAD.SHL.U32 R3, R3, 0x8, RZ ;  /* 0x0000000803037824 */ /* 0x000fe200078e00ff */
[----:B------:R-:W-:Y:S01]  /*0d60*/  LOP3.LUT R6, R6, 0x1c0, RZ, 0xc0, !PT ;  /* 0x000001c006067812 */ /* 0x000fe200078ec0ff */
[----:B------:R-:W-:Y:S01]  /*0d70*/  IMAD R13, R200, 0x400, R13 ;  /* 0x00000400c80d7824 */ /* 0x000fe200078e020d */
[----:B------:R-:W-:Y:S01]  /*0d80*/  SHF.R.S32.HI R23, RZ, 0x2, R5 ;  /* 0x00000002ff177819 */ /* 0x000fe20000011405 */
[--C-:B------:R-:W-:Y:S01]  /*0d90*/  IMAD.U32 R224, R14, 0x40, R3.reuse ;  /* 0x000000400ee07824 */ /* 0x100fe200078e0003 */
[----:B------:R-:W-:-:S02]  /*0da0*/  LOP3.LUT R3, R6, 0x8, R3, 0xf8, !PT ;  /* 0x0000000806037812 */ /* 0x000fc400078ef803 */
[----:B------:R-:W-:Y:S01]  /*0db0*/  SHF.R.U32.HI R6, RZ, 0x3, R6 ;  /* 0x00000003ff067819 */ /* 0x000fe20000011606 */
[----:B------:R-:W-:Y:S01]  /*0dc0*/  VIADD R226, R23, 0x20 ;  /* 0x0000002017e27836 */ /* 0x000fe20000000000 */
[----:B------:R-:W-:Y:S02]  /*0dd0*/  LOP3.LUT R218, R5, 0xfffffffc, RZ, 0xc0, !PT ;  /* 0xfffffffc05da7812 */ /* 0x000fe400078ec0ff */
[----:B------:R-:W-:Y:S01]  /*0de0*/  LOP3.LUT R6, R3, R6, RZ, 0x3c, !PT ;  /* 0x0000000603067212 */ /* 0x000fe200078e3cff */
[----:B------:R-:W-:Y:S01]  /*0df0*/  IMAD.SHL.U32 R222, R226, 0x40, RZ ;  /* 0x00000040e2de7824 */ /* 0x000fe200078e00ff */
[----:B------:R-:W-:Y:S02]  /*0e00*/  LEA.HI R3, R0, R225, RZ, 0x3 ;  /* 0x000000e100037211 */ /* 0x000fe400078f18ff */
[----:B------:R-:W-:Y:S01]  /*0e10*/  IADD3 R218, R225, -R218, RZ ;  /* 0x800000dae1da7210 */ /* 0x000fe20007ffe0ff */
[----:B------:R-:W-:Y:S01]  /*0e20*/  IMAD.IADD R13, R13, 0x1, R6 ;  /* 0x000000010d0d7824 */ /* 0x000fe200078e0206 */
[----:B------:R-:W-:-:S02]  /*0e30*/  SHF.R.S32.HI R202, RZ, 0x3, R3 ;  /* 0x00000003ffca7819 */ /* 0x000fc40000011403 */
[----:B------:R-:W-:Y:S01]  /*0e40*/  LOP3.LUT R0, R3, 0x1ffffff8, RZ, 0xc0, !PT ;  /* 0x1ffffff803007812 */ /* 0x000fe200078ec0ff */
[----:B------:R-:W-:Y:S01]  /*0e50*/  IMAD.SHL.U32 R16, R218, 0x8, RZ ;  /* 0x00000008da107824 */ /* 0x000fe200078e00ff */
[----:B------:R-:W-:Y:S01]  /*0e60*/  SHF.R.S32.HI R3, RZ, 0x1f, R226 ;  /* 0x0000001fff037819 */ /* 0x000fe200000114e2 */
[----:B------:R-:W-:Y:S01]  /*0e70*/  IMAD R195, R13, 0x2, R2 ;  /* 0x000000020dc37824 */ /* 0x000fe200078e0202 */
[--C-:B------:R-:W-:Y:S01]  /*0e80*/  SHF.R.S32.HI R11, RZ, 0x2, R9.reuse ;  /* 0x00000002ff0b7819 */ /* 0x100fe20000011409 */
[----:B------:R-:W-:Y:S01]  /*0e90*/  IMAD.IADD R0, R225, 0x1, -R0 ;  /* 0x00000001e1007824 */ /* 0x000fe200078e0a00 */
[----:B------:R-:W-:Y:S01]  /*0ea0*/  LEA.HI R3, R3, R226, RZ, 0x3 ;  /* 0x000000e203037211 */ /* 0x000fe200078f18ff */
[----:B------:R-:W-:Y:S01]  /*0eb0*/  VIADD R198, R195, 0x26800 ;  /* 0x00026800c3c67836 */ /* 0x000fe20000000000 */
[----:B------:R-:W-:Y:S01]  /*0ec0*/  SHF.R.S32.HI R12, RZ, 0x1f, R9 ;  /* 0x0000001fff0c7819 */ /* 0x000fe20000011409 */
[----:B------:R-:W-:Y:S01]  /*0ed0*/  IMAD.SHL.U32 R199, R0, 0x8, RZ ;  /* 0x0000000800c77824 */ /* 0x000fe200078e00ff */
[----:B------:R-:W-:Y:S01]  /*0ee0*/  SHF.R.S32.HI R6, RZ, 0x1f, R5 ;  /* 0x0000001fff067819 */ /* 0x000fe20000011405 */
[----:B------:R-:W-:Y:S01]  /*0ef0*/  IMAD.SHL.U32 R3, R3, 0x40, RZ ;  /* 0x0000004003037824 */ /* 0x000fe200078e00ff */
[----:B------:R-:W-:Y:S01]  /*0f00*/  LEA.HI R12, R12, R11, RZ, 0x3 ;  /* 0x0000000b0c0c7211 */ /* 0x000fe200078f18ff */
[----:B------:R-:W-:Y:S01]  /*0f10*/  VIADD R196, R195, 0x26820 ;  /* 0x00026820c3c47836 */ /* 0x000fe20000000000 */
[----:B------:R-:W-:Y:S01]  /*0f20*/  LEA.HI R4, R4, R219, RZ, 0x1 ;  /* 0x000000db04047211 */ /* 0x000fe200078f08ff */
[----:B------:R-:W-:Y:S01]  /*0f30*/  @P1 VIADD R196, R198, 0xffffffe0 ;  /* 0xffffffe0c6c41836 */ /* 0x000fe20000000000 */
[----:B------:R-:W-:-:S02]  /*0f40*/  LOP3.LUT R222, R222, 0x1c0, RZ, 0xc0, !PT ;  /* 0x000001c0dede7812 */ /* 0x000fc400078ec0ff */
[----:B------:R-:W-:Y:S02]  /*0f50*/  LOP3.LUT R12, R12, 0xfffffff8, RZ, 0xc0, !PT ;  /* 0xfffffff80c0c7812 */ /* 0x000fe400078ec0ff */
[----:B------:R-:W-:Y:S02]  /*0f60*/  LEA.HI R10, R10, R7, RZ, 0x5 ;  /* 0x000000070a0a7211 */ /* 0x000fe400078f28ff */
[----:B------:R-:W-:Y:S01]  /*0f70*/  LOP3.LUT R8, R9, 0x7ffffffc, RZ, 0xc0, !PT ;  /* 0x7ffffffc09087812 */ /* 0x000fe200078ec0ff */
[----:B------:R-:W-:Y:S01]  /*0f80*/  IMAD.IADD R11, R11, 0x1, -R12 ;  /* 0x000000010b0b7824 */ /* 0x000fe200078e0a0c */
[----:B------:R-:W-:Y:S02]  /*0f90*/  LEA.HI R6, R6, R23, RZ, 0x3 ;  /* 0x0000001706067211 */ /* 0x000fe400078f18ff */
[----:B------:R-:W-:Y:S01]  /*0fa0*/  LOP3.LUT R4, R4, 0xfffffe, RZ, 0xc0, !PT ;  /* 0x00fffffe04047812 */ /* 0x000fe200078ec0ff */
[----:B------:R-:W-:Y:S01]  /*0fb0*/  IMAD.IADD R8, R7, 0x1, -R8 ;  /* 0x0000000107087824 */ /* 0x000fe200078e0a08 */
[----:B------:R-:W-:-:S02]  /*0fc0*/  LOP3.LUT R0, R222, 0x38, R16, 0xf8, !PT ;  /* 0x00000038de007812 */ /* 0x000fc400078ef810 */
[----:B------:R-:W-:Y:S01]  /*0fd0*/  SHF.R.U32.HI R227, RZ, 0x3, R222 ;  /* 0x00000003ffe37819 */ /* 0x000fe200000116de */
[----:B------:R-:W-:Y:S01]  /*0fe0*/  IMAD.IADD R4, R219, 0x1, -R4 ;  /* 0x00000001db047824 */ /* 0x000fe200078e0a04 */
[----:B------:R-:W-:Y:S01]  /*0ff0*/  LOP3.LUT R223, R3, 0xfffffe00, RZ, 0xc0, !PT ;  /* 0xfffffe0003df7812 */ /* 0x000fe200078ec0ff */
[----:B------:R-:W-:Y:S01]  /*1000*/  IMAD.SHL.U32 R22, R8, 0x2, RZ ;  /* 0x0000000208167824 */ /* 0x000fe200078e00ff */
[----:B------:R-:W-:Y:S01]  /*1010*/  SEL R197, R197, 0xffffffc0, !P2 ;  /* 0xffffffc0c5c57807 */ /* 0x000fe20005000000 */
[----:B------:R-:W-:Y:S01]  /*1020*/  IMAD.SHL.U32 R194, R4, 0x100, RZ ;  /* 0x0000010004c27824 */ /* 0x000fe200078e00ff */
[----:B------:R-:W-:Y:S02]  /*1030*/  SHF.R.S32.HI R10, RZ, 0x5, R10 ;  /* 0x00000005ff0a7819 */ /* 0x000fe4000001140a */
[----:B------:R-:W-:Y:S01]  /*1040*/  LOP3.LUT R6, R6, 0xfffffff8, RZ, 0xc0, !PT ;  /* 0xfffffff806067812 */ /* 0x000fe200078ec0ff */
[----:B------:R-:W-:Y:S01]  /*1050*/  IMAD.IADD R198, R198, 0x1, R197 ;  /* 0x00000001c6c67824 */ /* 0x000fe200078e02c5 */
[----:B------:R-:W-:Y:S01]  /*1060*/  LOP3.LUT R221, R223, R0, R227, 0xf6, !PT ;  /* 0x00000000dfdd7212 */ /* 0x000fe200078ef6e3 */
[----:B------:R-:W-:Y:S01]  /*1070*/  IMAD R192, R10, 0x10, R11 ;  /* 0x000000100ac07824 */ /* 0x000fe200078e020b */
[----:B------:R-:W-:Y:S01]  /*1080*/  SHF.R.S32.HI R220, RZ, 0x1f, R23 ;  /* 0x0000001fffdc7819 */ /* 0x000fe20000011417 */
[----:B------:R-:W-:Y:S01]  /*1090*/  IMAD.IADD R193, R23, 0x1, -R6 ;  /* 0x0000000117c17824 */ /* 0x000fe200078e0a06 */
[----:B------:R-:W-:Y:S01]  /*10a0*/  SHF.R.S32.HI R17, RZ, 0x1f, R16 ;  /* 0x0000001fff117819 */ /* 0x000fe20000011410 */
[----:B------:R-:W-:-:S02]  /*10b0*/  IMAD R221, R221, 0x2, R2 ;  /* 0x00000002dddd7824 */ /* 0x000fc400078e0202 */
[----:B------:R-:W-:-:S07]  /*10c0*/  IMAD.IADD R197, R197, 0x1, R196 ;  /* 0x00000001c5c57824 */ /* 0x000fce00078e02c4 */
.L_x_2161:
[----:B------:R-:W-:Y:S01]  /*10d0*/  ULDC.64 UR4, c[0x0][0xa28] ;  /* 0x00028a0000047ab9 */ /* 0x000fe20000000a00 */
[----:B01---5:R-:W0:Y:S01]  /*10e0*/  LDC.64 R6, c[0x0][0xa08] ;  /* 0x00028200ff067b82 */ /* 0x023e220000000a00 */
[----:B------:R-:W-:Y:S01]  /*10f0*/  ISETP.NE.U32.AND P0, PT, RZ, UR4, PT ;  /* 0x00000004ff007c0c */ /* 0x000fe2000bf05070 */
[----:B------:R-:W-:Y:S01]  /*1100*/  IMAD.MOV.U32 R3, RZ, RZ, RZ ;  /* 0x000000ffff037224 */ /* 0x000fe200078e00ff */
[----:B------:R-:W-:Y:S01]  /*1110*/  ULDC.64 UR6, c[0x0][0xa20] ;  /* 0x0002880000067ab9 */ /* 0x000fe20000000a00 */
[----:B------:R-:W-:Y:S01]  /*1120*/  IMAD.MOV.U32 R25, RZ, RZ, RZ ;  /* 0x000000ffff197224 */ /* 0x000fe200078e00ff */
[----:B------:R-:W-:Y:S01]  /*1130*/  ISETP.NE.AND.EX P0, PT, RZ, UR5, PT, P0 ;  /* 0x00000005ff007c0c */ /* 0x000fe2000bf05300 */
[----:B------:R-:W-:Y:S02]  /*1140*/  ULDC.64 UR4, c[0x0][0xa18] ;  /* 0x0002860000047ab9 */ /* 0x000fe40000000a00 */
[----:B------:R-:W-:-:S04]  /*1150*/  ISETP.NE.U32.AND P1, PT, RZ, UR4, PT ;  /* 0x00000004ff007c0c */ /* 0x000fc8000bf25070 */
[----:B------:R-:W-:Y:S01]  /*1160*/  ISETP.NE.AND.EX P1, PT, RZ, UR5, PT, P1 ;  /* 0x00000005ff007c0c */ /* 0x000fe2000bf25310 */
[----:B------:R-:W-:Y:S02]  /*1170*/  ULDC.64 UR4, c[0x0][0xa08] ;  /* 0x0002820000047ab9 */ /* 0x000fe40000000a00 */
[----:B------:R-:W-:-:S03]  /*1180*/  ISETP.NE.U32.AND P3, PT, RZ, UR4, PT ;  /* 0x00000004ff007c0c */ /* 0x000fc6000bf65070 */
[----:B------:R-:W1:Y:S01]  /*1190*/  @P0 LDC.64 R4, c[0x0][0xa28] ;  /* 0x00028a00ff040b82 */ /* 0x000e620000000a00 */
[----:B------:R-:W-:Y:S01]  /*11a0*/  ISETP.NE.AND.EX P3, PT, RZ, UR5, PT, P3 ;  /* 0x00000005ff007c0c */ /* 0x000fe2000bf65330 */
[----:B0-----:R-:W-:-:S06]  /*11b0*/  IMAD.WIDE R10, R191, 0x4, R6 ;  /* 0x00000004bf0a7825 */ /* 0x001fcc00078e0206 */
[----:B------:R-:W0:Y:S01]  /*11c0*/  @P1 LDC.64 R8, c[0x0][0xa18] ;  /* 0x00028600ff081b82 */ /* 0x000e220000000a00 */
[----:B------:R-:W-:Y:S02]  /*11d0*/  ULDC UR4, c[0x0][0x288] ;  /* 0x0000a20000047ab9 */ /* 0x000fe40000000800 */
[----:B------:R-:W-:Y:S01]  /*11e0*/  IMAD.U32 R186, RZ, RZ, UR4 ;  /* 0x00000004ffba7e24 */ /* 0x000fe2000f8e00ff */
[----:B------:R-:W-:Y:S02]  /*11f0*/  ULDC.64 UR4, c[0x0][0x3f8] ;  /* 0x0000fe0000047ab9 */ /* 0x000fe40000000a00 */
[----:B--2---:R2:W5:Y:S01]  /*1200*/  @P3 LDG.E R25, desc[UR42][R10.64] ;  /* 0x0000002a0a193981 */ /* 0x004562000c1e1900 */
[----:B-1----:R-:W-:-:S05]  /*1210*/  @P0 IMAD.WIDE R4, R191, 0x4, R4 ;  /* 0x00000004bf040825 */ /* 0x002fca00078e0204 */
[----:B------:R2:W5:Y:S01]  /*1220*/  @P0 LDG.E R3, desc[UR42][R4.64] ;  /* 0x0000002a04030981 */ /* 0x000562000c1e1900 */
[----:B0-----:R-:W-:-:S05]  /*1230*/  @P1 IMAD.WIDE R6, R191, 0x4, R8 ;  /* 0x00000004bf061825 */ /* 0x001fca00078e0208 */
[----:B------:R2:W5:Y:S01]  /*1240*/  @P1 LDG.E R186, desc[UR42][R6.64] ;  /* 0x0000002a06ba1981 */ /* 0x000562000c1e1900 */
[----:B------:R-:W-:-:S03]  /*1250*/  UISETP.NE.U32.AND UP0, UPT, UR4, URZ, UPT ;  /* 0x0000003f0400728c */ /* 0x000fc6000bf05070 */
[----:B------:R-:W-:Y:S01]  /*1260*/  ULDC UR4, c[0x0][0x404] ;  /* 0x0001010000047ab9 */ /* 0x000fe20000000800 */
[----:B------:R-:W-:Y:S01]  /*1270*/  UISETP.NE.AND.EX UP0, UPT, UR5, URZ, UPT, UP0 ;  /* 0x0000003f0500728c */ /* 0x000fe2000bf05300 */
[----:B------:R-:W-:Y:S02]  /*1280*/  ISETP.NE.U32.AND P2, PT, RZ, UR6, PT ;  /* 0x00000006ff007c0c */ /* 0x000fe4000bf45070 */
[----:B------:R-:W-:Y:S01]  /*1290*/  ULDC UR5, c[0x0][0x2e0] ;  /* 0x0000b80000057ab9 */ /* 0x000fe20000000800 */
[----:B------:R-:W-:Y:S01]  /*12a0*/  USEL UR4, UR4, 0x1, UP0 ;  /* 0x0000000104047887 */ /* 0x000fe20008000000 */
[----:B------:R-:W-:-:S03]  /*12b0*/  ISETP.NE.AND.EX P2, PT, RZ, UR7, PT, P2 ;  /* 0x00000007ff007c0c */ /* 0x000fc6000bf45320 */
[----:B------:R-:W-:-:S03]  /*12c0*/  UIMAD UR4, UR4, UR5, URZ ;  /* 0x00000005040472a4 */ /* 0x000fc6000f8e023f */
[----:B------:R-:W-:Y:S01]  /*12d0*/  ULDC UR5, c[0x0][0x338] ;  /* 0x0000ce0000057ab9 */ /* 0x000fe20000000800 */
[----:B------:R-:W-:Y:S02]  /*12e0*/  IMAD.MOV.U32 R217, RZ, RZ, R189 ;  /* 0x000000ffffd97224 */ /* 0x000fe400078e00bd */
[----:B------:R-:W-:Y:S02]  /*12f0*/  IMAD.MOV.U32 R214, RZ, RZ, R190 ;  /* 0x000000ffffd67224 */ /* 0x000fe400078e00be */
[----:B------:R-:W-:Y:S01]  /*1300*/  IMAD.MOV.U32 R215, RZ, RZ, R191 ;  /* 0x000000ffffd77224 */ /* 0x000fe200078e00bf */
[----:B--23--:R-:W-:Y:S06]  /*1310*/  @P1 BRA `(.L_x_1945) ;  /* 0x0000000000241947 */ /* 0x00cfec0003800000 */
        /* <DEDUP_REMOVED lines=9> */
.L_x_1945:
[----:B------:R-:W-:Y:S01]  /*13b0*/  IMAD.U32 R32, RZ, RZ, UR5 ;  /* 0x00000005ff207e24 */ /* 0x000fe2000f8e00ff */
[----:B------:R-:W-:Y:S01]  /*13c0*/  MOV R24, UR4 ;  /* 0x0000000400187c02 */ /* 0x000fe20008000f00 */
[----:B------:R-:W-:Y:S06]  /*13d0*/  @!P2 BRA `(.L_x_1946) ;  /* 0x000000000010a947 */ /* 0x000fec0003800000 */
[----:B------:R-:W0:Y:S02]  /*13e0*/  LDC.64 R4, c[0x0][0xa20] ;  /* 0x00028800ff047b82 */ /* 0x000e240000000a00 */
[----:B0-----:R-:W-:-:S05]  /*13f0*/  IMAD.WIDE R4, R191, 0x4, R4 ;  /* 0x00000004bf047825 */ /* 0x001fca00078e0204 */
[----:B------:R0:W5:Y:S01]  /*1400*/  LDG.E R24, desc[UR42][R4.64] ;  /* 0x0000002a04187981 */ /* 0x000162000c1e1900 */
[----:B------:R-:W-:Y:S05]  /*1410*/  BRA `(.L_x_1947) ;  /* 0x0000000000107947 */ /* 0x000fea0003800000 */
.L_x_1946:
[----:B------:R-:W-:Y:S05]  /*1420*/  @!P3 BRA `(.L_x_1947) ;  /* 0x00000000000cb947 */ /* 0x000fea0003800000 */
[----:B------:R-:W2:Y:S04]  /*1430*/  LDG.E R5, desc[UR42][R10.64] ;  /* 0x0000002a0a057981 */ /* 0x000ea8000c1e1900 */
[----:B------:R-:W2:Y:S02]  /*1440*/  LDG.E R24, desc[UR42][R10.64+0x4] ;  /* 0x0000042a0a187981 */ /* 0x000ea4000c1e1900 */
[----:B--2---:R-:W-:-:S07]  /*1450*/  IMAD.IADD R24, R24, 0x1, -R5 ;  /* 0x0000000118187824 */ /* 0x004fce00078e0a05 */
.L_x_1947:
[----:B------:R-:W-:Y:S01]  /*1460*/  ULDC.64 UR4, c[0x0][0xa10] ;  /* 0x0002840000047ab9 */ /* 0x000fe20000000a00 */
[----:B------:R-:W1:Y:S01]  /*1470*/  LDC.64 R10, c[0x0][0x9e0] ;  /* 0x00027800ff0a7b82 */ /* 0x000e620000000a00 */
[----:B------:R-:W-:-:S04]  /*1480*/  ISETP.NE.U32.AND P0, PT, RZ, UR4, PT ;  /* 0x00000004ff007c0c */ /* 0x000fc8000bf05070 */
[----:B------:R-:W-:Y:S01]  /*1490*/  ISETP.NE.AND.EX P0, PT, RZ, UR5, PT, P0 ;  /* 0x00000005ff007c0c */ /* 0x000fe2000bf05300 */
[----:B------:R-:W-:Y:S02]  /*14a0*/  ULDC.64 UR4, c[0x0][0xa30] ;  /* 0x00028c0000047ab9 */ /* 0x000fe40000000a00 */
[----:B------:R-:W-:-:S04]  /*14b0*/  ISETP.NE.U32.AND P1, PT, RZ, UR4, PT ;  /* 0x00000004ff007c0c */ /* 0x000fc8000bf25070 */
[----:B------:R-:W-:-:S06]  /*14c0*/  ISETP.NE.AND.EX P1, PT, RZ, UR5, PT, P1 ;  /* 0x00000005ff007c0c */ /* 0x000fcc000bf25310 */
[----:B0-----:R-:W0:Y:S08]  /*14d0*/  @P0 LDC.64 R4, c[0x0][0xa10] ;  /* 0x00028400ff040b82 */ /* 0x001e300000000a00 */
[----:B------:R-:W2:Y:S01]  /*14e0*/  @P1 LDC.64 R6, c[0x0][0xa30] ;  /* 0x00028c00ff061b82 */ /* 0x000ea20000000a00 */
[----:B0-----:R-:W-:-:S05]  /*14f0*/  @P0 IMAD.WIDE R4, R191, 0x4, R4 ;  /* 0x00000004bf040825 */ /* 0x001fca00078e0204 */
[----:B------:R-:W3:Y:S04]  /*1500*/  @P0 LDG.E R0, desc[UR42][R4.64] ;  /* 0x0000002a04000981 */ /* 0x000ee8000c1e1900 */
[----:B------:R-:W3:Y:S01]  /*1510*/  @P0 LDG.E R9, desc[UR42][R4.64+0x4] ;  /* 0x0000042a04090981 */ /* 0x000ee2000c1e1900 */
[----:B-----5:R-:W-:Y:S02]  /*1520*/  IMAD.MOV.U32 R33, RZ, RZ, R24 ;  /* 0x000000ffff217224 */ /* 0x020fe400078e0018 */
[----:B--2---:R-:W-:-:S05]  /*1530*/  @P1 IMAD.WIDE R6, R191, 0x4, R6 ;  /* 0x00000004bf061825 */ /* 0x004fca00078e0206 */
[----:B------:R0:W5:Y:S01]  /*1540*/  @P1 LDG.E R33, desc[UR42][R6.64] ;  /* 0x0000002a06211981 */ /* 0x000162000c1e1900 */
[----:B-1----:R-:W-:Y:S02]  /*1550*/  ISETP.GE.AND P1, PT, R11, 0x1, PT ;  /* 0x000000010b00780c */ /* 0x002fe40003f26270 */
[----:B------:R-:W-:Y:S01]  /*1560*/  LEA R49, R189, 0x40, 0x6 ;  /* 0x00000040bd317811 */ /* 0x000fe200078e30ff */
[----:B---3--:R-:W-:Y:S02]  /*1570*/  @P0 IMAD.IADD R32, R9, 0x1, -R0 ;  /* 0x0000000109200824 */ /* 0x008fe400078e0a00 */
[----:B------:R-:W-:-:S04]  /*1580*/  IMAD.IADD R9, R24, 0x1, -R3 ;  /* 0x0000000118097824 */ /* 0x000fc800078e0a03 */
[----:B------:R-:W-:-:S04]  /*1590*/  IMAD.IADD R185, R9, 0x1, R32 ;  /* 0x0000000109b97824 */ /* 0x000fc800078e0220 */
[C---:B------:R-:W-:Y:S01]  /*15a0*/  VIADD R0, R185.reuse, 0x3f ;  /* 0x0000003fb9007836 */ /* 0x040fe20000000000 */
[----:B------:R-:W-:-:S04]  /*15b0*/  IADD3 R49, R185, R49, -R186 ;  /* 0x00000031b9317210 */ /* 0x000fc80007ffe8ba */
[----:B------:R-:W-:-:S04]  /*15c0*/  SHF.R.S32.HI R3, RZ, 0x1f, R0 ;  /* 0x0000001fff037819 */ /* 0x000fc80000011400 */
[----:B------:R-:W-:Y:S01]  /*15d0*/  LEA.HI R3, R3, R0, RZ, 0x6 ;  /* 0x0000000003037211 */ /* 0x000fe200078f30ff */
[----:B------:R-:W-:-:S03]  /*15e0*/  IMAD.IADD R0, R49, 0x1, R10 ;  /* 0x0000000131007824 */ /* 0x000fc600078e020a */
[----:B------:R-:W-:Y:S01]  /*15f0*/  SHF.R.S32.HI R168, RZ, 0x6, R3 ;  /* 0x00000006ffa87819 */ /* 0x000fe20000011403 */
[----:B0-----:R-:W-:Y:S06]  /*1600*/  @!P1 BRA `(.L_x_1948) ;  /* 0x0000000000489947 */ /* 0x001fec0003800000 */
[C---:B------:R-:W-:Y:S01]  /*1610*/  ISETP.GT.AND P0, PT, R49.reuse, RZ, PT ;  /* 0x000000ff3100720c */ /* 0x040fe20003f04270 */
[----:B------:R-:W-:Y:S01]  /*1620*/  BSSY B0, `(.L_x_1949) ;  /* 0x000000e000007945 */ /* 0x000fe20003800000 */
[----:B------:R-:W-:-:S11]  /*1630*/  VIADD R3, R49, 0xffffffff ;  /* 0xffffffff31037836 */ /* 0x000fd60000000000 */
[----:B------:R-:W-:Y:S05]  /*1640*/  @P0 BRA `(.L_x_1950) ;  /* 0x00000000001c0947 */ /* 0x000fea0003800000 */
[----:B------:R-:W-:Y:S01]  /*1650*/  ISETP.NE.AND P0, PT, R11, 0x1, PT ;  /* 0x000000010b00780c */ /* 0x000fe20003f05270 */
[----:B------:R-:W-:-:S12]  /*1660*/  IMAD.MOV R3, RZ, RZ, -R49 ;  /* 0x000000ffff037224 */ /* 0x000fd800078e0a31 */
[----:B------:R-:W0:Y:S02]  /*1670*/  @P0 LDC.64 R4, c[0x0][0x9e8] ;  /* 0x00027a00ff040b82 */ /* 0x000e240000000a00 */
[----:B0-----:R-:W-:-:S05]  /*1680*/  @P0 IMAD.HI.U32 R4, R3, R4, RZ ;  /* 0x0000000403040227 */ /* 0x001fca00078e00ff */
[----:B------:R-:W-:-:S04]  /*1690*/  @P0 SHF.R.U32.HI R3, RZ, R5, R4 ;  /* 0x00000005ff030219 */ /* 0x000fc80000011604 */
[----:B------:R-:W-:Y:S01]  /*16a0*/  LOP3.LUT R3, RZ, R3, RZ, 0x33, !PT ;  /* 0x00000003ff037212 */ /* 0x000fe200078e33ff */
[----:B------:R-:W-:Y:S06]  /*16b0*/  BRA `(.L_x_1951) ;  /* 0x0000000000107947 */ /* 0x000fec0003800000 */
.L_x_1950:
[----:B------:R-:W-:-:S13]  /*16c0*/  ISETP.NE.AND P0, PT, R11, 0x1, PT ;  /* 0x000000010b00780c */ /* 0x000fda0003f05270 */
[----:B------:R-:W0:Y:S02]  /*16d0*/  @P0 LDC.64 R4, c[0x0][0x9e8] ;  /* 0x00027a00ff040b82 */ /* 0x000e240000000a00 */
[----:B0-----:R-:W-:-:S05]  /*16e0*/  @P0 IMAD.HI.U32 R4, R3, R4, RZ ;  /* 0x0000000403040227 */ /* 0x001fca00078e00ff */
[----:B------:R-:W-:-:S07]  /*16f0*/  @P0 SHF.R.U32.HI R3, RZ, R5, R4 ;  /* 0x00000005ff030219 */ /* 0x000fce0000011604 */
.L_x_1951:
[----:B------:R-:W-:Y:S05]  /*1700*/  BSYNC B0 ;  /* 0x0000000000007941 */ /* 0x000fea0003800000 */
.L_x_1949:
[----:B------:R-:W-:-:S05]  /*1710*/  IMAD R3, R3, R11, R11 ;  /* 0x0000000b03037224 */ /* 0x000fca00078e020b */
[----:B------:R-:W-:-:S07]  /*1720*/  VIMNMX R0, R0, R3, PT ;  /* 0x0000000300007248 */ /* 0x000fce0003fe0100 */
.L_x_1948:
[----:B------:R-:W-:Y:S01]  /*1730*/  IMAD R4, R189, 0x40, -R186 ;  /* 0x00000040bd047824 */ /* 0x000fe200078e0aba */
[----:B------:R-:W-:-:S03]  /*1740*/  ULDC UR4, c[0x0][0x9dc] ;  /* 0x0002770000047ab9 */ /* 0x000fc60000000800 */
[----:B------:R-:W-:-:S04]  /*1750*/  IMAD.IADD R47, R185, 0x1, R4 ;  /* 0x00000001b92f7824 */ /* 0x000fc800078e0204 */
[----:B------:R-:W-:Y:S01]  /*1760*/  VIADD R3, R47, -UR4 ;  /* 0x800000042f037c36 */ /* 0x000fe20008000000 */
[----:B------:R-:W-:Y:S06]  /*1770*/  @!P1 BRA `(.L_x_1952) ;  /* 0x0000000000489947 */ /* 0x000fec0003800000 */
[----:B------:R-:W-:Y:S01]  /*1780*/  ISETP.GT.AND P0, PT, R47, -0x1, PT ;  /* 0xffffffff2f00780c */ /* 0x000fe20003f04270 */
[----:B------:R-:W-:-:S12]  /*1790*/  BSSY B0, `(.L_x_1953) ;  /* 0x000000e000007945 */ /* 0x000fd80003800000 */
        /* <DEDUP_REMOVED lines=8> */
.L_x_1954:
[----:B------:R-:W-:Y:S01]  /*1820*/  ISETP.NE.AND P0, PT, R11, 0x1, PT ;  /* 0x000000010b00780c */ /* 0x000fe20003f05270 */
[----:B------:R-:W-:-:S12]  /*1830*/  IMAD.MOV.U32 R4, RZ, RZ, R47 ;  /* 0x000000ffff047224 */ /* 0x000fd800078e002f */
[----:B------:R-:W0:Y:S02]  /*1840*/  @P0 LDC.64 R6, c[0x0][0x9e8] ;  /* 0x00027a00ff060b82 */ /* 0x000e240000000a00 */
[----:B0-----:R-:W-:-:S05]  /*1850*/  @P0 IMAD.HI.U32 R6, R47, R6, RZ ;  /* 0x000000062f060227 */ /* 0x001fca00078e00ff */
[----:B------:R-:W-:-:S07]  /*1860*/  @P0 SHF.R.U32.HI R4, RZ, R7, R6 ;  /* 0x00000007ff040219 */ /* 0x000fce0000011606 */
.L_x_1955:
[----:B------:R-:W-:Y:S05]  /*1870*/  BSYNC B0 ;  /* 0x0000000000007941 */ /* 0x000fea0003800000 */
.L_x_1953:
[----:B------:R-:W-:-:S05]  /*1880*/  IMAD R4, R4, R11, RZ ;  /* 0x0000000b04047224 */ /* 0x000fca00078e02ff */
[----:B------:R-:W-:-:S07]  /*1890*/  VIMNMX R3, R3, R4, !PT ;  /* 0x0000000403037248 */ /* 0x000fce0007fe0100 */
.L_x_1952:
[----:B------:R-:W-:Y:S01]  /*18a0*/  VIADD R0, R0, 0x3f ;  /* 0x0000003f00007836 */ /* 0x000fe20000000000 */
[----:B------:R-:W-:Y:S02]  /*18b0*/  SHF.R.S32.HI R4, RZ, 0x1f, R3 ;  /* 0x0000001fff047819 */ /* 0x000fe40000011403 */
[----:B------:R-:W-:Y:S02]  /*18c0*/  PLOP3.LUT P3, PT, PT, PT, PT, 0x80, 0x0 ;  /* 0x000000000000781c */ /* 0x000fe40003f6f070 */
[----:B------:R-:W-:Y:S02]  /*18d0*/  SHF.R.S32.HI R5, RZ, 0x1f, R0 ;  /* 0x0000001fff057819 */ /* 0x000fe40000011400 */
[----:B------:R-:W-:Y:S02]  /*18e0*/  LEA.HI R4, R4, R3, RZ, 0x6 ;  /* 0x0000000304047211 */ /* 0x000fe400078f30ff */
[----:B------:R-:W-:Y:S02]  /*18f0*/  LEA.HI R5, R5, R0, RZ, 0x6 ;  /* 0x0000000005057211 */ /* 0x000fe400078f30ff */
[----:B------:R-:W-:-:S02]  /*1900*/  SHF.R.S32.HI R4, RZ, 0x6, R4 ;  /* 0x00000006ff047819 */ /* 0x000fc40000011404 */
[----:B------:R-:W-:Y:S02]  /*1910*/  SHF.R.S32.HI R5, RZ, 0x6, R5 ;  /* 0x00000006ff057819 */ /* 0x000fe40000011405 */
[----:B------:R-:W-:Y:S02]  /*1920*/  VIMNMX R4, RZ, R4, !PT ;  /* 0x00000004ff047248 */ /* 0x000fe40007fe0100 */
[----:B------:R-:W-:-:S03]  /*1930*/  VIMNMX R5, R168, R5, PT ;  /* 0x00000005a8057248 */ /* 0x000fc60003fe0100 */
[--C-:B------:R-:W-:Y:S02]  /*1940*/  IMAD R4, R4, 0x40, -R9.reuse ;  /* 0x0000004004047824 */ /* 0x100fe400078e0a09 */
[----:B------:R-:W-:-:S03]  /*1950*/  IMAD R5, R5, 0x40, -R9 ;  /* 0x0000004005057824 */ /* 0x000fc600078e0a09 */
[----:B------:R-:W-:Y:S02]  /*1960*/  VIMNMX R4, RZ, R4, !PT ;  /* 0x00000004ff047248 */ /* 0x000fe40007fe0100 */
[----:B------:R-:W-:Y:S02]  /*1970*/  VIMNMX R5, R5, R32, PT ;  /* 0x0000002005057248 */ /* 0x000fe40003fe0100 */
[----:B------:R-:W-:Y:S02]  /*1980*/  SHF.R.U32.HI R46, RZ, 0x6, R4 ;  /* 0x00000006ff2e7819 */ /* 0x000fe40000011604 */
[----:B------:R-:W-:-:S03]  /*1990*/  ISETP.GT.AND P0, PT, R5, R4, PT ;  /* 0x000000040500720c */ /* 0x000fc60003f04270 */
[----:B------:R-:W-:-:S10]  /*19a0*/  IMAD.MOV.U32 R51, RZ, RZ, R46 ;  /* 0x000000ffff337224 */ /* 0x000fd400078e002e */
[----:B------:R-:W-:-:S05]  /*19b0*/  @P0 VIADD R0, R5, 0x3f ;  /* 0x0000003f05000836 */ /* 0x000fca0000000000 */
[----:B------:R-:W-:-:S04]  /*19c0*/  @P0 SHF.R.S32.HI R3, RZ, 0x1f, R0 ;  /* 0x0000001fff030819 */ /* 0x000fc80000011400 */
[----:B------:R-:W-:-:S04]  /*19d0*/  @P0 LEA.HI R3, R3, R0, RZ, 0x6 ;  /* 0x0000000003030211 */ /* 0x000fc800078f30ff */
[----:B------:R-:W-:-:S04]  /*19e0*/  @P0 SHF.R.S32.HI R51, RZ, 0x6, R3 ;  /* 0x00000006ff330819 */ /* 0x000fc80000011403 */
[----:B------:R-:W-:-:S13]  /*19f0*/  ISETP.GT.AND P0, PT, R51, R46, PT ;  /* 0x0000002e3300720c */ /* 0x000fda0003f04270 */
[----:B------:R-:W-:Y:S05]  /*1a00*/  @!P0 BRA `(.L_x_1956) ;  /* 0x0000002800b88947 */ /* 0x000fea0003800000 */
        /* <DEDUP_REMOVED lines=20> */
.L_x_1958:
[----:B------:R-:W-:Y:S05]  /*1b50*/  BSYNC B6 ;  /* 0x0000000000067941 */ /* 0x000fea0003800000 */
.L_x_1957:
        /* <DEDUP_REMOVED lines=20> */
.L_x_1960:
[----:B------:R-:W-:Y:S05]  /*1ca0*/  BSYNC B6 ;  /* 0x0000000000067941 */ /* 0x000fea0003800000 */
.L_x_1959:
[----:B------:R-:W-:Y:S01]  /*1cb0*/  ULDC.64 UR4, c[0x0][0x9f8] ;  /* 0x00027e0000047ab9 */ /* 0x000fe20000000a00 */
[----:B------:R-:W0:Y:S01]  /*1cc0*/  LDC R0, c[0x0][0x428] ;  /* 0x00010a00ff007b82 */ /* 0x000e220000000800 */
[----:B------:R-:W-:-:S07]  /*1cd0*/  ISETP.NE.U32.AND P0, PT, RZ, UR4, PT ;  /* 0x00000004ff007c0c */ /* 0x000fce000bf05070 */
[----:B------:R-:W1:Y:S01]  /*1ce0*/  LDC.64 R52, c[0x0][0x2f0] ;  /* 0x0000bc00ff347b82 */ /* 0x000e620000000a00 */
[----:B------:R-:W-:Y:S01]  /*1cf0*/  ISETP.NE.AND.EX P0, PT, RZ, UR5, PT, P0 ;  /* 0x00000005ff007c0c */ /* 0x000fe2000bf05300 */
[----:B------:R-:W-:Y:S01]  /*1d00*/  IMAD.IADD R20, R25, 0x1, R24 ;  /* 0x0000000119147824 */ /* 0x000fe200078e0218 */
[----:B------:R-:W-:Y:S01]  /*1d10*/  ULDC.64 UR4, c[0x0][0xa08] ;  /* 0x0002820000047ab9 */ /* 0x000fe20000000a00 */
[----:B------:R-:W-:-:S04]  /*1d20*/  ULDC.64 UR6, c[0x0][0x320] ;  /* 0x0000c80000067ab9 */ /* 0x000fc80000000a00 */
[----:B------:R-:W2:Y:S08]  /*1d30*/  LDC R63, c[0x0][0x3d4] ;  /* 0x0000f500ff3f7b82 */ /* 0x000eb00000000800 */
[----:B------:R-:W3:Y:S08]  /*1d40*/  @P0 LDC.64 R4, c[0x0][0x9f8] ;  /* 0x00027e00ff040b82 */ /* 0x000ef00000000a00 */
[----:B------:R-:W4:Y:S01]  /*1d50*/  LDC.64 R24, c[0x0][0x3d8] ;  /* 0x0000f600ff187b82 */ /* 0x000f220000000a00 */
[----:B------:R-:W-:-:S07]  /*1d60*/  IMAD.SHL.U32 R42, R218, 0x4, RZ ;  /* 0x00000004da2a7824 */ /* 0x000fce00078e00ff */
[----:B------:R-:W2:Y:S01]  /*1d70*/  LDC.64 R26, c[0x0][0x3e8] ;  /* 0x0000fa00ff1a7b82 */ /* 0x000ea20000000a00 */
[----:B---3--:R-:W-:Y:S01]  /*1d80*/  @P0 IMAD.WIDE R4, R191, 0x4, R4 ;  /* 0x00000004bf040825 */ /* 0x008fe200078e0204 */
[----:B------:R-:W3:Y:S06]  /*1d90*/  S2R R62, SR_TID.X ;  /* 0x00000000003e7919 */ /* 0x000eec0000002100 */
[----:B------:R-:W3:Y:S01]  /*1da0*/  LDC R61, c[0x0][0x3d4] ;  /* 0x0000f500ff3d7b82 */ /* 0x000ee20000000800 */
[----:B------:R3:W3:Y:S01]  /*1db0*/  @P0 LDG.E R191, desc[UR42][R4.64] ;  /* 0x0000002a04bf0981 */ /* 0x0006e2000c1e1900 */
[----:B0-----:R-:W-:Y:S01]  /*1dc0*/  ISETP.NE.AND P0, PT, R0, 0x1, PT ;  /* 0x000000010000780c */ /* 0x001fe20003f05270 */
[----:B-1----:R-:W-:Y:S01]  /*1dd0*/  IMAD.WIDE.U32 R6, R20, R52, RZ ;  /* 0x0000003414067225 */ /* 0x002fe200078e00ff */
[----:B------:R-:W-:-:S02]  /*1de0*/  SHF.R.S32.HI R13, RZ, 0x1f, R20 ;  /* 0x0000001fff0d7819 */ /* 0x000fc40000011414 */
[----:B------:R-:W-:Y:S01]  /*1df0*/  SHF.R.S32.HI R43, RZ, 0x1f, R42 ;  /* 0x0000001fff2b7819 */ /* 0x000fe2000001142a */
[----:B----4-:R-:W-:Y:S01]  /*1e00*/  IMAD R10, R220, R24, RZ ;  /* 0x00000018dc0a7224 */ /* 0x010fe200078e02ff */
[----:B--2---:R-:W-:Y:S01]  /*1e10*/  ISETP.GE.AND P1, PT, R16, R63, PT ;  /* 0x0000003f1000720c */ /* 0x004fe20003f26270 */
[-C--:B------:R-:W-:Y:S01]  /*1e20*/  IMAD R0, R13, R52.reuse, RZ ;  /* 0x000000340d007224 */ /* 0x080fe200078e02ff */
[----:B------:R-:W0:Y:S01]  /*1e30*/  LDC R58, c[0x0][0x2e4] ;  /* 0x0000b900ff3a7b82 */ /* 0x000e220000000800 */
[----:B------:R-:W-:Y:S01]  /*1e40*/  IMAD R12, R220, R52, RZ ;  /* 0x00000034dc0c7224 */ /* 0x000fe200078e02ff */
[----:B------:R-:W-:Y:S01]  /*1e50*/  P2R R74, PR, RZ, 0x2 ;  /* 0x00000002ff4a7803 */ /* 0x000fe20000000000 */
[----:B------:R-:W-:Y:S01]  /*1e60*/  IMAD R3, R20, R53, R0 ;  /* 0x0000003514037224 */ /* 0x000fe200078e0200 */
[C---:B------:R-:W-:Y:S01]  /*1e70*/  IADD3 R20, P2, R23.reuse, R20, RZ ;  /* 0x0000001417147210 */ /* 0x040fe20007f5e0ff */
[----:B------:R-:W-:Y:S01]  /*1e80*/  IMAD R15, R23, R25, R10 ;  /* 0x00000019170f7224 */ /* 0x000fe200078e020a */
[----:B------:R-:W-:Y:S01]  /*1e90*/  SHF.L.U64.HI R50, R24, 0x6, R25 ;  /* 0x0000000618327819 */ /* 0x000fe20000010219 */
[----:B------:R-:W-:Y:S01]  /*1ea0*/  IMAD.IADD R7, R7, 0x1, R3 ;  /* 0x0000000107077824 */ /* 0x000fe200078e0203 */
[----:B------:R-:W1:Y:S01]  /*1eb0*/  @P0 LDC R9, c[0x0][0x42c] ;  /* 0x00010b00ff090b82 */ /* 0x000e620000000800 */
[----:B------:R-:W-:Y:S01]  /*1ec0*/  IMAD.SHL.U32 R59, R193, 0x40, RZ ;  /* 0x00000040c13b7824 */ /* 0x000fe200078e00ff */
[----:B------:R-:W-:Y:S01]  /*1ed0*/  SHF.L.U64.HI R56, R26, 0x6, R27 ;  /* 0x000000061a387819 */ /* 0x000fe2000001021b */
[----:B------:R-:W-:-:S02]  /*1ee0*/  VIADD R82, R16, 0x20 ;  /* 0x0000002010527836 */ /* 0x000fc40000000000 */
[----:B------:R-:W-:Y:S01]  /*1ef0*/  IMAD.SHL.U32 R55, R24, 0x40, RZ ;  /* 0x0000004018377824 */ /* 0x000fe200078e00ff */
[----:B------:R-:W-:Y:S01]  /*1f00*/  LOP3.LUT R59, R59, 0x1c0, RZ, 0xc0, !PT ;  /* 0x000001c03b3b7812 */ /* 0x000fe200078ec0ff */
[----:B------:R-:W-:Y:S01]  /*1f10*/  IMAD.SHL.U32 R57, R26, 0x40, RZ ;  /* 0x000000401a397824 */ /* 0x000fe200078e00ff */
[----:B------:R-:W2:Y:S02]  /*1f20*/  @P0 LDC R11, c[0x0][0x430] ;  /* 0x00010c00ff0b0b82 */ /* 0x000ea40000000800 */
[----:B------:R-:W-:Y:S02]  /*1f30*/  SHF.R.U32.HI R60, RZ, 0x3, R59 ;  /* 0x00000003ff3c7819 */ /* 0x000fe4000001163b */
[----:B---3--:R-:W-:-:S04]  /*1f40*/  LEA.HI R62, R62, 0x8, RZ, 0x19 ;  /* 0x000000083e3e7811 */ /* 0x008fc800078fc8ff */
[----:B------:R-:W3:Y:S01]  /*1f50*/  LDC.64 R28, c[0x0][0x2d8] ;  /* 0x0000b600ff1c7b82 */ /* 0x000ee20000000a00 */
[----:B-1----:R-:W-:-:S05]  /*1f60*/  @P0 IMAD.HI.U32 R0, R190, R9, RZ ;  /* 0x00000009be000227 */ /* 0x002fca00078e00ff */
[----:B--2---:R-:W-:Y:S02]  /*1f70*/  @P0 SHF.R.U32.HI R190, RZ, R11, R0 ;  /* 0x0000000bffbe0219 */ /* 0x004fe40000011600 */
[----:B------:R-:W-:Y:S02]  /*1f80*/  ISETP.NE.U32.AND P0, PT, RZ, UR4, PT ;  /* 0x00000004ff007c0c */ /* 0x000fe4000bf05070 */
[----:B------:R-:W-:Y:S01]  /*1f90*/  SHF.R.S32.HI R0, RZ, 0x1f, R190 ;  /* 0x0000001fff007819 */ /* 0x000fe200000114be */
[----:B------:R-:W-:Y:S01]  /*1fa0*/  IMAD.WIDE.U32 R8, R190, UR6, R16 ;  /* 0x00000006be087c25 */ /* 0x000fe2000f8e0010 */
[----:B------:R-:W-:Y:S01]  /*1fb0*/  ISETP.NE.AND.EX P0, PT, RZ, UR5, PT, P0 ;  /* 0x00000005ff007c0c */ /* 0x000fe2000bf05300 */
[----:B------:R-:W-:Y:S02]  /*1fc0*/  ULDC.64 UR4, c[0x0][0x2f8] ;  /* 0x0000be0000047ab9 */ /* 0x000fe40000000a00 */
[C---:B------:R-:W-:Y:S02]  /*1fd0*/  IMAD R5, R0.reuse, UR6, RZ ;  /* 0x0000000600057c24 */ /* 0x040fe4000f8e02ff */
[----:B------:R-:W-:-:S02]  /*1fe0*/  IMAD R3, R0, UR4, RZ ;  /* 0x0000000400037c24 */ /* 0x000fc4000f8e02ff */
[C---:B------:R-:W-:Y:S02]  /*1ff0*/  IMAD R11, R190.reuse, UR7, R5 ;  /* 0x00000007be0b7c24 */ /* 0x040fe4000f8e0205 */
[C---:B------:R-:W-:Y:S02]  /*2000*/  IMAD R3, R190.reuse, UR5, R3 ;  /* 0x00000005be037c24 */ /* 0x040fe4000f8e0203 */
[----:B------:R-:W-:Y:S01]  /*2010*/  IMAD.WIDE.U32 R4, R190, UR4, R6 ;  /* 0x00000004be047c25 */ /* 0x000fe2000f8e0006 */
[----:B------:R-:W-:-:S03]  /*2020*/  ULDC.64 UR4, c[0x0][0x300] ;  /* 0x0000c00000047ab9 */ /* 0x000fc60000000a00 */
[----:B------:R-:W-:Y:S02]  /*2030*/  IMAD.IADD R5, R5, 0x1, R3 ;  /* 0x0000000105057824 */ /* 0x000fe400078e0203 */
[----:B------:R-:W-:Y:S02]  /*2040*/  IMAD.IADD R9, R9, 0x1, R11 ;  /* 0x0000000109097824 */ /* 0x000fe400078e020b */
[----:B------:R-:W-:Y:S01]  /*2050*/  IMAD R11, R23, R53, R12 ;  /* 0x00000035170b7224 */ /* 0x000fe200078e020c */
[----:B------:R-:W-:Y:S02]  /*2060*/  SHF.L.U64.HI R53, R52, 0x6, R53 ;  /* 0x0000000634357819 */ /* 0x000fe40000010235 */
[----:B------:R-:W-:Y:S02]  /*2070*/  SHF.R.S32.HI R0, RZ, 0x1f, R191 ;  /* 0x0000001fff007819 */ /* 0x000fe400000114bf */
[----:B------:R-:W-:Y:S02]  /*2080*/  SEL R41, R191, RZ, !P0 ;  /* 0x000000ffbf297207 */ /* 0x000fe40004000000 */
[----:B------:R-:W-:-:S03]  /*2090*/  SEL R0, R0, RZ, !P0 ;  /* 0x000000ff00007207 */ /* 0x000fc60004000000 */
[----:B------:R-:W-:-:S04]  /*20a0*/  IMAD.WIDE.U32 R44, R41, UR4, R4 ;  /* 0x00000004292c7c25 */ /* 0x000fc8000f8e0004 */
[----:B------:R-:W-:Y:S02]  /*20b0*/  IMAD R6, R0, UR4, RZ ;  /* 0x0000000400067c24 */ /* 0x000fe4000f8e02ff */
[----:B------:R-:W-:-:S04]  /*20c0*/  IMAD.WIDE.U32 R4, R23, R24, R16 ;  /* 0x0000001817047225 */ /* 0x000fc800078e0010 */
[----:B------:R-:W-:Y:S01]  /*20d0*/  IMAD R3, R41, UR5, R6 ;  /* 0x0000000529037c24 */ /* 0x000fe2000f8e0206 */
[----:B------:R-:W-:Y:S01]  /*20e0*/  ULDC.64 UR4, c[0x0][0x328] ;  /* 0x0000ca0000047ab9 */ /* 0x000fe20000000a00 */
[----:B------:R-:W-:-:S04]  /*20f0*/  IMAD.WIDE.U32 R6, R23, R52, R16 ;  /* 0x0000003417067225 */ /* 0x000fc800078e0010 */
[----:B------:R-:W-:Y:S02]  /*2100*/  IMAD R10, R0, UR4, RZ ;  /* 0x00000004000a7c24 */ /* 0x000fe4000f8e02ff */
[----:B------:R-:W-:Y:S01]  /*2110*/  IMAD.IADD R0, R45, 0x1, R3 ;  /* 0x000000012d007824 */ /* 0x000fe200078e0203 */
[----:B------:R-:W-:Y:S01]  /*2120*/  IADD3 R3, P0, R44, R6, RZ ;  /* 0x000000062c037210 */ /* 0x000fe20007f1e0ff */
[----:B------:R-:W-:Y:S02]  /*2130*/  IMAD.IADD R39, R15, 0x1, R5 ;  /* 0x000000010f277824 */ /* 0x000fe400078e0205 */
[----:B------:R-:W-:Y:S01]  /*2140*/  IMAD.MOV.U32 R38, RZ, RZ, R4 ;  /* 0x000000ffff267224 */ /* 0x000fe200078e0004 */
[----:B------:R-:W-:Y:S01]  /*2150*/  IADD3.X R48, R0, R7, R11, P0, !PT ;  /* 0x0000000700307210 */ /* 0x000fe200007fe40b */
[----:B------:R-:W-:Y:S01]  /*2160*/  IMAD.WIDE.U32 R4, R23, R24, R42 ;  /* 0x0000001817047225 */ /* 0x000fe200078e002a */
[----:B------:R-:W-:-:S03]  /*2170*/  SEL R11, R63, RZ, P1 ;  /* 0x000000ff3f0b7207 */ /* 0x000fc60000800000 */
[----:B------:R-:W-:Y:S01]  /*2180*/  IMAD.IADD R5, R5, 0x1, R15 ;  /* 0x0000000105057824 */ /* 0x000fe200078e020f */
[----:B-----5:R-:W-:Y:S01]  /*2190*/  SHF.R.S32.HI R15, RZ, 0x1f, R33 ;  /* 0x0000001fff0f7819 */ /* 0x020fe20000011421 */
[----:B------:R-:W-:Y:S02]  /*21a0*/  IMAD.IADD R11, R16, 0x1, R11 ;  /* 0x00000001100b7824 */ /* 0x000fe400078e020b */
[----:B------:R-:W-:Y:S01]  /*21b0*/  IMAD.WIDE.U32 R36, R33, R24, R4 ;  /* 0x0000001821247225 */ /* 0x000fe200078e0004 */
[----:B------:R-:W-:Y:S02]  /*21c0*/  LOP3.LUT R5, R59, 0x18, R16, 0xf8, !PT ;  /* 0x000000183b057812 */ /* 0x000fe400078ef810 */
[----:B------:R-:W-:Y:S01]  /*21d0*/  SHF.R.S32.HI R54, RZ, 0x1f, R11 ;  /* 0x0000001fff367819 */ /* 0x000fe2000001140b */
[----:B------:R-:W-:Y:S01]  /*21e0*/  IMAD R6, R220, R26, RZ ;  /* 0x0000001adc067224 */ /* 0x000fe200078e02ff */
[----:B------:R-:W-:Y:S01]  /*21f0*/  LOP3.LUT R5, R5, R60, RZ, 0x3c, !PT ;  /* 0x0000003c05057212 */ /* 0x000fe200078e3cff */
[----:B------:R-:W-:Y:S01]  /*2200*/  IMAD R75, R41, UR5, R10 ;  /* 0x00000005294b7c24 */ /* 0x000fe2000f8e020a */
[----:B------:R-:W-:Y:S01]  /*2210*/  LEA.HI R54, R54, R11, RZ, 0x3 ;  /* 0x0000000b36367211 */ /* 0x000fe200078f18ff */
[----:B------:R-:W-:-:S02]  /*2220*/  IMAD R21, R23, R27, R6 ;  /* 0x0000001b17157224 */ /* 0x000fc400078e0206 */
[----:B------:R-:W-:Y:S01]  /*2230*/  IMAD.WIDE.U32 R40, R41, UR4, R8 ;  /* 0x0000000429287c25 */ /* 0x000fe2000f8e0008 */
[----:B------:R-:W-:Y:S01]  /*2240*/  LOP3.LUT R69, R54, 0xfffffff8, RZ, 0xc0, !PT ;  /* 0xfffffff836457812 */ /* 0x000fe200078ec0ff */
[----:B------:R-:W-:Y:S02]  /*2250*/  ULDC UR4, c[0x0][0x2e4] ;  /* 0x0000b90000047ab9 */ /* 0x000fe40000000800 */
[----:B------:R-:W-:Y:S01]  /*2260*/  IMAD.WIDE.U32 R6, R23, R26, R42 ;  /* 0x0000001a17067225 */ /* 0x000fe200078e002a */
[----:B------:R-:W-:Y:S02]  /*2270*/  ISETP.GE.AND P0, PT, R16, UR4, PT ;  /* 0x0000000410007c0c */ /* 0x000fe4000bf06270 */
[----:B------:R-:W-:Y:S01]  /*2280*/  ISETP.GE.AND P1, PT, R82, UR4, PT ;  /* 0x0000000452007c0c */ /* 0x000fe2000bf26270 */
[----:B------:R-:W-:Y:S01]  /*2290*/  IMAD R10, R15, R24, RZ ;  /* 0x000000180f0a7224 */ /* 0x000fe200078e02ff */
[----:B------:R-:W-:Y:S01]  /*22a0*/  IADD3 R7, R7, R21, RZ ;  /* 0x0000001507077210 */ /* 0x000fe20007ffe0ff */
[----:B------:R-:W-:Y:S01]  /*22b0*/  IMAD.WIDE.U32 R8, R23, R26, R16 ;  /* 0x0000001a17087225 */ /* 0x000fe200078e0010 */
[----:B------:R-:W-:-:S03]  /*22c0*/  SHF.R.S32.HI R73, RZ, 0x1f, R69 ;  /* 0x0000001fff497819 */ /* 0x000fc60000011445 */
[----:B------:R-:W-:Y:S02]  /*22d0*/  IMAD R11, R33, R25, R10 ;  /* 0x00000019210b7224 */ /* 0x000fe400078e020a */
[----:B------:R-:W-:Y:S01]  /*22e0*/  IMAD R65, R200, 0x200, R5 ;  /* 0x00000200c8417824 */ /* 0x000fe200078e0205 */
[----:B------:R-:W-:Y:S01]  /*22f0*/  LOP3.LUT R5, R59, 0x38, R54, 0xf8, !PT ;  /* 0x000000383b057812 */ /* 0x000fe200078ef836 */
[----:B------:R-:W-:Y:S02]  /*2300*/  IMAD.IADD R9, R21, 0x1, R9 ;  /* 0x0000000115097824 */ /* 0x000fe400078e0209 */
[----:B------:R-:W-:Y:S01]  /*2310*/  IMAD R10, R15, R26, RZ ;  /* 0x0000001a0f0a7224 */ /* 0x000fe200078e02ff */
[----:B------:R-:W-:Y:S01]  /*2320*/  LOP3.LUT R5, R5, R60, RZ, 0x3c, !PT ;  /* 0x0000003c05057212 */ /* 0x000fe200078e3cff */
[----:B------:R-:W-:-:S04]  /*2330*/  IMAD.WIDE.U32 R34, R33, R26, R8 ;  /* 0x0000001a21227225 */ /* 0x000fc800078e0008 */
[C---:B------:R-:W-:Y:S02]  /*2340*/  IMAD R71, R33.reuse, R27, R10 ;  /* 0x0000001b21477224 */ /* 0x040fe400078e020a */
[----:B------:R-:W-:-:S04]  /*2350*/  IMAD.WIDE.U32 R38, R33, R24, R38 ;  /* 0x0000001821267225 */ /* 0x000fc800078e0026 */
[----:B------:R-:W-:-:S04]  /*2360*/  IMAD.WIDE.U32 R30, R33, R26, R6 ;  /* 0x0000001a211e7225 */ /* 0x000fc800078e0006 */
[----:B------:R-:W-:Y:S02]  /*2370*/  IMAD.IADD R67, R71, 0x1, R35 ;  /* 0x0000000147437824 */ /* 0x000fe400078e0223 */
[----:B------:R-:W-:Y:S02]  /*2380*/  IMAD.SHL.U32 R52, R52, 0x40, RZ ;  /* 0x0000004034347824 */ /* 0x000fe400078e00ff */
[----:B------:R-:W-:Y:S02]  /*2390*/  IMAD.SHL.U32 R63, R63, 0x2, RZ ;  /* 0x000000023f3f7824 */ /* 0x000fe400078e00ff */
[----:B------:R-:W-:Y:S02]  /*23a0*/  IMAD.X R21, R220, 0x1, R13, P2 ;  /* 0x00000001dc157824 */ /* 0x000fe400010e060d */
[----:B------:R-:W-:Y:S02]  /*23b0*/  IMAD.IADD R64, R11, 0x1, R39 ;  /* 0x000000010b407824 */ /* 0x000fe400078e0227 */
[----:B------:R-:W-:-:S02]  /*23c0*/  IMAD.IADD R66, R37, 0x1, R11 ;  /* 0x0000000125427824 */ /* 0x000fc400078e020b */
[----:B------:R-:W-:Y:S02]  /*23d0*/  IMAD.IADD R71, R31, 0x1, R71 ;  /* 0x000000011f477824 */ /* 0x000fe400078e0247 */
[----:B------:R-:W-:Y:S02]  /*23e0*/  IMAD R68, R200, 0x200, R5 ;  /* 0x00000200c8447824 */ /* 0x000fe400078e0205 */
[----:B0--3--:R-:W-:-:S07]  /*23f0*/  IMAD.IADD R75, R41, 0x1, R75 ;  /* 0x00000001294b7824 */ /* 0x009fce00078e024b */
.L_x_1990:
[----:B------:R-:W-:Y:S01]  /*2400*/  VIADD R51, R51, 0xffffffff ;  /* 0xffffffff33337836 */ /* 0x000fe20000000000 */
[----:B------:R-:W-:Y:S01]  /*2410*/  ISETP.GE.AND P3, PT, R61, 0x1, PT ;  /* 0x000000013d00780c */ /* 0x000fe20003f66270 */
[----:B---34-:R-:W-:Y:S01]  /*2420*/  IMAD.SHL.U32 R14, R184, 0x1000, RZ ;  /* 0x00001000b80e7824 */ /* 0x018fe200078e00ff */
[----:B------:R-:W-:Y:S05]  /*2430*/  YIELD ;  /* 0x0000000000007946 */ /* 0x000fea0003800000 */
[----:B------:R-:W-:Y:S01]  /*2440*/  SHF.R.S32.HI R76, RZ, 0x1f, R51 ;  /* 0x0000001fff4c7819 */ /* 0x000fe20000011433 */
[-C--:B------:R-:W-:Y:S01]  /*2450*/  IMAD R5, R53, R51.reuse, RZ ;  /* 0x0000003335057224 */ /* 0x080fe200078e02ff */
[----:B------:R-:W-:Y:S01]  /*2460*/  BSSY B0, `(.L_x_1961) ;  /* 0x000018d000007945 */ /* 0x000fe20003800000 */
[----:B------:R-:W-:-:S04]  /*2470*/  IMAD.WIDE.U32 R24, R52, R51, RZ ;  /* 0x0000003334187225 */ /* 0x000fc800078e00ff */
        /* <DEDUP_REMOVED lines=32> */
[----:B------:R-:W-:Y:S01]  /*2680*/  IMAD.WIDE.U32 R4, R51, R57, R70 ;  /* 0x0000003933047225 */ /* 0x000fe200078e0046 */
[----:B------:R-:W-:-:S03]  /*2690*/  IADD3 R8, R42, 0x10, RZ ;  /* 0x000000102a087810 */ /* 0x000fc60007ffe0ff */
[----:B------:R-:W-:Y:S01]  /*26a0*/  IMAD.X R10, R77, 0x1, R66, P3 ;  /* 0x000000014d0a7824 */ /* 0x000fe200018e0642 */
[----:B------:R-:W-:Y:S01]  /*26b0*/  LEA R6, P3, R7, UR4, 0x1 ;  /* 0x0000000407067c11 */ /* 0x000fe2000f8608ff */
[----:B------:R-:W-:Y:S01]  /*26c0*/  IMAD.IADD R5, R5, 0x1, R9 ;  /* 0x0000000105057824 */ /* 0x000fe200078e0209 */
[C---:B------:R-:W-:Y:S02]  /*26d0*/  LEA R76, P5, R4.reuse, UR6, 0x1 ;  /* 0x00000006044c7c11 */ /* 0x040fe4000f8a08ff */
        /* <DEDUP_REMOVED lines=10> */
.L_x_1965:
[----:B------:R-:W-:Y:S05]  /*2780*/  BSYNC B1 ;  /* 0x0000000000017941 */ /* 0x000fea0003800000 */
.L_x_1964:
[----:B------:R-:W-:Y:S01]  /*2790*/  UISETP.NE.AND UP0, UPT, UR37, 0x3, UPT ;  /* 0x000000032500788c */ /* 0x000fe2000bf05270 */
[----:B-----5:R-:W-:Y:S02]  /*27a0*/  IMAD.MOV.U32 R4, RZ, RZ, R8 ;  /* 0x000000ffff047224 */ /* 0x020fe400078e0008 */
[----:B------:R-:W-:Y:S02]  /*27b0*/  IMAD.MOV.U32 R5, RZ, RZ, R9 ;  /* 0x000000ffff057224 */ /* 0x000fe400078e0009 */
[----:B0-----:R-:W-:Y:S01]  /*27c0*/  IMAD.MOV.U32 R6, RZ, RZ, R26 ;  /* 0x000000ffff067224 */ /* 0x001fe200078e001a */
[----:B------:R-:W-:Y:S01]  /*27d0*/  PLOP3.LUT P3, PT, PT, PT, UP0, 0x80, 0x0 ;  /* 0x000000000000781c */ /* 0x000fe20003f6f008 */
        /* <DEDUP_REMOVED lines=15> */
.L_x_1966:
[----:B------:R-:W-:Y:S01]  /*28d0*/  IMAD R70, R184, 0x8, R2 ;  /* 0x00000008b8467824 */ /* 0x000fe200078e0202 */
[----:B------:R-:W-:Y:S01]  /*28e0*/  SHF.L.U32 R77, R187, 0x1f, RZ ;  /* 0x0000001fbb4d7819 */ /* 0x000fe200000006ff */
[----:B------:R-:W-:Y:S03]  /*28f0*/  BSSY B1, `(.L_x_1967) ;  /* 0x0000003000017945 */ /* 0x000fe60003800000 */
[----:B------:R-:W0:Y:S02]  /*2900*/  SYNCS.PHASECHK.TRANS64.TRYWAIT P5, [R70+URZ+0x28c90], R77 ;  /* 0x028c904d460075a7 */ /* 0x000e2400080a017f */
[----:B0-----:R-:W-:Y:S05]  /*2910*/  @!P5 BRA `(.L_x_1968) ;  /* 0x000001980094d947 */ /* 0x001fea0003800000 */
.L_x_2280:
[----:B------:R-:W-:Y:S05]  /*2920*/  BSYNC B1 ;  /* 0x0000000000017941 */ /* 0x000fea0003800000 */
.L_x_1967:
[----:B------:R-:W-:Y:S05]  /*2930*/  @P4 BRA `(.L_x_1969) ;  /* 0x0000001000fc4947 */ /* 0x000fea0003800000 */
[----:B------:R-:W-:Y:S04]  /*2940*/  BSSY B1, `(.L_x_1970) ;  /* 0x0000036000017945 */ /* 0x000fe80003800000 */
[----:B------:R-:W-:Y:S05]  /*2950*/  @P0 BRA `(.L_x_1971) ;  /* 0x0000000000d00947 */ /* 0x000fea0003800000 */
[----:B------:R1:W2:Y:S01]  /*2960*/  LDS.128 R4, [R15+0x22400] ;  /* 0x022400000f047984 */ /* 0x0002a20000000c00 */
[----:B------:R-:W-:Y:S01]  /*2970*/  ISETP.GE.AND P4, PT, R42, R61, PT ;  /* 0x0000003d2a00720c */ /* 0x000fe20003f86270 */
[----:B------:R-:W-:-:S12]  /*2980*/  BSSY B2, `(.L_x_1972) ;  /* 0x0000030000027945 */ /* 0x000fd80003800000 */
[----:B-1----:R-:W-:Y:S05]  /*2990*/  @P4 BRA `(.L_x_1973) ;  /* 0x0000000000b84947 */ /* 0x002fea0003800000 */
[----:B------:R-:W-:Y:S01]  /*29a0*/  SHF.R.U32.HI R83, RZ, 0x10, R25 ;  /* 0x00000010ff537819 */ /* 0x000fe20000011619 */
[----:B--2---:R-:W-:Y:S01]  /*29b0*/  IMAD.U32 R15, R6, 0x10000, RZ ;  /* 0x00010000060f7824 */ /* 0x004fe200078e00ff */
[----:B------:R-:W-:Y:S02]  /*29c0*/  SHF.R.U32.HI R78, RZ, 0x10, R27 ;  /* 0x00000010ff4e7819 */ /* 0x000fe4000001161b */
[----:B------:R-:W-:Y:S01]  /*29d0*/  SHF.R.U64 R80, R24, 0x10, R25 ;  /* 0x0000001018507819 */ /* 0x000fe20000001219 */
[----:B------:R-:W-:Y:S01]  /*29e0*/  IMAD.U32 R25, R7, 0x10000, RZ ;  /* 0x0001000007197824 */ /* 0x000fe200078e00ff */
[----:B------:R-:W-:Y:S02]  /*29f0*/  PRMT R83, R79, 0x5410, R83 ;  /* 0x000054104f537816 */ /* 0x000fe40000000053 */
[----:B------:R-:W-:Y:S02]  /*2a00*/  SHF.R.U64 R76, R26, 0x10, R27 ;  /* 0x000000101a4c7819 */ /* 0x000fe4000000121b */
[----:B------:R-:W-:-:S02]  /*2a10*/  PRMT R78, R81, 0x5432, R78 ;  /* 0x00005432514e7816 */ /* 0x000fc4000000004e */
[----:B------:R-:W-:Y:S01]  /*2a20*/  LOP3.LUT R24, R6, 0xffff0000, RZ, 0xc0, !PT ;  /* 0xffff000006187812 */ /* 0x000fe200078ec0ff */
[----:B------:R-:W-:Y:S01]  /*2a30*/  IMAD.U32 R6, R5, 0x10000, RZ ;  /* 0x0001000005067824 */ /* 0x000fe200078e00ff */
[----:B------:R-:W-:Y:S01]  /*2a40*/  PRMT R80, R84, 0x5432, R80 ;  /* 0x0000543254507816 */ /* 0x000fe20000000050 */
[----:B------:R-:W-:Y:S01]  /*2a50*/  IMAD.U32 R84, R83, 0x10000, RZ ;  /* 0x0001000053547824 */ /* 0x000fe200078e00ff */
[----:B------:R-:W-:Y:S01]  /*2a60*/  PRMT R27, R79, 0x5432, R76 ;  /* 0x000054324f1b7816 */ /* 0x000fe2000000004c */
[----:B------:R-:W-:Y:S01]  /*2a70*/  IMAD.U32 R79, R78, 0x10000, RZ ;  /* 0x000100004e4f7824 */ /* 0x000fe200078e00ff */
[----:B------:R-:W-:Y:S01]  /*2a80*/  LOP3.LUT R26, R7, 0xffff0000, RZ, 0xc0, !PT ;  /* 0xffff0000071a7812 */ /* 0x000fe200078ec0ff */
[CC--:B------:R-:W-:Y:S01]  /*2a90*/  FMUL.FTZ R88, R24.reuse, R84.reuse ;  /* 0x0000005418587220 */ /* 0x0c0fe20000410000 */
[----:B------:R-:W-:Y:S01]  /*2aa0*/  LOP3.LUT R7, R5, 0xffff0000, RZ, 0xc0, !PT ;  /* 0xffff000005077812 */ /* 0x000fe200078ec0ff */
[-C--:B------:R-:W-:Y:S01]  /*2ab0*/  FMUL.FTZ R24, R24, R79.reuse ;  /* 0x0000004f18187220 */ /* 0x080fe20000410000 */
[----:B------:R-:W-:Y:S01]  /*2ac0*/  LOP3.LUT R81, R80, 0xffff0000, RZ, 0xc0, !PT ;  /* 0xffff000050517812 */ /* 0x000fe200078ec0ff */
[----:B------:R-:W-:Y:S01]  /*2ad0*/  FFMA.FTZ R88, R15, R79, -R88 ;  /* 0x0000004f0f587223 */ /* 0x000fe20000010858 */
[----:B------:R-:W-:Y:S01]  /*2ae0*/  LOP3.LUT R76, R27, 0xffff0000, RZ, 0xc0, !PT ;  /* 0xffff00001b4c7812 */ /* 0x000fe200078ec0ff */
[----:B------:R-:W-:Y:S01]  /*2af0*/  IMAD.U32 R5, R4, 0x10000, RZ ;  /* 0x0001000004057824 */ /* 0x000fe200078e00ff */
[----:B------:R-:W-:Y:S01]  /*2b00*/  LOP3.LUT R83, R83, 0xffff0000, RZ, 0xc0, !PT ;  /* 0xffff000053537812 */ /* 0x000fe200078ec0ff */
[----:B------:R-:W-:Y:S01]  /*2b10*/  FFMA.FTZ R15, R15, R84, R24 ;  /* 0x000000540f0f7223 */ /* 0x000fe20000010018 */
[----:B------:R-:W-:Y:S01]  /*2b20*/  LOP3.LUT R78, R78, 0xffff0000, RZ, 0xc0, !PT ;  /* 0xffff00004e4e7812 */ /* 0x000fe200078ec0ff */
[C---:B------:R-:W-:Y:S01]  /*2b30*/  FMUL.FTZ R85, R7.reuse, R81 ;  /* 0x0000005107557220 */ /* 0x040fe20000410000 */
[----:B------:R-:W-:Y:S01]  /*2b40*/  FMUL.FTZ R86, R7, R76 ;  /* 0x0000004c07567220 */ /* 0x000fe20000410000 */
[----:B------:R-:W-:Y:S01]  /*2b50*/  LOP3.LUT R4, R4, 0xffff0000, RZ, 0xc0, !PT ;  /* 0xffff000004047812 */ /* 0x000fe200078ec0ff */
[----:B------:R-:W-:Y:S01]  /*2b60*/  FMUL.FTZ R24, R26, R83 ;  /* 0x000000531a187220 */ /* 0x000fe20000410000 */
[----:B------:R-:W-:-:S02]  /*2b70*/  IMAD.U32 R80, R80, 0x10000, RZ ;  /* 0x0001000050507824 */ /* 0x000fc400078e00ff */
[----:B------:R-:W-:Y:S01]  /*2b80*/  FMUL.FTZ R26, R26, R78 ;  /* 0x0000004e1a1a7220 */ /* 0x000fe20000410000 */
[----:B------:R-:W-:Y:S02]  /*2b90*/  IMAD.U32 R27, R27, 0x10000, RZ ;  /* 0x000100001b1b7824 */ /* 0x000fe400078e00ff */
[C---:B------:R-:W-:Y:S01]  /*2ba0*/  FFMA.FTZ R85, R6.reuse, R76, -R85 ;  /* 0x0000004c06557223 */ /* 0x040fe20000010855 */
[----:B------:R-:W-:Y:S01]  /*2bb0*/  FFMA.FTZ R86, R6, R81, R86 ;  /* 0x0000005106567223 */ /* 0x000fe20000010056 */
[C---:B------:R-:W-:Y:S01]  /*2bc0*/  FFMA.FTZ R24, R25.reuse, R78, -R24 ;  /* 0x0000004e19187223 */ /* 0x040fe20000010818 */
        /* <DEDUP_REMOVED lines=11> */
.L_x_1973:
[----:B------:R-:W-:Y:S05]  /*2c80*/  BSYNC B2 ;  /* 0x0000000000027941 */ /* 0x000fea0003800000 */
.L_x_1972:
[----:B--2---:R1:W-:Y:S02]  /*2c90*/  STG.E.128 desc[UR42][R12.64], R4 ;  /* 0x000000040c007986 */ /* 0x0043e4000c101d2a */
.L_x_1971:
[----:B------:R-:W-:Y:S05]  /*2ca0*/  BSYNC B1 ;  /* 0x0000000000017941 */ /* 0x000fea0003800000 */
.L_x_1970:
[----:B------:R-:W-:Y:S05]  /*2cb0*/  @P1 BRA `(.L_x_1969) ;  /* 0x00000010001c1947 */ /* 0x000fea0003800000 */
[----:B-1----:R-:W-:Y:S01]  /*2cc0*/  IMAD.MOV.U32 R5, RZ, RZ, 0x20 ;  /* 0x00000020ff057424 */ /* 0x002fe200078e00ff */
[----:B------:R-:W-:Y:S01]  /*2cd0*/  LOP3.LUT P4, RZ, R193, 0x4, RZ, 0xc0, !PT ;  /* 0x00000004c1ff7812 */ /* 0x000fe2000788c0ff */
[----:B------:R-:W-:Y:S03]  /*2ce0*/  BSSY B1, `(.L_x_1974) ;  /* 0x0000036000017945 */ /* 0x000fe60003800000 */
[----:B------:R-:W-:-:S04]  /*2cf0*/  SEL R5, R5, 0xffffffe0, !P4 ;  /* 0xffffffe005057807 */ /* 0x000fc80006000000 */
[----:B------:R-:W-:Y:S01]  /*2d00*/  IADD3 R5, R5, R65, R14 ;  /* 0x0000004105057210 */ /* 0x000fe20007ffe00e */
[----:B------:R-:W-:-:S04]  /*2d10*/  VIADD R14, R42, 0x10 ;  /* 0x000000102a0e7836 */ /* 0x000fc80000000000 */
[----:B------:R-:W-:Y:S01]  /*2d20*/  IMAD R4, R5, 0x2, R2 ;  /* 0x0000000205047824 */ /* 0x000fe200078e0202 */
[----:B------:R-:W-:-:S05]  /*2d30*/  ISETP.GE.AND P4, PT, R14, R61, PT ;  /* 0x0000003d0e00720c */ /* 0x000fca0003f86270 */
[----:B------:R-:W1:Y:S08]  /*2d40*/  LDS.128 R4, [R4+0x22400] ;  /* 0x0224000004047984 */ /* 0x000e700000000c00 */
        /* <DEDUP_REMOVED lines=26> */
[----:B------:R-:W-:Y:S01]  /*2ef0*/  SHF.L.U32 R6, R5, 0x10, RZ ;  /* 0x0000001005067819 */ /* 0x000fe200000006ff */
[----:B------:R-:W-:-:S02]  /*2f00*/  IMAD.U32 R5, R4, 0x10000, RZ ;  /* 0x0001000004057824 */ /* 0x000fc400078e00ff */
        /* <DEDUP_REMOVED lines=19> */
.L_x_1975:
[----:B------:R-:W-:Y:S05]  /*3040*/  BSYNC B1 ;  /* 0x0000000000017941 */ /* 0x000fea0003800000 */
.L_x_1974:
[----:B-1----:R2:W-:Y:S01]  /*3050*/  STG.E.128 desc[UR42][R12.64+0x40], R4 ;  /* 0x000040040c007986 */ /* 0x0025e2000c101d2a */
[----:B------:R-:W-:Y:S05]  /*3060*/  BRA `(.L_x_1969) ;  /* 0x0000000c00307947 */ /* 0x000fea0003800000 */
.L_x_1963:
        /* <DEDUP_REMOVED lines=24> */
[----:B------:R-:W-:-:S06]  /*31f0*/  UISETP.NE.AND UP0, UPT, UR37, 0x3, UPT ;  /* 0x000000032500788c */ /* 0x000fcc000bf05270 */
[----:B------:R-:W-:Y:S01]  /*3200*/  PLOP3.LUT P3, PT, PT, PT, UP0, 0x80, 0x0 ;  /* 0x000000000000781c */ /* 0x000fe20003f6f008 */
[----:B--2---:R-:W-:Y:S02]  /*3210*/  IMAD.MOV.U32 R15, RZ, RZ, R6 ;  /* 0x000000ffff0f7224 */ /* 0x004fe400078e0006 */
[----:B------:R-:W-:Y:S02]  /*3220*/  IMAD.MOV.U32 R76, RZ, RZ, R4 ;  /* 0x000000ffff4c7224 */ /* 0x000fe400078e0004 */
[----:B------:R-:W-:Y:S02]  /*3230*/  IMAD.MOV.U32 R70, RZ, RZ, R7 ;  /* 0x000000ffff467224 */ /* 0x000fe400078e0007 */
[----:B------:R-:W-:Y:S01]  /*3240*/  IMAD.MOV.U32 R77, RZ, RZ, R5 ;  /* 0x000000ffff4d7224 */ /* 0x000fe200078e0005 */
[----:B------:R-:W-:Y:S01]  /*3250*/  PRMT R90, R15, 0x5410, R76 ;  /* 0x000054100f5a7816 */ /* 0x000fe2000000004c */
[----:B---3--:R-:W-:Y:S02]  /*3260*/  IMAD.MOV.U32 R12, RZ, RZ, R10 ;  /* 0x000000ffff0c7224 */ /* 0x008fe400078e000a */
[----:B------:R-:W-:Y:S01]  /*3270*/  IMAD.MOV.U32 R13, RZ, RZ, R11 ;  /* 0x000000ffff0d7224 */ /* 0x000fe200078e000b */
[----:B------:R-:W-:Y:S01]  /*3280*/  PRMT R94, R70, 0x5410, R77 ;  /* 0x00005410465e7816 */ /* 0x000fe2000000004d */
[----:B------:R-:W-:-:S02]  /*3290*/  IMAD.MOV.U32 R15, RZ, RZ, R8 ;  /* 0x000000ffff0f7224 */ /* 0x000fc400078e0008 */
[----:B------:R-:W-:Y:S01]  /*32a0*/  IMAD.MOV.U32 R26, RZ, RZ, R9 ;  /* 0x000000ffff1a7224 */ /* 0x000fe200078e0009 */
[----:B------:R-:W-:-:S04]  /*32b0*/  PRMT R93, R12, 0x5410, R13 ;  /* 0x000054100c5d7816 */ /* 0x000fc8000000000d */
[----:B------:R-:W-:Y:S01]  /*32c0*/  PRMT R86, R26, 0x5410, R15 ;  /* 0x000054101a567816 */ /* 0x000fe2000000000f */
[----:B------:R-:W-:Y:S06]  /*32d0*/  @!P3 BRA `(.L_x_1976) ;  /* 0x000000000004b947 */ /* 0x000fec0003800000 */
[----:B------:R-:W-:Y:S01]  /*32e0*/  BPT.TRAP 0x1 ;  /* 0x000000040000795c */ /* 0x000fe20000300000 */
.L_x_1976:
[----:B------:R-:W-:Y:S01]  /*32f0*/  IMAD R70, R184, 0x8, R2 ;  /* 0x00000008b8467824 */ /* 0x000fe200078e0202 */
[----:B------:R-:W-:Y:S01]  /*3300*/  SHF.L.U32 R77, R187, 0x1f, RZ ;  /* 0x0000001fbb4d7819 */ /* 0x000fe200000006ff */
[----:B------:R-:W-:Y:S03]  /*3310*/  BSSY B1, `(.L_x_1977) ;  /* 0x0000003000017945 */ /* 0x000fe60003800000 */
[----:B------:R-:W0:Y:S02]  /*3320*/  SYNCS.PHASECHK.TRANS64.TRYWAIT P5, [R70+URZ+0x28c90], R77 ;  /* 0x028c904d460075a7 */ /* 0x000e2400080a017f */
[----:B0-----:R-:W-:Y:S05]  /*3330*/  @!P5 BRA `(.L_x_1978) ;  /* 0x000001900020d947 */ /* 0x001fea0003800000 */
.L_x_2281:
[----:B------:R-:W-:Y:S05]  /*3340*/  BSYNC B1 ;  /* 0x0000000000017941 */ /* 0x000fea0003800000 */
.L_x_1977:
[C---:B------:R-:W-:Y:S01]  /*3350*/  ISETP.GE.OR P5, PT, R23.reuse, R72, P0 ;  /* 0x000000481700720c */ /* 0x040fe200007a6670 */
        /* <DEDUP_REMOVED lines=19> */
[----:B------:R-:W-:-:S05]  /*3490*/  IMAD.SHL.U32 R83, R13, 0x8, RZ ;  /* 0x000000080d537824 */ /* 0x000fca00078e00ff */
[----:B------:R-:W-:-:S04]  /*34a0*/  LOP3.LUT R13, R59, 0x38, R83, 0xf8, !PT ;  /* 0x000000383b0d7812 */ /* 0x000fc800078ef853 */
[----:B------:R-:W-:-:S04]  /*34b0*/  LOP3.LUT R13, R13, R60, RZ, 0x3c, !PT ;  /* 0x0000003c0d0d7212 */ /* 0x000fc800078e3cff */
[----:B------:R-:W-:Y:S01]  /*34c0*/  LEA R15, R200, R13, 0x9 ;  /* 0x0000000dc80f7211 */ /* 0x000fe200078e48ff */
[----:B------:R-:W-:-:S04]  /*34d0*/  IMAD.IADD R13, R68, 0x1, R14 ;  /* 0x00000001440d7824 */ /* 0x000fc800078e020e */
[----:B------:R-:W-:Y:S02]  /*34e0*/  IMAD.IADD R15, R14, 0x1, R15 ;  /* 0x000000010e0f7824 */ /* 0x000fe400078e020f */
[--C-:B------:R-:W-:Y:S02]  /*34f0*/  IMAD R13, R13, 0x2, R2.reuse ;  /* 0x000000020d0d7824 */ /* 0x100fe400078e0202 */
[----:B------:R-:W-:-:S04]  /*3500*/  IMAD R24, R15, 0x2, R2 ;  /* 0x000000020f187824 */ /* 0x000fc800078e0202 */
        /* <DEDUP_REMOVED lines=25> */
[----:B------:R-:W-:Y:S01]  /*36a0*/  LOP3.LUT R13, R25, 0xffff0000, RZ, 0xc0, !PT ;  /* 0xffff0000190d7812 */ /* 0x000fe200078ec0ff */
[----:B------:R-:W-:Y:S01]  /*36b0*/  FMUL.FTZ R96, R11, R86 ;  /* 0x000000560b607220 */ /* 0x000fe20000410000 */
[----:B------:R-:W-:Y:S01]  /*36c0*/  PRMT R92, R93, 0x5432, R92 ;  /* 0x000054325d5c7816 */ /* 0x000fe2000000005c */
[----:B------:R-:W-:Y:S01]  /*36d0*/  IMAD.U32 R25, R27, 0x10000, RZ ;  /* 0x000100001b197824 */ /* 0x000fe200078e00ff */
[----:B------:R-:W-:Y:S01]  /*36e0*/  LOP3.LUT R89, R89, 0xffff0000, RZ, 0xc0, !PT ;  /* 0xffff000059597812 */ /* 0x000fe200078ec0ff */
[-C--:B------:R-:W-:Y:S01]  /*36f0*/  FFMA.FTZ R96, R5, R90.reuse, R96 ;  /* 0x0000005a05607223 */ /* 0x080fe20000010060 */
[----:B------:R-:W-:Y:S01]  /*3700*/  PRMT R87, R94, 0x5410, R87 ;  /* 0x000054105e577816 */ /* 0x000fe20000000057 */
[----:B------:R-:W-:Y:S01]  /*3710*/  FMUL.FTZ R94, R11, R90 ;  /* 0x0000005a0b5e7220 */ /* 0x000fe20000410000 */
[----:B------:R-:W-:Y:S01]  /*3720*/  LOP3.LUT R84, R84, 0xffff0000, RZ, 0xc0, !PT ;  /* 0xffff000054547812 */ /* 0x000fe200078ec0ff */
[----:B------:R-:W-:Y:S01]  /*3730*/  IMAD.U32 R11, R92, 0x10000, RZ ;  /* 0x000100005c0b7824 */ /* 0x000fe200078e00ff */
[----:B------:R-:W-:Y:S01]  /*3740*/  PRMT R91, R93, 0x5410, R91 ;  /* 0x000054105d5b7816 */ /* 0x000fe2000000005b */
[----:B------:R-:W-:Y:S01]  /*3750*/  FMUL.FTZ R93, R13, R89 ;  /* 0x000000590d5d7220 */ /* 0x000fe20000410000 */
[----:B------:R-:W-:Y:S01]  /*3760*/  FFMA.FTZ R94, R5, R86, -R94 ;  /* 0x00000056055e7223 */ /* 0x000fe2000001085e */
[----:B------:R-:W-:Y:S01]  /*3770*/  FMUL.FTZ R13, R13, R84 ;  /* 0x000000540d0d7220 */ /* 0x000fe20000410000 */
[----:B------:R-:W-:-:S02]  /*3780*/  IMAD.U32 R5, R87, 0x10000, RZ ;  /* 0x0001000057057824 */ /* 0x000fc400078e00ff */
[----:B------:R-:W-:Y:S01]  /*3790*/  FMUL.FTZ R95, R25, R11 ;  /* 0x0000000b195f7220 */ /* 0x000fe20000410000 */
[C---:B------:R-:W-:Y:S01]  /*37a0*/  FFMA.FTZ R93, R6.reuse, R84, -R93 ;  /* 0x00000054065d7223 */ /* 0x040fe2000001085d */
[----:B------:R-:W-:Y:S01]  /*37b0*/  FFMA.FTZ R89, R6, R89, R13 ;  /* 0x0000005906597223 */ /* 0x000fe2000001000d */
[----:B------:R-:W-:Y:S01]  /*37c0*/  LOP3.LUT R27, R27, 0xffff0000, RZ, 0xc0, !PT ;  /* 0xffff00001b1b7812 */ /* 0x000fe200078ec0ff */
[-C--:B------:R-:W-:Y:S01]  /*37d0*/  FMUL.FTZ R84, R25, R5.reuse ;  /* 0x0000000519547220 */ /* 0x080fe20000410000 */
[----:B------:R-:W-:Y:S01]  /*37e0*/  LOP3.LUT R92, R92, 0xffff0000, RZ, 0xc0, !PT ;  /* 0xffff00005c5c7812 */ /* 0x000fe200078ec0ff */
[----:B------:R-:W-:Y:S01]  /*37f0*/  FFMA.FTZ R95, R8, R5, -R95 ;  /* 0x00000005085f7223 */ /* 0x000fe2000001085f */
[----:B------:R-:W-:Y:S01]  /*3800*/  LOP3.LUT R6, R87, 0xffff0000, RZ, 0xc0, !PT ;  /* 0xffff000057067812 */ /* 0x000fe200078ec0ff */
[----:B------:R-:W-:Y:S02]  /*3810*/  IMAD.U32 R13, R88, 0x10000, RZ ;  /* 0x00010000580d7824 */ /* 0x000fe400078e00ff */
[----:B------:R-:W-:Y:S01]  /*3820*/  FFMA.FTZ R84, R8, R11, R84 ;  /* 0x0000000b08547223 */ /* 0x000fe20000010054 */
[----:B------:R-:W-:Y:S01]  /*3830*/  IMAD.U32 R5, R76, 0x10000, RZ ;  /* 0x000100004c057824 */ /* 0x000fe200078e00ff */
[----:B------:R-:W-:Y:S01]  /*3840*/  LOP3.LUT R9, R15, 0xffff0000, RZ, 0xc0, !PT ;  /* 0xffff00000f097812 */ /* 0x000fe200078ec0ff */
[C---:B------:R-:W-:Y:S01]  /*3850*/  FMUL.FTZ R8, R27.reuse, R92 ;  /* 0x0000005c1b087220 */ /* 0x040fe20000410000 */
[-C--:B------:R-:W-:Y:S01]  /*3860*/  FMUL.FTZ R90, R27, R6.reuse ;  /* 0x000000061b5a7220 */ /* 0x080fe20000410000 */
[----:B------:R-:W-:Y:S01]  /*3870*/  FMUL.FTZ R27, R10, R13 ;  /* 0x0000000d0a1b7220 */ /* 0x000fe20000410000 */
[----:B------:R-:W-:Y:S01]  /*3880*/  LOP3.LUT R24, R24, 0xffff0000, RZ, 0xc0, !PT ;  /* 0xffff000018187812 */ /* 0x000fe200078ec0ff */
[-C--:B------:R-:W-:Y:S01]  /*3890*/  FMUL.FTZ R10, R10, R5.reuse ;  /* 0x000000050a0a7220 */ /* 0x080fe20000410000 */
[----:B------:R-:W-:Y:S01]  /*38a0*/  LOP3.LUT R25, R88, 0xffff0000, RZ, 0xc0, !PT ;  /* 0xffff000058197812 */ /* 0x000fe200078ec0ff */
[C---:B------:R-:W-:Y:S01]  /*38b0*/  FFMA.FTZ R86, R9.reuse, R6, -R8 ;  /* 0x0000000609567223 */ /* 0x040fe20000010808 */
[----:B------:R-:W-:Y:S01]  /*38c0*/  LOP3.LUT R11, R76, 0xffff0000, RZ, 0xc0, !PT ;  /* 0xffff00004c0b7812 */ /* 0x000fe200078ec0ff */
[----:B------:R-:W-:Y:S01]  /*38d0*/  IMAD.U32 R15, R26, 0x10000, RZ ;  /* 0x000100001a0f7824 */ /* 0x000fe200078e00ff */
[----:B------:R-:W-:Y:S01]  /*38e0*/  LOP3.LUT R12, R12, 0xffff0000, RZ, 0xc0, !PT ;  /* 0xffff00000c0c7812 */ /* 0x000fe200078ec0ff */
        /* <DEDUP_REMOVED lines=32> */
.L_x_1980:
[----:B------:R-:W-:Y:S05]  /*3af0*/  BSYNC B1 ;  /* 0x0000000000017941 */ /* 0x000fea0003800000 */
.L_x_1979:
        /* <DEDUP_REMOVED lines=10> */
.L_x_1962:
[----:B------:R-:W-:-:S06]  /*3ba0*/  UISETP.NE.AND UP0, UPT, UR37, 0x3, UPT ;  /* 0x000000032500788c */ /* 0x000fcc000bf05270 */
[----:B------:R-:W-:-:S13]  /*3bb0*/  PLOP3.LUT P3, PT, PT, PT, UP0, 0x80, 0x0 ;  /* 0x000000000000781c */ /* 0x000fda0003f6f008 */
[----:B------:R-:W-:Y:S05]  /*3bc0*/  @!P3 BRA `(.L_x_1981) ;  /* 0x000000000004b947 */ /* 0x000fea0003800000 */
[----:B------:R-:W-:Y:S01]  /*3bd0*/  BPT.TRAP 0x1 ;  /* 0x000000040000795c */ /* 0x000fe20000300000 */
.L_x_1981:
        /* <DEDUP_REMOVED lines=8> */
.L_x_2282:
[----:B------:R-:W-:Y:S05]  /*3c60*/  BSYNC B1 ;  /* 0x0000000000017941 */ /* 0x000fea0003800000 */
.L_x_1982:
[----:B------:R-:W-:Y:S05]  /*3c70*/  @P4 BRA `(.L_x_1969) ;  /* 0x00000000002c4947 */ /* 0x000fea0003800000 */
[----:B------:R-:W-:Y:S02]  /*3c80*/  @!P1 LOP3.LUT P4, RZ, R193, 0x4, RZ, 0xc0, !PT ;  /* 0x00000004c1ff9812 */ /* 0x000fe4000788c0ff */
[----:B------:R-:W-:Y:S02]  /*3c90*/  PLOP3.LUT P5, PT, PT, PT, PT, 0x8, 0x0 ;  /* 0x000000000000781c */ /* 0x000fe40003fae170 */
[----:B------:R-:W-:Y:S02]  /*3ca0*/  @!P1 PLOP3.LUT P5, PT, P4, PT, PT, 0x80, 0x0 ;  /* 0x000000000000981c */ /* 0x000fe400027af070 */
[----:B------:R-:W-:-:S11]  /*3cb0*/  @!P1 IADD3 R4, R65, 0x20, RZ ;  /* 0x0000002041049810 */ /* 0x000fd60007ffe0ff */
[----:B------:R-:W-:-:S04]  /*3cc0*/  @P5 VIADD R4, R65, 0xffffffe0 ;  /* 0xffffffe041045836 */ /* 0x000fc80000000000 */
[----:B------:R-:W-:-:S04]  /*3cd0*/  @!P1 IMAD.IADD R5, R14, 0x1, R4 ;  /* 0x000000010e059824 */ /* 0x000fc800078e0204 */
[----:B------:R-:W-:Y:S02]  /*3ce0*/  @!P1 IMAD R8, R5, 0x2, R2 ;  /* 0x0000000205089824 */ /* 0x000fe400078e0202 */
[----:B------:R-:W1:Y:S04]  /*3cf0*/  @!P0 LDS.128 R4, [R15+0x22400] ;  /* 0x022400000f048984 */ /* 0x000e680000000c00 */
[----:B------:R-:W2:Y:S04]  /*3d00*/  @!P1 LDS.128 R8, [R8+0x22400] ;  /* 0x0224000008089984 */ /* 0x000ea80000000c00 */
[----:B-1----:R1:W-:Y:S04]  /*3d10*/  @!P0 STG.E.128 desc[UR42][R12.64], R4 ;  /* 0x000000040c008986 */ /* 0x0023e8000c101d2a */
[----:B--2---:R1:W-:Y:S02]  /*3d20*/  @!P1 STG.E.128 desc[UR42][R12.64+0x40], R8 ;  /* 0x000040080c009986 */ /* 0x0043e4000c101d2a */
.L_x_1969:
[----:B------:R-:W-:Y:S05]  /*3d30*/  BSYNC B0 ;  /* 0x0000000000007941 */ /* 0x000fea0003800000 */
.L_x_1961:
[----:B-12-4-:R-:W1:Y:S01]  /*3d40*/  S2R R4, SR_TID.X ;  /* 0x0000000000047919 */ /* 0x016e620000002100 */
[----:B------:R-:W-:Y:S01]  /*3d50*/  @!PT LDS RZ, [RZ] ;  /* 0x00000000fffff984 */ /* 0x000fe20000000800 */
[----:B------:R-:W-:Y:S01]  /*3d60*/  @!PT LDS RZ, [RZ] ;  /* 0x00000000fffff984 */ /* 0x000fe20000000800 */
[----:B------:R-:W-:Y:S01]  /*3d70*/  @!PT LDS RZ, [RZ] ;  /* 0x00000000fffff984 */ /* 0x000fe20000000800 */
[----:B------:R-:W-:Y:S01]  /*3d80*/  @!PT LDS RZ, [RZ] ;  /* 0x00000000fffff984 */ /* 0x000fe20000000800 */
[----:B------:R2:W-:Y:S06]  /*3d90*/  MEMBAR.ALL.CTA ;  /* 0x0000000000007992 */ /* 0x0005ec0000008000 */
[----:B--2---:R-:W2:Y:S01]  /*3da0*/  FENCE.VIEW.ASYNC.S ;  /* 0x00000000000073c6 */ /* 0x004ea20000000000 */
[----:B------:R-:W-:Y:S05]  /*3db0*/  WARPSYNC.ALL ;  /* 0x0000000000007948 */ /* 0x000fea0003800000 */
[----:B------:R-:W-:Y:S01]  /*3dc0*/  BSSY B0, `(.L_x_1984) ;  /* 0x0000009000007945 */ /* 0x000fe20003800000 */
[----:B-1----:R-:W-:Y:S01]  /*3dd0*/  LOP3.LUT R4, R4, 0x7f, RZ, 0xc0, !PT ;  /* 0x0000007f04047812 */ /* 0x002fe200078ec0ff */
[----:B--2---:R1:W-:Y:S03]  /*3de0*/  BAR.SYNC.DEFER_BLOCKING R62, 0x80 ;  /* 0x0002003e0000751d */ /* 0x0043e60000010000 */
[----:B------:R-:W-:-:S13]  /*3df0*/  ISETP.NE.AND P4, PT, R4, RZ, PT ;  /* 0x000000ff0400720c */ /* 0x000fda0003f85270 */
[----:B------:R-:W-:-:S05]  /*3e00*/  @!P4 VIADD R4, R70, 0x28ca0 ;  /* 0x00028ca04604c836 */ /* 0x000fca0000000000 */
[----:B------:R-:W-:-:S04]  /*3e10*/  @!P4 PRMT R4, RZ, 0x654, R4 ;  /* 0x00000654ff04c816 */ /* 0x000fc80000000004 */
[----:B------:R1:W-:Y:S01]  /*3e20*/  @!P4 SYNCS.ARRIVE.TRANS64.RED.A1T0 RZ, [R4+URZ], RZ ;  /* 0x000000ff04ffc9a7 */ /* 0x0003e2000810043f */
[----:B------:R-:W-:Y:S05]  /*3e30*/  @!P3 BRA `(.L_x_1985) ;  /* 0x000000000004b947 */ /* 0x000fea0003800000 */
[----:B------:R-:W-:Y:S01]  /*3e40*/  BPT.TRAP 0x1 ;  /* 0x000000040000795c */ /* 0x000fe20000300000 */
.L_x_1985:
[----:B------:R-:W-:Y:S05]  /*3e50*/  BSYNC B0 ;  /* 0x0000000000007941 */ /* 0x000fea0003800000 */
.L_x_1984:
[----:B------:R-:W2:Y:S01]  /*3e60*/  SYNCS.PHASECHK.TRANS64.TRYWAIT P5, [R70+URZ+0x28cb0], R77 ;  /* 0x028cb04d460075a7 */ /* 0x000ea200080a017f */
[----:B------:R-:W-:Y:S01]  /*3e70*/  BSSY B0, `(.L_x_1986) ;  /* 0x0000003000007945 */ /* 0x000fe20003800000 */
[----:B------:R-:W-:-:S03]  /*3e80*/  ISETP.GE.AND P3, PT, R23, R72, PT ;  /* 0x000000481700720c */ /* 0x000fc60003f66270 */
[----:B--2---:R-:W-:Y:S10]  /*3e90*/  @!P5 BRA `(.L_x_1987) ;  /* 0x000001840070d947 */ /* 0x004ff40003800000 */
.L_x_2283:
[----:B------:R-:W-:Y:S05]  /*3ea0*/  BSYNC B0 ;  /* 0x0000000000007941 */ /* 0x000fea0003800000 */
.L_x_1986:
[----:B------:R-:W-:Y:S04]  /*3eb0*/  BSSY B0, `(.L_x_1988) ;  /* 0x0000052000007945 */ /* 0x000fe80003800000 */
[----:B------:R-:W-:Y:S05]  /*3ec0*/  @P3 BRA `(.L_x_1989) ;  /* 0x0000000400403947 */ /* 0x000fea0003800000 */
[----:B-1----:R-:W-:Y:S01]  /*3ed0*/  IMAD.WIDE R4, R51, 0x40, R20 ;  /* 0x0000004033047825 */ /* 0x002fe200078e0214 */
[----:B------:R-:W-:Y:S01]  /*3ee0*/  ULDC.64 UR4, c[0x0][0x318] ;  /* 0x0000c60000047ab9 */ /* 0x000fe20000000a00 */
[----:B------:R-:W-:Y:S02]  /*3ef0*/  LOP3.LUT P3, RZ, R193, 0x4, RZ, 0xc0, !PT ;  /* 0x00000004c1ff7812 */ /* 0x000fe4000786c0ff */
[----:B------:R-:W-:Y:S02]  /*3f00*/  IMAD R5, R5, UR4, RZ ;  /* 0x0000000405057c24 */ /* 0x000fe4000f8e02ff */
[----:B------:R-:W-:Y:S02]  /*3f10*/  IMAD.MOV.U32 R6, RZ, RZ, R40 ;  /* 0x000000ffff067224 */ /* 0x000fe400078e0028 */
[----:B------:R-:W-:Y:S02]  /*3f20*/  IMAD.MOV.U32 R7, RZ, RZ, R75 ;  /* 0x000000ffff077224 */ /* 0x000fe400078e004b */
[----:B------:R-:W-:-:S02]  /*3f30*/  IMAD R5, R4, UR5, R5 ;  /* 0x0000000504057c24 */ /* 0x000fc4000f8e0205 */
[----:B------:R-:W-:Y:S01]  /*3f40*/  IMAD.WIDE.U32 R6, R4, UR4, R6 ;  /* 0x0000000404067c25 */ /* 0x000fe2000f8e0006 */
[----:B------:R-:W-:-:S03]  /*3f50*/  ULDC.64 UR4, c[0x0][0x308] ;  /* 0x0000c20000047ab9 */ /* 0x000fc60000000a00 */
[----:B------:R-:W-:Y:S01]  /*3f60*/  IMAD R9, R184, 0x8000, R65 ;  /* 0x00008000b8097824 */ /* 0x000fe200078e0241 */
[----:B------:R-:W-:Y:S01]  /*3f70*/  LEA R76, P5, R6, UR4, 0x1 ;  /* 0x00000004064c7c11 */ /* 0x000fe2000f8a08ff */
[----:B------:R-:W-:Y:S01]  /*3f80*/  IMAD.IADD R5, R7, 0x1, R5 ;  /* 0x0000000107057824 */ /* 0x000fe200078e0205 */
[----:B------:R-:W-:Y:S01]  /*3f90*/  ULDC UR4, c[0x0][0x310] ;  /* 0x0000c40000047ab9 */ /* 0x000fe20000000800 */
[----:B------:R-:W-:Y:S02]  /*3fa0*/  VIADD R4, R16, 0x40 ;  /* 0x0000004010047836 */ /* 0x000fe40000000000 */
[C---:B------:R-:W-:Y:S01]  /*3fb0*/  VIADD R79, R9.reuse, 0x20 ;  /* 0x00000020094f7836 */ /* 0x040fe20000000000 */
[----:B0-2---:R-:W-:Y:S01]  /*3fc0*/  LEA.HI.X R77, R6, UR5, R5, 0x1, P5 ;  /* 0x00000005064d7c11 */ /* 0x005fe2000a8f0c05 */
[C---:B------:R-:W-:Y:S01]  /*3fd0*/  @P3 VIADD R79, R9.reuse, 0xffffffe0 ;  /* 0xffffffe0094f3836 */ /* 0x040fe20000000000 */
[----:B------:R-:W-:Y:S01]  /*3fe0*/  ISETP.GE.AND P5, PT, R16, UR4, PT ;  /* 0x0000000410007c0c */ /* 0x000fe2000bfa6270 */
[----:B---3--:R-:W-:Y:S01]  /*3ff0*/  IMAD R80, R9, 0x2, R2 ;  /* 0x0000000209507824 */ /* 0x008fe200078e0202 */
[----:B------:R-:W-:Y:S01]  /*4000*/  ISETP.GE.AND P3, PT, R4, UR4, PT ;  /* 0x0000000404007c0c */ /* 0x000fe2000bf66270 */
[----:B------:R-:W-:-:S02]  /*4010*/  VIADD R12, R16, 0x80 ;  /* 0x00000080100c7836 */ /* 0x000fc40000000000 */
        /* <DEDUP_REMOVED lines=44> */
[----:B------:R-:W-:Y:S02]  /*42e0*/  ISETP.GE.AND P5, PT, R72, UR4, PT ;  /* 0x0000000448007c0c */ /* 0x000fe4000bfa6270 */
[----:B------:R-:W-:Y:S01]  /*42f0*/  IADD3 R72, R16, 0x1a0, RZ ;  /* 0x000001a010487810 */ /* 0x000fe20007ffe0ff */
        /* <DEDUP_REMOVED lines=13> */
.L_x_1989:
[----:B------:R-:W-:Y:S05]  /*43d0*/  BSYNC B0 ;  /* 0x0000000000007941 */ /* 0x000fea0003800000 */
.L_x_1988:
[----:B------:R-:W-:Y:S01]  /*43e0*/  @!PT LDS RZ, [RZ] ;  /* 0x00000000fffff984 */ /* 0x000fe20000000800 */
[----:B------:R-:W-:Y:S01]  /*43f0*/  @!PT LDS RZ, [RZ] ;  /* 0x00000000fffff984 */ /* 0x000fe20000000800 */
[----:B------:R-:W-:Y:S01]  /*4400*/  @!PT LDS RZ, [RZ] ;  /* 0x00000000fffff984 */ /* 0x000fe20000000800 */
[----:B------:R-:W-:Y:S01]  /*4410*/  @!PT LDS RZ, [RZ] ;  /* 0x00000000fffff984 */ /* 0x000fe20000000800 */
[----:B------:R5:W-:Y:S06]  /*4420*/  MEMBAR.ALL.CTA ;  /* 0x0000000000007992 */ /* 0x000bec0000008000 */
[----:B-----5:R-:W5:Y:S01]  /*4430*/  FENCE.VIEW.ASYNC.S ;  /* 0x00000000000073c6 */ /* 0x020f620000000000 */
[----:B0-2---:R-:W-:Y:S01]  /*4440*/  @!P4 VIADD R70, R70, 0x28cc0 ;  /* 0x00028cc04646c836 */ /* 0x005fe20000000000 */
[----:B-----5:R0:W-:Y:S04]  /*4450*/  BAR.SYNC.DEFER_BLOCKING R62, 0x80 ;  /* 0x0002003e0000751d */ /* 0x0201e80000010000 */
[----:B------:R-:W-:Y:S01]  /*4460*/  @!P4 PRMT R70, RZ, 0x654, R70 ;  /* 0x00000654ff46c816 */ /* 0x000fe20000000046 */
[----:B------:R-:W-:Y:S01]  /*4470*/  VIADD R184, R184, 0x1 ;  /* 0x00000001b8b87836 */ /* 0x000fe20000000000 */
[----:B------:R-:W-:-:S02]  /*4480*/  PLOP3.LUT P3, PT, PT, PT, PT, 0x8, 0x0 ;  /* 0x000000000000781c */ /* 0x000fc40003f6e170 */
[----:B------:R0:W-:Y:S02]  /*4490*/  @!P4 SYNCS.ARRIVE.TRANS64.RED.A1T0 RZ, [R70+URZ], RZ ;  /* 0x000000ff46ffc9a7 */ /* 0x0001e4000810043f */
[----:B------:R-:W-:-:S04]  /*44a0*/  ISETP.NE.AND P4, PT, R184, 0x2, PT ;  /* 0x00000002b800780c */ /* 0x000fc80003f85270 */
[----:B-1----:R-:W-:Y:S02]  /*44b0*/  SEL R4, RZ, 0x1, P4 ;  /* 0x00000001ff047807 */ /* 0x002fe40002000000 */
[----:B------:R-:W-:Y:S02]  /*44c0*/  SEL R184, R184, RZ, P4 ;  /* 0x000000ffb8b87207 */ /* 0x000fe40002000000 */
[----:B------:R-:W-:Y:S01]  /*44d0*/  LOP3.LUT R187, R187, R4, RZ, 0x3c, !PT ;  /* 0x00000004bbbb7212 */ /* 0x000fe200078e3cff */
[----:B0-----:R-:W-:Y:S06]  /*44e0*/  @P2 BRA `(.L_x_1990) ;  /* 0xffffffdc00c42947 */ /* 0x001fec000383ffff */
.L_x_1956:
[----:B------:R-:W-:Y:S04]  /*44f0*/  BSSY B0, `(.L_x_1991) ;  /* 0x0000004000007945 */ /* 0x000fe80003800000 */
[----:B------:R-:W-:Y:S05]  /*4500*/  @P3 BRA `(.L_x_1992) ;  /* 0x0000000000083947 */ /* 0x000fea0003800000 */
[----:B------:R-:W0:Y:S02]  /*4510*/  FENCE.VIEW.ASYNC.G ;  /* 0x00000000000073c6 */ /* 0x000e240000000100 */
[----:B0-----:R-:W-:Y:S06]  /*4520*/  BAR.ARV 0xc, 0x120 ;  /* 0x0304800000007b1d */ /* 0x001fec0000002000 */
.L_x_1992:
[----:B------:R-:W-:Y:S05]  /*4530*/  BSYNC B0 ;  /* 0x0000000000007941 */ /* 0x000fea0003800000 */
.L_x_1991:
[----:B------:R-:W-:Y:S01]  /*4540*/  UISETP.NE.AND UP0, UPT, UR38, 0x1, UPT ;  /* 0x000000012600788c */ /* 0x000fe2000bf05270 */
[----:B------:R-:W-:Y:S01]  /*4550*/  BSSY B7, `(.L_x_1993) ;  /* 0x0000ee6000077945 */ /* 0x000fe20003800000 */
[----:B------:R-:W-:Y:S02]  /*4560*/  ULDC UR4, c[0x0][0x9e0] ;  /* 0x0002780000047ab9 */ /* 0x000fe40000000800 */
[----:B------:R-:W-:Y:S02]  /*4570*/  VIADD R0, R49, UR4 ;  /* 0x0000000431007c36 */ /* 0x000fe40008000000 */
[----:B------:R-:W-:-:S13]  /*4580*/  PLOP3.LUT P0, PT, PT, PT, UP0, 0x80, 0x0 ;  /* 0x000000000000781c */ /* 0x000fda0003f0f008 */
[----:B------:R-:W-:Y:S05]  /*4590*/  @!P0 BRA `(.L_x_1994) ;  /* 0x0000002000748947 */ /* 0x000fea0003800000 */
[----:B------:R-:W0:Y:S02]  /*45a0*/  LDC R6, c[0x0][0x9e4] ;  /* 0x00027900ff067b82 */ /* 0x000e240000000800 */
[----:B0-----:R-:W-:-:S13]  /*45b0*/  ISETP.GE.AND P0, PT, R6, 0x1, PT ;  /* 0x000000010600780c */ /* 0x001fda0003f06270 */
[----:B------:R-:W-:Y:S05]  /*45c0*/  @!P0 BRA `(.L_x_1995) ;  /* 0x0000000000488947 */ /* 0x000fea0003800000 */
        /* <DEDUP_REMOVED lines=11> */
.L_x_1997:
[----:B------:R-:W-:-:S13]  /*4680*/  ISETP.NE.AND P1, PT, R6, 0x1, PT ;  /* 0x000000010600780c */ /* 0x000fda0003f25270 */
[----:B------:R-:W0:Y:S02]  /*4690*/  @P1 LDC.64 R4, c[0x0][0x9e8] ;  /* 0x00027a00ff041b82 */ /* 0x000e240000000a00 */
[----:B0-----:R-:W-:-:S05]  /*46a0*/  @P1 IMAD.HI.U32 R4, R3, R4, RZ ;  /* 0x0000000403041227 */ /* 0x001fca00078e00ff */
[----:B------:R-:W-:-:S07]  /*46b0*/  @P1 SHF.R.U32.HI R3, RZ, R5, R4 ;  /* 0x00000005ff031219 */ /* 0x000fce0000011604 */
.L_x_1998:
[----:B------:R-:W-:Y:S05]  /*46c0*/  BSYNC B0 ;  /* 0x0000000000007941 */ /* 0x000fea0003800000 */
.L_x_1996:
[----:B------:R-:W-:-:S05]  /*46d0*/  IMAD R3, R3, R6, R6 ;  /* 0x0000000603037224 */ /* 0x000fca00078e0206 */
[----:B------:R-:W-:-:S07]  /*46e0*/  VIMNMX R0, R0, R3, PT ;  /* 0x0000000300007248 */ /* 0x000fce0003fe0100 */
.L_x_1995:
[----:B------:R-:W-:Y:S01]  /*46f0*/  VIADD R0, R0, 0x3f ;  /* 0x0000003f00007836 */ /* 0x000fe20000000000 */
[----:B------:R-:W-:Y:S02]  /*4700*/  ULDC UR4, c[0x0][0x9dc] ;  /* 0x0002770000047ab9 */ /* 0x000fe40000000800 */
[----:B------:R-:W-:Y:S02]  /*4710*/  VIADD R4, R47, -UR4 ;  /* 0x800000042f047c36 */ /* 0x000fe40008000000 */
[----:B------:R-:W-:-:S04]  /*4720*/  SHF.R.S32.HI R3, RZ, 0x1f, R0 ;  /* 0x0000001fff037819 */ /* 0x000fc80000011400 */
[----:B------:R-:W-:-:S04]  /*4730*/  LEA.HI R3, R3, R0, RZ, 0x6 ;  /* 0x0000000003037211 */ /* 0x000fc800078f30ff */
[----:B------:R-:W-:-:S04]  /*4740*/  SHF.R.S32.HI R3, RZ, 0x6, R3 ;  /* 0x00000006ff037819 */ /* 0x000fc80000011403 */
[----:B------:R-:W-:Y:S01]  /*4750*/  VIMNMX R8, R168, R3, PT ;  /* 0x00000003a8087248 */ /* 0x000fe20003fe0100 */
        /* <DEDUP_REMOVED lines=11> */
.L_x_2001:
[----:B------:R-:W-:-:S13]  /*4810*/  ISETP.NE.AND P0, PT, R6, 0x1, PT ;  /* 0x000000010600780c */ /* 0x000fda0003f05270 */
[----:B------:R-:W0:Y:S02]  /*4820*/  @P0 LDC.64 R10, c[0x0][0x9e8] ;  /* 0x00027a00ff0a0b82 */ /* 0x000e240000000a00 */
[----:B0-----:R-:W-:-:S05]  /*4830*/  @P0 IMAD.HI.U32 R10, R47, R10, RZ ;  /* 0x0000000a2f0a0227 */ /* 0x001fca00078e00ff */
[----:B------:R-:W-:-:S07]  /*4840*/  @P0 SHF.R.U32.HI R47, RZ, R11, R10 ;  /* 0x0000000bff2f0219 */ /* 0x000fce000001160a */
.L_x_2002:
[----:B------:R-:W-:Y:S05]  /*4850*/  BSYNC B0 ;  /* 0x0000000000007941 */ /* 0x000fea0003800000 */
.L_x_2000:
[----:B------:R-:W-:-:S05]  /*4860*/  IMAD R47, R47, R6, RZ ;  /* 0x000000062f2f7224 */ /* 0x000fca00078e02ff */
[----:B------:R-:W-:-:S07]  /*4870*/  VIMNMX R4, R4, R47, !PT ;  /* 0x0000002f04047248 */ /* 0x000fce0007fe0100 */
.L_x_1999:
        /* <DEDUP_REMOVED lines=14> */
[----:B------:R-:W-:Y:S02]  /*4960*/  CS2R R136, SRZ ;  /* 0x0000000000887805 */ /* 0x000fe4000001ff00 */
[----:B------:R-:W-:Y:S02]  /*4970*/  CS2R R134, SRZ ;  /* 0x0000000000867805 */ /* 0x000fe4000001ff00 */
[----:B------:R-:W-:Y:S02]  /*4980*/  ISETP.GT.AND P1, PT, R8, R4, PT ;  /* 0x000000040800720c */ /* 0x000fe40003f24270 */
        /* <DEDUP_REMOVED lines=30> */
[----:B---3--:R-:W-:Y:S02]  /*4b70*/  CS2R R80, SRZ ;  /* 0x0000000000507805 */ /* 0x008fe4000001ff00 */
[----:B------:R-:W-:Y:S02]  /*4b80*/  CS2R R78, SRZ ;  /* 0x00000000004e7805 */ /* 0x000fe4000001ff00 */
[----:B----4-:R-:W-:-:S02]  /*4b90*/  CS2R R76, SRZ ;  /* 0x00000000004c7805 */ /* 0x010fc4000001ff00 */
        /* <DEDUP_REMOVED lines=15> */
[----:B------:R-:W-:Y:S02]  /*4c90*/  CS2R R38, SRZ ;  /* 0x0000000000267805 */ /* 0x000fe4000001ff00 */
[----:B------:R-:W-:Y:S02]  /*4ca0*/  CS2R R170, SRZ ;  /* 0x0000000000aa7805 */ /* 0x000fe4000001ff00 */
[----:B------:R-:W-:Y:S02]  /*4cb0*/  CS2R R34, SRZ ;  /* 0x0000000000227805 */ /* 0x000fe4000001ff00 */
[----:B------:R-:W-:Y:S01]  /*4cc0*/  CS2R R172, SRZ ;  /* 0x0000000000ac7805 */ /* 0x000fe2000001ff00 */
[----:B------:R-:W-:Y:S01]  /*4cd0*/  IMAD.MOV.U32 R31, RZ, RZ, RZ ;  /* 0x000000ffff1f7224 */ /* 0x000fe200078e00ff */
[----:B------:R-:W-:-:S02]  /*4ce0*/  CS2R R6, SRZ ;  /* 0x0000000000067805 */ /* 0x000fc4000001ff00 */
[----:B------:R-:W-:Y:S01]  /*4cf0*/  CS2R R174, SRZ ;  /* 0x0000000000ae7805 */ /* 0x000fe2000001ff00 */
[----:B------:R-:W-:Y:S02]  /*4d00*/  IMAD.MOV.U32 R27, RZ, RZ, RZ ;  /* 0x000000ffff1b7224 */ /* 0x000fe400078e00ff */
[----:B------:R-:W-:Y:S01]  /*4d10*/  IMAD.MOV.U32 R5, RZ, RZ, RZ ;  /* 0x000000ffff057224 */ /* 0x000fe200078e00ff */
[----:B------:R-:W-:Y:S06]  /*4d20*/  @!P1 BRA `(.L_x_2003) ;  /* 0x000000e400a09947 */ /* 0x000fec0003800000 */
[----:B------:R-:W0:Y:S02]  /*4d30*/  SHFL.IDX PT, R0, R219, RZ, 0x1f ;  /* 0x00001fffdb007589 */ /* 0x000e2400000e0000 */
[----:B0-----:R-:W-:-:S04]  /*4d40*/  LEA.HI R3, R0, R0, RZ, 0x1 ;  /* 0x0000000000037211 */ /* 0x001fc800078f08ff */
[----:B------:R-:W-:-:S05]  /*4d50*/  LOP3.LUT R3, R3, 0x1fffe, RZ, 0xc0, !PT ;  /* 0x0001fffe03037812 */ /* 0x000fca00078ec0ff */
[----:B------:R-:W-:Y:S02]  /*4d60*/  IMAD.IADD R3, R0, 0x1, -R3 ;  /* 0x0000000100037824 */ /* 0x000fe400078e0a03 */
[----:B------:R-:W-:Y:S02]  /*4d70*/  IMAD.U32 R0, RZ, RZ, UR37 ;  /* 0x00000025ff007e24 */ /* 0x000fe4000f8e00ff */
[----:B------:R-:W-:-:S03]  /*4d80*/  IMAD R3, R3, 0x8000, R2 ;  /* 0x0000800003037824 */ /* 0x000fc600078e0202 */
[----:B------:R-:W-:Y:S01]  /*4d90*/  ISETP.NE.AND P0, PT, R0, 0x3, PT ;  /* 0x000000030000780c */ /* 0x000fe20003f05270 */
[----:B------:R-:W-:-:S05]  /*4da0*/  VIADD R3, R3, 0x400 ;  /* 0x0000040003037836 */ /* 0x000fca0000000000 */
[----:B------:R-:W-:-:S04]  /*4db0*/  SHF.R.U32.HI R3, RZ, 0x4, R3 ;  /* 0x00000004ff037819 */ /* 0x000fc80000011603 */
[----:B------:R-:W-:-:S04]  /*4dc0*/  LOP3.LUT R3, R3, 0x3fff, RZ, 0xc0, !PT ;  /* 0x00003fff03037812 */ /* 0x000fc800078ec0ff */
[----:B------:R-:W-:Y:S01]  /*4dd0*/  LOP3.LUT R153, R3, 0x2000000, RZ, 0xfc, !PT ;  /* 0x0200000003997812 */ /* 0x000fe200078efcff */
[----:B------:R-:W-:Y:S06]  /*4de0*/  @!P0 BRA `(.L_x_2004) ;  /* 0x0000000000048947 */ /* 0x000fec0003800000 */
[----:B------:R-:W-:Y:S01]  /*4df0*/  BPT.TRAP 0x1 ;  /* 0x000000040000795c */ /* 0x000fe20000300000 */
.L_x_2004:
        /* <DEDUP_REMOVED lines=11> */
.L_x_2284:
[----:B------:R-:W-:Y:S05]  /*4eb0*/  BSYNC B0 ;  /* 0x0000000000007941 */ /* 0x000fea0003800000 */
.L_x_2005:
[----:B------:R-:W-:Y:S01]  /*4ec0*/  BAR.SYNC.DEFER_BLOCKING 0xe, 0x100 ;  /* 0x0384000000007b1d */ /* 0x000fe20000010000 */
[----:B------:R-:W-:Y:S01]  /*4ed0*/  IMAD.MOV.U32 R7, RZ, RZ, 0x40000040 ;  /* 0x40000040ff077424 */ /* 0x000fe200078e00ff */
[----:B------:R-:W-:Y:S01]  /*4ee0*/  R2UR UR6, R10 ;  /* 0x000000000a0672ca */ /* 0x000fe200000e0000 */
[C---:B------:R-:W-:Y:S01]  /*4ef0*/  VIADD R14, R6.reuse, 0x2 ;  /* 0x00000002060e7836 */ /* 0x040fe20000000000 */
[----:B------:R-:W-:Y:S01]  /*4f00*/  R2UR UR7, R11 ;  /* 0x000000000b0772ca */ /* 0x000fe200000e0000 */
[----:B------:R-:W-:Y:S01]  /*4f10*/  IMAD.MOV.U32 R13, RZ, RZ, 0x40000040 ;  /* 0x40000040ff0d7424 */ /* 0x000fe200078e00ff */
[----:B------:R-:W-:Y:S01]  /*4f20*/  R2UR UR4, R6 ;  /* 0x00000000060472ca */ /* 0x000fe200000e0000 */
[----:B------:R-:W-:Y:S01]  /*4f30*/  IMAD.MOV.U32 R15, RZ, RZ, 0x40000040 ;  /* 0x40000040ff0f7424 */ /* 0x000fe200078e00ff */
[----:B------:R-:W-:Y:S01]  /*4f40*/  R2UR UR5, R7 ;  /* 0x00000000070572ca */ /* 0x000fe200000e0000 */
[C---:B------:R-:W-:Y:S01]  /*4f50*/  VIADD R20, R10.reuse, 0x100 ;  /* 0x000001000a147836 */ /* 0x040fe20000000000 */
[C---:B------:R-:W-:Y:S01]  /*4f60*/  IADD3 R12, R10.reuse, 0x80, RZ ;  /* 0x000000800a0c7810 */ /* 0x040fe20007ffe0ff */
[----:B------:R-:W-:Y:S01]  /*4f70*/  IMAD.MOV.U32 R21, RZ, RZ, 0x40000040 ;  /* 0x40000040ff157424 */ /* 0x000fe200078e00ff */
[----:B------:R-:W1:Y:S01]  /*4f80*/  S2R R0, SR_TID.X ;  /* 0x0000000000007919 */ /* 0x000e620000002100 */
[----:B------:R-:W-:Y:S01]  /*4f90*/  VIADD R10, R10, 0x180 ;  /* 0x000001800a0a7836 */ /* 0x000fe20000000000 */
[----:B------:R-:W-:Y:S01]  /*4fa0*/  BSSY B0, `(.L_x_2007) ;  /* 0x00000ed000007945 */ /* 0x000fe20003800000 */
[----:B------:R-:W-:-:S02]  /*4fb0*/  IMAD.MOV.U32 R11, RZ, RZ, 0x40000040 ;  /* 0x40000040ff0b7424 */ /* 0x000fc400078e00ff */
[----:B0-----:R-:W-:-:S05]  /*4fc0*/  VIADD R3, R8, 0xfffffffe ;  /* 0xfffffffe08037836 */ /* 0x001fca0000000000 */
[----:B------:R-:W-:Y:S01]  /*4fd0*/  ISETP.GE.AND P2, PT, R3, R4, PT ;  /* 0x000000040300720c */ /* 0x000fe20003f46270 */
[----:B-----5:R-:W-:-:S06]  /*4fe0*/  WARPGROUP.ARRIVE ;  /* 0x00000000000079c5 */ /* 0x020fcc0000000000 */
        /* <DEDUP_REMOVED lines=8> */
[----:B------:R-:W-:-:S13]  /*5070*/  ISETP.NE.AND P1, PT, R0, RZ, PT ;  /* 0x000000ff0000720c */ /* 0x000fda0003f25270 */
[----:B------:R-:W-:-:S05]  /*5080*/  @!P1 VIADD R0, R152, 0x28c60 ;  /* 0x00028c6098009836 */ /* 0x000fca0000000000 */
[----:B------:R-:W-:Y:S01]  /*5090*/  @!P1 PRMT R0, RZ, 0x654, R0 ;  /* 0x00000654ff009816 */ /* 0x000fe20000000000 */
[----:B------:R-:W-:Y:S02]  /*50a0*/  WARPGROUP.DEPBAR.LE gsb0, 0x0 ;  /* 0x00008000000079c5 */ /* 0x000fe40000010000 */
[----:B------:R-:W-:-:S06]  /*50b0*/  WARPGROUP.ARRIVE ;  /* 0x00000000000079c5 */ /* 0x000fcc0000000000 */
[----:B------:R-:W-:Y:S01]  /*50c0*/  HGMMA.64x256x16.F32.BF16 R24, gdesc[UR4].tnspB, R24, gsb0 ;  /* 0x43e00000041879f0 */ /* 0x000fe20008001818 */
[----:B------:R-:W-:Y:S01]  /*50d0*/  R2UR UR6, R20 ;  /* 0x00000000140672ca */ /* 0x000fe200000e0000 */
[----:B------:R-:W-:Y:S01]  /*50e0*/  VIADD R20, R6, 0x6 ;  /* 0x0000000606147836 */ /* 0x000fe20000000000 */
[----:B------:R-:W-:Y:S01]  /*50f0*/  R2UR UR7, R21 ;  /* 0x00000000150772ca */ /* 0x000fe200000e0000 */
[----:B------:R-:W-:Y:S01]  /*5100*/  IMAD.MOV.U32 R21, RZ, RZ, 0x40000040 ;  /* 0x40000040ff157424 */ /* 0x000fe200078e00ff */
        /* <DEDUP_REMOVED lines=18> */
.L_x_2014:
[----:B------:R-:W-:Y:S01]  /*5230*/  BAR.SYNC.DEFER_BLOCKING 0xe, 0x100 ;  /* 0x0384000000007b1d */ /* 0x000fe20000010000 */
[C---:B------:R-:W-:Y:S01]  /*5240*/  IMAD R5, R18.reuse, 0x40, R192 ;  /* 0x0000004012057824 */ /* 0x040fe200078e02c0 */
[----:B------:R-:W-:Y:S01]  /*5250*/  ISETP.GT.AND P3, PT, R3, R4, PT ;  /* 0x000000040300720c */ /* 0x000fe20003f64270 */
[----:B------:R-:W-:Y:S02]  /*5260*/  VIADD R18, R18, 0x1 ;  /* 0x0000000112127836 */ /* 0x000fe40000000000 */
[----:B------:R-:W-:Y:S02]  /*5270*/  IMAD R5, R5, 0x4, R2 ;  /* 0x0000000405057824 */ /* 0x000fe400078e0202 */
[----:B------:R-:W-:Y:S01]  /*5280*/  VIADD R3, R3, 0xffffffff ;  /* 0xffffffff03037836 */ /* 0x000fe20000000000 */
[----:B------:R-:W-:-:S04]  /*5290*/  ISETP.NE.AND P2, PT, R18, 0x2, PT ;  /* 0x000000021200780c */ /* 0x000fc80003f45270 */
[----:B------:R-:W-:Y:S02]  /*52a0*/  SEL R8, RZ, 0x1, P2 ;  /* 0x00000001ff087807 */ /* 0x000fe40001000000 */
[----:B------:R-:W-:Y:S02]  /*52b0*/  SEL R18, R18, RZ, P2 ;  /* 0x000000ff12127207 */ /* 0x000fe40001000000 */
[----:B------:R-:W-:Y:S01]  /*52c0*/  LOP3.LUT R19, R19, R8, RZ, 0x3c, !PT ;  /* 0x0000000813137212 */ /* 0x000fe200078e3cff */
[----:B01----:R-:W0:Y:S04]  /*52d0*/  LDS R0, [R5+0x28800] ;  /* 0x0288000005007984 */ /* 0x003e280000000800 */
        /* <DEDUP_REMOVED lines=131> */
.L_x_2009:
[----:B------:R-:W-:Y:S01]  /*5b10*/  IMAD R0, R18, 0x8, R2 ;  /* 0x0000000812007824 */ /* 0x000fe200078e0202 */
[----:B------:R-:W-:-:S04]  /*5b20*/  SHF.L.U32 R5, R19, 0x1f, RZ ;  /* 0x0000001f13057819 */ /* 0x000fc800000006ff */
[----:B------:R0:W1:Y:S01]  /*5b30*/  SYNCS.PHASECHK.TRANS64.TRYWAIT P2, [R0+URZ+0x28c50], R5 ;  /* 0x028c5005000075a7 */ /* 0x000062000804017f */
[----:B------:R-:W-:Y:S05]  /*5b40*/  @!P0 BRA `(.L_x_2010) ;  /* 0x0000000000048947 */ /* 0x000fea0003800000 */
[----:B------:R-:W-:Y:S01]  /*5b50*/  BPT.TRAP 0x1 ;  /* 0x000000040000795c */ /* 0x000fe20000300000 */
.L_x_2010:
[----:B------:R-:W-:Y:S04]  /*5b60*/  BSSY B1, `(.L_x_2011) ;  /* 0x0000004000017945 */ /* 0x000fe80003800000 */
[----:B-1----:R-:W-:Y:S05]  /*5b70*/  @P2 BRA `(.L_x_2012) ;  /* 0x0000000000082947 */ /* 0x002fea0003800000 */
[----:B------:R-:W1:Y:S02]  /*5b80*/  SYNCS.PHASECHK.TRANS64.TRYWAIT P2, [R0+URZ+0x28c50], R5 ;  /* 0x028c5005000075a7 */ /* 0x000e64000804017f */
[----:B-1----:R-:W-:Y:S05]  /*5b90*/  @!P2 BRA `(.L_x_2013) ;  /* 0x000001680058a947 */ /* 0x002fea0003800000 */
.L_x_2012:
[----:B------:R-:W-:Y:S05]  /*5ba0*/  BSYNC B1 ;  /* 0x0000000000017941 */ /* 0x000fea0003800000 */
.L_x_2011:
[----:B------:R-:W-:Y:S01]  /*5bb0*/  IMAD R8, R18, 0x1000, R153 ;  /* 0x0000100012087824 */ /* 0x000fe200078e0299 */
[----:B------:R-:W-:Y:S01]  /*5bc0*/  R2UR UR4, R6 ;  /* 0x00000000060472ca */ /* 0x000fe200000e0000 */
[----:B------:R-:W-:Y:S01]  /*5bd0*/  IMAD.MOV.U32 R9, RZ, RZ, 0x40000040 ;  /* 0x40000040ff097424 */ /* 0x000fe200078e00ff */
[----:B------:R-:W-:Y:S01]  /*5be0*/  R2UR UR5, R7 ;  /* 0x00000000070572ca */ /* 0x000fe200000e0000 */
[----:B------:R-:W-:Y:S01]  /*5bf0*/  WARPGROUP.ARRIVE ;  /* 0x00000000000079c5 */ /* 0x000fe20000000000 */
[C---:B------:R-:W-:Y:S01]  /*5c00*/  R2UR UR6, R8.reuse ;  /* 0x00000000080672ca */ /* 0x040fe200000e0000 */
[----:B------:R-:W-:Y:S01]  /*5c10*/  VIADD R10, R8, 0x80 ;  /* 0x00000080080a7836 */ /* 0x000fe20000000000 */
[----:B------:R-:W-:Y:S01]  /*5c20*/  R2UR UR7, R9 ;  /* 0x00000000090772ca */ /* 0x000fe200000e0000 */
[----:B------:R-:W-:Y:S02]  /*5c30*/  IMAD.MOV.U32 R11, RZ, RZ, 0x40000040 ;  /* 0x40000040ff0b7424 */ /* 0x000fe400078e00ff */
[----:B------:R-:W-:-:S02]  /*5c40*/  IMAD.MOV.U32 R9, RZ, RZ, 0x40000040 ;  /* 0x40000040ff097424 */ /* 0x000fc400078e00ff */
[----:B01----:R-:W-:-:S05]  /*5c50*/  @!P1 VIADD R0, R0, 0x28c60 ;  /* 0x00028c6000009836 */ /* 0x003fca0000000000 */
[----:B------:R-:W-:-:S03]  /*5c60*/  @!P1 PRMT R0, RZ, 0x654, R0 ;  /* 0x00000654ff009816 */ /* 0x000fc60000000000 */
[----:B------:R-:W-:Y:S01]  /*5c70*/  HGMMA.64x256x16.F32.BF16 R24, gdesc[UR4].tnspB, R24, gsb0 ;  /* 0x43e00000041879f0 */ /* 0x000fe20008001818 */
[----:B------:R-:W-:Y:S02]  /*5c80*/  R2UR UR4, R14 ;  /* 0x000000000e0472ca */ /* 0x000fe400000e0000 */
[----:B------:R-:W-:Y:S02]  /*5c90*/  R2UR UR5, R15 ;  /* 0x000000000f0572ca */ /* 0x000fe400000e0000 */
[----:B------:R-:W-:Y:S01]  /*5ca0*/  R2UR UR6, R10 ;  /* 0x000000000a0672ca */ /* 0x000fe200000e0000 */
[C---:B------:R-:W-:Y:S01]  /*5cb0*/  VIADD R10, R8.reuse, 0x100 ;  /* 0x00000100080a7836 */ /* 0x040fe20000000000 */
[----:B------:R-:W-:Y:S01]  /*5cc0*/  R2UR UR7, R11 ;  /* 0x000000000b0772ca */ /* 0x000fe200000e0000 */
[----:B------:R-:W-:Y:S01]  /*5cd0*/  VIADD R8, R8, 0x180 ;  /* 0x0000018008087836 */ /* 0x000fe20000000000 */
[----:B------:R-:W-:Y:S01]  /*5ce0*/  MOV R11, 0x40000040 ;  /* 0x40000040000b7802 */ /* 0x000fe20000000f00 */
[----:B------:R-:W-:-:S02]  /*5cf0*/  WARPGROUP.DEPBAR.LE gsb0, 0x0 ;  /* 0x00008000000079c5 */ /* 0x000fc40000010000 */
[----:B------:R-:W-:-:S15]  /*5d00*/  WARPGROUP.ARRIVE ;  /* 0x00000000000079c5 */ /* 0x000fde0000000000 */
[----:B------:R-:W-:-:S01]  /*5d10*/  NOP ;  /* 0x0000000000007918 */ /* 0x000fc20000000000 */
        /* <DEDUP_REMOVED lines=21> */
.L_x_2008:
[----:B------:R-:W-:Y:S05]  /*5e70*/  BSYNC B0 ;  /* 0x0000000000007941 */ /* 0x000fea0003800000 */
.L_x_2007:
        /* <DEDUP_REMOVED lines=9> */
[----:B------:R-:W2:Y:S04]  /*5f10*/  LDS R2, [R3+0x28800] ;  /* 0x0288000003027984 */ /* 0x000ea80000000800 */
[----:B01----:R0:W1:Y:S02]  /*5f20*/  LDS R0, [R3+0x28820] ;  /* 0x0288200003007984 */ /* 0x0030640000000800 */
[----:B0-----:R-:W-:-:S02]  /*5f30*/  IMAD.MOV.U32 R3, RZ, RZ, RZ ;  /* 0x000000ffff037224 */ /* 0x001fc400078e00ff */
[-C--:B--2---:R-:W-:Y:S01]  /*5f40*/  FMUL.FTZ R173, R25, R2.reuse ;  /* 0x0000000219ad7220 */ /* 0x084fe20000410000 */
[-C--:B------:R-:W-:Y:S01]  /*5f50*/  FMUL.FTZ R6, R29, R2.reuse ;  /* 0x000000021d067220 */ /* 0x080fe20000410000 */
[-C--:B------:R-:W-:Y:S01]  /*5f60*/  FMUL.FTZ R156, R68, R2.reuse ;  /* 0x00000002449c7220 */ /* 0x080fe20000410000 */
[----:B------:R-:W-:Y:S01]  /*5f70*/  FMUL.FTZ R175, R24, R2 ;  /* 0x0000000218af7220 */ /* 0x000fe20000410000 */
[-C--:B-1----:R-:W-:Y:S01]  /*5f80*/  FMUL.FTZ R11, R46, R0.reuse ;  /* 0x000000002e0b7220 */ /* 0x082fe20000410000 */
[-C--:B------:R-:W-:Y:S01]  /*5f90*/  FMUL.FTZ R13, R50, R0.reuse ;  /* 0x00000000320d7220 */ /* 0x080fe20000410000 */
[-C--:B------:R-:W-:Y:S01]  /*5fa0*/  FMUL.FTZ R15, R54, R0.reuse ;  /* 0x00000000360f7220 */ /* 0x080fe20000410000 */
[-C--:B------:R-:W-:Y:S01]  /*5fb0*/  FMUL.FTZ R25, R58, R0.reuse ;  /* 0x000000003a197220 */ /* 0x080fe20000410000 */
[----:B------:R-:W-:Y:S01]  /*5fc0*/  FMUL.FTZ R29, R66, R0 ;  /* 0x00000000421d7220 */ /* 0x000fe20000410000 */
        /* <DEDUP_REMOVED lines=122> */
.L_x_1994:
        /* <DEDUP_REMOVED lines=14> */
.L_x_2017:
[----:B------:R-:W-:-:S13]  /*6850*/  ISETP.NE.AND P1, PT, R6, 0x1, PT ;  /* 0x000000010600780c */ /* 0x000fda0003f25270 */
[----:B------:R-:W0:Y:S02]  /*6860*/  @P1 LDC.64 R4, c[0x0][0x9e8] ;  /* 0x00027a00ff041b82 */ /* 0x000e240000000a00 */
[----:B0-----:R-:W-:-:S05]  /*6870*/  @P1 IMAD.HI.U32 R4, R3, R4, RZ ;  /* 0x0000000403041227 */ /* 0x001fca00078e00ff */
[----:B------:R-:W-:-:S07]  /*6880*/  @P1 SHF.R.U32.HI R3, RZ, R5, R4 ;  /* 0x00000005ff031219 */ /* 0x000fce0000011604 */
.L_x_2018:
[----:B------:R-:W-:Y:S05]  /*6890*/  BSYNC B0 ;  /* 0x0000000000007941 */ /* 0x000fea0003800000 */
.L_x_2016:
[----:B------:R-:W-:-:S05]  /*68a0*/  IMAD R3, R3, R6, R6 ;  /* 0x0000000603037224 */ /* 0x000fca00078e0206 */
[----:B------:R-:W-:-:S07]  /*68b0*/  VIMNMX R0, R0, R3, PT ;  /* 0x0000000300007248 */ /* 0x000fce0003fe0100 */
.L_x_2015:
[----:B------:R-:W-:Y:S01]  /*68c0*/  VIADD R0, R0, 0x3f ;  /* 0x0000003f00007836 */ /* 0x000fe20000000000 */
[----:B------:R-:W-:-:S04]  /*68d0*/  ULDC UR4, c[0x0][0x9dc] ;  /* 0x0002770000047ab9 */ /* 0x000fc80000000800 */
[----:B------:R-:W-:-:S04]  /*68e0*/  SHF.R.S32.HI R3, RZ, 0x1f, R0 ;  /* 0x0000001fff037819 */ /* 0x000fc80000011400 */
[----:B------:R-:W-:-:S04]  /*68f0*/  LEA.HI R3, R3, R0, RZ, 0x6 ;  /* 0x0000000003037211 */ /* 0x000fc800078f30ff */
[----:B------:R-:W-:Y:S01]  /*6900*/  SHF.R.S32.HI R5, RZ, 0x6, R3 ;  /* 0x00000006ff057819 */ /* 0x000fe20000011403 */
[----:B------:R-:W-:-:S03]  /*6910*/  VIADD R3, R47, -UR4 ;  /* 0x800000042f037c36 */ /* 0x000fc60008000000 */
        /* <DEDUP_REMOVED lines=12> */
.L_x_2021:
[----:B------:R-:W-:-:S13]  /*69e0*/  ISETP.NE.AND P0, PT, R6, 0x1, PT ;  /* 0x000000010600780c */ /* 0x000fda0003f05270 */
[----:B------:R-:W0:Y:S02]  /*69f0*/  @P0 LDC.64 R4, c[0x0][0x9e8] ;  /* 0x00027a00ff040b82 */ /* 0x000e240000000a00 */
[----:B0-----:R-:W-:-:S05]  /*6a00*/  @P0 IMAD.HI.U32 R4, R47, R4, RZ ;  /* 0x000000042f040227 */ /* 0x001fca00078e00ff */
[----:B------:R-:W-:-:S07]  /*6a10*/  @P0 SHF.R.U32.HI R47, RZ, R5, R4 ;  /* 0x00000005ff2f0219 */ /* 0x000fce0000011604 */
.L_x_2022:
[----:B------:R-:W-:Y:S05]  /*6a20*/  BSYNC B0 ;  /* 0x0000000000007941 */ /* 0x000fea0003800000 */
.L_x_2020:
[----:B------:R-:W-:-:S05]  /*6a30*/  IMAD R6, R47, R6, RZ ;  /* 0x000000062f067224 */ /* 0x000fca00078e02ff */
[----:B------:R-:W-:-:S07]  /*6a40*/  VIMNMX R3, R3, R6, !PT ;  /* 0x0000000603037248 */ /* 0x000fce0007fe0100 */
.L_x_2019:
        /* <DEDUP_REMOVED lines=75> */
[----:B------:R-:W0:Y:S01]  /*6f00*/  SHFL.IDX PT, R0, R219, RZ, 0x1f ;  /* 0x00001fffdb007589 */ /* 0x000e2200000e0000 */
[----:B------:R-:W-:Y:S01]  /*6f10*/  BSSY B6, `(.L_x_2023) ;  /* 0x000001c000067945 */ /* 0x000fe20003800000 */
[----:B0-----:R-:W-:-:S04]  /*6f20*/  LEA.HI R3, R0, R0, RZ, 0x1 ;  /* 0x0000000000037211 */ /* 0x001fc800078f08ff */
[----:B------:R-:W-:-:S05]  /*6f30*/  LOP3.LUT R3, R3, 0x1fffe, RZ, 0xc0, !PT ;  /* 0x0001fffe03037812 */ /* 0x000fca00078ec0ff */
[----:B------:R-:W-:Y:S02]  /*6f40*/  IMAD.IADD R3, R0, 0x1, -R3 ;  /* 0x0000000100037824 */ /* 0x000fe400078e0a03 */
[----:B------:R-:W-:Y:S02]  /*6f50*/  VIADD R0, R2, 0x26800 ;  /* 0x0002680002007836 */ /* 0x000fe40000000000 */
[----:B------:R-:W-:-:S03]  /*6f60*/  IMAD R3, R3, 0x8000, R2 ;  /* 0x0000800003037824 */ /* 0x000fc600078e0202 */
[----:B------:R-:W-:Y:S01]  /*6f70*/  LOP3.LUT P0, RZ, R0, 0x3ff, RZ, 0xc0, !PT ;  /* 0x000003ff00ff7812 */ /* 0x000fe2000780c0ff */
        /* <DEDUP_REMOVED lines=21> */
.L_x_2024:
[----:B------:R-:W-:Y:S05]  /*70d0*/  BSYNC B6 ;  /* 0x0000000000067941 */ /* 0x000fea0003800000 */
.L_x_2023:
        /* <DEDUP_REMOVED lines=12> */
.L_x_2028:
[----:B-1----:R1:W2:Y:S02]  /*71a0*/  SYNCS.PHASECHK.TRANS64.TRYWAIT P0, [R2+URZ+0x28c00], R3 ;  /* 0x028c0003020075a7 */ /* 0x0022a4000800017f */
[----:B--2---:R-:W-:Y:S05]  /*71b0*/  @!P0 NANOSLEEP.SYNCS 0x989680 ;  /* 0x009896800000895d */ /* 0x004fea0003900000 */
[----:B------:R-:W2:Y:S02]  /*71c0*/  @!P0 SYNCS.PHASECHK.TRANS64 P0, [R2+URZ+0x28c00], R3 ;  /* 0x028c0003020085a7 */ /* 0x000ea4000800007f */
[----:B--2---:R-:W-:Y:S05]  /*71d0*/  @!P0 BRA `(.L_x_2028) ;  /* 0xfffffffc00f08947 */ /* 0x004fea000383ffff */
.L_x_2027:
[----:B------:R-:W-:Y:S05]  /*71e0*/  BSYNC B0 ;  /* 0x0000000000007941 */ /* 0x000fea0003800000 */
.L_x_2026:
[----:B------:R-:W-:Y:S05]  /*71f0*/  BRA `(.L_x_2029) ;  /* 0x0000003000047947 */ /* 0x000fea0003800000 */
.L_x_2025:
[----:B------:R-:W0:Y:S01]  /*7200*/  LDC.64 R44, c[0x0][0x3e8] ;  /* 0x0000fa00ff2c7b82 */ /* 0x000e220000000a00 */
[----:B------:R-:W-:Y:S01]  /*7210*/  VIADD R0, R2, 0x20400 ;  /* 0x0002040002007836 */ /* 0x000fe20000000000 */
[----:B-----5:R-:W-:Y:S01]  /*7220*/  SHF.R.S32.HI R3, RZ, 0x1f, R33 ;  /* 0x0000001fff037819 */ /* 0x020fe20000011421 */
[----:B------:R-:W-:Y:S01]  /*7230*/  IMAD.SHL.U32 R24, R218, 0x4, RZ ;  /* 0x00000004da187824 */ /* 0x000fe200078e00ff */
[----:B------:R-:W-:Y:S01]  /*7240*/  BSSY B6, `(.L_x_2030) ;  /* 0x0000033000067945 */ /* 0x000fe20003800000 */
[----:B------:R-:W-:Y:S01]  /*7250*/  IMAD.MOV.U32 R4, RZ, RZ, R16 ;  /* 0x000000ffff047224 */ /* 0x000fe200078e0010 */
[----:B------:R-:W-:Y:S01]  /*7260*/  LOP3.LUT P0, RZ, R0, 0x3ff, RZ, 0xc0, !PT ;  /* 0x000003ff00ff7812 */ /* 0x000fe2000780c0ff */
[----:B------:R-:W-:Y:S01]  /*7270*/  IMAD.MOV.U32 R5, RZ, RZ, R17 ;  /* 0x000000ffff057224 */ /* 0x000fe200078e0011 */
[----:B------:R-:W1:Y:S01]  /*7280*/  LDC.64 R46, c[0x0][0x3d8] ;  /* 0x0000f600ff2e7b82 */ /* 0x000e620000000a00 */
[----:B------:R-:W-:Y:S01]  /*7290*/  SHF.R.S32.HI R25, RZ, 0x1f, R24 ;  /* 0x0000001fff197819 */ /* 0x000fe20000011418 */
[----:B0-----:R-:W-:-:S02]  /*72a0*/  IMAD R6, R3, R44, RZ ;  /* 0x0000002c03067224 */ /* 0x001fc400078e02ff */
[----:B------:R-:W-:-:S04]  /*72b0*/  IMAD.WIDE.U32 R10, R23, R44, R4 ;  /* 0x0000002c170a7225 */ /* 0x000fc800078e0004 */
[----:B------:R-:W-:Y:S02]  /*72c0*/  IMAD R51, R33, R45, R6 ;  /* 0x0000002d21337224 */ /* 0x000fe400078e0206 */
[-C--:B-1----:R-:W-:Y:S02]  /*72d0*/  IMAD R0, R3, R46.reuse, RZ ;  /* 0x0000002e03007224 */ /* 0x082fe400078e02ff */
[----:B------:R-:W-:-:S04]  /*72e0*/  IMAD.WIDE.U32 R8, R23, R46, R4 ;  /* 0x0000002e17087225 */ /* 0x000fc800078e0004 */
[-C--:B------:R-:W-:Y:S02]  /*72f0*/  IMAD R12, R220, R46.reuse, RZ ;  /* 0x0000002edc0c7224 */ /* 0x080fe400078e02ff */
[----:B------:R-:W-:-:S04]  /*7300*/  IMAD.WIDE.U32 R42, R33, R46, RZ ;  /* 0x0000002e212a7225 */ /* 0x000fc800078e00ff */
[----:B------:R-:W-:Y:S01]  /*7310*/  IMAD R14, R220, R44, RZ ;  /* 0x0000002cdc0e7224 */ /* 0x000fe200078e02ff */
[----:B------:R-:W-:Y:S01]  /*7320*/  IADD3 R27, P3, R8, R42, RZ ;  /* 0x0000002a081b7210 */ /* 0x000fe20007f7e0ff */
[C---:B------:R-:W-:Y:S02]  /*7330*/  IMAD R49, R33.reuse, R47, R0 ;  /* 0x0000002f21317224 */ /* 0x040fe400078e0200 */
[----:B------:R-:W-:-:S04]  /*7340*/  IMAD.WIDE.U32 R40, R33, R44, RZ ;  /* 0x0000002c21287225 */ /* 0x000fc800078e00ff */
[----:B------:R-:W-:Y:S01]  /*7350*/  IMAD.WIDE.U32 R4, R23, R46, R24 ;  /* 0x0000002e17047225 */ /* 0x000fe200078e0018 */
[----:B------:R-:W-:-:S03]  /*7360*/  IADD3 R29, P4, R10, R40, RZ ;  /* 0x000000280a1d7210 */ /* 0x000fc60007f9e0ff */
[----:B------:R-:W-:Y:S01]  /*7370*/  IMAD.WIDE.U32 R6, R23, R44, R24 ;  /* 0x0000002c17067225 */ /* 0x000fe200078e0018 */
[----:B------:R-:W-:-:S03]  /*7380*/  IADD3 R53, P1, R4, R42, RZ ;  /* 0x0000002a04357210 */ /* 0x000fc60007f3e0ff */
[C---:B------:R-:W-:Y:S01]  /*7390*/  IMAD R12, R23.reuse, R47, R12 ;  /* 0x0000002f170c7224 */ /* 0x040fe200078e020c */
[----:B------:R-:W-:Y:S01]  /*73a0*/  IADD3 R55, P2, R6, R40, RZ ;  /* 0x0000002806377210 */ /* 0x000fe20007f5e0ff */
[----:B------:R-:W-:Y:S01]  /*73b0*/  IMAD R14, R23, R45, R14 ;  /* 0x0000002d170e7224 */ /* 0x000fe200078e020e */
[----:B------:R-:W-:Y:S01]  /*73c0*/  SHF.L.U64.HI R47, R46, 0x5, R47 ;  /* 0x000000052e2f7819 */ /* 0x000fe2000001022f */
[----:B------:R-:W-:Y:S01]  /*73d0*/  IMAD.IADD R49, R49, 0x1, R43 ;  /* 0x0000000131317824 */ /* 0x000fe200078e022b */
[----:B------:R-:W-:Y:S01]  /*73e0*/  SHF.L.U64.HI R45, R44, 0x5, R45 ;  /* 0x000000052c2d7819 */ /* 0x000fe2000001022d */
[----:B------:R-:W-:Y:S02]  /*73f0*/  IMAD.IADD R51, R51, 0x1, R41 ;  /* 0x0000000133337824 */ /* 0x000fe400078e0229 */
[----:B------:R-:W-:Y:S01]  /*7400*/  IMAD.SHL.U32 R46, R46, 0x20, RZ ;  /* 0x000000202e2e7824 */ /* 0x000fe200078e00ff */
[C---:B------:R-:W-:Y:S01]  /*7410*/  IADD3.X R26, R49.reuse, R12, R9, P3, !PT ;  /* 0x0000000c311a7210 */ /* 0x040fe20001ffe409 */
[----:B------:R-:W-:Y:S01]  /*7420*/  IMAD.SHL.U32 R44, R44, 0x20, RZ ;  /* 0x000000202c2c7824 */ /* 0x000fe200078e00ff */
[----:B------:R-:W-:-:S02]  /*7430*/  IADD3.X R48, R49, R5, R12, P1, !PT ;  /* 0x0000000531307210 */ /* 0x000fc40000ffe40c */
[C---:B------:R-:W-:Y:S02]  /*7440*/  IADD3.X R28, R51.reuse, R14, R11, P4, !PT ;  /* 0x0000000e331c7210 */ /* 0x040fe400027fe40b */
[----:B------:R-:W-:Y:S01]  /*7450*/  IADD3.X R50, R51, R7, R14, P2, !PT ;  /* 0x0000000733327210 */ /* 0x000fe200017fe40e */
        /* <DEDUP_REMOVED lines=17> */
.L_x_2031:
[----:B------:R-:W-:Y:S05]  /*7570*/  BSYNC B6 ;  /* 0x0000000000067941 */ /* 0x000fea0003800000 */
.L_x_2030:
[----:B------:R-:W0:Y:S01]  /*7580*/  LDC.64 R6, c[0x0][0x3d8] ;  /* 0x0000f600ff067b82 */ /* 0x000e220000000a00 */
[----:B------:R-:W-:Y:S01]  /*7590*/  SHF.R.S32.HI R3, RZ, 0x1f, R189 ;  /* 0x0000001fff037819 */ /* 0x000fe200000114bd */
[----:B------:R-:W-:Y:S01]  /*75a0*/  ULDC.U8 UR4, c[0x0][0x3f0] ;  /* 0x0000fc0000047ab9 */ /* 0x000fe20000000000 */
[----:B------:R-:W-:Y:S01]  /*75b0*/  BSSY B0, `(.L_x_2032) ;  /* 0x00002bd000007945 */ /* 0x000fe20003800000 */
[----:B------:R-:W-:-:S04]  /*75c0*/  ISETP.NE.AND P0, PT, RZ, UR4, PT ;  /* 0x00000004ff007c0c */ /* 0x000fc8000bf05270 */
[----:B------:R-:W1:Y:S01]  /*75d0*/  LDC.64 R4, c[0x0][0x3e8] ;  /* 0x0000fa00ff047b82 */ /* 0x000e620000000a00 */
[-C--:B0-----:R-:W-:Y:S02]  /*75e0*/  IMAD R0, R3, R6.reuse, RZ ;  /* 0x0000000603007224 */ /* 0x081fe400078e02ff */
[----:B------:R-:W-:-:S04]  /*75f0*/  IMAD.WIDE.U32 R8, R189, R6, RZ ;  /* 0x00000006bd087225 */ /* 0x000fc800078e00ff */
[----:B------:R-:W-:Y:S02]  /*7600*/  IMAD.SHL.U32 R52, R8, 0x40, RZ ;  /* 0x0000004008347824 */ /* 0x000fe400078e00ff */
[-C--:B-1----:R-:W-:Y:S02]  /*7610*/  IMAD R12, R3, R4.reuse, RZ ;  /* 0x00000004030c7224 */ /* 0x082fe400078e02ff */
[C---:B------:R-:W-:Y:S02]  /*7620*/  IMAD R3, R189.reuse, R7, R0 ;  /* 0x00000007bd037224 */ /* 0x040fe400078e0200 */
[----:B------:R-:W-:-:S04]  /*7630*/  IMAD.WIDE.U32 R10, R189, R4, RZ ;  /* 0x00000004bd0a7225 */ /* 0x000fc800078e00ff */
[----:B------:R-:W-:Y:S02]  /*7640*/  IMAD R13, R189, R5, R12 ;  /* 0x00000005bd0d7224 */ /* 0x000fe400078e020c */
[----:B------:R-:W-:Y:S02]  /*7650*/  IMAD.IADD R9, R9, 0x1, R3 ;  /* 0x0000000109097824 */ /* 0x000fe400078e0203 */
[----:B------:R-:W-:Y:S02]  /*7660*/  IMAD R0, R189, -0x40, R186 ;  /* 0xffffffc0bd007824 */ /* 0x000fe400078e02ba */
[----:B------:R-:W-:Y:S01]  /*7670*/  IMAD.IADD R3, R11, 0x1, R13 ;  /* 0x000000010b037824 */ /* 0x000fe200078e020d */
[----:B------:R-:W-:Y:S01]  /*7680*/  SHF.L.U64.HI R57, R8, 0x6, R9 ;  /* 0x0000000608397819 */ /* 0x000fe20000010209 */
[----:B------:R-:W-:Y:S01]  /*7690*/  IMAD.SHL.U32 R54, R10, 0x40, RZ ;  /* 0x000000400a367824 */ /* 0x000fe200078e00ff */
[----:B------:R-:W-:Y:S02]  /*76a0*/  VIMNMX R56, R0, 0x40, PT ;  /* 0x0000004000387848 */ /* 0x000fe40003fe0100 */
[----:B------:R-:W-:Y:S01]  /*76b0*/  SHF.L.U64.HI R59, R10, 0x6, R3 ;  /* 0x000000060a3b7819 */ /* 0x000fe20000010203 */
[----:B------:R-:W-:Y:S06]  /*76c0*/  @!P0 BRA `(.L_x_2033) ;  /* 0x00000014009c8947 */ /* 0x000fec0003800000 */
[----:B------:R-:W0:Y:S01]  /*76d0*/  LDC R0, c[0x0][0x428] ;  /* 0x00010a00ff007b82 */ /* 0x000e220000000800 */
[----:B------:R-:W-:Y:S01]  /*76e0*/  IMAD R3, R189, 0x40, R23 ;  /* 0x00000040bd037824 */ /* 0x000fe200078e0217 */
[-C--:B------:R-:W-:Y:S01]  /*76f0*/  ISETP.GE.AND P0, PT, R23, R56.reuse, PT ;  /* 0x000000381700720c */ /* 0x080fe20003f06270 */
[----:B------:R-:W-:Y:S01]  /*7700*/  BSSY B1, `(.L_x_2034) ;  /* 0x000002c000017945 */ /* 0x000fe20003800000 */
[----:B------:R-:W-:Y:S01]  /*7710*/  ISETP.GE.AND P1, PT, R226, R56, PT ;  /* 0x00000038e200720c */ /* 0x000fe20003f26270 */
[----:B------:R-:W-:Y:S01]  /*7720*/  IMAD R3, R218, 0x20, R3 ;  /* 0x00000020da037824 */ /* 0x000fe200078e0203 */
[----:B------:R-:W-:Y:S01]  /*7730*/  CS2R R26, SRZ ;  /* 0x00000000001a7805 */ /* 0x000fe2000001ff00 */
[----:B------:R-:W-:Y:S01]  /*7740*/  IMAD.MOV.U32 R10, RZ, RZ, R42 ;  /* 0x000000ffff0a7224 */ /* 0x000fe200078e002a */
[----:B------:R-:W-:Y:S01]  /*7750*/  CS2R R30, SRZ ;  /* 0x00000000001e7805 */ /* 0x000fe2000001ff00 */
[----:B------:R-:W-:Y:S01]  /*7760*/  IMAD.MOV.U32 R11, RZ, RZ, R49 ;  /* 0x000000ffff0b7224 */ /* 0x000fe200078e0031 */
[----:B------:R-:W-:Y:S01]  /*7770*/  CS2R R34, SRZ ;  /* 0x0000000000227805 */ /* 0x000fe2000001ff00 */
[----:B------:R-:W-:Y:S01]  /*7780*/  IMAD.MOV.U32 R12, RZ, RZ, R40 ;  /* 0x000000ffff0c7224 */ /* 0x000fe200078e0028 */
[----:B------:R-:W-:Y:S01]  /*7790*/  CS2R R36, SRZ ;  /* 0x0000000000247805 */ /* 0x000fe2000001ff00 */
[----:B------:R-:W-:Y:S01]  /*77a0*/  IMAD.MOV.U32 R13, RZ, RZ, R51 ;  /* 0x000000ffff0d7224 */ /* 0x000fe200078e0033 */
[----:B------:R-:W-:-:S02]  /*77b0*/  CS2R R28, SRZ ;  /* 0x00000000001c7805 */ /* 0x000fc4000001ff00 */
[----:B------:R-:W-:Y:S02]  /*77c0*/  CS2R R20, SRZ ;  /* 0x0000000000147805 */ /* 0x000fe4000001ff00 */
[----:B------:R-:W-:Y:S02]  /*77d0*/  CS2R R32, SRZ ;  /* 0x0000000000207805 */ /* 0x000fe4000001ff00 */
[----:B0-----:R-:W-:-:S13]  /*77e0*/  ISETP.NE.AND P2, PT, R0, 0x1, PT ;  /* 0x000000010000780c */ /* 0x001fda0003f45270 */
[----:B------:R-:W0:Y:S08]  /*77f0*/  @P2 LDC R0, c[0x0][0x42c] ;  /* 0x00010b00ff002b82 */ /* 0x000e300000000800 */
[----:B------:R-:W1:Y:S01]  /*7800*/  @P2 LDC R9, c[0x0][0x430] ;  /* 0x00010c00ff092b82 */ /* 0x000e620000000800 */
[----:B0-----:R-:W-:-:S05]  /*7810*/  @P2 IMAD.HI.U32 R0, R3, R0, RZ ;  /* 0x0000000003002227 */ /* 0x001fca00078e00ff */
[----:B-1----:R-:W-:Y:S02]  /*7820*/  @P2 SHF.R.U32.HI R3, RZ, R9, R0 ;  /* 0x00000009ff032219 */ /* 0x002fe40000011600 */
[----:B------:R-:W-:Y:S02]  /*7830*/  CS2R R8, SRZ ;  /* 0x0000000000087805 */ /* 0x000fe4000001ff00 */
[----:B------:R-:W-:Y:S01]  /*7840*/  SHF.R.S32.HI R41, RZ, 0x1f, R3 ;  /* 0x0000001fff297819 */ /* 0x000fe20000011403 */
[----:B------:R-:W-:Y:S06]  /*7850*/  @P0 BRA `(.L_x_2035) ;  /* 0x0000000000580947 */ /* 0x000fec0003800000 */
[----:B------:R-:W-:Y:S01]  /*7860*/  VIADD R14, R24, 0x10 ;  /* 0x00000010180e7836 */ /* 0x000fe20000000000 */
[----:B------:R-:W-:Y:S01]  /*7870*/  IADD3 R15, P4, R52, R53, RZ ;  /* 0x00000035340f7210 */ /* 0x000fe20007f9e0ff */
[----:B------:R-:W-:Y:S01]  /*7880*/  ULDC UR4, c[0x0][0x3d4] ;  /* 0x0000f50000047ab9 */ /* 0x000fe20000000800 */
[----:B------:R-:W-:Y:S01]  /*7890*/  IADD3 R0, P5, R54, R55, RZ ;  /* 0x0000003736007210 */ /* 0x000fe20007fbe0ff */
[----:B------:R-:W-:Y:S01]  /*78a0*/  ULDC.64 UR6, c[0x0][0x3c8] ;  /* 0x0000f20000067ab9 */ /* 0x000fe20000000a00 */
[----:B------:R-:W-:Y:S01]  /*78b0*/  ISETP.GE.AND P2, PT, R14, UR4, PT ;  /* 0x000000040e007c0c */ /* 0x000fe2000bf46270 */
[----:B------:R-:W-:Y:S01]  /*78c0*/  ULDC.64 UR8, c[0x0][0x3e0] ;  /* 0x0000f80000087ab9 */ /* 0x000fe20000000a00 */
[----:B------:R-:W-:Y:S01]  /*78d0*/  ISETP.GE.AND P3, PT, R24, UR4, PT ;  /* 0x0000000418007c0c */ /* 0x000fe2000bf66270 */
[----:B------:R-:W-:Y:S01]  /*78e0*/  IMAD.X R30, R57, 0x1, R48, P4 ;  /* 0x00000001391e7824 */ /* 0x000fe200020e0630 */
[----:B------:R-:W-:Y:S01]  /*78f0*/  LEA R14, P4, R15, UR6, 0x1 ;  /* 0x000000060f0e7c11 */ /* 0x000fe2000f8808ff */
[----:B------:R-:W-:Y:S01]  /*7900*/  IMAD.X R31, R59, 0x1, R50, P5 ;  /* 0x000000013b1f7824 */ /* 0x000fe200028e0632 */
[----:B------:R-:W-:-:S02]  /*7910*/  LEA R38, P5, R0, UR8, 0x1 ;  /* 0x0000000800267c11 */ /* 0x000fc4000f8a08ff */
[----:B------:R-:W-:Y:S02]  /*7920*/  CS2R R36, SRZ ;  /* 0x0000000000247805 */ /* 0x000fe4000001ff00 */
[----:B------:R-:W-:Y:S02]  /*7930*/  LEA.HI.X R15, R15, UR7, R30, 0x1, P4 ;  /* 0x000000070f0f7c11 */ /* 0x000fe4000a0f0c1e */
[----:B------:R-:W-:Y:S02]  /*7940*/  CS2R R32, SRZ ;  /* 0x0000000000207805 */ /* 0x000fe4000001ff00 */
[----:B------:R-:W-:Y:S02]  /*7950*/  LEA.HI.X R39, R0, UR9, R31, 0x1, P5 ;  /* 0x0000000900277c11 */ /* 0x000fe4000a8f0c1f */
[----:B------:R-:W-:Y:S02]  /*7960*/  CS2R R34, SRZ ;  /* 0x0000000000227805 */ /* 0x000fe4000001ff00 */
[----:B------:R-:W-:Y:S01]  /*7970*/  CS2R R30, SRZ ;  /* 0x00000000001e7805 */ /* 0x000fe2000001ff00 */
[----:B------:R0:W5:Y:S04]  /*7980*/  @!P3 LDG.E.64 R36, desc[UR42][R14.64] ;  /* 0x0000002a0e24b981 */ /* 0x000168000c1e1b00 */
[----:B------:R0:W5:Y:S04]  /*7990*/  @!P2 LDG.E.64 R32, desc[UR42][R14.64+0x20] ;  /* 0x0000202a0e20a981 */ /* 0x000168000c1e1b00 */
[----:B------:R0:W5:Y:S04]  /*79a0*/  @!P3 LDG.E.64 R34, desc[UR42][R38.64] ;  /* 0x0000002a2622b981 */ /* 0x000168000c1e1b00 */
[----:B------:R0:W5:Y:S02]  /*79b0*/  @!P2 LDG.E.64 R30, desc[UR42][R38.64+0x20] ;  /* 0x0000202a261ea981 */ /* 0x000164000c1e1b00 */
.L_x_2035:
[----:B------:R-:W-:Y:S05]  /*79c0*/  BSYNC B1 ;  /* 0x0000000000017941 */ /* 0x000fea0003800000 */
.L_x_2034:
[----:B------:R-:W-:Y:S04]  /*79d0*/  BSSY B1, `(.L_x_2036) ;  /* 0x0000018000017945 */ /* 0x000fe80003800000 */
[----:B------:R-:W-:Y:S05]  /*79e0*/  @P1 BRA `(.L_x_2037) ;  /* 0x0000000000581947 */ /* 0x000fea0003800000 */
[----:B------:R-:W-:Y:S01]  /*79f0*/  IADD3 R0, P4, P5, R55, R44, R54 ;  /* 0x0000002c37007210 */ /* 0x000fe20007d9e036 */
[----:B0-----:R-:W-:Y:S01]  /*7a00*/  VIADD R14, R24, 0x10 ;  /* 0x00000010180e7836 */ /* 0x001fe20000000000 */
[----:B------:R-:W-:Y:S01]  /*7a10*/  IADD3 R8, P2, P3, R53, R46, R52 ;  /* 0x0000002e35087210 */ /* 0x000fe20007b5e034 */
[----:B------:R-:W-:Y:S01]  /*7a20*/  ULDC UR4, c[0x0][0x3d4] ;  /* 0x0000f50000047ab9 */ /* 0x000fe20000000800 */
[----:B------:R-:W-:Y:S01]  /*7a30*/  IADD3.X R9, R50, R45, R59, P4, P5 ;  /* 0x0000002d32097210 */ /* 0x000fe200027ea43b */
[----:B------:R-:W-:Y:S01]  /*7a40*/  ULDC.64 UR6, c[0x0][0x3c8] ;  /* 0x0000f20000067ab9 */ /* 0x000fe20000000a00 */
[----:B------:R-:W-:Y:S02]  /*7a50*/  ISETP.GE.AND P5, PT, R14, UR4, PT ;  /* 0x000000040e007c0c */ /* 0x000fe4000bfa6270 */
[----:B------:R-:W-:Y:S02]  /*7a60*/  CS2R R28, SRZ ;  /* 0x00000000001c7805 */ /* 0x000fe4000001ff00 */
[----:B------:R-:W-:Y:S01]  /*7a70*/  ISETP.GE.AND P4, PT, R24, UR4, PT ;  /* 0x0000000418007c0c */ /* 0x000fe2000bf86270 */
[----:B------:R-:W-:Y:S01]  /*7a80*/  ULDC.64 UR4, c[0x0][0x3e0] ;  /* 0x0000f80000047ab9 */ /* 0x000fe20000000a00 */
[----:B------:R-:W-:-:S02]  /*7a90*/  IADD3.X R15, R48, R47, R57, P2, P3 ;  /* 0x0000002f300f7210 */ /* 0x000fc400017e6439 */
[----:B------:R-:W-:Y:S02]  /*7aa0*/  CS2R R20, SRZ ;  /* 0x0000000000147805 */ /* 0x000fe4000001ff00 */
[----:B------:R-:W-:Y:S02]  /*7ab0*/  LEA R14, P2, R8, UR6, 0x1 ;  /* 0x00000006080e7c11 */ /* 0x000fe4000f8408ff */
[----:B------:R-:W-:Y:S02]  /*7ac0*/  CS2R R26, SRZ ;  /* 0x00000000001a7805 */ /* 0x000fe4000001ff00 */
[----:B------:R-:W-:Y:S02]  /*7ad0*/  LEA R38, P3, R0, UR4, 0x1 ;  /* 0x0000000400267c11 */ /* 0x000fe4000f8608ff */
[----:B------:R-:W-:Y:S02]  /*7ae0*/  LEA.HI.X R15, R8, UR7, R15, 0x1, P2 ;  /* 0x00000007080f7c11 */ /* 0x000fe400090f0c0f */
[----:B------:R-:W-:-:S02]  /*7af0*/  LEA.HI.X R39, R0, UR5, R9, 0x1, P3 ;  /* 0x0000000500277c11 */ /* 0x000fc400098f0c09 */
[----:B------:R-:W-:Y:S01]  /*7b00*/  CS2R R8, SRZ ;  /* 0x0000000000087805 */ /* 0x000fe2000001ff00 */
[----:B------:R1:W5:Y:S04]  /*7b10*/  @!P4 LDG.E.64 R28, desc[UR42][R14.64] ;  /* 0x0000002a0e1cc981 */ /* 0x000368000c1e1b00 */
[----:B------:R1:W5:Y:S04]  /*7b20*/  @!P5 LDG.E.64 R20, desc[UR42][R14.64+0x20] ;  /* 0x0000202a0e14d981 */ /* 0x000368000c1e1b00 */
[----:B------:R1:W5:Y:S04]  /*7b30*/  @!P4 LDG.E.64 R26, desc[UR42][R38.64] ;  /* 0x0000002a261ac981 */ /* 0x000368000c1e1b00 */
[----:B------:R1:W5:Y:S02]  /*7b40*/  @!P5 LDG.E.64 R8, desc[UR42][R38.64+0x20] ;  /* 0x0000202a2608d981 */ /* 0x000364000c1e1b00 */
.L_x_2037:
[----:B------:R-:W-:Y:S05]  /*7b50*/  BSYNC B1 ;  /* 0x0000000000017941 */ /* 0x000fea0003800000 */
.L_x_2036:
[C---:B------:R-:W-:Y:S01]  /*7b60*/  IMAD.WIDE.U32 R10, R3.reuse, R6, R10 ;  /* 0x00000006030a7225 */ /* 0x040fe200078e000a */
[----:B------:R-:W-:Y:S01]  /*7b70*/  LEA.HI R0, R216, R216, RZ, 0x1 ;  /* 0x000000d8d8007211 */ /* 0x000fe200078f08ff */
[----:B------:R-:W-:Y:S01]  /*7b80*/  ULDC.64 UR4, c[0x0][0x3c8] ;  /* 0x0000f20000047ab9 */ /* 0x000fe20000000a00 */
[----:B------:R-:W-:Y:S01]  /*7b90*/  ULDC.64 UR6, c[0x0][0x3e0] ;  /* 0x0000f80000067ab9 */ /* 0x000fe20000000a00 */
[----:B------:R-:W-:Y:S01]  /*7ba0*/  IMAD.WIDE.U32 R12, R3, R4, R12 ;  /* 0x00000004030c7225 */ /* 0x000fe200078e000c */
[----:B01----:R-:W-:-:S03]  /*7bb0*/  LOP3.LUT R15, R0, 0xfffffffe, RZ, 0xc0, !PT ;  /* 0xfffffffe000f7812 */ /* 0x003fc600078ec0ff */
[C---:B------:R-:W-:Y:S01]  /*7bc0*/  IMAD R6, R41.reuse, R6, RZ ;  /* 0x0000000629067224 */ /* 0x040fe200078e02ff */
[----:B------:R-:W-:Y:S01]  /*7bd0*/  LEA R0, P3, R12, UR6, 0x1 ;  /* 0x000000060c007c11 */ /* 0x000fe2000f8608ff */
[----:B------:R-:W-:Y:S02]  /*7be0*/  IMAD R4, R41, R4, RZ ;  /* 0x0000000429047224 */ /* 0x000fe400078e02ff */
[----:B------:R-:W-:Y:S02]  /*7bf0*/  IMAD.SHL.U32 R14, R193, 0x40, RZ ;  /* 0x00000040c10e7824 */ /* 0x000fe400078e00ff */
[C---:B------:R-:W-:Y:S02]  /*7c00*/  IMAD R7, R3.reuse, R7, R6 ;  /* 0x0000000703077224 */ /* 0x040fe400078e0206 */
[----:B------:R-:W-:Y:S01]  /*7c10*/  IMAD R3, R3, R5, R4 ;  /* 0x0000000503037224 */ /* 0x000fe200078e0204 */
[----:B------:R-:W-:Y:S01]  /*7c20*/  LOP3.LUT R39, R14, 0x1c0, RZ, 0xc0, !PT ;  /* 0x000001c00e277812 */ /* 0x000fe200078ec0ff */
[----:B------:R-:W-:Y:S01]  /*7c30*/  IMAD.IADD R5, R11, 0x1, R7 ;  /* 0x000000010b057824 */ /* 0x000fe200078e0207 */
[----:B------:R-:W-:Y:S01]  /*7c40*/  LEA R4, P2, R10, UR4, 0x1 ;  /* 0x000000040a047c11 */ /* 0x000fe2000f8408ff */
[----:B------:R-:W-:Y:S01]  /*7c50*/  IMAD.IADD R3, R13, 0x1, R3 ;  /* 0x000000010d037824 */ /* 0x000fe200078e0203 */
[----:B------:R-:W-:Y:S01]  /*7c60*/  LOP3.LUT R6, R39, 0x18, R16, 0xf8, !PT ;  /* 0x0000001827067812 */ /* 0x000fe200078ef810 */
[----:B------:R-:W-:Y:S01]  /*7c70*/  IMAD.IADD R7, R216, 0x1, -R15 ;  /* 0x00000001d8077824 */ /* 0x000fe200078e0a0f */
[----:B------:R-:W-:Y:S01]  /*7c80*/  UMOV UR4, 0xffffffff ;  /* 0xffffffff00047882 */ /* 0x000fe20000000000 */
[----:B------:R-:W-:-:S02]  /*7c90*/  SHF.R.U32.HI R39, RZ, 0x3, R39 ;  /* 0x00000003ff277819 */ /* 0x000fc40000011627 */
[----:B------:R-:W-:Y:S02]  /*7ca0*/  LEA.HI.X R5, R10, UR5, R5, 0x1, P2 ;  /* 0x000000050a057c11 */ /* 0x000fe400090f0c05 */
[----:B------:R-:W-:Y:S02]  /*7cb0*/  LEA.HI.X R3, R12, UR7, R3, 0x1, P3 ;  /* 0x000000070c037c11 */ /* 0x000fe400098f0c03 */
[----:B------:R-:W-:Y:S02]  /*7cc0*/  LOP3.LUT R39, R6, R39, RZ, 0x3c, !PT ;  /* 0x0000002706277212 */ /* 0x000fe400078e3cff */
[----:B------:R-:W-:Y:S01]  /*7cd0*/  SHF.L.U32 R7, R7, 0x1f, RZ ;  /* 0x0000001f07077819 */ /* 0x000fe200000006ff */
[----:B------:R-:W-:Y:S06]  /*7ce0*/  BRA.DIV UR4, `(.L_x_2038) ;  /* 0x0000014a04187947 */ /* 0x000fec000b800000 */
.L_x_2287:
[----:B------:R-:W-:-:S03]  /*7cf0*/  UMOV UR4, 0xffffffff ;  /* 0xffffffff00047882 */ /* 0x000fc60000000000 */
[----:B------:R-:W-:Y:S05]  /*7d00*/  BRA.DIV UR4, `(.L_x_2039) ;  /* 0x0000014a04387947 */ /* 0x000fea000b800000 */
.L_x_2290:
[----:B------:R-:W-:-:S03]  /*7d10*/  UMOV UR4, 0xffffffff ;  /* 0xffffffff00047882 */ /* 0x000fc60000000000 */
[----:B------:R-:W-:Y:S05]  /*7d20*/  BRA.DIV UR4, `(.L_x_2040) ;  /* 0x0000014a04587947 */ /* 0x000fea000b800000 */
.L_x_2293:
[----:B------:R-:W-:-:S03]  /*7d30*/  UMOV UR4, 0xffffffff ;  /* 0xffffffff00047882 */ /* 0x000fc60000000000 */
[----:B------:R-:W-:Y:S05]  /*7d40*/  BRA.DIV UR4, `(.L_x_2041) ;  /* 0x0000014a04787947 */ /* 0x000fea000b800000 */
.L_x_2296:
[----:B------:R-:W-:-:S03]  /*7d50*/  UMOV UR4, 0xffffffff ;  /* 0xffffffff00047882 */ /* 0x000fc60000000000 */
[----:B------:R-:W-:Y:S05]  /*7d60*/  BRA.DIV UR4, `(.L_x_2042) ;  /* 0x0000014a04987947 */ /* 0x000fea000b800000 */
.L_x_2299:
[----:B------:R-:W-:-:S03]  /*7d70*/  UMOV UR4, 0xffffffff ;  /* 0xffffffff00047882 */ /* 0x000fc60000000000 */
[----:B------:R-:W-:Y:S05]  /*7d80*/  BRA.DIV UR4, `(.L_x_2043) ;  /* 0x0000014a04b87947 */ /* 0x000fea000b800000 */
.L_x_2302:
[----:B------:R-:W-:-:S03]  /*7d90*/  UMOV UR4, 0xffffffff ;  /* 0xffffffff00047882 */ /* 0x000fc60000000000 */
[----:B------:R-:W-:Y:S05]  /*7da0*/  BRA.DIV UR4, `(.L_x_2044) ;  /* 0x0000014a04d87947 */ /* 0x000fea000b800000 */
.L_x_2305:
[----:B------:R-:W-:-:S03]  /*7db0*/  UMOV UR4, 0xffffffff ;  /* 0xffffffff00047882 */ /* 0x000fc60000000000 */
[----:B------:R-:W-:Y:S05]  /*7dc0*/  BRA.DIV UR4, `(.L_x_2045) ;  /* 0x0000014a04f87947 */ /* 0x000fea000b800000 */
.L_x_2308:
[----:B------:R-:W0:Y:S01]  /*7dd0*/  SYNCS.PHASECHK.TRANS64.TRYWAIT P2, [R2+URZ+0x28c00], R7 ;  /* 0x028c0007020075a7 */ /* 0x000e22000804017f */
[----:B-----5:R-:W-:Y:S01]  /*7de0*/  IMAD.MOV.U32 R3, RZ, RZ, R31 ;  /* 0x000000ffff037224 */ /* 0x020fe200078e001f */
[----:B------:R-:W-:Y:S01]  /*7df0*/  LOP3.LUT P3, RZ, R193, 0x4, RZ, 0xc0, !PT ;  /* 0x00000004c1ff7812 */ /* 0x000fe2000786c0ff */
[----:B------:R-:W-:Y:S01]  /*7e00*/  IMAD.MOV.U32 R5, RZ, RZ, R35 ;  /* 0x000000ffff057224 */ /* 0x000fe200078e0023 */
[----:B------:R-:W-:Y:S01]  /*7e10*/  BSSY B1, `(.L_x_2046) ;  /* 0x0000023000017945 */ /* 0x000fe20003800000 */
[----:B------:R-:W-:Y:S01]  /*7e20*/  IMAD.MOV.U32 R4, RZ, RZ, R34 ;  /* 0x000000ffff047224 */ /* 0x000fe200078e0022 */
[----:B------:R-:W-:Y:S01]  /*7e30*/  PRMT R42, R42, 0x5410, R3 ;  /* 0x000054102a2a7816 */ /* 0x000fe20000000003 */
[----:B------:R-:W-:Y:S01]  /*7e40*/  IMAD.MOV.U32 R0, RZ, RZ, R30 ;  /* 0x000000ffff007224 */ /* 0x000fe200078e001e */
[----:B------:R-:W-:Y:S01]  /*7e50*/  PRMT R12, R12, 0x5410, R5 ;  /* 0x000054100c0c7816 */ /* 0x000fe20000000005 */
[----:B------:R-:W-:Y:S01]  /*7e60*/  IMAD R3, R200, 0x200, R39 ;  /* 0x00000200c8037824 */ /* 0x000fe200078e0227 */
[----:B------:R-:W-:Y:S01]  /*7e70*/  PRMT R11, R11, 0x5410, R4 ;  /* 0x000054100b0b7816 */ /* 0x000fe20000000004 */
[----:B------:R-:W-:Y:S01]  /*7e80*/  IMAD.MOV.U32 R5, RZ, RZ, R32 ;  /* 0x000000ffff057224 */ /* 0x000fe200078e0020 */
[----:B------:R-:W-:Y:S01]  /*7e90*/  PRMT R40, R40, 0x5410, R0 ;  /* 0x0000541028287816 */ /* 0x000fe20000000000 */
[----:B------:R-:W-:Y:S01]  /*7ea0*/  IMAD.MOV.U32 R4, RZ, RZ, R37 ;  /* 0x000000ffff047224 */ /* 0x000fe200078e0025 */
[----:B------:R-:W-:Y:S01]  /*7eb0*/  MOV R0, R36 ;  /* 0x0000002400007202 */ /* 0x000fe20000000f00 */
[----:B------:R-:W-:Y:S01]  /*7ec0*/  IMAD R3, R3, 0x2, R2 ;  /* 0x0000000203037824 */ /* 0x000fe200078e0202 */
[----:B------:R-:W-:Y:S01]  /*7ed0*/  PRMT R43, R43, 0x5410, R5 ;  /* 0x000054102b2b7816 */ /* 0x000fe20000000005 */
[----:B------:R-:W-:Y:S01]  /*7ee0*/  IMAD.MOV.U32 R5, RZ, RZ, R33 ;  /* 0x000000ffff057224 */ /* 0x000fe200078e0021 */
[----:B------:R-:W-:Y:S01]  /*7ef0*/  PRMT R11, R4, 0x7610, R11 ;  /* 0x00007610040b7816 */ /* 0x000fe2000000000b */
[----:B------:R-:W-:Y:S01]  /*7f00*/  VIADD R4, R3, 0x20400 ;  /* 0x0002040003047836 */ /* 0x000fe20000000000 */
[----:B------:R-:W-:Y:S01]  /*7f10*/  PRMT R13, R13, 0x5410, R0 ;  /* 0x000054100d0d7816 */ /* 0x000fe20000000000 */
[----:B------:R-:W-:Y:S01]  /*7f20*/  IMAD.MOV.U32 R6, RZ, RZ, R26 ;  /* 0x000000ffff067224 */ /* 0x000fe200078e001a */
[----:B------:R-:W-:Y:S01]  /*7f30*/  PRMT R40, R5, 0x7610, R40 ;  /* 0x0000761005287816 */ /* 0x000fe20000000028 */
[----:B------:R-:W-:-:S02]  /*7f40*/  IMAD.MOV.U32 R10, RZ, RZ, R27 ;  /* 0x000000ffff0a7224 */ /* 0x000fc400078e001b */
[----:B------:R-:W-:Y:S01]  /*7f50*/  VIADD R0, R3, 0x20440 ;  /* 0x0002044003007836 */ /* 0x000fe20000000000 */
[----:B------:R-:W-:Y:S01]  /*7f60*/  PRMT R42, R6, 0x7610, R42 ;  /* 0x00007610062a7816 */ /* 0x000fe2000000002a */
[----:B------:R-:W-:Y:S01]  /*7f70*/  @P3 VIADD R0, R4, 0xffffffc0 ;  /* 0xffffffc004003836 */ /* 0x000fe20000000000 */
[----:B------:R-:W-:Y:S01]  /*7f80*/  PRMT R44, R44, 0x5410, R10 ;  /* 0x000054102c2c7816 */ /* 0x000fe2000000000a */
[----:B------:R-:W-:Y:S02]  /*7f90*/  IMAD.MOV.U32 R4, RZ, RZ, R8 ;  /* 0x000000ffff047224 */ /* 0x000fe400078e0008 */
[----:B------:R-:W-:Y:S02]  /*7fa0*/  IMAD.MOV.U32 R5, RZ, RZ, R9 ;  /* 0x000000ffff057224 */ /* 0x000fe400078e0009 */
        /* <DEDUP_REMOVED lines=8> */
[----:B0-----:R-:W-:Y:S06]  /*8030*/  @!P2 BRA `(.L_x_2047) ;  /* 0x000001480084a947 */ /* 0x001fec0003800000 */
.L_x_2309:
[----:B------:R-:W-:Y:S05]  /*8040*/  BSYNC B1 ;  /* 0x0000000000017941 */ /* 0x000fea0003800000 */
.L_x_2046:
[----:B------:R-:W-:Y:S01]  /*8050*/  BSSY B1, `(.L_x_2048) ;  /* 0x0000068000017945 */ /* 0x000fe20003800000 */
[----:B------:R-:W-:Y:S02]  /*8060*/  PRMT R45, R4, 0x7610, R45 ;  /* 0x00007610042d7816 */ /* 0x000fe4000000002d */
[----:B------:R-:W-:Y:S01]  /*8070*/  PRMT R47, R47, 0x5410, R5 ;  /* 0x000054102f2f7816 */ /* 0x000fe20000000005 */
[----:B------:R-:W-:Y:S06]  /*8080*/  @P0 BRA `(.L_x_2049) ;  /* 0x0000000400900947 */ /* 0x000fec0003800000 */
[----:B------:R-:W1:Y:S01]  /*8090*/  LDC R5, c[0x0][0x3d4] ;  /* 0x0000f500ff057b82 */ /* 0x000e620000000800 */
[C---:B------:R-:W-:Y:S01]  /*80a0*/  VIADD R4, R24.reuse, 0x10 ;  /* 0x0000001018047836 */ /* 0x040fe20000000000 */
[----:B------:R-:W-:Y:S01]  /*80b0*/  BSSY B2, `(.L_x_2050) ;  /* 0x0000032000027945 */ /* 0x000fe20003800000 */
[----:B-1----:R-:W-:-:S03]  /*80c0*/  ISETP.GE.AND P0, PT, R24, R5, PT ;  /* 0x000000051800720c */ /* 0x002fc60003f06270 */
[----:B------:R-:W-:-:S10]  /*80d0*/  ISETP.GE.AND P2, PT, R4, R5, PT ;  /* 0x000000050400720c */ /* 0x000fd40003f46270 */
[----:B------:R-:W-:Y:S05]  /*80e0*/  @P0 BRA `(.L_x_2051) ;  /* 0x0000000000b80947 */ /* 0x000fea0003800000 */
[----:B0-----:R-:W0:Y:S01]  /*80f0*/  LDS.128 R4, [R3+0x20400] ;  /* 0x0204000003047984 */ /* 0x001e220000000c00 */
[----:B------:R-:W-:Y:S02]  /*8100*/  SHF.R.U64 R14, R36, 0x10, R37 ;  /* 0x00000010240e7819 */ /* 0x000fe40000001225 */
[----:B------:R-:W-:Y:S02]  /*8110*/  SHF.R.U32.HI R36, RZ, 0x10, R35 ;  /* 0x00000010ff247819 */ /* 0x000fe40000011623 */
[----:B------:R-:W-:Y:S02]  /*8120*/  SHF.R.U32.HI R15, RZ, 0x10, R37 ;  /* 0x00000010ff0f7819 */ /* 0x000fe40000011625 */
[----:B------:R-:W-:Y:S02]  /*8130*/  SHF.R.U64 R10, R34, 0x10, R35 ;  /* 0x00000010220a7819 */ /* 0x000fe40000001223 */
[----:B------:R-:W-:Y:S02]  /*8140*/  PRMT R36, R12, 0x5432, R36 ;  /* 0x000054320c247816 */ /* 0x000fe40000000024 */
[----:B------:R-:W-:-:S02]  /*8150*/  PRMT R15, R11, 0x5410, R15 ;  /* 0x000054100b0f7816 */ /* 0x000fc4000000000f */
[----:B------:R-:W-:Y:S01]  /*8160*/  PRMT R35, R11, 0x5432, R10 ;  /* 0x000054320b237816 */ /* 0x000fe2000000000a */
[C---:B------:R-:W-:Y:S01]  /*8170*/  IMAD.U32 R37, R36.reuse, 0x10000, RZ ;  /* 0x0001000024257824 */ /* 0x040fe200078e00ff */
[----:B------:R-:W-:Y:S01]  /*8180*/  PRMT R14, R13, 0x5432, R14 ;  /* 0x000054320d0e7816 */ /* 0x000fe2000000000e */
[C---:B------:R-:W-:Y:S01]  /*8190*/  IMAD.U32 R34, R15.reuse, 0x10000, RZ ;  /* 0x000100000f227824 */ /* 0x040fe200078e00ff */
[----:B------:R-:W-:Y:S02]  /*81a0*/  LOP3.LUT R36, R36, 0xffff0000, RZ, 0xc0, !PT ;  /* 0xffff000024247812 */ /* 0x000fe400078ec0ff */
[----:B------:R-:W-:Y:S02]  /*81b0*/  LOP3.LUT R15, R15, 0xffff0000, RZ, 0xc0, !PT ;  /* 0xffff00000f0f7812 */ /* 0x000fe400078ec0ff */
[C---:B0-----:R-:W-:Y:S01]  /*81c0*/  LOP3.LUT R11, R6.reuse, 0xffff0000, RZ, 0xc0, !PT ;  /* 0xffff0000060b7812 */ /* 0x041fe200078ec0ff */
[----:B------:R-:W-:Y:S01]  /*81d0*/  IMAD.U32 R10, R6, 0x10000, RZ ;  /* 0x00010000060a7824 */ /* 0x000fe200078e00ff */
[C---:B------:R-:W-:Y:S01]  /*81e0*/  LOP3.LUT R13, R7.reuse, 0xffff0000, RZ, 0xc0, !PT ;  /* 0xffff0000070d7812 */ /* 0x040fe200078ec0ff */
[----:B------:R-:W-:-:S02]  /*81f0*/  IMAD.U32 R12, R7, 0x10000, RZ ;  /* 0x00010000070c7824 */ /* 0x000fc400078e00ff */
[CC--:B------:R-:W-:Y:S01]  /*8200*/  FMUL.FTZ R39, R11.reuse, R37.reuse ;  /* 0x000000250b277220 */ /* 0x0c0fe20000410000 */
[----:B------:R-:W-:Y:S01]  /*8210*/  FMUL.FTZ R38, R11, R34 ;  /* 0x000000220b267220 */ /* 0x000fe20000410000 */
[----:B------:R-:W-:Y:S01]  /*8220*/  FMUL.FTZ R11, R13, R36 ;  /* 0x000000240d0b7220 */ /* 0x000fe20000410000 */
[----:B------:R-:W-:Y:S02]  /*8230*/  IMAD.U32 R6, R4, 0x10000, RZ ;  /* 0x0001000004067824 */ /* 0x000fe400078e00ff */
[C---:B------:R-:W-:Y:S01]  /*8240*/  FFMA.FTZ R39, R10.reuse, R34, -R39 ;  /* 0x000000220a277223 */ /* 0x040fe20000010827 */
[----:B------:R-:W-:Y:S01]  /*8250*/  FFMA.FTZ R38, R10, R37, R38 ;  /* 0x000000250a267223 */ /* 0x000fe20000010026 */
[-C--:B------:R-:W-:Y:S01]  /*8260*/  FFMA.FTZ R37, R12, R15.reuse, -R11 ;  /* 0x0000000f0c257223 */ /* 0x080fe2000001080b */
[----:B------:R-:W-:Y:S02]  /*8270*/  IMAD.U32 R7, R5, 0x10000, RZ ;  /* 0x0001000005077824 */ /* 0x000fe400078e00ff */
[----:B------:R-:W-:Y:S01]  /*8280*/  FMUL.FTZ R41, R13, R15 ;  /* 0x0000000f0d297220 */ /* 0x000fe20000410000 */
[----:B------:R-:W-:Y:S01]  /*8290*/  IMAD.U32 R11, R14, 0x10000, RZ ;  /* 0x000100000e0b7824 */ /* 0x000fe200078e00ff */
[----:B------:R-:W-:-:S02]  /*82a0*/  LOP3.LUT R4, R4, 0xffff0000, RZ, 0xc0, !PT ;  /* 0xffff000004047812 */ /* 0x000fc400078ec0ff */
[----:B------:R-:W-:Y:S01]  /*82b0*/  LOP3.LUT R5, R5, 0xffff0000, RZ, 0xc0, !PT ;  /* 0xffff000005057812 */ /* 0x000fe200078ec0ff */
[----:B------:R-:W-:Y:S01]  /*82c0*/  FFMA.FTZ R36, R12, R36, R41 ;  /* 0x000000240c247223 */ /* 0x000fe20000010029 */
[C---:B------:R-:W-:Y:S01]  /*82d0*/  SHF.L.U32 R13, R35.reuse, 0x10, RZ ;  /* 0x00000010230d7819 */ /* 0x040fe200000006ff */
[----:B------:R-:W-:Y:S01]  /*82e0*/  FMUL.FTZ R12, R4, R11 ;  /* 0x0000000b040c7220 */ /* 0x000fe20000410000 */
[----:B------:R-:W-:Y:S02]  /*82f0*/  LOP3.LUT R10, R35, 0xffff0000, RZ, 0xc0, !PT ;  /* 0xffff0000230a7812 */ /* 0x000fe400078ec0ff */
[----:B------:R-:W-:Y:S01]  /*8300*/  LOP3.LUT R14, R14, 0xffff0000, RZ, 0xc0, !PT ;  /* 0xffff00000e0e7812 */ /* 0x000fe200078ec0ff */
[-C--:B------:R-:W-:Y:S01]  /*8310*/  FMUL.FTZ R15, R4, R13.reuse ;  /* 0x0000000d040f7220 */ /* 0x080fe20000410000 */
[C---:B------:R-:W-:Y:S01]  /*8320*/  FFMA.FTZ R13, R6.reuse, R13, R12 ;  /* 0x0000000d060d7223 */ /* 0x040fe2000001000c */
[C---:B------:R-:W-:Y:S02]  /*8330*/  FMUL.FTZ R34, R5.reuse, R10 ;  /* 0x0000000a05227220 */ /* 0x040fe40000410000 */
[-C--:B------:R-:W-:Y:S01]  /*8340*/  FMUL.FTZ R35, R5, R14.reuse ;  /* 0x0000000e05237220 */ /* 0x080fe20000410000 */
[----:B------:R-:W-:Y:S01]  /*8350*/  FFMA.FTZ R4, R6, R11, -R15 ;  /* 0x0000000b06047223 */ /* 0x000fe2000001080f */
[C---:B------:R-:W-:Y:S01]  /*8360*/  FFMA.FTZ R5, R7.reuse, R14, -R34 ;  /* 0x0000000e07057223 */ /* 0x040fe20000010822 */
[----:B------:R-:W-:Y:S01]  /*8370*/  F2FP.BF16.F32.PACK_AB R6, R38, R39 ;  /* 0x000000272606723e */ /* 0x000fe200000010ff */
[----:B------:R-:W-:Y:S01]  /*8380*/  FFMA.FTZ R10, R7, R10, R35 ;  /* 0x0000000a070a7223 */ /* 0x000fe20000010023 */
[----:B------:R-:W-:-:S02]  /*8390*/  F2FP.BF16.F32.PACK_AB R7, R36, R37 ;  /* 0x000000252407723e */ /* 0x000fc400000010ff */
[----:B------:R-:W-:Y:S02]  /*83a0*/  F2FP.BF16.F32.PACK_AB R4, R13, R4 ;  /* 0x000000040d04723e */ /* 0x000fe400000010ff */
[----:B------:R-:W-:-:S05]  /*83b0*/  F2FP.BF16.F32.PACK_AB R5, R10, R5 ;  /* 0x000000050a05723e */ /* 0x000fca00000010ff */
[----:B------:R1:W-:Y:S02]  /*83c0*/  STS.128 [R3+0x20400], R4 ;  /* 0x0204000403007388 */ /* 0x0003e40000000c00 */
.L_x_2051:
[----:B------:R-:W-:Y:S05]  /*83d0*/  BSYNC B2 ;  /* 0x0000000000027941 */ /* 0x000fea0003800000 */
.L_x_2050:
[----:B------:R-:W-:Y:S05]  /*83e0*/  @P2 BRA `(.L_x_2049) ;  /* 0x0000000000b82947 */ /* 0x000fea0003800000 */
[----:B01----:R-:W0:Y:S01]  /*83f0*/  LDS.128 R4, [R0] ;  /* 0x0000000000047984 */ /* 0x003e220000000c00 */
[----:B------:R-:W-:Y:S02]  /*8400*/  SHF.R.U64 R14, R32, 0x10, R33 ;  /* 0x00000010200e7819 */ /* 0x000fe40000001221 */
[----:B------:R-:W-:Y:S02]  /*8410*/  SHF.R.U32.HI R32, RZ, 0x10, R31 ;  /* 0x00000010ff207819 */ /* 0x000fe4000001161f */
[----:B------:R-:W-:Y:S02]  /*8420*/  SHF.R.U32.HI R15, RZ, 0x10, R33 ;  /* 0x00000010ff0f7819 */ /* 0x000fe40000011621 */
[----:B------:R-:W-:Y:S02]  /*8430*/  PRMT R32, R42, 0x5432, R32 ;  /* 0x000054322a207816 */ /* 0x000fe40000000020 */
[----:B------:R-:W-:Y:S02]  /*8440*/  PRMT R15, R40, 0x5410, R15 ;  /* 0x00005410280f7816 */ /* 0x000fe4000000000f */
[----:B------:R-:W-:Y:S01]  /*8450*/  SHF.R.U64 R10, R30, 0x10, R31 ;  /* 0x000000101e0a7819 */ /* 0x000fe2000000121f */
[C---:B------:R-:W-:Y:S01]  /*8460*/  IMAD.U32 R33, R32.reuse, 0x10000, RZ ;  /* 0x0001000020217824 */ /* 0x040fe200078e00ff */
[----:B------:R-:W-:Y:S01]  /*8470*/  LOP3.LUT R32, R32, 0xffff0000, RZ, 0xc0, !PT ;  /* 0xffff000020207812 */ /* 0x000fe200078ec0ff */
[----:B------:R-:W-:Y:S01]  /*8480*/  IMAD.U32 R30, R15, 0x10000, RZ ;  /* 0x000100000f1e7824 */ /* 0x000fe200078e00ff */
[----:B------:R-:W-:-:S02]  /*8490*/  PRMT R31, R40, 0x5432, R10 ;  /* 0x00005432281f7816 */ /* 0x000fc4000000000a */
[----:B------:R-:W-:Y:S02]  /*84a0*/  LOP3.LUT R15, R15, 0xffff0000, RZ, 0xc0, !PT ;  /* 0xffff00000f0f7812 */ /* 0x000fe400078ec0ff */
[----:B------:R-:W-:Y:S02]  /*84b0*/  PRMT R14, R43, 0x5432, R14 ;  /* 0x000054322b0e7816 */ /* 0x000fe4000000000e */
[C---:B0-----:R-:W-:Y:S01]  /*84c0*/  LOP3.LUT R11, R6.reuse, 0xffff0000, RZ, 0xc0, !PT ;  /* 0xffff0000060b7812 */ /* 0x041fe200078ec0ff */
[----:B------:R-:W-:Y:S01]  /*84d0*/  IMAD.U32 R10, R6, 0x10000, RZ ;  /* 0x00010000060a7824 */ /* 0x000fe200078e00ff */
[C---:B------:R-:W-:Y:S01]  /*84e0*/  LOP3.LUT R13, R7.reuse, 0xffff0000, RZ, 0xc0, !PT ;  /* 0xffff0000070d7812 */ /* 0x040fe200078ec0ff */
[----:B------:R-:W-:Y:S02]  /*84f0*/  IMAD.U32 R12, R7, 0x10000, RZ ;  /* 0x00010000070c7824 */ /* 0x000fe400078e00ff */
[C---:B------:R-:W-:Y:S01]  /*8500*/  FMUL.FTZ R35, R11.reuse, R33 ;  /* 0x000000210b237220 */ /* 0x040fe20000410000 */
[----:B------:R-:W-:Y:S01]  /*8510*/  FMUL.FTZ R34, R11, R30 ;  /* 0x0000001e0b227220 */ /* 0x000fe20000410000 */
[----:B------:R-:W-:Y:S01]  /*8520*/  FMUL.FTZ R11, R13, R32 ;  /* 0x000000200d0b7220 */ /* 0x000fe20000410000 */
[----:B------:R-:W-:-:S02]  /*8530*/  IMAD.U32 R6, R4, 0x10000, RZ ;  /* 0x0001000004067824 */ /* 0x000fc400078e00ff */
[C---:B------:R-:W-:Y:S01]  /*8540*/  FFMA.FTZ R35, R10.reuse, R30, -R35 ;  /* 0x0000001e0a237223 */ /* 0x040fe20000010823 */
[----:B------:R-:W-:Y:S01]  /*8550*/  FFMA.FTZ R34, R10, R33, R34 ;  /* 0x000000210a227223 */ /* 0x000fe20000010022 */
[-C--:B------:R-:W-:Y:S01]  /*8560*/  FFMA.FTZ R33, R12, R15.reuse, -R11 ;  /* 0x0000000f0c217223 */ /* 0x080fe2000001080b */
[C---:B------:R-:W-:Y:S01]  /*8570*/  IMAD.U32 R7, R5.reuse, 0x10000, RZ ;  /* 0x0001000005077824 */ /* 0x040fe200078e00ff */
[----:B------:R-:W-:Y:S01]  /*8580*/  LOP3.LUT R4, R4, 0xffff0000, RZ, 0xc0, !PT ;  /* 0xffff000004047812 */ /* 0x000fe200078ec0ff */
[C---:B------:R-:W-:Y:S01]  /*8590*/  IMAD.U32 R11, R14.reuse, 0x10000, RZ ;  /* 0x000100000e0b7824 */ /* 0x040fe200078e00ff */
[----:B------:R-:W-:Y:S01]  /*85a0*/  LOP3.LUT R5, R5, 0xffff0000, RZ, 0xc0, !PT ;  /* 0xffff000005057812 */ /* 0x000fe200078ec0ff */
[----:B------:R-:W-:Y:S01]  /*85b0*/  FMUL.FTZ R37, R13, R15 ;  /* 0x0000000f0d257220 */ /* 0x000fe20000410000 */
[C---:B------:R-:W-:Y:S01]  /*85c0*/  LOP3.LUT R10, R31.reuse, 0xffff0000, RZ, 0xc0, !PT ;  /* 0xffff00001f0a7812 */ /* 0x040fe200078ec0ff */
[----:B------:R-:W-:Y:S01]  /*85d0*/  IMAD.U32 R13, R31, 0x10000, RZ ;  /* 0x000100001f0d7824 */ /* 0x000fe200078e00ff */
[----:B------:R-:W-:Y:S01]  /*85e0*/  LOP3.LUT R14, R14, 0xffff0000, RZ, 0xc0, !PT ;  /* 0xffff00000e0e7812 */ /* 0x000fe200078ec0ff */
[----:B------:R-:W-:Y:S01]  /*85f0*/  FFMA.FTZ R32, R12, R32, R37 ;  /* 0x000000200c207223 */ /* 0x000fe20000010025 */
[C---:B------:R-:W-:Y:S01]  /*8600*/  FMUL.FTZ R12, R4.reuse, R11 ;  /* 0x0000000b040c7220 */ /* 0x040fe20000410000 */
[-C--:B------:R-:W-:Y:S01]  /*8610*/  FMUL.FTZ R15, R4, R13.reuse ;  /* 0x0000000d040f7220 */ /* 0x080fe20000410000 */
[C---:B------:R-:W-:Y:S01]  /*8620*/  FMUL.FTZ R30, R5.reuse, R10 ;  /* 0x0000000a051e7220 */ /* 0x040fe20000410000 */
[-C--:B------:R-:W-:Y:S01]  /*8630*/  FMUL.FTZ R31, R5, R14.reuse ;  /* 0x0000000e051f7220 */ /* 0x080fe20000410000 */
[C---:B------:R-:W-:Y:S01]  /*8640*/  FFMA.FTZ R13, R6.reuse, R13, R12 ;  /* 0x0000000d060d7223 */ /* 0x040fe2000001000c */
[----:B------:R-:W-:Y:S01]  /*8650*/  FFMA.FTZ R4, R6, R11, -R15 ;  /* 0x0000000b06047223 */ /* 0x000fe2000001080f */
[C---:B------:R-:W-:Y:S01]  /*8660*/  FFMA.FTZ R5, R7.reuse, R14, -R30 ;  /* 0x0000000e07057223 */ /* 0x040fe2000001081e */
[----:B------:R-:W-:Y:S01]  /*8670*/  FFMA.FTZ R10, R7, R10, R31 ;  /* 0x0000000a070a7223 */ /* 0x000fe2000001001f */
[----:B------:R-:W-:-:S02]  /*8680*/  F2FP.BF16.F32.PACK_AB R6, R34, R35 ;  /* 0x000000232206723e */ /* 0x000fc400000010ff */
[----:B------:R-:W-:Y:S02]  /*8690*/  F2FP.BF16.F32.PACK_AB R7, R32, R33 ;  /* 0x000000212007723e */ /* 0x000fe400000010ff */
[----:B------:R-:W-:Y:S02]  /*86a0*/  F2FP.BF16.F32.PACK_AB R4, R13, R4 ;  /* 0x000000040d04723e */ /* 0x000fe400000010ff */
[----:B------:R-:W-:-:S05]  /*86b0*/  F2FP.BF16.F32.PACK_AB R5, R10, R5 ;  /* 0x000000050a05723e */ /* 0x000fca00000010ff */
[----:B------:R2:W-:Y:S02]  /*86c0*/  STS.128 [R0], R4 ;  /* 0x0000000400007388 */ /* 0x0005e40000000c00 */
.L_x_2049:
[----:B------:R-:W-:Y:S05]  /*86d0*/  BSYNC B1 ;  /* 0x0000000000017941 */ /* 0x000fea0003800000 */
.L_x_2048:
[----:B------:R-:W-:Y:S05]  /*86e0*/  @P1 BRA `(.L_x_2052) ;  /* 0x0000001800a41947 */ /* 0x000fea0003800000 */
[----:B-12---:R-:W1:Y:S01]  /*86f0*/  LDC R5, c[0x0][0x3d4] ;  /* 0x0000f500ff057b82 */ /* 0x006e620000000800 */
[C---:B------:R-:W-:Y:S01]  /*8700*/  VIADD R4, R24.reuse, 0x10 ;  /* 0x0000001018047836 */ /* 0x040fe20000000000 */
[----:B------:R-:W-:Y:S01]  /*8710*/  BSSY B1, `(.L_x_2053) ;  /* 0x0000032000017945 */ /* 0x000fe20003800000 */
[----:B-1----:R-:W-:-:S03]  /*8720*/  ISETP.GE.AND P0, PT, R24, R5, PT ;  /* 0x000000051800720c */ /* 0x002fc60003f06270 */
[----:B------:R-:W-:-:S10]  /*8730*/  ISETP.GE.AND P1, PT, R4, R5, PT ;  /* 0x000000050400720c */ /* 0x000fd40003f26270 */
[----:B------:R-:W-:Y:S05]  /*8740*/  @P0 BRA `(.L_x_2054) ;  /* 0x0000000000b80947 */ /* 0x000fea0003800000 */
[----:B0-----:R-:W0:Y:S01]  /*8750*/  LDS.128 R4, [R3+0x21400] ;  /* 0x0214000003047984 */ /* 0x001e220000000c00 */
[--C-:B------:R-:W-:Y:S02]  /*8760*/  SHF.R.U64 R25, R26, 0x10, R27.reuse ;  /* 0x000000101a197819 */ /* 0x100fe4000000121b */
[----:B------:R-:W-:Y:S02]  /*8770*/  SHF.R.U32.HI R26, RZ, 0x10, R27 ;  /* 0x00000010ff1a7819 */ /* 0x000fe4000001161b */
[----:B------:R-:W-:Y:S02]  /*8780*/  SHF.R.U32.HI R15, RZ, 0x10, R29 ;  /* 0x00000010ff0f7819 */ /* 0x000fe4000001161d */
[C---:B------:R-:W-:Y:S02]  /*8790*/  PRMT R26, R44.reuse, 0x5432, R26 ;  /* 0x000054322c1a7816 */ /* 0x040fe4000000001a */
[----:B------:R-:W-:Y:S02]  /*87a0*/  PRMT R15, R44, 0x5410, R15 ;  /* 0x000054102c0f7816 */ /* 0x000fe4000000000f */
[----:B------:R-:W-:Y:S01]  /*87b0*/  SHF.R.U64 R14, R28, 0x10, R29 ;  /* 0x000000101c0e7819 */ /* 0x000fe2000000121d */
[C---:B------:R-:W-:Y:S01]  /*87c0*/  IMAD.U32 R27, R26.reuse, 0x10000, RZ ;  /* 0x000100001a1b7824 */ /* 0x040fe200078e00ff */
[----:B------:R-:W-:Y:S01]  /*87d0*/  LOP3.LUT R26, R26, 0xffff0000, RZ, 0xc0, !PT ;  /* 0xffff00001a1a7812 */ /* 0x000fe200078ec0ff */
[C---:B------:R-:W-:Y:S01]  /*87e0*/  IMAD.U32 R24, R15.reuse, 0x10000, RZ ;  /* 0x000100000f187824 */ /* 0x040fe200078e00ff */
[----:B------:R-:W-:-:S02]  /*87f0*/  LOP3.LUT R15, R15, 0xffff0000, RZ, 0xc0, !PT ;  /* 0xffff00000f0f7812 */ /* 0x000fc400078ec0ff */
[----:B------:R-:W-:Y:S02]  /*8800*/  PRMT R14, R46, 0x5432, R14 ;  /* 0x000054322e0e7816 */ /* 0x000fe4000000000e */
        /* <DEDUP_REMOVED lines=10> */
[----:B------:R-:W-:Y:S02]  /*88b0*/  IMAD.U32 R7, R5, 0x10000, RZ ;  /* 0x0001000005077824 */ /* 0x000fe400078e00ff */
[----:B------:R-:W-:Y:S01]  /*88c0*/  FFMA.FTZ R28, R10, R27, R28 ;  /* 0x0000001b0a1c7223 */ /* 0x000fe2000001001c */
[-C--:B------:R-:W-:Y:S01]  /*88d0*/  FFMA.FTZ R24, R12, R15.reuse, -R11 ;  /* 0x0000000f0c187223 */ /* 0x080fe2000001080b */
[----:B------:R-:W-:Y:S01]  /*88e0*/  LOP3.LUT R4, R4, 0xffff0000, RZ, 0xc0, !PT ;  /* 0xffff000004047812 */ /* 0x000fe200078ec0ff */
[----:B------:R-:W-:Y:S01]  /*88f0*/  FMUL.FTZ R27, R13, R15 ;  /* 0x0000000f0d1b7220 */ /* 0x000fe20000410000 */
[----:B------:R-:W-:Y:S01]  /*8900*/  LOP3.LUT R5, R5, 0xffff0000, RZ, 0xc0, !PT ;  /* 0xffff000005057812 */ /* 0x000fe200078ec0ff */
[C---:B------:R-:W-:Y:S01]  /*8910*/  IMAD.U32 R11, R14.reuse, 0x10000, RZ ;  /* 0x000100000e0b7824 */ /* 0x040fe200078e00ff */
[C---:B------:R-:W-:Y:S01]  /*8920*/  LOP3.LUT R10, R25.reuse, 0xffff0000, RZ, 0xc0, !PT ;  /* 0xffff0000190a7812 */ /* 0x040fe200078ec0ff */
[----:B------:R-:W-:Y:S01]  /*8930*/  IMAD.U32 R13, R25, 0x10000, RZ ;  /* 0x00010000190d7824 */ /* 0x000fe200078e00ff */
[----:B------:R-:W-:Y:S01]  /*8940*/  LOP3.LUT R14, R14, 0xffff0000, RZ, 0xc0, !PT ;  /* 0xffff00000e0e7812 */ /* 0x000fe200078ec0ff */
[----:B------:R-:W-:-:S02]  /*8950*/  FFMA.FTZ R27, R12, R26, R27 ;  /* 0x0000001a0c1b7223 */ /* 0x000fc4000001001b */
        /* <DEDUP_REMOVED lines=8> */
[----:B------:R-:W-:Y:S02]  /*89e0*/  F2FP.BF16.F32.PACK_AB R6, R28, R29 ;  /* 0x0000001d1c06723e */ /* 0x000fe400000010ff */
[----:B------:R-:W-:-:S02]  /*89f0*/  F2FP.BF16.F32.PACK_AB R7, R27, R24 ;  /* 0x000000181b07723e */ /* 0x000fc400000010ff */
[----:B------:R-:W-:Y:S02]  /*8a00*/  F2FP.BF16.F32.PACK_AB R4, R4, R15 ;  /* 0x0000000f0404723e */ /* 0x000fe400000010ff */
[----:B------:R-:W-:-:S05]  /*8a10*/  F2FP.BF16.F32.PACK_AB R5, R5, R12 ;  /* 0x0000000c0505723e */ /* 0x000fca00000010ff */
[----:B------:R1:W-:Y:S02]  /*8a20*/  STS.128 [R3+0x21400], R4 ;  /* 0x0214000403007388 */ /* 0x0003e40000000c00 */
.L_x_2054:
[----:B------:R-:W-:Y:S05]  /*8a30*/  BSYNC B1 ;  /* 0x0000000000017941 */ /* 0x000fea0003800000 */
.L_x_2053:
[----:B------:R-:W-:Y:S05]  /*8a40*/  @P1 BRA `(.L_x_2052) ;  /* 0x0000001400cc1947 */ /* 0x000fea0003800000 */
[----:B01----:R-:W0:Y:S01]  /*8a50*/  LDS.128 R4, [R0+0x1000] ;  /* 0x0010000000047984 */ /* 0x003e220000000c00 */
[----:B------:R-:W-:Y:S02]  /*8a60*/  SHF.R.U32.HI R15, RZ, 0x10, R9 ;  /* 0x00000010ff0f7819 */ /* 0x000fe40000011609 */
[----:B------:R-:W-:Y:S02]  /*8a70*/  SHF.R.U32.HI R12, RZ, 0x10, R21 ;  /* 0x00000010ff0c7819 */ /* 0x000fe40000011615 */
[----:B------:R-:W-:Y:S02]  /*8a80*/  PRMT R15, R43, 0x5410, R15 ;  /* 0x000054102b0f7816 */ /* 0x000fe4000000000f */
[----:B------:R-:W-:Y:S02]  /*8a90*/  PRMT R12, R47, 0x5432, R12 ;  /* 0x000054322f0c7816 */ /* 0x000fe4000000000c */
[----:B------:R-:W-:Y:S02]  /*8aa0*/  SHF.R.U64 R14, R8, 0x10, R9 ;  /* 0x00000010080e7819 */ /* 0x000fe40000001209 */
[----:B------:R-:W-:Y:S01]  /*8ab0*/  SHF.R.U64 R11, R20, 0x10, R21 ;  /* 0x00000010140b7819 */ /* 0x000fe20000001215 */
[----:B------:R-:W-:Y:S01]  /*8ac0*/  IMAD.U32 R20, R15, 0x10000, RZ ;  /* 0x000100000f147824 */ /* 0x000fe200078e00ff */
[----:B------:R-:W-:Y:S01]  /*8ad0*/  PRMT R14, R45, 0x5432, R14 ;  /* 0x000054322d0e7816 */ /* 0x000fe2000000000e */
[----:B------:R-:W-:Y:S01]  /*8ae0*/  IMAD.U32 R13, R12, 0x10000, RZ ;  /* 0x000100000c0d7824 */ /* 0x000fe200078e00ff */
[----:B------:R-:W-:-:S02]  /*8af0*/  LOP3.LUT R15, R15, 0xffff0000, RZ, 0xc0, !PT ;  /* 0xffff00000f0f7812 */ /* 0x000fc400078ec0ff */
[----:B------:R-:W-:Y:S02]  /*8b00*/  LOP3.LUT R12, R12, 0xffff0000, RZ, 0xc0, !PT ;  /* 0xffff00000c0c7812 */ /* 0x000fe400078ec0ff */
[----:B------:R-:W-:Y:S02]  /*8b10*/  PRMT R11, R45, 0x5410, R11 ;  /* 0x000054102d0b7816 */ /* 0x000fe4000000000b */
[C---:B0-----:R-:W-:Y:S01]  /*8b20*/  LOP3.LUT R9, R6.reuse, 0xffff0000, RZ, 0xc0, !PT ;  /* 0xffff000006097812 */ /* 0x041fe200078ec0ff */
[C---:B------:R-:W-:Y:S01]  /*8b30*/  IMAD.U32 R10, R7.reuse, 0x10000, RZ ;  /* 0x00010000070a7824 */ /* 0x040fe200078e00ff */
[----:B------:R-:W-:Y:S01]  /*8b40*/  LOP3.LUT R7, R7, 0xffff0000, RZ, 0xc0, !PT ;  /* 0xffff000007077812 */ /* 0x000fe200078ec0ff */
[----:B------:R-:W-:Y:S01]  /*8b50*/  IMAD.U32 R8, R6, 0x10000, RZ ;  /* 0x0001000006087824 */ /* 0x000fe200078e00ff */
[----:B------:R-:W-:Y:S01]  /*8b60*/  SHF.L.U32 R6, R5, 0x10, RZ ;  /* 0x0000001005067819 */ /* 0x000fe200000006ff */
[C---:B------:R-:W-:Y:S01]  /*8b70*/  FMUL.FTZ R21, R9.reuse, R20 ;  /* 0x0000001409157220 */ /* 0x040fe20000410000 */
[----:B------:R-:W-:Y:S01]  /*8b80*/  FMUL.FTZ R9, R9, R13 ;  /* 0x0000000d09097220 */ /* 0x000fe20000410000 */
[----:B------:R-:W-:Y:S01]  /*8b90*/  FMUL.FTZ R25, R7, R15 ;  /* 0x0000000f07197220 */ /* 0x000fe20000410000 */
[----:B------:R-:W-:-:S02]  /*8ba0*/  IMAD.U32 R3, R4, 0x10000, RZ ;  /* 0x0001000004037824 */ /* 0x000fc400078e00ff */
[C---:B------:R-:W-:Y:S01]  /*8bb0*/  FFMA.FTZ R21, R8.reuse, R13, -R21 ;  /* 0x0000000d08157223 */ /* 0x040fe20000010815 */
[----:B------:R-:W-:Y:S01]  /*8bc0*/  FFMA.FTZ R20, R8, R20, R9 ;  /* 0x0000001408147223 */ /* 0x000fe20000010009 */
[-C--:B------:R-:W-:Y:S01]  /*8bd0*/  FMUL.FTZ R9, R7, R12.reuse ;  /* 0x0000000c07097220 */ /* 0x080fe20000410000 */
[C---:B------:R-:W-:Y:S01]  /*8be0*/  IMAD.U32 R8, R14.reuse, 0x10000, RZ ;  /* 0x000100000e087824 */ /* 0x040fe200078e00ff */
[----:B------:R-:W-:Y:S01]  /*8bf0*/  LOP3.LUT R5, R5, 0xffff0000, RZ, 0xc0, !PT ;  /* 0xffff000005057812 */ /* 0x000fe200078ec0ff */
[C---:B------:R-:W-:Y:S01]  /*8c00*/  IMAD.U32 R7, R11.reuse, 0x10000, RZ ;  /* 0x000100000b077824 */ /* 0x040fe200078e00ff */
[----:B------:R-:W-:Y:S01]  /*8c10*/  LOP3.LUT R14, R14, 0xffff0000, RZ, 0xc0, !PT ;  /* 0xffff00000e0e7812 */ /* 0x000fe200078ec0ff */
[----:B------:R-:W-:Y:S01]  /*8c20*/  FFMA.FTZ R25, R10, R12, -R25 ;  /* 0x0000000c0a197223 */ /* 0x000fe20000010819 */
[----:B------:R-:W-:Y:S01]  /*8c30*/  LOP3.LUT R4, R4, 0xffff0000, RZ, 0xc0, !PT ;  /* 0xffff000004047812 */ /* 0x000fe200078ec0ff */
[----:B------:R-:W-:Y:S01]  /*8c40*/  FFMA.FTZ R12, R10, R15, R9 ;  /* 0x0000000f0a0c7223 */ /* 0x000fe20000010009 */
[----:B------:R-:W-:Y:S01]  /*8c50*/  LOP3.LUT R11, R11, 0xffff0000, RZ, 0xc0, !PT ;  /* 0xffff00000b0b7812 */ /* 0x000fe200078ec0ff */
[----:B------:R-:W-:-:S02]  /*8c60*/  FMUL.FTZ R13, R5, R14 ;  /* 0x0000000e050d7220 */ /* 0x000fc40000410000 */
[CC--:B------:R-:W-:Y:S01]  /*8c70*/  FMUL.FTZ R10, R4.reuse, R8.reuse ;  /* 0x00000008040a7220 */ /* 0x0c0fe20000410000 */
[----:B------:R-:W-:Y:S01]  /*8c80*/  FMUL.FTZ R9, R4, R7 ;  /* 0x0000000704097220 */ /* 0x000fe20000410000 */
[-C--:B------:R-:W-:Y:S01]  /*8c90*/  FMUL.FTZ R5, R5, R11.reuse ;  /* 0x0000000b05057220 */ /* 0x080fe20000410000 */
[C---:B------:R-:W-:Y:S01]  /*8ca0*/  FFMA.FTZ R13, R6.reuse, R11, -R13 ;  /* 0x0000000b060d7223 */ /* 0x040fe2000001080d */
[C---:B------:R-:W-:Y:S01]  /*8cb0*/  FFMA.FTZ R10, R3.reuse, R7, -R10 ;  /* 0x00000007030a7223 */ /* 0x040fe2000001080a */
[----:B------:R-:W-:Y:S01]  /*8cc0*/  FFMA.FTZ R9, R3, R8, R9 ;  /* 0x0000000803097223 */ /* 0x000fe20000010009 */
[----:B------:R-:W-:Y:S01]  /*8cd0*/  FFMA.FTZ R6, R6, R14, R5 ;  /* 0x0000000e06067223 */ /* 0x000fe20000010005 */
[----:B------:R-:W-:Y:S02]  /*8ce0*/  F2FP.BF16.F32.PACK_AB R15, R12, R25 ;  /* 0x000000190c0f723e */ /* 0x000fe400000010ff */
[----:B------:R-:W-:Y:S02]  /*8cf0*/  F2FP.BF16.F32.PACK_AB R14, R20, R21 ;  /* 0x00000015140e723e */ /* 0x000fe400000010ff */
[----:B------:R-:W-:-:S02]  /*8d00*/  F2FP.BF16.F32.PACK_AB R12, R9, R10 ;  /* 0x0000000a090c723e */ /* 0x000fc400000010ff */
[----:B------:R-:W-:-:S05]  /*8d10*/  F2FP.BF16.F32.PACK_AB R13, R6, R13 ;  /* 0x0000000d060d723e */ /* 0x000fca00000010ff */
[----:B------:R3:W-:Y:S01]  /*8d20*/  STS.128 [R0+0x1000], R12 ;  /* 0x0010000c00007388 */ /* 0x0007e20000000c00 */
[----:B------:R-:W-:Y:S05]  /*8d30*/  BRA `(.L_x_2052) ;  /* 0x0000001400107947 */ /* 0x000fea0003800000 */
.L_x_2033:
[----:B------:R-:W0:Y:S01]  /*8d40*/  LDC R21, c[0x0][0x3d4] ;  /* 0x0000f500ff157b82 */ /* 0x000e220000000800 */
[-C--:B------:R-:W-:Y:S01]  /*8d50*/  ISETP.GE.AND P0, PT, R226, R56.reuse, PT ;  /* 0x00000038e200720c */ /* 0x080fe20003f06270 */
[----:B------:R-:W-:Y:S01]  /*8d60*/  ULDC.64 UR4, c[0x0][0x3c8] ;  /* 0x0000f20000047ab9 */ /* 0x000fe20000000a00 */
[----:B------:R-:W-:Y:S01]  /*8d70*/  ISETP.GE.AND P1, PT, R23, R56, PT ;  /* 0x000000381700720c */ /* 0x000fe20003f26270 */
[----:B------:R-:W-:Y:S01]  /*8d80*/  ULDC.64 UR6, c[0x0][0x3e0] ;  /* 0x0000f80000067ab9 */ /* 0x000fe20000000a00 */
[----:B------:R-:W-:Y:S02]  /*8d90*/  CS2R R32, SRZ ;  /* 0x0000000000207805 */ /* 0x000fe4000001ff00 */
[----:B------:R-:W-:Y:S02]  /*8da0*/  CS2R R34, SRZ ;  /* 0x0000000000227805 */ /* 0x000fe4000001ff00 */
[CC--:B0-----:R-:W-:Y:S02]  /*8db0*/  ISETP.GE.OR P0, PT, R16.reuse, R21.reuse, P0 ;  /* 0x000000151000720c */ /* 0x0c1fe40000706670 */
[----:B------:R-:W-:-:S11]  /*8dc0*/  ISETP.GE.OR P1, PT, R16, R21, P1 ;  /* 0x000000151000720c */ /* 0x000fd60000f26670 */
[----:B------:R-:W0:Y:S01]  /*8dd0*/  @!P0 LDC.64 R14, c[0x0][0x3c8] ;  /* 0x0000f200ff0e8b82 */ /* 0x000e220000000a00 */
[----:B------:R-:W-:Y:S02]  /*8de0*/  @!P0 IADD3 R0, P2, P3, R29, R44, R54 ;  /* 0x0000002c1d008210 */ /* 0x000fe40007b5e036 */
[----:B------:R-:W-:Y:S02]  /*8df0*/  @!P1 IADD3 R9, P4, R52, R27, RZ ;  /* 0x0000001b34099210 */ /* 0x000fe40007f9e0ff */
[----:B------:R-:W-:Y:S02]  /*8e00*/  @!P0 IADD3 R13, P5, P6, R27, R46, R52 ;  /* 0x0000002e1b0d8210 */ /* 0x000fe40007ebe034 */
[----:B------:R-:W-:Y:S01]  /*8e10*/  @!P0 IADD3.X R3, R28, R45, R59, P2, P3 ;  /* 0x0000002d1c038210 */ /* 0x000fe200017e643b */
[----:B------:R-:W1:Y:S01]  /*8e20*/  @!P0 LDC.64 R30, c[0x0][0x3e0] ;  /* 0x0000f800ff1e8b82 */ /* 0x000e620000000a00 */
[----:B------:R-:W-:Y:S01]  /*8e30*/  @!P1 IMAD.X R10, R57, 0x1, R26, P4 ;  /* 0x00000001390a9824 */ /* 0x000fe200020e061a */
[----:B------:R-:W-:-:S02]  /*8e40*/  @!P1 LEA R8, P4, R9, UR4, 0x1 ;  /* 0x0000000409089c11 */ /* 0x000fc4000f8808ff */
[----:B------:R-:W-:Y:S02]  /*8e50*/  @!P0 IADD3.X R20, R26, R47, R57, P5, P6 ;  /* 0x0000002f1a148210 */ /* 0x000fe40002fec439 */
[----:B------:R-:W-:Y:S02]  /*8e60*/  @!P1 LEA.HI.X R9, R9, UR5, R10, 0x1, P4 ;  /* 0x0000000509099c11 */ /* 0x000fe4000a0f0c0a */
[----:B------:R-:W-:Y:S02]  /*8e70*/  @!P1 IADD3 R11, P5, R54, R29, RZ ;  /* 0x0000001d360b9210 */ /* 0x000fe40007fbe0ff */
[----:B0-----:R-:W-:-:S03]  /*8e80*/  @!P0 LEA R12, P3, R13, R14, 0x1 ;  /* 0x0000000e0d0c8211 */ /* 0x001fc600078608ff */
[----:B------:R-:W-:Y:S01]  /*8e90*/  @!P1 IMAD.X R24, R59, 0x1, R28, P5 ;  /* 0x000000013b189824 */ /* 0x000fe200028e061c */
[----:B------:R-:W-:Y:S02]  /*8ea0*/  @!P1 LEA R10, P2, R11, UR6, 0x1 ;  /* 0x000000060b0a9c11 */ /* 0x000fe4000f8408ff */
[----:B------:R-:W-:Y:S02]  /*8eb0*/  CS2R R26, SRZ ;  /* 0x00000000001a7805 */ /* 0x000fe4000001ff00 */
[----:B------:R-:W-:Y:S01]  /*8ec0*/  @!P0 LEA.HI.X R13, R13, R15, R20, 0x1, P3 ;  /* 0x0000000f0d0d8211 */ /* 0x000fe200018f0c14 */
[----:B------:R0:W5:Y:S01]  /*8ed0*/  @!P1 LDG.E.128 R32, desc[UR42][R8.64] ;  /* 0x0000002a08209981 */ /* 0x000162000c1e1d00 */
[----:B------:R-:W-:Y:S02]  /*8ee0*/  @!P1 LEA.HI.X R11, R11, UR7, R24, 0x1, P2 ;  /* 0x000000070b0b9c11 */ /* 0x000fe400090f0c18 */
[----:B-1----:R-:W-:-:S04]  /*8ef0*/  @!P0 LEA R14, P4, R0, R30, 0x1 ;  /* 0x0000001e000e8211 */ /* 0x002fc800078808ff */
[----:B------:R-:W-:Y:S02]  /*8f00*/  @!P0 LEA.HI.X R15, R0, R31, R3, 0x1, P4 ;  /* 0x0000001f000f8211 */ /* 0x000fe400020f0c03 */
[----:B------:R-:W1:Y:S01]  /*8f10*/  LDC R0, c[0x0][0x428] ;  /* 0x00010a00ff007b82 */ /* 0x000e620000000800 */
[----:B------:R-:W-:Y:S02]  /*8f20*/  CS2R R24, SRZ ;  /* 0x0000000000187805 */ /* 0x000fe4000001ff00 */
[----:B------:R-:W-:Y:S02]  /*8f30*/  CS2R R28, SRZ ;  /* 0x00000000001c7805 */ /* 0x000fe4000001ff00 */
[----:B------:R-:W-:Y:S02]  /*8f40*/  CS2R R30, SRZ ;  /* 0x00000000001e7805 */ /* 0x000fe4000001ff00 */
[----:B------:R-:W5:Y:S04]  /*8f50*/  @!P0 LDG.E.128 R24, desc[UR42][R12.64] ;  /* 0x0000002a0c188981 */ /* 0x000f68000c1e1d00 */
[----:B------:R-:W5:Y:S01]  /*8f60*/  @!P0 LDG.E.128 R28, desc[UR42][R14.64] ;  /* 0x0000002a0e1c8981 */ /* 0x000f62000c1e1d00 */
[----:B-1----:R-:W-:-:S13]  /*8f70*/  ISETP.NE.AND P0, PT, R0, 0x1, PT ;  /* 0x000000010000780c */ /* 0x002fda0003f05270 */
[----:B------:R-:W1:Y:S08]  /*8f80*/  @P0 LDC R0, c[0x0][0x42c] ;  /* 0x00010b00ff000b82 */ /* 0x000e700000000800 */
[----:B0-----:R-:W0:Y:S01]  /*8f90*/  @P0 LDC R9, c[0x0][0x430] ;  /* 0x00010c00ff090b82 */ /* 0x001e220000000800 */
[----:B------:R-:W-:-:S04]  /*8fa0*/  IMAD R3, R189, 0x40, R23 ;  /* 0x00000040bd037824 */ /* 0x000fc800078e0217 */
[----:B------:R-:W-:Y:S01]  /*8fb0*/  IMAD R3, R218, 0x20, R3 ;  /* 0x00000020da037824 */ /* 0x000fe200078e0203 */
[----:B------:R-:W-:Y:S02]  /*8fc0*/  CS2R R36, SRZ ;  /* 0x0000000000247805 */ /* 0x000fe4000001ff00 */
[----:B------:R-:W-:Y:S01]  /*8fd0*/  CS2R R38, SRZ ;  /* 0x0000000000267805 */ /* 0x000fe2000001ff00 */
[----:B------:R-:W-:-:S05]  /*8fe0*/  IMAD.MOV.U32 R8, RZ, RZ, R42 ;  /* 0x000000ffff087224 */ /* 0x000fca00078e002a */
[----:B------:R2:W5:Y:S01]  /*8ff0*/  @!P1 LDG.E.128 R36, desc[UR42][R10.64] ;  /* 0x0000002a0a249981 */ /* 0x000562000c1e1d00 */
[----:B-1----:R-:W-:-:S05]  /*9000*/  @P0 IMAD.HI.U32 R0, R3, R0, RZ ;  /* 0x0000000003000227 */ /* 0x002fca00078e00ff */
[----:B0-----:R-:W-:-:S04]  /*9010*/  @P0 SHF.R.U32.HI R3, RZ, R9, R0 ;  /* 0x00000009ff030219 */ /* 0x001fc80000011600 */
[----:B------:R-:W-:Y:S01]  /*9020*/  SHF.R.S32.HI R41, RZ, 0x1f, R3 ;  /* 0x0000001fff297819 */ /* 0x000fe20000011403 */
[----:B------:R-:W-:Y:S02]  /*9030*/  IMAD.MOV.U32 R9, RZ, RZ, R49 ;  /* 0x000000ffff097224 */ /* 0x000fe400078e0031 */
[----:B--2---:R-:W-:Y:S02]  /*9040*/  IMAD.MOV.U32 R10, RZ, RZ, R40 ;  /* 0x000000ffff0a7224 */ /* 0x004fe400078e0028 */
[----:B------:R-:W-:Y:S02]  /*9050*/  IMAD.MOV.U32 R11, RZ, RZ, R51 ;  /* 0x000000ffff0b7224 */ /* 0x000fe400078e0033 */
[C---:B------:R-:W-:Y:S02]  /*9060*/  IMAD R0, R41.reuse, R6, RZ ;  /* 0x0000000629007224 */ /* 0x040fe400078e02ff */
[----:B------:R-:W-:Y:S02]  /*9070*/  IMAD R12, R41, R4, RZ ;  /* 0x00000004290c7224 */ /* 0x000fe400078e02ff */
[----:B------:R-:W-:-:S04]  /*9080*/  IMAD.WIDE.U32 R8, R3, R6, R8 ;  /* 0x0000000603087225 */ /* 0x000fc800078e0008 */
[----:B------:R-:W-:-:S04]  /*9090*/  IMAD.WIDE.U32 R10, R3, R4, R10 ;  /* 0x00000004030a7225 */ /* 0x000fc800078e000a */
[C---:B------:R-:W-:Y:S02]  /*90a0*/  IMAD R7, R3.reuse, R7, R0 ;  /* 0x0000000703077224 */ /* 0x040fe400078e0200 */
[----:B------:R-:W-:Y:S01]  /*90b0*/  IMAD R3, R3, R5, R12 ;  /* 0x0000000503037224 */ /* 0x000fe200078e020c */
[----:B------:R-:W-:Y:S01]  /*90c0*/  LEA R4, P0, R8, UR4, 0x1 ;  /* 0x0000000408047c11 */ /* 0x000fe2000f8008ff */
[----:B------:R-:W-:Y:S01]  /*90d0*/  IMAD.IADD R5, R9, 0x1, R7 ;  /* 0x0000000109057824 */ /* 0x000fe200078e0207 */
[----:B------:R-:W-:Y:S01]  /*90e0*/  LEA R0, P1, R10, UR6, 0x1 ;  /* 0x000000060a007c11 */ /* 0x000fe2000f8208ff */
[----:B------:R-:W-:Y:S01]  /*90f0*/  IMAD.IADD R3, R11, 0x1, R3 ;  /* 0x000000010b037824 */ /* 0x000fe200078e0203 */
[----:B------:R-:W-:Y:S02]  /*9100*/  UMOV UR4, 0xffffffff ;  /* 0xffffffff00047882 */ /* 0x000fe40000000000 */
[----:B------:R-:W-:Y:S02]  /*9110*/  LEA.HI.X R5, R8, UR5, R5, 0x1, P0 ;  /* 0x0000000508057c11 */ /* 0x000fe400080f0c05 */
[----:B------:R-:W-:-:S02]  /*9120*/  LEA.HI.X R3, R10, UR7, R3, 0x1, P1 ;  /* 0x000000070a037c11 */ /* 0x000fc400088f0c03 */
[----:B------:R-:W-:Y:S01]  /*9130*/  LEA.HI R6, R216, R216, RZ, 0x1 ;  /* 0x000000d8d8067211 */ /* 0x000fe200078f08ff */
[----:B------:R-:W-:Y:S06]  /*9140*/  BRA.DIV UR4, `(.L_x_2055) ;  /* 0x0000013a04547947 */ /* 0x000fec000b800000 */
.L_x_2312:
[----:B------:R-:W-:-:S03]  /*9150*/  UMOV UR4, 0xffffffff ;  /* 0xffffffff00047882 */ /* 0x000fc60000000000 */
[----:B------:R-:W-:Y:S05]  /*9160*/  BRA.DIV UR4, `(.L_x_2056) ;  /* 0x0000013a04747947 */ /* 0x000fea000b800000 */
.L_x_2315:
[----:B------:R-:W-:-:S03]  /*9170*/  UMOV UR4, 0xffffffff ;  /* 0xffffffff00047882 */ /* 0x000fc60000000000 */
[----:B------:R-:W-:Y:S05]  /*9180*/  BRA.DIV UR4, `(.L_x_2057) ;  /* 0x0000013a04947947 */ /* 0x000fea000b800000 */
.L_x_2318:
[----:B------:R-:W-:-:S03]  /*9190*/  UMOV UR4, 0xffffffff ;  /* 0xffffffff00047882 */ /* 0x000fc60000000000 */
[----:B------:R-:W-:Y:S05]  /*91a0*/  BRA.DIV UR4, `(.L_x_2058) ;  /* 0x0000013a04b47947 */ /* 0x000fea000b800000 */
.L_x_2321:
[----:B------:R-:W-:-:S03]  /*91b0*/  UMOV UR4, 0xffffffff ;  /* 0xffffffff00047882 */ /* 0x000fc60000000000 */
[----:B------:R-:W-:Y:S05]  /*91c0*/  BRA.DIV UR4, `(.L_x_2059) ;  /* 0x0000013a04d47947 */ /* 0x000fea000b800000 */
.L_x_2324:
[----:B------:R-:W-:Y:S01]  /*91d0*/  UMOV UR4, 0xffffffff ;  /* 0xffffffff00047882 */ /* 0x000fe20000000000 */
[----:B------:R-:W-:Y:S02]  /*91e0*/  LOP3.LUT R5, R6, 0xfffffffe, RZ, 0xc0, !PT ;  /* 0xfffffffe06057812 */ /* 0x000fe400078ec0ff */
[----:B------:R-:W-:Y:S05]  /*91f0*/  BRA.DIV UR4, `(.L_x_2060) ;  /* 0x0000013a04f07947 */ /* 0x000fea000b800000 */
.L_x_2327:
[----:B------:R-:W-:Y:S01]  /*9200*/  UMOV UR4, 0xffffffff ;  /* 0xffffffff00047882 */ /* 0x000fe20000000000 */
[----:B------:R-:W-:Y:S02]  /*9210*/  IMAD.IADD R5, R216, 0x1, -R5 ;  /* 0x00000001d8057824 */ /* 0x000fe400078e0a05 */
[----:B------:R-:W-:Y:S05]  /*9220*/  BRA.DIV UR4, `(.L_x_2061) ;  /* 0x0000013e040c7947 */ /* 0x000fea000b800000 */
.L_x_2330:
[----:B------:R-:W-:Y:S01]  /*9230*/  UMOV UR4, 0xffffffff ;  /* 0xffffffff00047882 */ /* 0x000fe20000000000 */
[----:B------:R-:W-:Y:S02]  /*9240*/  SHF.L.U32 R3, R5, 0x1f, RZ ;  /* 0x0000001f05037819 */ /* 0x000fe400000006ff */
[----:B------:R-:W-:Y:S05]  /*9250*/  BRA.DIV UR4, `(.L_x_2062) ;  /* 0x0000013e04287947 */ /* 0x000fea000b800000 */
.L_x_2333:
[----:B------:R-:W0:Y:S01]  /*9260*/  SYNCS.PHASECHK.TRANS64.TRYWAIT P1, [R2+URZ+0x28c00], R3 ;  /* 0x028c0003020075a7 */ /* 0x000e22000802017f */
[----:B-----5:R-:W-:Y:S01]  /*9270*/  IMAD.MOV.U32 R0, RZ, RZ, R32 ;  /* 0x000000ffff007224 */ /* 0x020fe200078e0020 */
[----:B------:R-:W-:Y:S01]  /*9280*/  ISETP.GE.AND P0, PT, R16, R21, PT ;  /* 0x000000151000720c */ /* 0x000fe20003f06270 */
[----:B------:R-:W-:Y:S01]  /*9290*/  IMAD.MOV.U32 R4, RZ, RZ, R33 ;  /* 0x000000ffff047224 */ /* 0x000fe200078e0021 */
[----:B------:R-:W-:Y:S01]  /*92a0*/  BSSY B1, `(.L_x_2063) ;  /* 0x000001f000017945 */ /* 0x000fe20003800000 */
[----:B------:R-:W-:Y:S01]  /*92b0*/  IMAD.MOV.U32 R5, RZ, RZ, R34 ;  /* 0x000000ffff057224 */ /* 0x000fe200078e0022 */
[----:B------:R-:W-:Y:S01]  /*92c0*/  PRMT R20, R20, 0x5410, R0 ;  /* 0x0000541014147816 */ /* 0x000fe20000000000 */
[----:B------:R-:W-:Y:S01]  /*92d0*/  IMAD.MOV.U32 R6, RZ, RZ, R35 ;  /* 0x000000ffff067224 */ /* 0x000fe200078e0023 */
[----:B------:R-:W-:Y:S01]  /*92e0*/  PRMT R43, R43, 0x5410, R4 ;  /* 0x000054102b2b7816 */ /* 0x000fe20000000004 */
[----:B------:R-:W-:Y:S01]  /*92f0*/  IMAD.MOV.U32 R0, RZ, RZ, R36 ;  /* 0x000000ffff007224 */ /* 0x000fe200078e0024 */
[----:B------:R-:W-:Y:S01]  /*9300*/  ISETP.GE.OR P2, PT, R23, R56, P0 ;  /* 0x000000381700720c */ /* 0x000fe20000746670 */
        /* <DEDUP_REMOVED lines=15> */
[----:B------:R-:W-:Y:S01]  /*9400*/  MOV R5, R26 ;  /* 0x0000001a00057202 */ /* 0x000fe20000000f00 */
[----:B------:R-:W-:Y:S01]  /*9410*/  IMAD.MOV.U32 R54, RZ, RZ, R30 ;  /* 0x000000ffff367224 */ /* 0x000fe200078e001e */
[----:B------:R-:W-:Y:S01]  /*9420*/  ISETP.GE.OR P0, PT, R226, R56, P0 ;  /* 0x00000038e200720c */ /* 0x000fe20000706670 */
[----:B------:R-:W-:Y:S01]  /*9430*/  IMAD.MOV.U32 R55, RZ, RZ, R31 ;  /* 0x000000ffff377224 */ /* 0x000fe200078e001f */
[----:B------:R-:W-:-:S02]  /*9440*/  PRMT R52, R52, 0x5410, R5 ;  /* 0x0000541034347816 */ /* 0x000fc40000000005 */
[----:B------:R-:W-:Y:S02]  /*9450*/  PRMT R53, R53, 0x5410, R6 ;  /* 0x0000541035357816 */ /* 0x000fe40000000006 */
[----:B------:R-:W-:Y:S02]  /*9460*/  PRMT R49, R49, 0x5410, R0 ;  /* 0x0000541031317816 */ /* 0x000fe40000000000 */
[----:B------:R-:W-:Y:S01]  /*9470*/  PRMT R50, R50, 0x5410, R4 ;  /* 0x0000541032327816 */ /* 0x000fe20000000004 */
[----:B0-----:R-:W-:Y:S06]  /*9480*/  @!P1 BRA `(.L_x_2064) ;  /* 0x0000013800c49947 */ /* 0x001fec0003800000 */
.L_x_2334:
[----:B------:R-:W-:Y:S05]  /*9490*/  BSYNC B1 ;  /* 0x0000000000017941 */ /* 0x000fea0003800000 */
.L_x_2063:
[----:B------:R-:W-:Y:S04]  /*94a0*/  BSSY B1, `(.L_x_2065) ;  /* 0x000006a000017945 */ /* 0x000fe80003800000 */
[----:B------:R-:W-:Y:S05]  /*94b0*/  @P2 BRA `(.L_x_2066) ;  /* 0x0000000400a02947 */ /* 0x000fea0003800000 */
[----:B------:R-:W-:Y:S01]  /*94c0*/  IMAD.SHL.U32 R0, R193, 0x40, RZ ;  /* 0x00000040c1007824 */ /* 0x000fe200078e00ff */
[----:B------:R-:W-:Y:S01]  /*94d0*/  SHF.R.U64 R12, R32, 0x10, R33 ;  /* 0x00000010200c7819 */ /* 0x000fe20000001221 */
[----:B------:R-:W-:Y:S01]  /*94e0*/  IMAD.IADD R4, R16, 0x1, R21 ;  /* 0x0000000110047824 */ /* 0x000fe200078e0215 */
[----:B------:R-:W-:Y:S02]  /*94f0*/  SHF.R.U32.HI R32, RZ, 0x10, R33 ;  /* 0x00000010ff207819 */ /* 0x000fe40000011621 */
[----:B------:R-:W-:Y:S02]  /*9500*/  LOP3.LUT R5, R0, 0x1c0, RZ, 0xc0, !PT ;  /* 0x000001c000057812 */ /* 0x000fe400078ec0ff */
[----:B------:R-:W-:Y:S02]  /*9510*/  SHF.R.U64 R41, R38, 0x10, R39 ;  /* 0x0000001026297819 */ /* 0x000fe40000001227 */
[----:B------:R-:W-:Y:S02]  /*9520*/  SHF.R.U32.HI R7, RZ, 0x3, R5 ;  /* 0x00000003ff077819 */ /* 0x000fe40000011605 */
[----:B------:R-:W-:-:S02]  /*9530*/  LOP3.LUT R4, R5, 0x38, R4, 0xf8, !PT ;  /* 0x0000003805047812 */ /* 0x000fc400078ef804 */
[----:B------:R-:W-:Y:S02]  /*9540*/  LOP3.LUT R0, R5, 0x38, R16, 0xf8, !PT ;  /* 0x0000003805007812 */ /* 0x000fe400078ef810 */
[-C--:B------:R-:W-:Y:S02]  /*9550*/  LOP3.LUT R5, R4, R7.reuse, RZ, 0x3c, !PT ;  /* 0x0000000704057212 */ /* 0x080fe400078e3cff */
[----:B0-----:R-:W-:Y:S02]  /*9560*/  LOP3.LUT R3, R0, R7, RZ, 0x3c, !PT ;  /* 0x0000000700037212 */ /* 0x001fe400078e3cff */
[----:B------:R-:W-:Y:S01]  /*9570*/  SHF.R.U64 R0, R36, 0x10, R37 ;  /* 0x0000001024007819 */ /* 0x000fe20000001225 */
[C---:B------:R-:W-:Y:S01]  /*9580*/  IMAD R5, R200.reuse, 0x200, R5 ;  /* 0x00000200c8057824 */ /* 0x040fe200078e0205 */
[----:B------:R-:W-:Y:S01]  /*9590*/  SHF.R.U32.HI R40, RZ, 0x10, R37 ;  /* 0x00000010ff287819 */ /* 0x000fe20000011625 */
[----:B------:R-:W-:Y:S01]  /*95a0*/  IMAD R3, R200, 0x200, R3 ;  /* 0x00000200c8037824 */ /* 0x000fe200078e0203 */
[----:B------:R-:W-:Y:S01]  /*95b0*/  PRMT R33, R20, 0x5432, R12 ;  /* 0x0000543214217816 */ /* 0x000fe2000000000c */
[----:B------:R-:W-:Y:S01]  /*95c0*/  IMAD R48, R5, 0x2, R2 ;  /* 0x0000000205307824 */ /* 0x000fe200078e0202 */
[----:B------:R-:W-:Y:S01]  /*95d0*/  PRMT R38, R13, 0x5432, R0 ;  /* 0x000054320d267816 */ /* 0x000fe20000000000 */
[----:B------:R-:W-:Y:S01]  /*95e0*/  IMAD R47, R3, 0x2, R2 ;  /* 0x00000002032f7824 */ /* 0x000fe200078e0202 */
[----:B------:R-:W-:-:S02]  /*95f0*/  SHF.R.U64 R3, R34, 0x10, R35 ;  /* 0x0000001022037819 */ /* 0x000fc40000001223 */
[----:B------:R-:W0:Y:S01]  /*9600*/  LDS.128 R4, [R48+0x20400] ;  /* 0x0204000030047984 */ /* 0x000e220000000c00 */
[----:B------:R-:W-:Y:S02]  /*9610*/  SHF.R.U32.HI R35, RZ, 0x10, R35 ;  /* 0x00000010ff237819 */ /* 0x000fe40000011623 */
[----:B------:R-:W-:Y:S01]  /*9620*/  SHF.R.U32.HI R42, RZ, 0x10, R39 ;  /* 0x00000010ff2a7819 */ /* 0x000fe20000011627 */
[----:B------:R-:W1:Y:S01]  /*9630*/  LDS.128 R8, [R47+0x20400] ;  /* 0x020400002f087984 */ /* 0x000e620000000c00 */
[----:B------:R-:W-:Y:S01]  /*9640*/  PRMT R36, R14, 0x5410, R3 ;  /* 0x000054100e247816 */ /* 0x000fe20000000003 */
[----:B------:R-:W-:Y:S01]  /*9650*/  IMAD.U32 R39, R38, 0x10000, RZ ;  /* 0x0001000026277824 */ /* 0x000fe200078e00ff */
[----:B------:R-:W-:Y:S01]  /*9660*/  PRMT R37, R15, 0x5410, R35 ;  /* 0x000054100f257816 */ /* 0x000fe20000000023 */
[----:B------:R-:W-:Y:S01]  /*9670*/  IMAD.U32 R35, R33, 0x10000, RZ ;  /* 0x0001000021237824 */ /* 0x000fe200078e00ff */
[----:B------:R-:W-:Y:S02]  /*9680*/  PRMT R40, R14, 0x5432, R40 ;  /* 0x000054320e287816 */ /* 0x000fe40000000028 */
[----:B------:R-:W-:-:S02]  /*9690*/  LOP3.LUT R38, R38, 0xffff0000, RZ, 0xc0, !PT ;  /* 0xffff000026267812 */ /* 0x000fc400078ec0ff */
[----:B------:R-:W-:Y:S02]  /*96a0*/  PRMT R34, R43, 0x5432, R32 ;  /* 0x000054322b227816 */ /* 0x000fe40000000020 */
[----:B------:R-:W-:Y:S02]  /*96b0*/  LOP3.LUT R33, R33, 0xffff0000, RZ, 0xc0, !PT ;  /* 0xffff000021217812 */ /* 0x000fe400078ec0ff */
[----:B------:R-:W-:Y:S02]  /*96c0*/  PRMT R42, R15, 0x5432, R42 ;  /* 0x000054320f2a7816 */ /* 0x000fe4000000002a */
[----:B------:R-:W-:Y:S01]  /*96d0*/  PRMT R41, R13, 0x5410, R41 ;  /* 0x000054100d297816 */ /* 0x000fe20000000029 */
[C---:B0-----:R-:W-:Y:S01]  /*96e0*/  IMAD.U32 R14, R4.reuse, 0x10000, RZ ;  /* 0x00010000040e7824 */ /* 0x041fe200078e00ff */
[----:B------:R-:W-:Y:S01]  /*96f0*/  LOP3.LUT R4, R4, 0xffff0000, RZ, 0xc0, !PT ;  /* 0xffff000004047812 */ /* 0x000fe200078ec0ff */
[C---:B------:R-:W-:Y:S01]  /*9700*/  IMAD.U32 R15, R5.reuse, 0x10000, RZ ;  /* 0x00010000050f7824 */ /* 0x040fe200078e00ff */
[----:B------:R-:W-:Y:S01]  /*9710*/  LOP3.LUT R5, R5, 0xffff0000, RZ, 0xc0, !PT ;  /* 0xffff000005057812 */ /* 0x000fe200078ec0ff */
[----:B-1----:R-:W-:-:S02]  /*9720*/  IMAD.U32 R0, R8, 0x10000, RZ ;  /* 0x0001000008007824 */ /* 0x002fc400078e00ff */
[C---:B------:R-:W-:Y:S01]  /*9730*/  FMUL.FTZ R43, R14.reuse, R39 ;  /* 0x000000270e2b7220 */ /* 0x040fe20000410000 */
[-C--:B------:R-:W-:Y:S01]  /*9740*/  FMUL.FTZ R45, R14, R35.reuse ;  /* 0x000000230e2d7220 */ /* 0x080fe20000410000 */
[----:B------:R-:W-:Y:S01]  /*9750*/  LOP3.LUT R3, R8, 0xffff0000, RZ, 0xc0, !PT ;  /* 0xffff000008037812 */ /* 0x000fe200078ec0ff */
[----:B------:R-:W-:Y:S01]  /*9760*/  FMUL.FTZ R44, R4, R38 ;  /* 0x00000026042c7220 */ /* 0x000fe20000410000 */
[----:B------:R-:W-:Y:S01]  /*9770*/  FFMA.FTZ R43, R0, R35, -R43 ;  /* 0x00000023002b7223 */ /* 0x000fe2000001082b */
[----:B------:R-:W-:Y:S02]  /*9780*/  IMAD.U32 R14, R40, 0x10000, RZ ;  /* 0x00010000280e7824 */ /* 0x000fe400078e00ff */
[----:B------:R-:W-:Y:S01]  /*9790*/  FFMA.FTZ R45, R0, R39, R45 ;  /* 0x00000027002d7223 */ /* 0x000fe2000001002d */
[----:B------:R-:W-:Y:S02]  /*97a0*/  IMAD.U32 R0, R34, 0x10000, RZ ;  /* 0x0001000022007824 */ /* 0x000fe400078e00ff */
[-C--:B------:R-:W-:Y:S01]  /*97b0*/  FMUL.FTZ R4, R4, R33.reuse ;  /* 0x0000002104047220 */ /* 0x080fe20000410000 */
[----:B------:R-:W-:Y:S01]  /*97c0*/  FFMA.FTZ R44, R3, R33, -R44 ;  /* 0x00000021032c7223 */ /* 0x000fe2000001082c */
[----:B------:R-:W-:-:S02]  /*97d0*/  IMAD.U32 R8, R9, 0x10000, RZ ;  /* 0x0001000009087824 */ /* 0x000fc400078e00ff */
[C---:B------:R-:W-:Y:S01]  /*97e0*/  FMUL.FTZ R33, R15.reuse, R14 ;  /* 0x0000000e0f217220 */ /* 0x040fe20000410000 */
[----:B------:R-:W-:Y:S01]  /*97f0*/  LOP3.LUT R40, R40, 0xffff0000, RZ, 0xc0, !PT ;  /* 0xffff000028287812 */ /* 0x000fe200078ec0ff */
[----:B------:R-:W-:Y:S01]  /*9800*/  FMUL.FTZ R15, R15, R0 ;  /* 0x000000000f0f7220 */ /* 0x000fe20000410000 */
[----:B------:R-:W-:Y:S01]  /*9810*/  LOP3.LUT R34, R34, 0xffff0000, RZ, 0xc0, !PT ;  /* 0xffff000022227812 */ /* 0x000fe200078ec0ff */
[----:B------:R-:W-:Y:S01]  /*9820*/  FFMA.FTZ R38, R3, R38, R4 ;  /* 0x0000002603267223 */ /* 0x000fe20000010004 */
[----:B------:R-:W-:Y:S01]  /*9830*/  LOP3.LUT R9, R9, 0xffff0000, RZ, 0xc0, !PT ;  /* 0xffff000009097812 */ /* 0x000fe200078ec0ff */
[C---:B------:R-:W-:Y:S01]  /*9840*/  FFMA.FTZ R33, R8.reuse, R0, -R33 ;  /* 0x0000000008217223 */ /* 0x040fe20000010821 */
[----:B------:R-:W-:Y:S01]  /*9850*/  FFMA.FTZ R14, R8, R14, R15 ;  /* 0x0000000e080e7223 */ /* 0x000fe2000001000f */
[----:B------:R-:W-:Y:S01]  /*9860*/  FMUL.FTZ R0, R5, R40 ;  /* 0x0000002805007220 */ /* 0x000fe20000410000 */
[----:B------:R-:W-:Y:S01]  /*9870*/  SHF.L.U32 R3, R36, 0x10, RZ ;  /* 0x0000001024037819 */ /* 0x000fe200000006ff */
[----:B------:R-:W-:-:S02]  /*9880*/  IMAD.U32 R20, R6, 0x10000, RZ ;  /* 0x0001000006147824 */ /* 0x000fc400078e00ff */
[-C--:B------:R-:W-:Y:S01]  /*9890*/  FMUL.FTZ R8, R5, R34.reuse ;  /* 0x0000002205087220 */ /* 0x080fe20000410000 */
[----:B------:R-:W-:Y:S02]  /*98a0*/  IMAD.U32 R15, R41, 0x10000, RZ ;  /* 0x00010000290f7824 */ /* 0x000fe400078e00ff */
[----:B------:R-:W-:Y:S01]  /*98b0*/  FFMA.FTZ R34, R9, R34, -R0 ;  /* 0x0000002209227223 */ /* 0x000fe20000010800 */
[----:B------:R-:W-:Y:S02]  /*98c0*/  IMAD.U32 R32, R7, 0x10000, RZ ;  /* 0x0001000007207824 */ /* 0x000fe400078e00ff */
[----:B------:R-:W-:Y:S01]  /*98d0*/  FMUL.FTZ R46, R20, R3 ;  /* 0x00000003142e7220 */ /* 0x000fe20000410000 */
[----:B------:R-:W-:Y:S02]  /*98e0*/  IMAD.U32 R4, R42, 0x10000, RZ ;  /* 0x000100002a047824 */ /* 0x000fe400078e00ff */
[----:B------:R-:W-:Y:S01]  /*98f0*/  FMUL.FTZ R5, R20, R15 ;  /* 0x0000000f14057220 */ /* 0x000fe20000410000 */
[----:B------:R-:W-:-:S02]  /*9900*/  IMAD.U32 R12, R10, 0x10000, RZ ;  /* 0x000100000a0c7824 */ /* 0x000fc400078e00ff */
[----:B------:R-:W-:Y:S01]  /*9910*/  FFMA.FTZ R9, R9, R40, R8 ;  /* 0x0000002809097223 */ /* 0x000fe20000010008 */
[----:B------:R-:W-:Y:S02]  /*9920*/  IMAD.U32 R13, R11, 0x10000, RZ ;  /* 0x000100000b0d7824 */ /* 0x000fe400078e00ff */
[----:B------:R-:W-:Y:S01]  /*9930*/  FMUL.FTZ R8, R32, R4 ;  /* 0x0000000420087220 */ /* 0x000fe20000410000 */
[----:B------:R-:W-:Y:S02]  /*9940*/  IMAD.U32 R0, R37, 0x10000, RZ ;  /* 0x0001000025007824 */ /* 0x000fe400078e00ff */
[C---:B------:R-:W-:Y:S01]  /*9950*/  FFMA.FTZ R20, R12.reuse, R3, -R5 ;  /* 0x000000030c147223 */ /* 0x040fe20000010805 */
[----:B------:R-:W-:Y:S01]  /*9960*/  FFMA.FTZ R46, R12, R15, R46 ;  /* 0x0000000f0c2e7223 */ /* 0x000fe2000001002e */
[----:B------:R-:W-:Y:S01]  /*9970*/  LOP3.LUT R6, R6, 0xffff0000, RZ, 0xc0, !PT ;  /* 0xffff000006067812 */ /* 0x000fe200078ec0ff */
[-C--:B------:R-:W-:Y:S01]  /*9980*/  FMUL.FTZ R32, R32, R0.reuse ;  /* 0x0000000020207220 */ /* 0x080fe20000410000 */
[----:B------:R-:W-:Y:S01]  /*9990*/  LOP3.LUT R7, R7, 0xffff0000, RZ, 0xc0, !PT ;  /* 0xffff000007077812 */ /* 0x000fe200078ec0ff */
[----:B------:R-:W-:Y:S01]  /*99a0*/  FFMA.FTZ R12, R13, R0, -R8 ;  /* 0x000000000d0c7223 */ /* 0x000fe20000010808 */
[----:B------:R-:W-:Y:S01]  /*99b0*/  LOP3.LUT R41, R41, 0xffff0000, RZ, 0xc0, !PT ;  /* 0xffff000029297812 */ /* 0x000fe200078ec0ff */
[----:B------:R-:W-:Y:S01]  /*99c0*/  FFMA.FTZ R32, R13, R4, R32 ;  /* 0x000000040d207223 */ /* 0x000fe20000010020 */
[----:B------:R-:W-:-:S02]  /*99d0*/  LOP3.LUT R42, R42, 0xffff0000, RZ, 0xc0, !PT ;  /* 0xffff00002a2a7812 */ /* 0x000fc400078ec0ff */
[----:B------:R-:W-:Y:S01]  /*99e0*/  LOP3.LUT R3, R36, 0xffff0000, RZ, 0xc0, !PT ;  /* 0xffff000024037812 */ /* 0x000fe200078ec0ff */
[----:B------:R-:W-:Y:S01]  /*99f0*/  FMUL.FTZ R5, R6, R41 ;  /* 0x0000002906057220 */ /* 0x000fe20000410000 */
[----:B------:R-:W-:Y:S01]  /*9a00*/  LOP3.LUT R0, R37, 0xffff0000, RZ, 0xc0, !PT ;  /* 0xffff000025007812 */ /* 0x000fe200078ec0ff */
[----:B------:R-:W-:Y:S01]  /*9a10*/  FMUL.FTZ R4, R7, R42 ;  /* 0x0000002a07047220 */ /* 0x000fe20000410000 */
[----:B------:R-:W-:Y:S01]  /*9a20*/  LOP3.LUT R10, R10, 0xffff0000, RZ, 0xc0, !PT ;  /* 0xffff00000a0a7812 */ /* 0x000fe200078ec0ff */
[----:B------:R-:W-:Y:S01]  /*9a30*/  FMUL.FTZ R6, R6, R3 ;  /* 0x0000000306067220 */ /* 0x000fe20000410000 */
[----:B------:R-:W-:Y:S01]  /*9a40*/  LOP3.LUT R11, R11, 0xffff0000, RZ, 0xc0, !PT ;  /* 0xffff00000b0b7812 */ /* 0x000fe200078ec0ff */
[-C--:B------:R-:W-:Y:S01]  /*9a50*/  FMUL.FTZ R13, R7, R0.reuse ;  /* 0x00000000070d7220 */ /* 0x080fe20000410000 */
[----:B------:R-:W-:Y:S01]  /*9a60*/  F2FP.BF16.F32.PACK_AB R8, R38, R45 ;  /* 0x0000002d2608723e */ /* 0x000fe200000010ff */
[C---:B------:R-:W-:Y:S01]  /*9a70*/  FFMA.FTZ R3, R10.reuse, R3, -R5 ;  /* 0x000000030a037223 */ /* 0x040fe20000010805 */
[----:B------:R-:W-:Y:S01]  /*9a80*/  FFMA.FTZ R41, R10, R41, R6 ;  /* 0x000000290a297223 */ /* 0x000fe20000010006 */
[C---:B------:R-:W-:Y:S01]  /*9a90*/  FFMA.FTZ R7, R11.reuse, R0, -R4 ;  /* 0x000000000b077223 */ /* 0x040fe20000010804 */
        /* <DEDUP_REMOVED lines=8> */
[----:B------:R-:W-:-:S05]  /*9b20*/  F2FP.BF16.F32.PACK_AB R11, R11, R32 ;  /* 0x000000200b0b723e */ /* 0x000fca00000010ff */
[----:B------:R1:W-:Y:S02]  /*9b30*/  STS.128 [R48+0x20400], R8 ;  /* 0x0204000830007388 */ /* 0x0003e40000000c00 */
.L_x_2066:
[----:B------:R-:W-:Y:S05]  /*9b40*/  BSYNC B1 ;  /* 0x0000000000017941 */ /* 0x000fea0003800000 */
.L_x_2065:
[----:B------:R-:W-:Y:S01]  /*9b50*/  PRMT R14, R55, 0x5410, R54 ;  /* 0x00005410370e7816 */ /* 0x000fe20000000036 */
[----:B------:R-:W-:Y:S06]  /*9b60*/  @P0 BRA `(.L_x_2052) ;  /* 0x0000000400840947 */ /* 0x000fec0003800000 */
[----:B------:R-:W-:Y:S01]  /*9b70*/  IMAD.IADD R21, R16, 0x1, R21 ;  /* 0x0000000110157824 */ /* 0x000fe200078e0215 */
[----:B-1----:R-:W1:Y:S01]  /*9b80*/  LDS.128 R8, [R221+0x20400] ;  /* 0x02040000dd087984 */ /* 0x002e620000000c00 */
[----:B------:R-:W-:Y:S02]  /*9b90*/  SHF.R.U64 R13, R24, 0x10, R25 ;  /* 0x00000010180d7819 */ /* 0x000fe40000001219 */
[----:B------:R-:W-:Y:S02]  /*9ba0*/  SHF.R.U64 R34, R30, 0x10, R31 ;  /* 0x000000101e227819 */ /* 0x000fe4000000121f */
[----:B------:R-:W-:Y:S02]  /*9bb0*/  LOP3.LUT R0, R222, 0x38, R21, 0xf8, !PT ;  /* 0x00000038de007812 */ /* 0x000fe400078ef815 */
[----:B------:R-:W-:Y:S02]  /*9bc0*/  SHF.R.U32.HI R24, RZ, 0x10, R25 ;  /* 0x00000010ff187819 */ /* 0x000fe40000011619 */
[----:B------:R-:W-:-:S02]  /*9bd0*/  LOP3.LUT R0, R0, R227, RZ, 0x3c, !PT ;  /* 0x000000e300007212 */ /* 0x000fc400078e3cff */
[--C-:B------:R-:W-:Y:S02]  /*9be0*/  SHF.R.U64 R12, R26, 0x10, R27.reuse ;  /* 0x000000101a0c7819 */ /* 0x100fe4000000121b */
[----:B------:R-:W-:Y:S01]  /*9bf0*/  SHF.R.U32.HI R26, RZ, 0x10, R27 ;  /* 0x00000010ff1a7819 */ /* 0x000fe2000001161b */
[----:B0-----:R-:W-:Y:S01]  /*9c00*/  IMAD.IADD R3, R223, 0x1, R0 ;  /* 0x00000001df037824 */ /* 0x001fe200078e0200 */
[--C-:B------:R-:W-:Y:S02]  /*9c10*/  SHF.R.U64 R0, R28, 0x10, R29.reuse ;  /* 0x000000101c007819 */ /* 0x100fe4000000121d */
[----:B------:R-:W-:Y:S01]  /*9c20*/  SHF.R.U32.HI R32, RZ, 0x10, R29 ;  /* 0x00000010ff207819 */ /* 0x000fe2000001161d */
[----:B------:R-:W-:Y:S01]  /*9c30*/  IMAD R3, R3, 0x2, R2 ;  /* 0x0000000203037824 */ /* 0x000fe200078e0202 */
[C---:B------:R-:W-:Y:S02]  /*9c40*/  PRMT R30, R49.reuse, 0x5432, R0 ;  /* 0x00005432311e7816 */ /* 0x040fe40000000000 */
[----:B------:R-:W-:-:S02]  /*9c50*/  PRMT R25, R49, 0x5410, R13 ;  /* 0x0000541031197816 */ /* 0x000fc4000000000d */
[----:B------:R-:W0:Y:S01]  /*9c60*/  LDS.128 R4, [R3+0x20400] ;  /* 0x0204000003047984 */ /* 0x000e220000000c00 */
[----:B------:R-:W-:Y:S01]  /*9c70*/  SHF.R.U32.HI R35, RZ, 0x10, R31 ;  /* 0x00000010ff237819 */ /* 0x000fe2000001161f */
[----:B------:R-:W-:Y:S01]  /*9c80*/  IMAD.U32 R31, R30, 0x10000, RZ ;  /* 0x000100001e1f7824 */ /* 0x000fe200078e00ff */
[----:B------:R-:W-:Y:S01]  /*9c90*/  PRMT R29, R53, 0x5432, R26 ;  /* 0x00005432351d7816 */ /* 0x000fe2000000001a */
[----:B------:R-:W-:Y:S01]  /*9ca0*/  IMAD.U32 R26, R25, 0x10000, RZ ;  /* 0x00010000191a7824 */ /* 0x000fe200078e00ff */
[----:B------:R-:W-:Y:S02]  /*9cb0*/  PRMT R32, R50, 0x5432, R32 ;  /* 0x0000543232207816 */ /* 0x000fe40000000020 */
[----:B------:R-:W-:Y:S02]  /*9cc0*/  PRMT R27, R51, 0x5432, R24 ;  /* 0x00005432331b7816 */ /* 0x000fe40000000018 */
[----:B------:R-:W-:Y:S01]  /*9cd0*/  PRMT R35, R14, 0x5410, R35 ;  /* 0x000054100e237816 */ /* 0x000fe20000000023 */
[----:B------:R-:W-:Y:S01]  /*9ce0*/  IMAD.U32 R33, R32, 0x10000, RZ ;  /* 0x0001000020217824 */ /* 0x000fe200078e00ff */
[----:B------:R-:W-:-:S02]  /*9cf0*/  PRMT R28, R52, 0x5432, R12 ;  /* 0x00005432341c7816 */ /* 0x000fc4000000000c */
[----:B------:R-:W-:Y:S02]  /*9d00*/  PRMT R34, R14, 0x5432, R34 ;  /* 0x000054320e227816 */ /* 0x000fe40000000022 */
[----:B------:R-:W-:Y:S01]  /*9d10*/  LOP3.LUT R25, R25, 0xffff0000, RZ, 0xc0, !PT ;  /* 0xffff000019197812 */ /* 0x000fe200078ec0ff */
[----:B-1----:R-:W-:Y:S01]  /*9d20*/  IMAD.U32 R0, R8, 0x10000, RZ ;  /* 0x0001000008007824 */ /* 0x002fe200078e00ff */
[----:B------:R-:W-:Y:S01]  /*9d30*/  LOP3.LUT R32, R32, 0xffff0000, RZ, 0xc0, !PT ;  /* 0xffff000020207812 */ /* 0x000fe200078ec0ff */
[C---:B------:R-:W-:Y:S01]  /*9d40*/  IMAD.U32 R12, R9.reuse, 0x10000, RZ ;  /* 0x00010000090c7824 */ /* 0x040fe200078e00ff */
[----:B------:R-:W-:Y:S01]  /*9d50*/  LOP3.LUT R9, R9, 0xffff0000, RZ, 0xc0, !PT ;  /* 0xffff000009097812 */ /* 0x000fe200078ec0ff */
[----:B------:R-:W-:Y:S01]  /*9d60*/  IMAD.U32 R14, R11, 0x10000, RZ ;  /* 0x000100000b0e7824 */ /* 0x000fe200078e00ff */
[----:B------:R-:W-:Y:S01]  /*9d70*/  LOP3.LUT R8, R8, 0xffff0000, RZ, 0xc0, !PT ;  /* 0xffff000008087812 */ /* 0x000fe200078ec0ff */
[C---:B------:R-:W-:Y:S01]  /*9d80*/  IMAD.U32 R13, R10.reuse, 0x10000, RZ ;  /* 0x000100000a0d7824 */ /* 0x040fe200078e00ff */
[----:B------:R-:W-:-:S02]  /*9d90*/  LOP3.LUT R10, R10, 0xffff0000, RZ, 0xc0, !PT ;  /* 0xffff00000a0a7812 */ /* 0x000fc400078ec0ff */
[----:B------:R-:W-:Y:S01]  /*9da0*/  LOP3.LUT R11, R11, 0xffff0000, RZ, 0xc0, !PT ;  /* 0xffff00000b0b7812 */ /* 0x000fe200078ec0ff */
[C---:B0-----:R-:W-:Y:S01]  /*9db0*/  IMAD.U32 R15, R4.reuse, 0x10000, RZ ;  /* 0x00010000040f7824 */ /* 0x041fe200078e00ff */
[----:B------:R-:W-:Y:S01]  /*9dc0*/  LOP3.LUT R4, R4, 0xffff0000, RZ, 0xc0, !PT ;  /* 0xffff000004047812 */ /* 0x000fe200078ec0ff */
[C---:B------:R-:W-:Y:S01]  /*9dd0*/  IMAD.U32 R20, R5.reuse, 0x10000, RZ ;  /* 0x0001000005147824 */ /* 0x040fe200078e00ff */
[----:B------:R-:W-:Y:S01]  /*9de0*/  LOP3.LUT R5, R5, 0xffff0000, RZ, 0xc0, !PT ;  /* 0xffff000005057812 */ /* 0x000fe200078ec0ff */
[C---:B------:R-:W-:Y:S01]  /*9df0*/  FMUL.FTZ R37, R15.reuse, R31 ;  /* 0x0000001f0f257220 */ /* 0x040fe20000410000 */
[-C--:B------:R-:W-:Y:S01]  /*9e00*/  FMUL.FTZ R39, R15, R26.reuse ;  /* 0x0000001a0f277220 */ /* 0x080fe20000410000 */
[----:B------:R-:W-:Y:S02]  /*9e10*/  IMAD.U32 R15, R27, 0x10000, RZ ;  /* 0x000100001b0f7824 */ /* 0x000fe400078e00ff */
[----:B------:R-:W-:Y:S01]  /*9e20*/  FMUL.FTZ R41, R20, R33 ;  /* 0x0000002114297220 */ /* 0x000fe20000410000 */
[----:B------:R-:W-:Y:S01]  /*9e30*/  FFMA.FTZ R26, R0, R26, -R37 ;  /* 0x0000001a001a7223 */ /* 0x000fe20000010825 */
[----:B------:R-:W-:-:S02]  /*9e40*/  IMAD.U32 R24, R7, 0x10000, RZ ;  /* 0x0001000007187824 */ /* 0x000fc400078e00ff */
[----:B------:R-:W-:Y:S01]  /*9e50*/  FFMA.FTZ R39, R0, R31, R39 ;  /* 0x0000001f00277223 */ /* 0x000fe20000010027 */
[----:B------:R-:W-:Y:S02]  /*9e60*/  IMAD.U32 R37, R35, 0x10000, RZ ;  /* 0x0001000023257824 */ /* 0x000fe400078e00ff */
[-C--:B------:R-:W-:Y:S01]  /*9e70*/  FMUL.FTZ R43, R20, R15.reuse ;  /* 0x0000000f142b7220 */ /* 0x080fe20000410000 */
[----:B------:R-:W-:Y:S02]  /*9e80*/  IMAD.U32 R31, R29, 0x10000, RZ ;  /* 0x000100001d1f7824 */ /* 0x000fe400078e00ff */
[----:B------:R-:W-:Y:S01]  /*9e90*/  FFMA.FTZ R41, R12, R15, -R41 ;  /* 0x0000000f0c297223 */ /* 0x000fe20000010829 */
[----:B------:R-:W-:Y:S01]  /*9ea0*/  FMUL.FTZ R45, R24, R37 ;  /* 0x00000025182d7220 */ /* 0x000fe20000410000 */
[----:B------:R-:W-:Y:S01]  /*9eb0*/  LOP3.LUT R15, R30, 0xffff0000, RZ, 0xc0, !PT ;  /* 0xffff00001e0f7812 */ /* 0x000fe200078ec0ff */
[----:B------:R-:W-:Y:S01]  /*9ec0*/  FMUL.FTZ R24, R24, R31 ;  /* 0x0000001f18187220 */ /* 0x000fe20000410000 */
[----:B------:R-:W-:Y:S01]  /*9ed0*/  FFMA.FTZ R43, R12, R33, R43 ;  /* 0x000000210c2b7223 */ /* 0x000fe2000001002b */
[----:B------:R-:W-:Y:S01]  /*9ee0*/  LOP3.LUT R0, R27, 0xffff0000, RZ, 0xc0, !PT ;  /* 0xffff00001b007812 */ /* 0x000fe200078ec0ff */
[----:B------:R-:W-:-:S02]  /*9ef0*/  IMAD.U32 R21, R6, 0x10000, RZ ;  /* 0x0001000006157824 */ /* 0x000fc400078e00ff */
[----:B------:R-:W-:Y:S01]  /*9f00*/  FFMA.FTZ R45, R14, R31, -R45 ;  /* 0x0000001f0e2d7223 */ /* 0x000fe2000001082d */
[----:B------:R-:W-:Y:S02]  /*9f10*/  IMAD.U32 R12, R34, 0x10000, RZ ;  /* 0x00010000220c7824 */ /* 0x000fe400078e00ff */
[----:B------:R-:W-:Y:S01]  /*9f20*/  FFMA.FTZ R37, R14, R37, R24 ;  /* 0x000000250e257223 */ /* 0x000fe20000010018 */
[C---:B------:R-:W-:Y:S01]  /*9f30*/  FMUL.FTZ R31, R4.reuse, R15 ;  /* 0x0000000f041f7220 */ /* 0x040fe20000410000 */
[-C--:B------:R-:W-:Y:S01]  /*9f40*/  FMUL.FTZ R27, R4, R25.reuse ;  /* 0x00000019041b7220 */ /* 0x080fe20000410000 */
[C---:B------:R-:W-:Y:S01]  /*9f50*/  FMUL.FTZ R14, R5.reuse, R32 ;  /* 0x00000020050e7220 */ /* 0x040fe20000410000 */
[----:B------:R-:W-:Y:S02]  /*9f60*/  IMAD.U32 R4, R28, 0x10000, RZ ;  /* 0x000100001c047824 */ /* 0x000fe400078e00ff */
[----:B------:R-:W-:Y:S01]  /*9f70*/  FMUL.FTZ R5, R5, R0 ;  /* 0x0000000005057220 */ /* 0x000fe20000410000 */
[----:B------:R-:W-:Y:S01]  /*9f80*/  FMUL.FTZ R20, R21, R12 ;  /* 0x0000000c15147220 */ /* 0x000fe20000410000 */
[----:B------:R-:W-:Y:S01]  /*9f90*/  FFMA.FTZ R14, R9, R0, -R14 ;  /* 0x00000000090e7223 */ /* 0x000fe2000001080e */
[----:B------:R-:W-:Y:S01]  /*9fa0*/  FMUL.FTZ R24, R21, R4 ;  /* 0x0000000415187220 */ /* 0x000fe20000410000 */
[----:B------:R-:W-:Y:S01]  /*9fb0*/  FFMA.FTZ R32, R9, R32, R5 ;  /* 0x0000002009207223 */ /* 0x000fe20000010005 */
[C---:B------:R-:W-:Y:S01]  /*9fc0*/  FFMA.FTZ R20, R13.reuse, R4, -R20 ;  /* 0x000000040d147223 */ /* 0x040fe20000010814 */
[----:B------:R-:W-:Y:S01]  /*9fd0*/  LOP3.LUT R6, R6, 0xffff0000, RZ, 0xc0, !PT ;  /* 0xffff000006067812 */ /* 0x000fe200078ec0ff */
[----:B------:R-:W-:Y:S01]  /*9fe0*/  FFMA.FTZ R24, R13, R12, R24 ;  /* 0x0000000c0d187223 */ /* 0x000fe20000010018 */
        /* <DEDUP_REMOVED lines=8> */
[C---:B------:R-:W-:Y:S01]  /*a070*/  FMUL.FTZ R12, R7.reuse, R4 ;  /* 0x00000004070c7220 */ /* 0x040fe20000410000 */
[----:B------:R-:W-:Y:S01]  /*a080*/  F2FP.BF16.F32.PACK_AB R29, R32, R43 ;  /* 0x0000002b201d723e */ /* 0x000fe200000010ff */
[-C--:B------:R-:W-:Y:S01]  /*a090*/  FMUL.FTZ R6, R6, R5.reuse ;  /* 0x0000000506067220 */ /* 0x080fe20000410000 */
[C---:B------:R-:W-:Y:S01]  /*a0a0*/  FFMA.FTZ R13, R10.reuse, R5, -R13 ;  /* 0x000000050a0d7223 */ /* 0x040fe2000001080d */
[-C--:B------:R-:W-:Y:S01]  /*a0b0*/  FMUL.FTZ R7, R7, R0.reuse ;  /* 0x0000000007077220 */ /* 0x080fe20000410000 */
[----:B------:R-:W-:Y:S01]  /*a0c0*/  FFMA.FTZ R12, R11, R0, -R12 ;  /* 0x000000000b0c7223 */ /* 0x000fe2000001080c */
[----:B------:R-:W-:Y:S01]  /*a0d0*/  FFMA.FTZ R9, R10, R9, R6 ;  /* 0x000000090a097223 */ /* 0x000fe20000010006 */
[----:B------:R-:W-:Y:S01]  /*a0e0*/  F2FP.BF16.F32.PACK_AB R40, R31, R26 ;  /* 0x0000001a1f28723e */ /* 0x000fe200000010ff */
[----:B------:R-:W-:Y:S01]  /*a0f0*/  FFMA.FTZ R4, R11, R4, R7 ;  /* 0x000000040b047223 */ /* 0x000fe20000010007 */
[----:B------:R-:W-:-:S02]  /*a100*/  F2FP.BF16.F32.PACK_AB R41, R14, R41 ;  /* 0x000000290e29723e */ /* 0x000fc400000010ff */
[----:B------:R-:W-:Y:S02]  /*a110*/  F2FP.BF16.F32.PACK_AB R42, R13, R20 ;  /* 0x000000140d2a723e */ /* 0x000fe400000010ff */
[----:B------:R-:W-:Y:S02]  /*a120*/  F2FP.BF16.F32.PACK_AB R43, R12, R45 ;  /* 0x0000002d0c2b723e */ /* 0x000fe400000010ff */
[----:B------:R-:W-:Y:S02]  /*a130*/  F2FP.BF16.F32.PACK_AB R28, R8, R39 ;  /* 0x00000027081c723e */ /* 0x000fe400000010ff */
[----:B------:R-:W-:Y:S01]  /*a140*/  F2FP.BF16.F32.PACK_AB R30, R9, R24 ;  /* 0x00000018091e723e */ /* 0x000fe200000010ff */
[----:B------:R2:W-:Y:S01]  /*a150*/  STS.128 [R221+0x20400], R40 ;  /* 0x02040028dd007388 */ /* 0x0005e20000000c00 */
[----:B------:R-:W-:-:S05]  /*a160*/  F2FP.BF16.F32.PACK_AB R31, R4, R37 ;  /* 0x00000025041f723e */ /* 0x000fca00000010ff */
[----:B------:R2:W-:Y:S02]  /*a170*/  STS.128 [R3+0x20400], R28 ;  /* 0x0204001c03007388 */ /* 0x0005e40000000c00 */
.L_x_2052:
[----:B------:R-:W-:Y:S05]  /*a180*/  BSYNC B0 ;  /* 0x0000000000007941 */ /* 0x000fea0003800000 */
.L_x_2032:
[----:B------:R-:W-:Y:S01]  /*a190*/  @!PT LDS RZ, [RZ] ;  /* 0x00000000fffff984 */ /* 0x000fe20000000800 */
[----:B------:R-:W-:Y:S01]  /*a1a0*/  @!PT LDS RZ, [RZ] ;  /* 0x00000000fffff984 */ /* 0x000fe20000000800 */
[----:B------:R-:W-:Y:S01]  /*a1b0*/  @!PT LDS RZ, [RZ] ;  /* 0x00000000fffff984 */ /* 0x000fe20000000800 */
[----:B------:R-:W-:Y:S01]  /*a1c0*/  @!PT LDS RZ, [RZ] ;  /* 0x00000000fffff984 */ /* 0x000fe20000000800 */
[----:B------:R4:W-:Y:S06]  /*a1d0*/  MEMBAR.ALL.CTA ;  /* 0x0000000000007992 */ /* 0x0009ec0000008000 */
[----:B----4-:R-:W4:Y:S01]  /*a1e0*/  FENCE.VIEW.ASYNC.S ;  /* 0x00000000000073c6 */ /* 0x010f220000000000 */
[----:B------:R-:W-:Y:S05]  /*a1f0*/  WARPSYNC.ALL ;  /* 0x0000000000007948 */ /* 0x000fea0003800000 */
[----:B----4-:R-:W-:Y:S06]  /*a200*/  BAR.SYNC.DEFER_BLOCKING 0xd, 0x80 ;  /* 0x0342000000007b1d */ /* 0x010fec0000010000 */
.L_x_2029:
[----:B--23--:R-:W-:-:S05]  /*a210*/  IMAD.U32 R0, RZ, RZ, UR37 ;  /* 0x00000025ff007e24 */ /* 0x00cfca000f8e00ff */
[----:B------:R-:W-:-:S13]  /*a220*/  ISETP.NE.AND P0, PT, R0, 0x3, PT ;  /* 0x000000030000780c */ /* 0x000fda0003f05270 */
[----:B------:R-:W-:Y:S05]  /*a230*/  @!P0 BRA `(.L_x_2067) ;  /* 0x0000000000048947 */ /* 0x000fea0003800000 */
[----:B------:R-:W-:Y:S01]  /*a240*/  BPT.TRAP 0x1 ;  /* 0x000000040000795c */ /* 0x000fe20000300000 */
.L_x_2067:
[----:B------:R-:W-:Y:S02]  /*a250*/  LEA R14, R18, R2, 0x3 ;  /* 0x00000002120e7211 */ /* 0x000fe400078e18ff */
[----:B------:R-:W-:-:S04]  /*a260*/  SHF.L.U32 R57, R19, 0x1f, RZ ;  /* 0x0000001f13397819 */ /* 0x000fc800000006ff */
[----:B------:R2:W3:Y:S01]  /*a270*/  SYNCS.PHASECHK.TRANS64.TRYWAIT P2, [R14+URZ+0x28c30], R57 ;  /* 0x028c30390e0075a7 */ /* 0x0004e2000804017f */
[----:B------:R-:W-:Y:S05]  /*a280*/  @!P0 BRA `(.L_x_2068) ;  /* 0x0000000000048947 */ /* 0x000fea0003800000 */
[----:B------:R-:W-:Y:S01]  /*a290*/  BPT.TRAP 0x1 ;  /* 0x000000040000795c */ /* 0x000fe20000300000 */
.L_x_2068:
[----:B------:R-:W4:Y:S02]  /*a2a0*/  S2R R0, SR_TID.X ;  /* 0x0000000000007919 */ /* 0x000f240000002100 */
[----:B----4-:R-:W-:-:S04]  /*a2b0*/  LOP3.LUT R0, R0, 0x7f, RZ, 0xc0, !PT ;  /* 0x0000007f00007812 */ /* 0x010fc800078ec0ff */
[----:B------:R-:W-:Y:S01]  /*a2c0*/  ISETP.NE.AND P1, PT, R0, RZ, PT ;  /* 0x000000ff0000720c */ /* 0x000fe20003f25270 */
[----:B------:R-:W-:-:S05]  /*a2d0*/  VIADD R0, R2, 0x22400 ;  /* 0x0002240002007836 */ /* 0x000fca0000000000 */
[----:B------:R-:W-:Y:S01]  /*a2e0*/  SHF.R.U32.HI R0, RZ, 0x4, R0 ;  /* 0x00000004ff007819 */ /* 0x000fe20000011600 */
[----:B---3--:R-:W-:Y:S06]  /*a2f0*/  @P2 BRA `(.L_x_2069) ;  /* 0x0000000000082947 */ /* 0x008fec0003800000 */
[----:B------:R-:W3:Y:S02]  /*a300*/  SYNCS.PHASECHK.TRANS64.TRYWAIT P2, [R14+URZ+0x28c30], R57 ;  /* 0x028c30390e0075a7 */ /* 0x000ee4000804017f */
[----:B---3--:R-:W-:Y:S05]  /*a310*/  @!P2 BRA `(.L_x_2070) ;  /* 0x0000012c0034a947 */ /* 0x008fea0003800000 */
.L_x_2069:
[----:B------:R-:W-:Y:S01]  /*a320*/  LOP3.LUT R0, R0, 0x3fff, RZ, 0xc0, !PT ;  /* 0x00003fff00007812 */ /* 0x000fe200078ec0ff */
[----:B------:R-:W-:Y:S05]  /*a330*/  WARPSYNC.ALL ;  /* 0x0000000000007948 */ /* 0x000fea0003800000 */
[----:B------:R-:W-:Y:S01]  /*a340*/  LOP3.LUT R21, R0, 0x10000, RZ, 0xfc, !PT ;  /* 0x0001000000157812 */ /* 0x000fe200078efcff */
[----:B------:R-:W-:Y:S01]  /*a350*/  VIADD R0, R2, 0x20400 ;  /* 0x0002040002007836 */ /* 0x000fe20000000000 */
[----:B-1---5:R-:W-:-:S03]  /*a360*/  WARPGROUP.ARRIVE ;  /* 0x00000000000079c5 */ /* 0x022fc60000000000 */
[----:B------:R-:W-:Y:S01]  /*a370*/  IMAD R6, R18, 0x200, R21 ;  /* 0x0000020012067824 */ /* 0x000fe200078e0215 */
[----:B------:R-:W-:Y:S01]  /*a380*/  ULDC.64 UR40, c[0x0][0x9e0] ;  /* 0x0002780000287ab9 */ /* 0x000fe20000000a00 */
[----:B0-----:R-:W-:Y:S01]  /*a390*/  IMAD.MOV.U32 R7, RZ, RZ, 0x40000040 ;  /* 0x40000040ff077424 */ /* 0x001fe200078e00ff */
[----:B------:R-:W-:Y:S01]  /*a3a0*/  SHF.R.U32.HI R0, RZ, 0x4, R0 ;  /* 0x00000004ff007819 */ /* 0x000fe20000011600 */
[----:B------:R-:W-:Y:S01]  /*a3b0*/  IMAD.MOV.U32 R5, RZ, RZ, 0x40000040 ;  /* 0x40000040ff057424 */ /* 0x000fe200078e00ff */
[C---:B------:R-:W-:Y:S01]  /*a3c0*/  R2UR UR6, R6.reuse ;  /* 0x00000000060672ca */ /* 0x040fe200000e0000 */
[----:B------:R-:W-:Y:S01]  /*a3d0*/  VIADD R8, R6, 0x2 ;  /* 0x0000000206087836 */ /* 0x000fe20000000000 */
[----:B------:R-:W-:Y:S01]  /*a3e0*/  LOP3.LUT R0, R0, 0x3fff, RZ, 0xc0, !PT ;  /* 0x00003fff00007812 */ /* 0x000fe200078ec0ff */
[----:B------:R-:W-:Y:S01]  /*a3f0*/  IMAD.MOV.U32 R9, RZ, RZ, 0x40000040 ;  /* 0x40000040ff097424 */ /* 0x000fe200078e00ff */
[----:B------:R-:W-:Y:S01]  /*a400*/  R2UR UR7, R7 ;  /* 0x00000000070772ca */ /* 0x000fe200000e0000 */
[----:B------:R-:W-:Y:S01]  /*a410*/  IMAD.MOV.U32 R13, RZ, RZ, 0x40000040 ;  /* 0x40000040ff0d7424 */ /* 0x000fe200078e00ff */
[----:B------:R-:W-:Y:S01]  /*a420*/  LOP3.LUT R4, R0, 0x10000, RZ, 0xfc, !PT ;  /* 0x0001000000047812 */ /* 0x000fe200078efcff */
[----:B------:R-:W-:Y:S01]  /*a430*/  IMAD.MOV.U32 R11, RZ, RZ, 0x40000040 ;  /* 0x40000040ff0b7424 */ /* 0x000fe200078e00ff */
[----:B------:R-:W-:Y:S01]  /*a440*/  R2UR UR5, R5 ;  /* 0x00000000050572ca */ /* 0x000fe200000e0000 */
[----:B------:R-:W-:Y:S01]  /*a450*/  IMAD.MOV.U32 R7, RZ, RZ, 0x40000040 ;  /* 0x40000040ff077424 */ /* 0x000fe200078e00ff */
[C---:B------:R-:W-:Y:S01]  /*a460*/  R2UR UR4, R4.reuse ;  /* 0x00000000040472ca */ /* 0x040fe200000e0000 */
[C---:B------:R-:W-:Y:S01]  /*a470*/  VIADD R12, R4.reuse, 0x2 ;  /* 0x00000002040c7836 */ /* 0x040fe20000000000 */
[----:B------:R-:W-:Y:S01]  /*a480*/  UISETP.GE.AND UP0, UPT, UR41, 0x1, UPT ;  /* 0x000000012900788c */ /* 0x000fe2000bf06270 */
[----:B------:R-:W-:Y:S01]  /*a490*/  VIADD R10, R4, 0x4 ;  /* 0x00000004040a7836 */ /* 0x000fe20000000000 */
[----:B------:R-:W-:Y:S01]  /*a4a0*/  LEA R20, R168, 0xffffffc0, 0x6 ;  /* 0xffffffc0a8147811 */ /* 0x000fe200078e30ff */
[----:B------:R-:W-:Y:S01]  /*a4b0*/  IMAD.MOV.U32 R3, RZ, RZ, -0x40 ;  /* 0xffffffc0ff037424 */ /* 0x000fe200078e00ff */
[----:B------:R-:W-:Y:S01]  /*a4c0*/  UP2UR UR47, UPR, URZ, 0x1 ;  /* 0x000000013f2f7883 */ /* 0x000fe20008000000 */
[----:B------:R-:W-:Y:S01]  /*a4d0*/  @!P1 VIADD R0, R14, 0x28c40 ;  /* 0x00028c400e009836 */ /* 0x000fe20000000000 */
[----:B------:R-:W-:Y:S01]  /*a4e0*/  PLOP3.LUT P2, PT, PT, PT, UP0, 0x40, 0x0 ;  /* 0x000000000000781c */ /* 0x000fe20003f4e808 */
[----:B------:R-:W-:Y:S01]  /*a4f0*/  IMAD R3, R168, R3, 0x41 ;  /* 0x00000041a8037424 */ /* 0x000fe200078e0203 */
[----:B------:R-:W-:-:S02]  /*a500*/  IADD3 R15, -R22, R185, -R20 ;  /* 0x000000b9160f7210 */ /* 0x000fc40007ffe914 */
[----:B------:R-:W-:Y:S01]  /*a510*/  @!P1 PRMT R0, RZ, 0x654, R0 ;  /* 0x00000654ff009816 */ /* 0x000fe20000000000 */
        /* <DEDUP_REMOVED lines=11> */
[----:B------:R-:W-:Y:S01]  /*a5d0*/  R2UR UR6, R8 ;  /* 0x00000000080672ca */ /* 0x000fe200000e0000 */
[----:B------:R-:W-:Y:S01]  /*a5e0*/  VIADD R8, R6, 0x6 ;  /* 0x0000000606087836 */ /* 0x000fe20000000000 */
[----:B------:R-:W-:Y:S01]  /*a5f0*/  R2UR UR7, R9 ;  /* 0x00000000090772ca */ /* 0x000fe200000e0000 */
[----:B------:R-:W-:Y:S01]  /*a600*/  VIADD R6, R4, 0x6 ;  /* 0x0000000604067836 */ /* 0x000fe20000000000 */
[----:B------:R-:W-:Y:S01]  /*a610*/  R2UR UR4, R10 ;  /* 0x000000000a0472ca */ /* 0x000fe200000e0000 */
[----:B------:R-:W-:Y:S01]  /*a620*/  IMAD.MOV.U32 R9, RZ, RZ, 0x40000040 ;  /* 0x40000040ff097424 */ /* 0x000fe200078e00ff */
[----:B------:R-:W-:Y:S01]  /*a630*/  R2UR UR5, R11 ;  /* 0x000000000b0572ca */ /* 0x000fe200000e0000 */
[----:B------:R-:W-:Y:S02]  /*a640*/  WARPGROUP.DEPBAR.LE gsb0, 0x0 ;  /* 0x00008000000079c5 */ /* 0x000fe40000010000 */
[----:B------:R-:W-:-:S10]  /*a650*/  WARPGROUP.ARRIVE ;  /* 0x00000000000079c5 */ /* 0x000fd40000000000 */
[----:B------:R-:W-:Y:S01]  /*a660*/  HGMMA.64x64x16.F32.BF16 R24, gdesc[UR4], R24, gsb0 ;  /* 0x00e00000041879f0 */ /* 0x000fe20008001818 */
[----:B------:R-:W-:Y:S02]  /*a670*/  R2UR UR6, R8 ;  /* 0x00000000080672ca */ /* 0x000fe400000e0000 */
[----:B------:R-:W-:Y:S02]  /*a680*/  R2UR UR7, R9 ;  /* 0x00000000090772ca */ /* 0x000fe400000e0000 */
[----:B------:R-:W-:Y:S02]  /*a690*/  R2UR UR4, R6 ;  /* 0x00000000060472ca */ /* 0x000fe400000e0000 */
[----:B------:R-:W-:Y:S02]  /*a6a0*/  R2UR UR5, R7 ;  /* 0x00000000070572ca */ /* 0x000fe400000e0000 */
[----:B------:R-:W-:-:S05]  /*a6b0*/  IADD3 R9, -R186, R3, R185 ;  /* 0x00000003ba097210 */ /* 0x000fca0007ffe1b9 */
[----:B------:R-:W-:-:S04]  /*a6c0*/  IMAD.IADD R9, R9, 0x1, -R22 ;  /* 0x0000000109097824 */ /* 0x000fc800078e0a16 */
[----:B------:R-:W-:Y:S01]  /*a6d0*/  VIADD R56, R9, UR40 ;  /* 0x0000002809387c36 */ /* 0x000fe20008000000 */
[----:B------:R-:W-:Y:S02]  /*a6e0*/  WARPGROUP.DEPBAR.LE gsb0, 0x0 ;  /* 0x00008000000079c5 */ /* 0x000fe40000010000 */
[----:B------:R-:W-:-:S06]  /*a6f0*/  WARPGROUP.ARRIVE ;  /* 0x00000000000079c5 */ /* 0x000fcc0000000000 */
[----:B------:R-:W-:Y:S01]  /*a700*/  HGMMA.64x64x16.F32.BF16 R24, gdesc[UR4], R24, gsb0 ;  /* 0x00e00000041879f0 */ /* 0x000fe20008001818 */
[----:B------:R-:W-:Y:S02]  /*a710*/  ULDC UR4, c[0x0][0x9dc] ;  /* 0x0002770000047ab9 */ /* 0x000fe40000000800 */
[----:B------:R-:W-:-:S05]  /*a720*/  IMAD.U32 R188, RZ, RZ, UR4 ;  /* 0x00000004ffbc7e24 */ /* 0x000fca000f8e00ff */
[----:B------:R-:W-:-:S04]  /*a730*/  LOP3.LUT R8, RZ, R188, RZ, 0x33, !PT ;  /* 0x000000bcff087212 */ /* 0x000fc800078e33ff */
[----:B------:R-:W-:Y:S01]  /*a740*/  IADD3 R59, R9, R8, RZ ;  /* 0x00000008093b7210 */ /* 0x000fe20007ffe0ff */
[----:B------:R-:W-:Y:S02]  /*a750*/  WARPGROUP.DEPBAR.LE gsb0, 0x0 ;  /* 0x00008000000079c5 */ /* 0x000fe40000010000 */
[----:B------:R0:W-:Y:S02]  /*a760*/  @!P1 SYNCS.ARRIVE.TRANS64.RED.A1T0 RZ, [R0+URZ], RZ ;  /* 0x000000ff00ff99a7 */ /* 0x0001e4000810043f */
[----:B0-----:R-:W-:-:S04]  /*a770*/  IMAD R0, R189, 0x40, R192 ;  /* 0x00000040bd007824 */ /* 0x001fc800078e02c0 */
[----:B------:R-:W-:Y:S01]  /*a780*/  IMAD.IADD R8, R59, 0x1, R0 ;  /* 0x000000013b087824 */ /* 0x000fe200078e0200 */
[----:B------:R-:W-:Y:S01]  /*a790*/  VIADDMNMX R3, R0, R56, R15, PT ;  /* 0x0000003800037246 */ /* 0x000fe2000380010f */
[----:B------:R-:W-:Y:S06]  /*a7a0*/  @P2 BRA `(.L_x_2071) ;  /* 0x0000000000582947 */ /* 0x000fec0003800000 */
[----:B------:R-:W-:Y:S01]  /*a7b0*/  IADD3 R9, R0, R185, -R186 ;  /* 0x000000b900097210 */ /* 0x000fe20007ffe8ba */
[----:B------:R-:W-:Y:S03]  /*a7c0*/  BSSY B0, `(.L_x_2072) ;  /* 0x0000010000007945 */ /* 0x000fe60003800000 */
[----:B------:R-:W-:-:S13]  /*a7d0*/  ISETP.GT.AND P2, PT, R9, -0x1, PT ;  /* 0xffffffff0900780c */ /* 0x000fda0003f44270 */
[----:B------:R-:W-:Y:S05]  /*a7e0*/  @P2 BRA `(.L_x_2073) ;  /* 0x0000000000202947 */ /* 0x000fea0003800000 */
[----:B------:R-:W-:Y:S01]  /*a7f0*/  UISETP.NE.AND UP0, UPT, UR41, 0x1, UPT ;  /* 0x000000012900788c */ /* 0x000fe2000bf05270 */
[----:B------:R-:W-:-:S05]  /*a800*/  LOP3.LUT R9, RZ, R9, RZ, 0x33, !PT ;  /* 0x00000009ff097212 */ /* 0x000fca00078e33ff */
[----:B------:R-:W-:-:S05]  /*a810*/  PLOP3.LUT P2, PT, PT, PT, UP0, 0x80, 0x0 ;  /* 0x000000000000781c */ /* 0x000fca0003f4f008 */
[----:B------:R-:W-:-:S08]  /*a820*/  @UP0 ULDC.64 UR4, c[0x0][0x9e8] ;  /* 0x00027a0000040ab9 */ /* 0x000fd00000000a00 */
[----:B------:R-:W-:-:S05]  /*a830*/  @P2 IMAD.HI.U32 R60, R9, UR4, RZ ;  /* 0x00000004093c2c27 */ /* 0x000fca000f8e00ff */
[----:B------:R-:W-:-:S04]  /*a840*/  @P2 SHF.R.U32.HI R9, RZ, UR5, R60 ;  /* 0x00000005ff092c19 */ /* 0x000fc8000801163c */
[----:B------:R-:W-:Y:S01]  /*a850*/  LOP3.LUT R9, RZ, R9, RZ, 0x33, !PT ;  /* 0x00000009ff097212 */ /* 0x000fe200078e33ff */
[----:B------:R-:W-:Y:S06]  /*a860*/  BRA `(.L_x_2074) ;  /* 0x0000000000147947 */ /* 0x000fec0003800000 */
.L_x_2073:
[----:B------:R-:W-:-:S06]  /*a870*/  UISETP.NE.AND UP0, UPT, UR41, 0x1, UPT ;  /* 0x000000012900788c */ /* 0x000fcc000bf05270 */
[----:B------:R-:W-:-:S05]  /*a880*/  PLOP3.LUT P2, PT, PT, PT, UP0, 0x80, 0x0 ;  /* 0x000000000000781c */ /* 0x000fca0003f4f008 */
[----:B------:R-:W-:-:S08]  /*a890*/  @UP0 ULDC.64 UR4, c[0x0][0x9e8] ;  /* 0x00027a0000040ab9 */ /* 0x000fd00000000a00 */
[----:B------:R-:W-:-:S05]  /*a8a0*/  @P2 IMAD.HI.U32 R60, R9, UR4, RZ ;  /* 0x00000004093c2c27 */ /* 0x000fca000f8e00ff */
[----:B------:R-:W-:-:S07]  /*a8b0*/  @P2 SHF.R.U32.HI R9, RZ, UR5, R60 ;  /* 0x00000005ff092c19 */ /* 0x000fce000801163c */
.L_x_2074:
[----:B------:R-:W-:Y:S05]  /*a8c0*/  BSYNC B0 ;  /* 0x0000000000007941 */ /* 0x000fea0003800000 */
.L_x_2072:
[----:B------:R-:W-:-:S04]  /*a8d0*/  IMAD R9, R9, UR41, -R20 ;  /* 0x0000002909097c24 */ /* 0x000fc8000f8e0a14 */
[----:B------:R-:W-:-:S05]  /*a8e0*/  IMAD.IADD R9, R9, 0x1, -R22 ;  /* 0x0000000109097824 */ /* 0x000fca00078e0a16 */
[----:B------:R-:W-:Y:S02]  /*a8f0*/  VIMNMX R8, R8, R9, !PT ;  /* 0x0000000908087248 */ /* 0x000fe40007fe0100 */
[----:B------:R-:W-:-:S07]  /*a900*/  VIADDMNMX R3, R9, UR41, R3, PT ;  /* 0x0000002909037c46 */ /* 0x000fce000b800103 */
.L_x_2071:
[C---:B------:R-:W-:Y:S01]  /*a910*/  ISETP.GE.AND P2, PT, R58.reuse, 0x2, PT ;  /* 0x000000023a00780c */ /* 0x040fe20003f46270 */
[----:B------:R-:W-:Y:S01]  /*a920*/  UISETP.NE.AND UP0, UPT, UR47, URZ, UPT ;  /* 0x0000003f2f00728c */ /* 0x000fe2000bf05270 */
[----:B------:R-:W-:Y:S02]  /*a930*/  ISETP.GE.AND P6, PT, R58, 0xa, PT ;  /* 0x0000000a3a00780c */ /* 0x000fe40003fc6270 */
[----:B------:R-:W-:Y:S02]  /*a940*/  ISETP.GT.AND P4, PT, R8, 0x1, !P2 ;  /* 0x000000010800780c */ /* 0x000fe40005784270 */
[----:B------:R-:W-:Y:S02]  /*a950*/  ISETP.GE.AND P3, PT, R58, 0x9, PT ;  /* 0x000000093a00780c */ /* 0x000fe40003f66270 */
[----:B------:R-:W-:Y:S02]  /*a960*/  ISETP.LT.OR P4, PT, R3, 0x2, P4 ;  /* 0x000000020300780c */ /* 0x000fe40002781670 */
[----:B------:R-:W-:-:S02]  /*a970*/  P2R R60, PR, RZ, 0x40 ;  /* 0x00000040ff3c7803 */ /* 0x000fc40000000000 */
[----:B------:R-:W-:Y:S02]  /*a980*/  FSEL R61, R25, -INF , !P4 ;  /* 0xff800000193d7808 */ /* 0x000fe40006000000 */
[C---:B------:R-:W-:Y:S02]  /*a990*/  ISETP.GT.AND P4, PT, R8.reuse, 0x9, !P6 ;  /* 0x000000090800780c */ /* 0x040fe40007784270 */
[----:B------:R-:W-:Y:S02]  /*a9a0*/  ISETP.GT.AND P5, PT, R8, 0x8, !P3 ;  /* 0x000000080800780c */ /* 0x000fe40005fa4270 */
[----:B------:R-:W-:Y:S02]  /*a9b0*/  ISETP.LT.OR P4, PT, R3, 0xa, P4 ;  /* 0x0000000a0300780c */ /* 0x000fe40002781670 */
[----:B------:R-:W-:Y:S02]  /*a9c0*/  ISETP.GE.AND P6, PT, R58, 0x11, PT ;  /* 0x000000113a00780c */ /* 0x000fe40003fc6270 */
[----:B------:R-:W-:-:S02]  /*a9d0*/  FSEL R65, R29, -INF , !P4 ;  /* 0xff8000001d417808 */ /* 0x000fc40006000000 */
[C---:B------:R-:W-:Y:S02]  /*a9e0*/  ISETP.LT.OR P5, PT, R3.reuse, 0x9, P5 ;  /* 0x000000090300780c */ /* 0x040fe40002fa1670 */
[----:B------:R-:W-:Y:S02]  /*a9f0*/  ISETP.GT.AND P4, PT, R8, 0x10, !P6 ;  /* 0x000000100800780c */ /* 0x000fe40007784270 */
[----:B------:R-:W-:Y:S02]  /*aa00*/  FSEL R63, R28, -INF , !P5 ;  /* 0xff8000001c3f7808 */ /* 0x000fe40006800000 */
[----:B------:R-:W-:Y:S02]  /*aa10*/  ISETP.LT.OR P4, PT, R3, 0x11, P4 ;  /* 0x000000110300780c */ /* 0x000fe40002781670 */
[----:B------:R-:W-:Y:S02]  /*aa20*/  ISETP.GE.AND P5, PT, R58, 0x12, PT ;  /* 0x000000123a00780c */ /* 0x000fe40003fa6270 */
[----:B------:R-:W-:-:S02]  /*aa30*/  FSEL R67, R32, -INF , !P4 ;  /* 0xff80000020437808 */ /* 0x000fc40006000000 */
[----:B------:R-:W-:Y:S02]  /*aa40*/  ISETP.GT.AND P4, PT, R8, 0x11, !P5 ;  /* 0x000000110800780c */ /* 0x000fe40006f84270 */
        /* <DEDUP_REMOVED lines=37> */
[----:B------:R-:W-:Y:S02]  /*aca0*/  P2R R28, PR, RZ, 0x40 ;  /* 0x00000040ff1c7803 */ /* 0x000fe40000000000 */
[----:B------:R-:W-:Y:S02]  /*acb0*/  FSEL R81, R48, -INF , !P4 ;  /* 0xff80000030517808 */ /* 0x000fe40006000000 */
[----:B------:R-:W-:-:S04]  /*acc0*/  ISETP.GE.AND P4, PT, R58, 0x32, PT ;  /* 0x000000323a00780c */ /* 0x000fc80003f86270 */
[----:B------:R-:W-:-:S04]  /*acd0*/  ISETP.GT.AND P5, PT, R8, 0x31, !P4 ;  /* 0x000000310800780c */ /* 0x000fc800067a4270 */
        /* <DEDUP_REMOVED lines=15> */
[----:B------:R-:W-:Y:S01]  /*add0*/  ISETP.LT.OR P6, PT, R3, 0x3a, P6 ;  /* 0x0000003a0300780c */ /* 0x000fe200037c1670 */
[----:B------:R-:W-:-:S03]  /*ade0*/  VIADD R3, R0, 0x8 ;  /* 0x0000000800037836 */ /* 0x000fc60000000000 */
[----:B------:R-:W-:Y:S02]  /*adf0*/  FSEL R53, R53, -INF , !P6 ;  /* 0xff80000035357808 */ /* 0x000fe40007000000 */
[----:B------:R-:W-:Y:S02]  /*ae00*/  PLOP3.LUT P6, PT, PT, PT, UP0, 0x40, 0x0 ;  /* 0x000000000000781c */ /* 0x000fe40003fce808 */
[----:B------:R-:W-:-:S11]  /*ae10*/  VIADDMNMX R3, R3, R56, R15, PT ;  /* 0x0000003803037246 */ /* 0x000fd6000380010f */
[----:B------:R-:W-:Y:S05]  /*ae20*/  @P6 BRA `(.L_x_2075) ;  /* 0x0000000000646947 */ /* 0x000fea0003800000 */
[----:B------:R-:W-:Y:S01]  /*ae30*/  IADD3 R9, R0, R185, -R186 ;  /* 0x000000b900097210 */ /* 0x000fe20007ffe8ba */
[----:B------:R-:W-:Y:S04]  /*ae40*/  BSSY B0, `(.L_x_2076) ;  /* 0x0000013000007945 */ /* 0x000fe80003800000 */
[----:B------:R-:W-:-:S05]  /*ae50*/  VIADD R9, R9, 0x8 ;  /* 0x0000000809097836 */ /* 0x000fca0000000000 */
[----:B------:R-:W-:-:S13]  /*ae60*/  ISETP.GT.AND P6, PT, R9, -0x1, PT ;  /* 0xffffffff0900780c */ /* 0x000fda0003fc4270 */
[----:B------:R-:W-:Y:S05]  /*ae70*/  @P6 BRA `(.L_x_2077) ;  /* 0x0000000000246947 */ /* 0x000fea0003800000 */
[----:B------:R-:W-:Y:S01]  /*ae80*/  UISETP.NE.AND UP0, UPT, UR41, 0x1, UPT ;  /* 0x000000012900788c */ /* 0x000fe2000bf05270 */
[----:B------:R-:W-:-:S05]  /*ae90*/  LOP3.LUT R9, RZ, R9, RZ, 0x33, !PT ;  /* 0x00000009ff097212 */ /* 0x000fca00078e33ff */
[----:B------:R-:W-:-:S05]  /*aea0*/  PLOP3.LUT P6, PT, PT, PT, UP0, 0x80, 0x0 ;  /* 0x000000000000781c */ /* 0x000fca0003fcf008 */
[----:B------:R-:W-:-:S08]  /*aeb0*/  @UP0 ULDC.64 UR4, c[0x0][0x9e8] ;  /* 0x00027a0000040ab9 */ /* 0x000fd00000000a00 */
[----:B------:R-:W-:Y:S01]  /*aec0*/  @P6 IMAD.HI.U32 R15, R9, UR4, RZ ;  /* 0x00000004090f6c27 */ /* 0x000fe2000f8e00ff */
[----:B------:R-:W-:-:S13]  /*aed0*/  PLOP3.LUT P6, PT, PT, PT, UP0, 0x80, 0x0 ;  /* 0x000000000000781c */ /* 0x000fda0003fcf008 */
[----:B------:R-:W-:-:S04]  /*aee0*/  @P6 SHF.R.U32.HI R9, RZ, UR5, R15 ;  /* 0x00000005ff096c19 */ /* 0x000fc8000801160f */
[----:B------:R-:W-:Y:S01]  /*aef0*/  LOP3.LUT R9, RZ, R9, RZ, 0x33, !PT ;  /* 0x00000009ff097212 */ /* 0x000fe200078e33ff */
[----:B------:R-:W-:Y:S06]  /*af00*/  BRA `(.L_x_2078) ;  /* 0x0000000000187947 */ /* 0x000fec0003800000 */
.L_x_2077:
[----:B------:R-:W-:-:S06]  /*af10*/  UISETP.NE.AND UP0, UPT, UR41, 0x1, UPT ;  /* 0x000000012900788c */ /* 0x000fcc000bf05270 */
[----:B------:R-:W-:-:S05]  /*af20*/  PLOP3.LUT P6, PT, PT, PT, UP0, 0x80, 0x0 ;  /* 0x000000000000781c */ /* 0x000fca0003fcf008 */
[----:B------:R-:W-:-:S08]  /*af30*/  @UP0 ULDC.64 UR4, c[0x0][0x9e8] ;  /* 0x00027a0000040ab9 */ /* 0x000fd00000000a00 */
[----:B------:R-:W-:Y:S01]  /*af40*/  @P6 IMAD.HI.U32 R15, R9, UR4, RZ ;  /* 0x00000004090f6c27 */ /* 0x000fe2000f8e00ff */
[----:B------:R-:W-:-:S13]  /*af50*/  PLOP3.LUT P6, PT, PT, PT, UP0, 0x80, 0x0 ;  /* 0x000000000000781c */ /* 0x000fda0003fcf008 */
[----:B------:R-:W-:-:S07]  /*af60*/  @P6 SHF.R.U32.HI R9, RZ, UR5, R15 ;  /* 0x00000005ff096c19 */ /* 0x000fce000801160f */
.L_x_2078:
[----:B------:R-:W-:Y:S05]  /*af70*/  BSYNC B0 ;  /* 0x0000000000007941 */ /* 0x000fea0003800000 */
.L_x_2076:
[----:B------:R-:W-:-:S04]  /*af80*/  IMAD R9, R9, UR41, -R20 ;  /* 0x0000002909097c24 */ /* 0x000fc8000f8e0a14 */
[----:B------:R-:W-:-:S05]  /*af90*/  IMAD.IADD R9, R9, 0x1, -R22 ;  /* 0x0000000109097824 */ /* 0x000fca00078e0a16 */
[----:B------:R-:W-:Y:S02]  /*afa0*/  VIMNMX R8, R8, R9, !PT ;  /* 0x0000000908087248 */ /* 0x000fe40007fe0100 */
[----:B------:R-:W-:-:S07]  /*afb0*/  VIADDMNMX R3, R9, UR41, R3, PT ;  /* 0x0000002909037c46 */ /* 0x000fce000b800103 */
.L_x_2075:
        /* <DEDUP_REMOVED lines=33> */
[----:B------:R-:W-:Y:S02]  /*b1d0*/  ISETP.GT.AND P3, PT, R8, 0x8, !P3 ;  /* 0x000000080800780c */ /* 0x000fe40005f64270 */
[----:B------:R-:W-:Y:S02]  /*b1e0*/  FSEL R38, R38, -INF , !P2 ;  /* 0xff80000026267808 */ /* 0x000fe40005000000 */
[----:B------:R-:W-:Y:S02]  /*b1f0*/  ISETP.NE.AND P2, PT, R36, RZ, PT ;  /* 0x000000ff2400720c */ /* 0x000fe40003f45270 */
[----:B------:R-:W-:Y:S02]  /*b200*/  FMNMX.FTZ R9, R83, R9, !PT ;  /* 0x0000000953097209 */ /* 0x000fe40007810000 */
[----:B------:R-:W-:-:S02]  /*b210*/  ISETP.GT.AND P2, PT, R8, 0x19, !P2 ;  /* 0x000000190800780c */ /* 0x000fc40005744270 */
[C---:B------:R-:W-:Y:S02]  /*b220*/  ISETP.LT.OR P3, PT, R3.reuse, 0x9, P3 ;  /* 0x000000090300780c */ /* 0x040fe40001f61670 */
[----:B------:R-:W-:Y:S02]  /*b230*/  ISETP.LT.OR P2, PT, R3, 0x1a, P2 ;  /* 0x0000001a0300780c */ /* 0x000fe40001741670 */
[----:B------:R-:W-:Y:S02]  /*b240*/  FMNMX.FTZ R20, R53, R9, !PT ;  /* 0x0000000935147209 */ /* 0x000fe40007810000 */
[----:B------:R-:W-:Y:S02]  /*b250*/  FSEL R32, R39, -INF , !P2 ;  /* 0xff80000027207808 */ /* 0x000fe40005000000 */
[----:B------:R-:W-:Y:S01]  /*b260*/  ISETP.NE.AND P2, PT, R37, RZ, PT ;  /* 0x000000ff2500720c */ /* 0x000fe20003f45270 */
[----:B------:R-:W0:Y:S01]  /*b270*/  SHFL.BFLY PT, R9, R20, 0x2, 0x1f ;  /* 0x0c401f0014097f89 */ /* 0x000e2200000e0000 */
        /* <DEDUP_REMOVED lines=8> */
[C---:B------:R-:W-:Y:S02]  /*b300*/  ISETP.GT.AND P2, PT, R8.reuse, 0x21, !P2 ;  /* 0x000000210800780c */ /* 0x040fe40005744270 */
[----:B------:R-:W-:Y:S02]  /*b310*/  ISETP.GT.AND P5, PT, R8, 0x38, !P5 ;  /* 0x000000380800780c */ /* 0x000fe40006fa4270 */
[C---:B------:R-:W-:Y:S02]  /*b320*/  ISETP.LT.OR P2, PT, R3.reuse, 0x22, P2 ;  /* 0x000000220300780c */ /* 0x040fe40001741670 */
[----:B------:R-:W-:Y:S02]  /*b330*/  ISETP.LT.OR P4, PT, R3, 0x32, P4 ;  /* 0x000000320300780c */ /* 0x000fe40002781670 */
[----:B------:R-:W-:-:S02]  /*b340*/  FSEL R36, R43, -INF , !P2 ;  /* 0xff8000002b247808 */ /* 0x000fc40005000000 */
[----:B------:R-:W-:Y:S02]  /*b350*/  ISETP.GT.AND P2, PT, R8, 0x28, !P3 ;  /* 0x000000280800780c */ /* 0x000fe40005f44270 */
[----:B0-----:R-:W-:Y:S02]  /*b360*/  FMNMX.FTZ R29, R20, R9, !PT ;  /* 0x00000009141d7209 */ /* 0x001fe40007810000 */
[----:B------:R-:W-:Y:S02]  /*b370*/  ISETP.LT.OR P2, PT, R3, 0x29, P2 ;  /* 0x000000290300780c */ /* 0x000fe40001741670 */
[----:B------:R-:W-:Y:S01]  /*b380*/  ISETP.NE.AND P3, PT, R62, RZ, PT ;  /* 0x000000ff3e00720c */ /* 0x000fe20003f65270 */
[----:B------:R-:W0:Y:S01]  /*b390*/  SHFL.BFLY PT, R40, R29, 0x1, 0x1f ;  /* 0x0c201f001d287f89 */ /* 0x000e2200000e0000 */
[----:B------:R-:W-:Y:S02]  /*b3a0*/  FSEL R46, R46, -INF , !P2 ;  /* 0xff8000002e2e7808 */ /* 0x000fe40005000000 */
[----:B------:R-:W-:-:S02]  /*b3b0*/  ISETP.GT.AND P2, PT, R8, RZ, !P6 ;  /* 0x000000ff0800720c */ /* 0x000fc40007744270 */
[----:B------:R-:W-:Y:S02]  /*b3c0*/  ISETP.GT.AND P3, PT, R8, 0x30, !P3 ;  /* 0x000000300800780c */ /* 0x000fe40005f64270 */
[C---:B------:R-:W-:Y:S02]  /*b3d0*/  ISETP.LT.OR P2, PT, R3.reuse, 0x1, P2 ;  /* 0x000000010300780c */ /* 0x040fe40001741670 */
[----:B------:R-:W-:Y:S02]  /*b3e0*/  ISETP.LT.OR P3, PT, R3, 0x31, P3 ;  /* 0x000000310300780c */ /* 0x000fe40001f61670 */
[----:B------:R-:W-:Y:S02]  /*b3f0*/  FSEL R26, R26, -INF , !P2 ;  /* 0xff8000001a1a7808 */ /* 0x000fe40005000000 */
[----:B------:R-:W-:Y:S02]  /*b400*/  ISETP.NE.AND P2, PT, R44, RZ, PT ;  /* 0x000000ff2c00720c */ /* 0x000fe40003f45270 */
[----:B------:R-:W-:-:S02]  /*b410*/  FMNMX.FTZ R9, R26, R27, !PT ;  /* 0x0000001b1a097209 */ /* 0x000fc40007810000 */
[----:B------:R-:W-:Y:S02]  /*b420*/  ISETP.GT.AND P2, PT, R8, 0x29, !P2 ;  /* 0x000000290800780c */ /* 0x000fe40005744270 */
[----:B------:R-:W-:Y:S02]  /*b430*/  FMNMX.FTZ R9, R30, R9, !PT ;  /* 0x000000091e097209 */ /* 0x000fe40007810000 */
[----:B------:R-:W-:Y:S02]  /*b440*/  ISETP.LT.OR P2, PT, R3, 0x2a, P2 ;  /* 0x0000002a0300780c */ /* 0x000fe40001741670 */
[----:B------:R-:W-:Y:S02]  /*b450*/  FMNMX.FTZ R9, R24, R9, !PT ;  /* 0x0000000918097209 */ /* 0x000fe40007810000 */
[----:B------:R-:W-:Y:S02]  /*b460*/  ISETP.NE.AND P6, PT, R48, RZ, PT ;  /* 0x000000ff3000720c */ /* 0x000fe40003fc5270 */
[----:B------:R-:W-:-:S02]  /*b470*/  FMNMX.FTZ R15, R34, R9, !PT ;  /* 0x00000009220f7209 */ /* 0x000fc40007810000 */
[----:B0-----:R-:W-:Y:S02]  /*b480*/  FMNMX.FTZ R9, R29, R40, !PT ;  /* 0x000000281d097209 */ /* 0x001fe40007810000 */
[----:B------:R-:W-:Y:S01]  /*b490*/  FMNMX.FTZ R25, R28, R15, !PT ;  /* 0x0000000f1c197209 */ /* 0x000fe20007810000 */
[----:B------:R-:W-:Y:S01]  /*b4a0*/  IMAD.U32 R15, RZ, RZ, UR4 ;  /* 0x00000004ff0f7e24 */ /* 0x000fe2000f8e00ff */
[----:B------:R-:W-:Y:S02]  /*b4b0*/  FSEL R40, R47, -INF , !P2 ;  /* 0xff8000002f287808 */ /* 0x000fe40005000000 */
[----:B------:R-:W-:Y:S01]  /*b4c0*/  FMNMX.FTZ R25, R38, R25, !PT ;  /* 0x0000001926197209 */ /* 0x000fe20007810000 */
[C---:B------:R-:W-:Y:S01]  /*b4d0*/  FMUL.FTZ R20, R9.reuse, R15 ;  /* 0x0000000f09147220 */ /* 0x040fe20000410000 */
[----:B------:R-:W-:Y:S02]  /*b4e0*/  FSETP.NEU.FTZ.AND P2, PT, R9, -INF , PT ;  /* 0xff8000000900780b */ /* 0x000fe40003f5d000 */
[----:B------:R-:W-:-:S02]  /*b4f0*/  FMNMX.FTZ R25, R32, R25, !PT ;  /* 0x0000001920197209 */ /* 0x000fc40007810000 */
[----:B------:R-:W-:Y:S02]  /*b500*/  FSEL R50, R50, -INF , !P3 ;  /* 0xff80000032327808 */ /* 0x000fe40005800000 */
[----:B------:R-:W-:Y:S02]  /*b510*/  FMNMX.FTZ R25, R42, R25, !PT ;  /* 0x000000192a197209 */ /* 0x000fe40007810000 */
[----:B------:R-:W-:Y:S02]  /*b520*/  FSEL R48, R20, RZ, P2 ;  /* 0x000000ff14307208 */ /* 0x000fe40001000000 */
[----:B------:R-:W-:Y:S02]  /*b530*/  FMNMX.FTZ R25, R36, R25, !PT ;  /* 0x0000001924197209 */ /* 0x000fe40007810000 */
[----:B------:R-:W-:Y:S01]  /*b540*/  ISETP.GT.AND P2, PT, R8, 0x39, !P6 ;  /* 0x000000390800780c */ /* 0x000fe20007744270 */
[--C-:B------:R-:W-:Y:S01]  /*b550*/  FFMA.FTZ R20, R33, R15, -R48.reuse ;  /* 0x0000000f21147223 */ /* 0x100fe20000010830 */
[----:B------:R-:W-:Y:S01]  /*b560*/  FMNMX.FTZ R25, R46, R25, !PT ;  /* 0x000000192e197209 */ /* 0x000fe20007810000 */
[--C-:B------:R-:W-:Y:S01]  /*b570*/  FFMA.FTZ R29, R61, R15, -R48.reuse ;  /* 0x0000000f3d1d7223 */ /* 0x100fe20000010830 */
[----:B------:R-:W-:Y:S01]  /*b580*/  ISETP.LT.OR P5, PT, R3, 0x39, P5 ;  /* 0x000000390300780c */ /* 0x000fe20002fa1670 */
[----:B------:R0:W-:Y:S01]  /*b590*/  MUFU.EX2 R164, R20 ;  /* 0x0000001400a47308 */ /* 0x0001e20000000800 */
[----:B------:R-:W-:Y:S01]  /*b5a0*/  FMNMX.FTZ R25, R40, R25, !PT ;  /* 0x0000001928197209 */ /* 0x000fe20007810000 */
[-CC-:B------:R-:W-:Y:S01]  /*b5b0*/  FFMA.FTZ R31, R65, R15.reuse, -R48.reuse ;  /* 0x0000000f411f7223 */ /* 0x180fe20000010830 */
[----:B------:R-:W-:Y:S01]  /*b5c0*/  FSEL R8, R51, -INF , !P4 ;  /* 0xff80000033087808 */ /* 0x000fe20006000000 */
[--C-:B------:R-:W-:Y:S01]  /*b5d0*/  FFMA.FTZ R33, R67, R15, -R48.reuse ;  /* 0x0000000f43217223 */ /* 0x100fe20000010830 */
[----:B------:R-:W-:Y:S01]  /*b5e0*/  FMNMX.FTZ R25, R50, R25, !PT ;  /* 0x0000001932197209 */ /* 0x000fe20007810000 */
[-CC-:B------:R-:W-:Y:S01]  /*b5f0*/  FFMA.FTZ R43, R45, R15.reuse, -R48.reuse ;  /* 0x0000000f2d2b7223 */ /* 0x180fe20000010830 */
[----:B------:R-:W-:Y:S01]  /*b600*/  ISETP.LT.OR P2, PT, R3, 0x3a, P2 ;  /* 0x0000003a0300780c */ /* 0x000fe20001741670 */
[--C-:B------:R-:W-:Y:S01]  /*b610*/  FFMA.FTZ R3, R63, R15, -R48.reuse ;  /* 0x0000000f3f037223 */ /* 0x100fe20000010830 */
[----:B------:R-:W-:Y:S01]  /*b620*/  FSEL R54, R54, -INF , !P5 ;  /* 0xff80000036367808 */ /* 0x000fe20006800000 */
[----:B------:R-:W1:Y:S01]  /*b630*/  MUFU.EX2 R29, R29 ;  /* 0x0000001d001d7308 */ /* 0x000e620000000800 */
[----:B------:R-:W-:Y:S01]  /*b640*/  FMNMX.FTZ R25, R8, R25, !PT ;  /* 0x0000001908197209 */ /* 0x000fe20007810000 */
[-CC-:B------:R-:W-:Y:S01]  /*b650*/  FFMA.FTZ R45, R49, R15.reuse, -R48.reuse ;  /* 0x0000000f312d7223 */ /* 0x180fe20000010830 */
[----:B------:R-:W-:Y:S01]  /*b660*/  FSEL R44, R55, -INF , !P2 ;  /* 0xff800000372c7808 */ /* 0x000fe20005000000 */
[--C-:B------:R-:W-:Y:S01]  /*b670*/  FFMA.FTZ R35, R69, R15, -R48.reuse ;  /* 0x0000000f45237223 */ /* 0x100fe20000010830 */
[----:B------:R-:W-:Y:S01]  /*b680*/  FMNMX.FTZ R25, R54, R25, !PT ;  /* 0x0000001936197209 */ /* 0x000fe20007810000 */
[-CC-:B------:R-:W-:Y:S01]  /*b690*/  FFMA.FTZ R37, R71, R15.reuse, -R48.reuse ;  /* 0x0000000f47257223 */ /* 0x180fe20000010830 */
[--C-:B------:R-:W-:Y:S01]  /*b6a0*/  FFMA.FTZ R39, R73, R15, -R48.reuse ;  /* 0x0000000f49277223 */ /* 0x100fe20000010830 */
[----:B------:R-:W-:Y:S01]  /*b6b0*/  MUFU.EX2 R166, R3 ;  /* 0x0000000300a67308 */ /* 0x000fe20000000800 */
[----:B------:R-:W-:Y:S01]  /*b6c0*/  FMNMX.FTZ R25, R44, R25, !PT ;  /* 0x000000192c197209 */ /* 0x000fe20007810000 */
[----:B------:R-:W-:-:S04]  /*b6d0*/  FFMA.FTZ R41, R75, R15, -R48 ;  /* 0x0000000f4b297223 */ /* 0x000fc80000010830 */
[----:B0-----:R-:W0:Y:S02]  /*b6e0*/  SHFL.BFLY PT, R20, R25, 0x2, 0x1f ;  /* 0x0c401f0019147f89 */ /* 0x001e2400000e0000 */
[----:B------:R-:W-:Y:S08]  /*b6f0*/  MUFU.EX2 R31, R31 ;  /* 0x0000001f001f7308 */ /* 0x000ff00000000800 */
[----:B------:R1:W-:Y:S08]  /*b700*/  MUFU.EX2 R56, R45 ;  /* 0x0000002d00387308 */ /* 0x0003f00000000800 */
[----:B------:R-:W-:Y:S01]  /*b710*/  MUFU.EX2 R33, R33 ;  /* 0x0000002100217308 */ /* 0x000fe20000000800 */
[----:B-1----:R-:W-:Y:S01]  /*b720*/  FADD.FTZ R45, R164, R29 ;  /* 0x0000001da42d7221 */ /* 0x002fe20000010000 */
[----:B------:R-:W-:-:S02]  /*b730*/  F2FP.BF16.F32.PACK_AB R164, R29, R164 ;  /* 0x000000a41da4723e */ /* 0x000fc400000010ff */
[----:B0-----:R-:W-:Y:S01]  /*b740*/  FMNMX.FTZ R3, R25, R20, !PT ;  /* 0x0000001419037209 */ /* 0x001fe20007810000 */
[----:B------:R-:W-:-:S03]  /*b750*/  FFMA.FTZ R25, R77, R15, -R48 ;  /* 0x0000000f4d197223 */ /* 0x000fc60000010830 */
[----:B------:R0:W-:Y:S01]  /*b760*/  MUFU.EX2 R160, R35 ;  /* 0x0000002300a07308 */ /* 0x0001e20000000800 */
[----:B------:R-:W1:Y:S07]  /*b770*/  SHFL.BFLY PT, R20, R3, 0x1, 0x1f ;  /* 0x0c201f0003147f89 */ /* 0x000e6e00000e0000 */
[----:B------:R4:W-:Y:S01]  /*b780*/  MUFU.EX2 R156, R25 ;  /* 0x00000019009c7308 */ /* 0x0009e20000000800 */
[----:B0-----:R-:W-:-:S07]  /*b790*/  FFMA.FTZ R35, R79, R15, -R48 ;  /* 0x0000000f4f237223 */ /* 0x001fce0000010830 */
[----:B------:R-:W-:Y:S08]  /*b7a0*/  MUFU.EX2 R37, R37 ;  /* 0x0000002500257308 */ /* 0x000ff00000000800 */
[----:B------:R0:W-:Y:S01]  /*b7b0*/  MUFU.EX2 R162, R39 ;  /* 0x0000002700a27308 */ /* 0x0001e20000000800 */
[----:B-1----:R-:W-:Y:S01]  /*b7c0*/  FMNMX.FTZ R20, R3, R20, !PT ;  /* 0x0000001403147209 */ /* 0x002fe20007810000 */
[----:B------:R-:W-:-:S03]  /*b7d0*/  FFMA.FTZ R3, R83, R15, -R48 ;  /* 0x0000000f53037223 */ /* 0x000fc60000010830 */
[C---:B------:R-:W-:Y:S01]  /*b7e0*/  FSETP.NEU.FTZ.AND P2, PT, R20.reuse, -INF , PT ;  /* 0xff8000001400780b */ /* 0x040fe20003f5d000 */
[-C--:B----4-:R-:W-:Y:S02]  /*b7f0*/  FMUL.FTZ R25, R20, R15.reuse ;  /* 0x0000000f14197220 */ /* 0x090fe40000410000 */
[----:B------:R-:W-:Y:S01]  /*b800*/  MUFU.EX2 R41, R41 ;  /* 0x0000002900297308 */ /* 0x000fe20000000800 */
[-CC-:B0-----:R-:W-:Y:S01]  /*b810*/  FFMA.FTZ R39, R81, R15.reuse, -R48.reuse ;  /* 0x0000000f51277223 */ /* 0x181fe20000010830 */
[----:B------:R-:W-:Y:S01]  /*b820*/  FFMA.FTZ R48, R53, R15, -R48 ;  /* 0x0000000f35307223 */ /* 0x000fe20000010830 */
[----:B------:R-:W-:-:S05]  /*b830*/  FSEL R25, R25, RZ, P2 ;  /* 0x000000ff19197208 */ /* 0x000fca0001000000 */
        /* <DEDUP_REMOVED lines=16> */
[----:B------:R-:W0:Y:S01]  /*b940*/  MUFU.EX2 R27, R27 ;  /* 0x0000001b001b7308 */ /* 0x000e220000000800 */
[-CC-:B------:R-:W-:Y:S01]  /*b950*/  FFMA.FTZ R54, R54, R15.reuse, -R25.reuse ;  /* 0x0000000f36367223 */ /* 0x180fe20000010819 */
[----:B------:R-:W-:-:S06]  /*b960*/  FFMA.FTZ R25, R44, R15, -R25 ;  /* 0x0000000f2c197223 */ /* 0x000fcc0000010819 */
[----:B------:R-:W1:Y:S08]  /*b970*/  MUFU.EX2 R30, R30 ;  /* 0x0000001e001e7308 */ /* 0x000e700000000800 */
[----:B------:R4:W5:Y:S01]  /*b980*/  MUFU.EX2 R167, R24 ;  /* 0x0000001800a77308 */ /* 0x0009620000000800 */
[----:B0-----:R-:W-:-:S07]  /*b990*/  F2FP.BF16.F32.PACK_AB R165, R27, R26 ;  /* 0x0000001a1ba5723e */ /* 0x001fce00000010ff */
[----:B------:R-:W0:Y:S01]  /*b9a0*/  MUFU.EX2 R34, R34 ;  /* 0x0000002200227308 */ /* 0x000e220000000800 */
[----:B----4-:R-:W-:Y:S01]  /*b9b0*/  FADD.FTZ R24, R166, R45 ;  /* 0x0000002da6187221 */ /* 0x010fe20000010000 */
[----:B------:R-:W-:Y:S01]  /*b9c0*/  FADD.FTZ R45, R26, R27 ;  /* 0x0000001b1a2d7221 */ /* 0x000fe20000010000 */
[----:B------:R-:W-:-:S05]  /*b9d0*/  F2FP.BF16.F32.PACK_AB R166, R31, R166 ;  /* 0x000000a61fa6723e */ /* 0x000fca00000010ff */
[----:B------:R4:W2:Y:S08]  /*b9e0*/  MUFU.EX2 R161, R28 ;  /* 0x0000001c00a17308 */ /* 0x0008b00000000800 */
[----:B------:R-:W3:Y:S01]  /*b9f0*/  MUFU.EX2 R38, R38 ;  /* 0x0000002600267308 */ /* 0x000ee20000000800 */
[----:B----4-:R-:W-:Y:S01]  /*ba00*/  FADD.FTZ R28, R31, R24 ;  /* 0x000000181f1c7221 */ /* 0x010fe20000010000 */
[----:B-1----:R-:W-:-:S03]  /*ba10*/  FADD.FTZ R24, R30, R45 ;  /* 0x0000002d1e187221 */ /* 0x002fc60000010000 */
[----:B------:R-:W-:Y:S01]  /*ba20*/  FADD.FTZ R49, R33, R28 ;  /* 0x0000001c21317221 */ /* 0x000fe20000010000 */
[C---:B-----5:R-:W-:Y:S01]  /*ba30*/  FADD.FTZ R47, R167.reuse, R24 ;  /* 0x00000018a72f7221 */ /* 0x060fe20000010000 */
[----:B------:R-:W-:Y:S01]  /*ba40*/  F2FP.BF16.F32.PACK_AB R167, R167, R30 ;  /* 0x0000001ea7a7723e */ /* 0x000fe200000010ff */
[----:B------:R-:W1:Y:S01]  /*ba50*/  MUFU.EX2 R163, R32 ;  /* 0x0000002000a37308 */ /* 0x000e620000000800 */
[----:B------:R-:W-:Y:S01]  /*ba60*/  FADD.FTZ R28, R160, R49 ;  /* 0x00000031a01c7221 */ /* 0x000fe20000010000 */
[----:B0-----:R-:W-:Y:S01]  /*ba70*/  FADD.FTZ R24, R34, R47 ;  /* 0x0000002f22187221 */ /* 0x001fe20000010000 */
[----:B------:R-:W-:Y:S01]  /*ba80*/  F2FP.BF16.F32.PACK_AB R160, R160, R33 ;  /* 0x00000021a0a0723e */ /* 0x000fe200000010ff */
[----:B------:R0:W-:Y:S01]  /*ba90*/  STSM.16.M88.4 [R195+0x26800], R164 ;  /* 0x026800a4c3007844 */ /* 0x0001e20000000200 */
[----:B------:R-:W-:Y:S01]  /*baa0*/  FADD.FTZ R47, R37, R28 ;  /* 0x0000001c252f7221 */ /* 0x000fe20000010000 */
[C---:B--2---:R-:W-:Y:S01]  /*bab0*/  FADD.FTZ R29, R161.reuse, R24 ;  /* 0x00000018a11d7221 */ /* 0x044fe20000010000 */
[----:B------:R-:W-:Y:S01]  /*bac0*/  F2FP.BF16.F32.PACK_AB R161, R161, R34 ;  /* 0x00000022a1a1723e */ /* 0x000fe200000010ff */
[----:B------:R-:W2:Y:S01]  /*bad0*/  MUFU.EX2 R42, R42 ;  /* 0x0000002a002a7308 */ /* 0x000ea20000000800 */
[C---:B------:R-:W-:Y:S01]  /*bae0*/  FADD.FTZ R24, R162.reuse, R47 ;  /* 0x0000002fa2187221 */ /* 0x040fe20000010000 */
[----:B------:R-:W-:-:S03]  /*baf0*/  F2FP.BF16.F32.PACK_AB R162, R162, R37 ;  /* 0x00000025a2a2723e */ /* 0x000fc600000010ff */
[----:B------:R-:W-:-:S03]  /*bb00*/  FADD.FTZ R31, R41, R24 ;  /* 0x00000018291f7221 */ /* 0x000fc60000010000 */
[----:B------:R-:W4:Y:S01]  /*bb10*/  MUFU.EX2 R157, R36 ;  /* 0x00000024009d7308 */ /* 0x000f220000000800 */
[C---:B------:R-:W-:Y:S01]  /*bb20*/  FADD.FTZ R24, R156.reuse, R31 ;  /* 0x0000001f9c187221 */ /* 0x040fe20000010000 */
[----:B------:R-:W-:-:S06]  /*bb30*/  F2FP.BF16.F32.PACK_AB R156, R156, R41 ;  /* 0x000000299c9c723e */ /* 0x000fcc00000010ff */
[----:B------:R-:W5:Y:S08]  /*bb40*/  MUFU.EX2 R46, R46 ;  /* 0x0000002e002e7308 */ /* 0x000f700000000800 */
[----:B------:R3:W-:Y:S08]  /*bb50*/  MUFU.EX2 R45, R8 ;  /* 0x00000008002d7308 */ /* 0x0007f00000000800 */
[----:B------:R-:W0:Y:S01]  /*bb60*/  MUFU.EX2 R52, R43 ;  /* 0x0000002b00347308 */ /* 0x000e220000000800 */
[----:B---3--:R-:W-:-:S04]  /*bb70*/  FADD.FTZ R8, R38, R29 ;  /* 0x0000001d26087221 */ /* 0x008fc80000010000 */
[C---:B-1----:R-:W-:Y:S01]  /*bb80*/  FADD.FTZ R29, R163.reuse, R8 ;  /* 0x00000008a31d7221 */ /* 0x042fe20000010000 */
[----:B------:R-:W-:Y:S02]  /*bb90*/  F2FP.BF16.F32.PACK_AB R163, R163, R38 ;  /* 0x00000026a3a3723e */ /* 0x000fe400000010ff */
[----:B------:R-:W1:Y:S01]  /*bba0*/  MUFU.EX2 R43, R40 ;  /* 0x00000028002b7308 */ /* 0x000e620000000800 */
[----:B--2---:R-:W-:Y:S01]  /*bbb0*/  FADD.FTZ R8, R42, R29 ;  /* 0x0000001d2a087221 */ /* 0x004fe20000010000 */
[----:B------:R-:W-:Y:S01]  /*bbc0*/  FADD.FTZ R29, R35, R24 ;  /* 0x00000018231d7221 */ /* 0x000fe20000010000 */
[----:B------:R2:W-:Y:S02]  /*bbd0*/  STSM.16.M88.4 [R196], R160 ;  /* 0x000000a0c4007844 */ /* 0x0005e40000000200 */
[C---:B----4-:R-:W-:Y:S01]  /*bbe0*/  FADD.FTZ R27, R157.reuse, R8 ;  /* 0x000000089d1b7221 */ /* 0x050fe20000010000 */
[----:B------:R-:W-:Y:S02]  /*bbf0*/  F2FP.BF16.F32.PACK_AB R157, R157, R42 ;  /* 0x0000002a9d9d723e */ /* 0x000fe400000010ff */
[----:B------:R-:W3:Y:S01]  /*bc00*/  MUFU.EX2 R39, R39 ;  /* 0x0000002700277308 */ /* 0x000ee20000000800 */
[----:B-----5:R-:W-:Y:S01]  /*bc10*/  FADD.FTZ R8, R46, R27 ;  /* 0x0000001b2e087221 */ /* 0x020fe20000010000 */
[C---:B0-----:R-:W-:Y:S01]  /*bc20*/  F2FP.BF16.F32.PACK_AB R158, R52.reuse, R35 ;  /* 0x00000023349e723e */ /* 0x041fe200000010ff */
[----:B------:R-:W-:-:S05]  /*bc30*/  FADD.FTZ R52, R52, R29 ;  /* 0x0000001d34347221 */ /* 0x000fca0000010000 */
[----:B------:R-:W0:Y:S01]  /*bc40*/  MUFU.EX2 R50, R50 ;  /* 0x0000003200327308 */ /* 0x000e220000000800 */
[C---:B-1----:R-:W-:Y:S01]  /*bc50*/  F2FP.BF16.F32.PACK_AB R159, R43.reuse, R46 ;  /* 0x0000002e2b9f723e */ /* 0x042fe200000010ff */
[----:B------:R-:W-:-:S04]  /*bc60*/  FADD.FTZ R43, R43, R8 ;  /* 0x000000082b2b7221 */ /* 0x000fc80000010000 */
[----:B------:R2:W-:Y:S02]  /*bc70*/  STSM.16.M88.4 [R198], R156 ;  /* 0x0000009cc6007844 */ /* 0x0005e40000000200 */
[----:B------:R-:W-:Y:S01]  /*bc80*/  MUFU.EX2 R3, R3 ;  /* 0x0000000300037308 */ /* 0x000fe20000000800 */
[----:B---3--:R-:W-:Y:S01]  /*bc90*/  F2FP.BF16.F32.PACK_AB R152, R56, R39 ;  /* 0x000000273898723e */ /* 0x008fe200000010ff */
[----:B------:R-:W-:-:S04]  /*bca0*/  FADD.FTZ R39, R39, R52 ;  /* 0x0000003427277221 */ /* 0x000fc80000010000 */
[----:B------:R-:W-:Y:S02]  /*bcb0*/  FADD.FTZ R56, R56, R39 ;  /* 0x0000002738387221 */ /* 0x000fe40000010000 */
[----:B------:R-:W1:Y:S01]  /*bcc0*/  MUFU.EX2 R48, R48 ;  /* 0x0000003000307308 */ /* 0x000e620000000800 */
[----:B0-----:R-:W-:Y:S01]  /*bcd0*/  F2FP.BF16.F32.PACK_AB R153, R45, R50 ;  /* 0x000000322d99723e */ /* 0x001fe200000010ff */
[----:B------:R-:W-:-:S04]  /*bce0*/  FADD.FTZ R50, R50, R43 ;  /* 0x0000002b32327221 */ /* 0x000fc80000010000 */
[----:B------:R-:W-:Y:S02]  /*bcf0*/  FADD.FTZ R45, R45, R50 ;  /* 0x000000322d2d7221 */ /* 0x000fe40000010000 */
[----:B------:R-:W0:Y:S08]  /*bd00*/  MUFU.EX2 R54, R54 ;  /* 0x0000003600367308 */ /* 0x000e300000000800 */
[----:B------:R-:W3:Y:S01]  /*bd10*/  MUFU.EX2 R25, R25 ;  /* 0x0000001900197308 */ /* 0x000ee20000000800 */
[----:B-1----:R-:W-:Y:S01]  /*bd20*/  F2FP.BF16.F32.PACK_AB R154, R48, R3 ;  /* 0x00000003309a723e */ /* 0x002fe200000010ff */
[----:B------:R-:W-:-:S04]  /*bd30*/  FADD.FTZ R3, R3, R56 ;  /* 0x0000003803037221 */ /* 0x000fc80000010000 */
[----:B------:R-:W-:Y:S01]  /*bd40*/  FADD.FTZ R3, R48, R3 ;  /* 0x0000000330037221 */ /* 0x000fe20000010000 */
[----:B0-----:R-:W-:Y:S01]  /*bd50*/  FADD.FTZ R8, R54, R45 ;  /* 0x0000002d36087221 */ /* 0x001fe20000010000 */
[----:B---3--:R-:W-:-:S03]  /*bd60*/  F2FP.BF16.F32.PACK_AB R155, R25, R54 ;  /* 0x00000036199b723e */ /* 0x008fc600000010ff */
[----:B------:R-:W-:Y:S02]  /*bd70*/  FADD.FTZ R8, R25, R8 ;  /* 0x0000000819087221 */ /* 0x000fe40000010000 */
[----:B------:R2:W-:Y:S01]  /*bd80*/  STSM.16.M88.4 [R197], R152 ;  /* 0x00000098c5007844 */ /* 0x0005e20000000200 */
[----:B------:R-:W-:Y:S05]  /*bd90*/  @!P0 BRA `(.L_x_2079) ;  /* 0x0000000000048947 */ /* 0x000fea0003800000 */
[----:B------:R-:W-:Y:S01]  /*bda0*/  BPT.TRAP 0x1 ;  /* 0x000000040000795c */ /* 0x000fe20000300000 */
.L_x_2079:
[----:B------:R0:W1:Y:S01]  /*bdb0*/  SYNCS.PHASECHK.TRANS64.TRYWAIT P2, [R14+URZ+0x28c50], R57 ;  /* 0x028c50390e0075a7 */ /* 0x000062000804017f */
[----:B------:R-:W-:Y:S05]  /*bdc0*/  @!P0 BRA `(.L_x_2080) ;  /* 0x0000000000048947 */ /* 0x000fea0003800000 */
[----:B------:R-:W-:Y:S01]  /*bdd0*/  BPT.TRAP 0x1 ;  /* 0x000000040000795c */ /* 0x000fe20000300000 */
.L_x_2080:
[----:B------:R-:W-:Y:S01]  /*bde0*/  ULDC UR44, c[0x0][0x9e4] ;  /* 0x00027900002c7ab9 */ /* 0x000fe20000000800 */
[----:B------:R-:W-:Y:S01]  /*bdf0*/  ULDC UR45, c[0x0][0x9dc] ;  /* 0x00027700002d7ab9 */ /* 0x000fe20000000800 */
[----:B------:R-:W-:Y:S01]  /*be00*/  ULDC UR39, c[0x0][0x988] ;  /* 0x0002620000277ab9 */ /* 0x000fe20000000800 */
[----:B------:R-:W-:Y:S01]  /*be10*/  ULDC UR46, c[0x0][0x9e0] ;  /* 0x00027800002e7ab9 */ /* 0x000fe20000000800 */
[----:B------:R-:W-:Y:S01]  /*be20*/  BSSY B0, `(.L_x_2081) ;  /* 0x0000006000007945 */ /* 0x000fe20003800000 */
[----:B------:R-:W-:Y:S02]  /*be30*/  IMAD R170, R18, 0x1000, R190 ;  /* 0x0000100012aa7824 */ /* 0x000fe400078e02be */
[----:B------:R-:W-:Y:S01]  /*be40*/  IMAD.MOV.U32 R171, RZ, RZ, 0x40000040 ;  /* 0x40000040ffab7424 */ /* 0x000fe200078e00ff */
[----:B-1----:R-:W-:Y:S06]  /*be50*/  @P2 BRA `(.L_x_2082) ;  /* 0x0000000000082947 */ /* 0x002fec0003800000 */
[----:B------:R-:W1:Y:S02]  /*be60*/  SYNCS.PHASECHK.TRANS64.TRYWAIT P2, [R14+URZ+0x28c50], R57 ;  /* 0x028c50390e0075a7 */ /* 0x000e64000804017f */
[----:B-1----:R-:W-:Y:S05]  /*be70*/  @!P2 BRA `(.L_x_2083) ;  /* 0x000001100070a947 */ /* 0x002fea0003800000 */
.L_x_2082:
[----:B------:R-:W-:Y:S05]  /*be80*/  BSYNC B0 ;  /* 0x0000000000007941 */ /* 0x000fea0003800000 */
.L_x_2081:
[----:B------:R-:W-:Y:S01]  /*be90*/  R2UR UR6, R170 ;  /* 0x00000000aa0672ca */ /* 0x000fe200000e0000 */
[----:B01----:R-:W-:Y:S01]  /*bea0*/  WARPGROUP.ARRIVE ;  /* 0x00000000000079c5 */ /* 0x003fe20000000000 */
[----:B------:R-:W-:Y:S01]  /*beb0*/  R2UR UR7, R171 ;  /* 0x00000000ab0772ca */ /* 0x000fe200000e0000 */
[----:B------:R-:W-:Y:S01]  /*bec0*/  IMAD.MOV.U32 R171, RZ, RZ, 0x40000040 ;  /* 0x40000040ffab7424 */ /* 0x000fe200078e00ff */
[----:B------:R-:W-:Y:S01]  /*bed0*/  UISETP.NE.AND UP0, UPT, UR47, URZ, UPT ;  /* 0x0000003f2f00728c */ /* 0x000fe2000bf05270 */
[----:B------:R-:W-:Y:S02]  /*bee0*/  @!P1 VIADD R14, R14, 0x28c60 ;  /* 0x00028c600e0e9836 */ /* 0x000fe40000000000 */
[----:B------:R-:W-:-:S03]  /*bef0*/  IMAD.IADD R201, R185, 0x1, -R186 ;  /* 0x00000001b9c97824 */ /* 0x000fc600078e0aba */
[----:B------:R-:W-:Y:S02]  /*bf00*/  PLOP3.LUT P2, PT, PT, PT, UP0, 0x40, 0x0 ;  /* 0x000000000000781c */ /* 0x000fe40003f4e808 */
[----:B------:R-:W-:-:S03]  /*bf10*/  @!P1 PRMT R14, RZ, 0x654, R14 ;  /* 0x00000654ff0e9816 */ /* 0x000fc6000000000e */
[----:B------:R-:W-:Y:S03]  /*bf20*/  HGMMA.64x256x16.F32.BF16 R24, R164, gdesc[UR4].tnspB, RZ, !UPT, gsb0 ;  /* 0x43e00004a4187df0 */ /* 0x000fe6000c0018ff */
[----:B------:R-:W-:Y:S02]  /*bf30*/  WARPGROUP.DEPBAR.LE gsb0, 0x0 ;  /* 0x00008000000079c5 */ /* 0x000fe40000010000 */
[----:B------:R-:W-:Y:S01]  /*bf40*/  VIADD R164, R170, 0x80 ;  /* 0x00000080aaa47836 */ /* 0x000fe20000000000 */
[----:B------:R-:W-:Y:S01]  /*bf50*/  WARPGROUP.ARRIVE ;  /* 0x00000000000079c5 */ /* 0x000fe20000000000 */
[----:B------:R-:W-:-:S03]  /*bf60*/  IMAD.MOV.U32 R165, RZ, RZ, 0x40000040 ;  /* 0x40000040ffa57424 */ /* 0x000fc600078e00ff */
[----:B------:R-:W-:Y:S02]  /*bf70*/  R2UR UR6, R164 ;  /* 0x00000000a40672ca */ /* 0x000fe400000e0000 */
[----:B------:R-:W-:-:S15]  /*bf80*/  R2UR UR7, R165 ;  /* 0x00000000a50772ca */ /* 0x000fde00000e0000 */
[----:B------:R-:W-:-:S01]  /*bf90*/  NOP ;  /* 0x0000000000007918 */ /* 0x000fc20000000000 */
[----:B------:R-:W-:Y:S03]  /*bfa0*/  HGMMA.64x256x16.F32.BF16 R24, R160, gdesc[UR4].tnspB, R24, gsb0 ;  /* 0x43e00004a0187df0 */ /* 0x000fe60008001818 */
[----:B------:R-:W-:Y:S02]  /*bfb0*/  WARPGROUP.DEPBAR.LE gsb0, 0x0 ;  /* 0x00008000000079c5 */ /* 0x000fe40000010000 */
[C---:B--2---:R-:W-:Y:S01]  /*bfc0*/  VIADD R160, R170.reuse, 0x100 ;  /* 0x00000100aaa07836 */ /* 0x044fe20000000000 */
[----:B------:R-:W-:Y:S01]  /*bfd0*/  WARPGROUP.ARRIVE ;  /* 0x00000000000079c5 */ /* 0x000fe20000000000 */
[----:B------:R-:W-:Y:S02]  /*bfe0*/  IMAD.MOV.U32 R161, RZ, RZ, 0x40000040 ;  /* 0x40000040ffa17424 */ /* 0x000fe400078e00ff */
[----:B------:R-:W-:Y:S01]  /*bff0*/  VIADD R170, R170, 0x180 ;  /* 0x00000180aaaa7836 */ /* 0x000fe20000000000 */
[----:B------:R-:W-:-:S02]  /*c000*/  R2UR UR6, R160 ;  /* 0x00000000a00672ca */ /* 0x000fc400000e0000 */
[----:B------:R-:W-:-:S15]  /*c010*/  R2UR UR7, R161 ;  /* 0x00000000a10772ca */ /* 0x000fde00000e0000 */
[----:B------:R-:W-:-:S01]  /*c020*/  NOP ;  /* 0x0000000000007918 */ /* 0x000fc20000000000 */
        /* <DEDUP_REMOVED lines=13> */
[----:B0-----:R-:W0:Y:S01]  /*c100*/  FENCE.VIEW.ASYNC.S ;  /* 0x00000000000073c6 */ /* 0x001e220000000000 */
[----:B------:R-:W-:-:S04]  /*c110*/  IMAD R154, R189, 0x40, R201 ;  /* 0x00000040bd9a7824 */ /* 0x000fc800078e02c9 */
[----:B------:R-:W-:Y:S01]  /*c120*/  VIADD R152, R154, UR40 ;  /* 0x000000289a987c36 */ /* 0x000fe20008000000 */
[----:B0-----:R-:W-:Y:S01]  /*c130*/  NOP ;  /* 0x0000000000007918 */ /* 0x001fe20000000000 */
[----:B------:R-:W-:Y:S06]  /*c140*/  BAR.ARV 0xe, 0x100 ;  /* 0x0384000000007b1d */ /* 0x000fec0000002000 */
[----:B------:R0:W-:Y:S02]  /*c150*/  @!P1 SYNCS.ARRIVE.TRANS64.RED.A1T0 RZ, [R14+URZ], RZ ;  /* 0x000000ff0eff99a7 */ /* 0x0001e4000810043f */
[----:B0-----:R-:W-:Y:S01]  /*c160*/  VIADD R14, R168, 0xfffffffe ;  /* 0xfffffffea80e7836 */ /* 0x001fe20000000000 */
[----:B------:R-:W-:Y:S06]  /*c170*/  @P2 BRA `(.L_x_2084) ;  /* 0x0000000000542947 */ /* 0x000fec0003800000 */
[C---:B------:R-:W-:Y:S01]  /*c180*/  ISETP.GT.AND P2, PT, R154.reuse, RZ, PT ;  /* 0x000000ff9a00720c */ /* 0x040fe20003f44270 */
[----:B------:R-:W-:Y:S01]  /*c190*/  BSSY B0, `(.L_x_2085) ;  /* 0x0000010000007945 */ /* 0x000fe20003800000 */
[----:B------:R-:W-:-:S11]  /*c1a0*/  VIADD R153, R154, 0xffffffff ;  /* 0xffffffff9a997836 */ /* 0x000fd60000000000 */
[----:B------:R-:W-:Y:S05]  /*c1b0*/  @P2 BRA `(.L_x_2086) ;  /* 0x0000000000202947 */ /* 0x000fea0003800000 */
[----:B------:R-:W-:Y:S01]  /*c1c0*/  UISETP.NE.AND UP0, UPT, UR41, 0x1, UPT ;  /* 0x000000012900788c */ /* 0x000fe2000bf05270 */
[----:B------:R-:W-:-:S05]  /*c1d0*/  IMAD.MOV R153, RZ, RZ, -R154 ;  /* 0x000000ffff997224 */ /* 0x000fca00078e0a9a */
[----:B------:R-:W-:-:S05]  /*c1e0*/  PLOP3.LUT P2, PT, PT, PT, UP0, 0x80, 0x0 ;  /* 0x000000000000781c */ /* 0x000fca0003f4f008 */
[----:B------:R-:W-:-:S08]  /*c1f0*/  @UP0 ULDC.64 UR4, c[0x0][0x9e8] ;  /* 0x00027a0000040ab9 */ /* 0x000fd00000000a00 */
[----:B------:R-:W-:-:S05]  /*c200*/  @P2 IMAD.HI.U32 R154, R153, UR4, RZ ;  /* 0x00000004999a2c27 */ /* 0x000fca000f8e00ff */
[----:B------:R-:W-:-:S04]  /*c210*/  @P2 SHF.R.U32.HI R153, RZ, UR5, R154 ;  /* 0x00000005ff992c19 */ /* 0x000fc8000801169a */
[----:B------:R-:W-:Y:S01]  /*c220*/  LOP3.LUT R153, RZ, R153, RZ, 0x33, !PT ;  /* 0x00000099ff997212 */ /* 0x000fe200078e33ff */
[----:B------:R-:W-:Y:S06]  /*c230*/  BRA `(.L_x_2087) ;  /* 0x0000000000147947 */ /* 0x000fec0003800000 */
.L_x_2086:
[----:B------:R-:W-:-:S06]  /*c240*/  UISETP.NE.AND UP0, UPT, UR41, 0x1, UPT ;  /* 0x000000012900788c */ /* 0x000fcc000bf05270 */
[----:B------:R-:W-:-:S05]  /*c250*/  PLOP3.LUT P2, PT, PT, PT, UP0, 0x80, 0x0 ;  /* 0x000000000000781c */ /* 0x000fca0003f4f008 */
[----:B------:R-:W-:-:S08]  /*c260*/  @UP0 ULDC.64 UR4, c[0x0][0x9e8] ;  /* 0x00027a0000040ab9 */ /* 0x000fd00000000a00 */
[----:B------:R-:W-:-:S05]  /*c270*/  @P2 IMAD.HI.U32 R154, R153, UR4, RZ ;  /* 0x00000004999a2c27 */ /* 0x000fca000f8e00ff */
[----:B------:R-:W-:-:S07]  /*c280*/  @P2 SHF.R.U32.HI R153, RZ, UR5, R154 ;  /* 0x00000005ff992c19 */ /* 0x000fce000801169a */
.L_x_2087:
[----:B------:R-:W-:Y:S05]  /*c290*/  BSYNC B0 ;  /* 0x0000000000007941 */ /* 0x000fea0003800000 */
.L_x_2085:
[----:B------:R-:W-:-:S04]  /*c2a0*/  IMAD.U32 R154, RZ, RZ, UR41 ;  /* 0x00000029ff9a7e24 */ /* 0x000fc8000f8e00ff */
[----:B------:R-:W-:-:S05]  /*c2b0*/  IMAD R153, R153, R154, UR41 ;  /* 0x0000002999997e24 */ /* 0x000fca000f8e029a */
[----:B------:R-:W-:-:S07]  /*c2c0*/  VIMNMX R152, R152, R153, PT ;  /* 0x0000009998987248 */ /* 0x000fce0003fe0100 */
.L_x_2084:
[----:B------:R-:W-:Y:S01]  /*c2d0*/  SHF.R.S32.HI R153, RZ, 0x1f, R152 ;  /* 0x0000001fff997819 */ /* 0x000fe20000011498 */
[----:B------:R-:W-:Y:S03]  /*c2e0*/  BSSY B1, `(.L_x_2088) ;  /* 0x000024f000017945 */ /* 0x000fe60003800000 */
[----:B------:R-:W-:-:S04]  /*c2f0*/  LEA.HI R153, R153, R152, RZ, 0x6 ;  /* 0x0000009899997211 */ /* 0x000fc800078f30ff */
[----:B------:R-:W-:-:S04]  /*c300*/  SHF.R.S32.HI R204, RZ, 0x6, R153 ;  /* 0x00000006ffcc7819 */ /* 0x000fc80000011499 */
[----:B------:R-:W-:-:S04]  /*c310*/  VIMNMX R204, R191, R204, !PT ;  /* 0x000000ccbfcc7248 */ /* 0x000fc80007fe0100 */
[----:B------:R-:W-:-:S13]  /*c320*/  ISETP.GE.AND P2, PT, R14, R204, PT ;  /* 0x000000cc0e00720c */ /* 0x000fda0003f46270 */
[----:B------:R-:W-:Y:S05]  /*c330*/  @!P2 BRA `(.L_x_2089) ;  /* 0x000000240024a947 */ /* 0x000fea0003800000 */
[----:B------:R-:W-:Y:S01]  /*c340*/  IADD3 R205, R0, R201, RZ ;  /* 0x000000c900cd7210 */ /* 0x000fe20007ffe0ff */
[----:B------:R-:W-:Y:S04]  /*c350*/  BSSY B0, `(.L_x_2090) ;  /* 0x0000244000007945 */ /* 0x000fe80003800000 */
[----:B------:R-:W-:-:S07]  /*c360*/  VIADD R210, R205, 0x8 ;  /* 0x00000008cdd27836 */ /* 0x000fce0000000000 */
.L_x_2109:
[----:B------:R-:W-:-:S05]  /*c370*/  VIADD R211, R18, 0x1 ;  /* 0x0000000112d37836 */ /* 0x000fca0000000000 */
[----:B------:R-:W-:-:S04]  /*c380*/  ISETP.NE.AND P2, PT, R211, 0x2, PT ;  /* 0x00000002d300780c */ /* 0x000fc80003f45270 */
[----:B------:R-:W-:Y:S02]  /*c390*/  SEL R152, RZ, 0x1, P2 ;  /* 0x00000001ff987807 */ /* 0x000fe40001000000 */
[----:B------:R-:W-:Y:S02]  /*c3a0*/  SEL R211, R211, RZ, P2 ;  /* 0x000000ffd3d37207 */ /* 0x000fe40001000000 */
[----:B------:R-:W-:Y:S01]  /*c3b0*/  LOP3.LUT R19, R19, R152, RZ, 0x3c, !PT ;  /* 0x0000009813137212 */ /* 0x000fe200078e3cff */
[----:B0-----:R-:W-:Y:S06]  /*c3c0*/  @!P0 BRA `(.L_x_2091) ;  /* 0x0000000000048947 */ /* 0x001fec0003800000 */
[----:B------:R-:W-:Y:S01]  /*c3d0*/  BPT.TRAP 0x1 ;  /* 0x000000040000795c */ /* 0x000fe20000300000 */
.L_x_2091:
[----:B------:R-:W-:Y:S01]  /*c3e0*/  IMAD R212, R211, 0x8, R2 ;  /* 0x00000008d3d47824 */ /* 0x000fe200078e0202 */
[----:B------:R-:W-:-:S04]  /*c3f0*/  SHF.L.U32 R213, R19, 0x1f, RZ ;  /* 0x0000001f13d57819 */ /* 0x000fc800000006ff */
[----:B------:R0:W1:Y:S01]  /*c400*/  SYNCS.PHASECHK.TRANS64.TRYWAIT P2, [R212+URZ+0x28c30], R213 ;  /* 0x028c30d5d40075a7 */ /* 0x000062000804017f */
[----:B------:R-:W-:Y:S05]  /*c410*/  @!P0 BRA `(.L_x_2092) ;  /* 0x0000000000048947 */ /* 0x000fea0003800000 */
[----:B------:R-:W-:Y:S01]  /*c420*/  BPT.TRAP 0x1 ;  /* 0x000000040000795c */ /* 0x000fe20000300000 */
.L_x_2092:
[----:B------:R-:W-:Y:S01]  /*c430*/  BSSY B2, `(.L_x_2093) ;  /* 0x0000006000027945 */ /* 0x000fe20003800000 */
[----:B------:R-:W-:Y:S02]  /*c440*/  IMAD R206, R211, 0x200, R21 ;  /* 0x00000200d3ce7824 */ /* 0x000fe400078e0215 */
[----:B------:R-:W-:Y:S01]  /*c450*/  IMAD.MOV.U32 R207, RZ, RZ, 0x40000040 ;  /* 0x40000040ffcf7424 */ /* 0x000fe200078e00ff */
[----:B-1----:R-:W-:Y:S06]  /*c460*/  @P2 BRA `(.L_x_2094) ;  /* 0x0000000000082947 */ /* 0x002fec0003800000 */
[----:B------:R-:W1:Y:S02]  /*c470*/  SYNCS.PHASECHK.TRANS64.TRYWAIT P2, [R212+URZ+0x28c30], R213 ;  /* 0x028c30d5d40075a7 */ /* 0x000e64000804017f */
[----:B-1----:R-:W-:Y:S05]  /*c480*/  @!P2 BRA `(.L_x_2095) ;  /* 0x0000010c0000a947 */ /* 0x002fea0003800000 */
.L_x_2094:
[----:B------:R-:W-:Y:S05]  /*c490*/  BSYNC B2 ;  /* 0x0000000000027941 */ /* 0x000fea0003800000 */
.L_x_2093:
[C---:B------:R-:W-:Y:S01]  /*c4a0*/  R2UR UR6, R206.reuse ;  /* 0x00000000ce0672ca */ /* 0x040fe200000e0000 */
[----:B------:R-:W-:Y:S01]  /*c4b0*/  WARPGROUP.ARRIVE ;  /* 0x00000000000079c5 */ /* 0x000fe20000000000 */
[----:B------:R-:W-:Y:S01]  /*c4c0*/  R2UR UR7, R207 ;  /* 0x00000000cf0772ca */ /* 0x000fe200000e0000 */
[----:B------:R-:W-:Y:S01]  /*c4d0*/  VIADD R208, R206, 0x2 ;  /* 0x00000002ced07836 */ /* 0x000fe20000000000 */
[----:B------:R-:W-:Y:S01]  /*c4e0*/  R2UR UR4, R4 ;  /* 0x00000000040472ca */ /* 0x000fe200000e0000 */
[----:B------:R-:W-:Y:S01]  /*c4f0*/  IMAD.MOV.U32 R209, RZ, RZ, 0x40000040 ;  /* 0x40000040ffd17424 */ /* 0x000fe200078e00ff */
[----:B------:R-:W-:Y:S01]  /*c500*/  R2UR UR5, R5 ;  /* 0x00000000050572ca */ /* 0x000fe200000e0000 */
[----:B------:R-:W-:Y:S01]  /*c510*/  IMAD.MOV.U32 R207, RZ, RZ, 0x40000040 ;  /* 0x40000040ffcf7424 */ /* 0x000fe200078e00ff */
[----:B------:R-:W-:Y:S01]  /*c520*/  UISETP.NE.AND UP0, UPT, UR47, URZ, UPT ;  /* 0x0000003f2f00728c */ /* 0x000fe2000bf05270 */
[----:B------:R-:W-:Y:S02]  /*c530*/  @!P1 VIADD R15, R212, 0x28c40 ;  /* 0x00028c40d40f9836 */ /* 0x000fe40000000000 */
[----:B------:R-:W-:-:S03]  /*c540*/  IMAD.U32 R188, RZ, RZ, UR45 ;  /* 0x0000002dffbc7e24 */ /* 0x000fc6000f8e00ff */
[----:B------:R-:W-:Y:S02]  /*c550*/  @!P1 PRMT R15, RZ, 0x654, R15 ;  /* 0x00000654ff0f9816 */ /* 0x000fe4000000000f */
[----:B------:R-:W-:-:S03]  /*c560*/  PLOP3.LUT P2, PT, PT, PT, UP0, 0x40, 0x0 ;  /* 0x000000000000781c */ /* 0x000fc60003f4e808 */
        /* <DEDUP_REMOVED lines=12> */
[----:B------:R-:W-:Y:S01]  /*c630*/  IMAD.SHL.U32 R208, R14, 0x40, RZ ;  /* 0x000000400ed07824 */ /* 0x000fe200078e00ff */
        /* <DEDUP_REMOVED lines=10> */
[----:B------:R-:W-:Y:S01]  /*c6e0*/  LOP3.LUT R206, RZ, R188, RZ, 0x33, !PT ;  /* 0x000000bcffce7212 */ /* 0x000fe200078e33ff */
[----:B------:R-:W-:-:S02]  /*c6f0*/  WARPGROUP.DEPBAR.LE gsb0, 0x0 ;  /* 0x00008000000079c5 */ /* 0x000fc40000010000 */
[----:B------:R-:W-:-:S08]  /*c700*/  WARPGROUP.ARRIVE ;  /* 0x00000000000079c5 */ /* 0x000fd00000000000 */
[----:B------:R-:W-:Y:S03]  /*c710*/  HGMMA.64x64x16.F32.BF16 R152, gdesc[UR4], R152, gsb0 ;  /* 0x00e00000049879f0 */ /* 0x000fe60008001898 */
[----:B------:R-:W-:Y:S02]  /*c720*/  WARPGROUP.DEPBAR.LE gsb0, 0x0 ;  /* 0x00008000000079c5 */ /* 0x000fe40000010000 */
[----:B------:R2:W-:Y:S02]  /*c730*/  @!P1 SYNCS.ARRIVE.TRANS64.RED.A1T0 RZ, [R15+URZ], RZ ;  /* 0x000000ff0fff99a7 */ /* 0x0005e4000810043f */
[----:B--2---:R-:W-:-:S04]  /*c740*/  IADD3 R15, R185, 0x1, -R208 ;  /* 0x00000001b90f7810 */ /* 0x004fc80007ffe8d0 */
[----:B------:R-:W-:-:S05]  /*c750*/  IADD3 R15, -R22, R15, -R186 ;  /* 0x0000000f160f7210 */ /* 0x000fca0007ffe9ba */
[----:B------:R-:W-:Y:S02]  /*c760*/  IMAD.IADD R231, R206, 0x1, R15 ;  /* 0x00000001cee77824 */ /* 0x000fe400078e020f */
[----:B------:R-:W-:Y:S02]  /*c770*/  VIADD R229, R15, UR46 ;  /* 0x0000002e0fe57c36 */ /* 0x000fe40008000000 */
[C---:B------:R-:W-:Y:S02]  /*c780*/  IMAD.IADD R15, R0.reuse, 0x1, R231 ;  /* 0x00000001000f7824 */ /* 0x040fe400078e02e7 */
[----:B------:R-:W-:Y:S01]  /*c790*/  IMAD.IADD R209, R0, 0x1, R229 ;  /* 0x0000000100d17824 */ /* 0x000fe200078e02e5 */
[----:B------:R-:W-:Y:S06]  /*c7a0*/  @P2 BRA `(.L_x_2096) ;  /* 0x0000000000582947 */ /* 0x000fec0003800000 */
[----:B------:R-:W-:Y:S01]  /*c7b0*/  IMAD.IADD R233, R0, 0x1, R201 ;  /* 0x0000000100e97824 */ /* 0x000fe200078e02c9 */
[----:B------:R-:W-:Y:S04]  /*c7c0*/  BSSY B2, `(.L_x_2097) ;  /* 0x0000010000027945 */ /* 0x000fe80003800000 */
[----:B------:R-:W-:-:S13]  /*c7d0*/  ISETP.GT.AND P2, PT, R233, -0x1, PT ;  /* 0xffffffffe900780c */ /* 0x000fda0003f44270 */
[----:B------:R-:W-:Y:S05]  /*c7e0*/  @P2 BRA `(.L_x_2098) ;  /* 0x0000000000202947 */ /* 0x000fea0003800000 */
[----:B------:R-:W-:Y:S01]  /*c7f0*/  IMAD.U32 R228, RZ, RZ, UR44 ;  /* 0x0000002cffe47e24 */ /* 0x000fe2000f8e00ff */
[----:B------:R-:W-:-:S04]  /*c800*/  LOP3.LUT R233, RZ, R233, RZ, 0x33, !PT ;  /* 0x000000e9ffe97212 */ /* 0x000fc800078e33ff */
[----:B------:R-:W-:-:S13]  /*c810*/  ISETP.NE.AND P2, PT, R228, 0x1, PT ;  /* 0x00000001e400780c */ /* 0x000fda0003f45270 */
[----:B------:R-:W2:Y:S02]  /*c820*/  @P2 LDC.64 R206, c[0x0][0x9e8] ;  /* 0x00027a00ffce2b82 */ /* 0x000ea40000000a00 */
[----:B--2---:R-:W-:-:S05]  /*c830*/  @P2 IMAD.HI.U32 R206, R233, R206, RZ ;  /* 0x000000cee9ce2227 */ /* 0x004fca00078e00ff */
[----:B------:R-:W-:-:S04]  /*c840*/  @P2 SHF.R.U32.HI R233, RZ, R207, R206 ;  /* 0x000000cfffe92219 */ /* 0x000fc800000116ce */
[----:B------:R-:W-:Y:S01]  /*c850*/  LOP3.LUT R233, RZ, R233, RZ, 0x33, !PT ;  /* 0x000000e9ffe97212 */ /* 0x000fe200078e33ff */
[----:B------:R-:W-:Y:S06]  /*c860*/  BRA `(.L_x_2099) ;  /* 0x0000000000147947 */ /* 0x000fec0003800000 */
.L_x_2098:
[----:B------:R-:W-:-:S05]  /*c870*/  IMAD.U32 R228, RZ, RZ, UR44 ;  /* 0x0000002cffe47e24 */ /* 0x000fca000f8e00ff */
[----:B------:R-:W-:-:S13]  /*c880*/  ISETP.NE.AND P2, PT, R228, 0x1, PT ;  /* 0x00000001e400780c */ /* 0x000fda0003f45270 */
[----:B------:R-:W2:Y:S02]  /*c890*/  @P2 LDC.64 R206, c[0x0][0x9e8] ;  /* 0x00027a00ffce2b82 */ /* 0x000ea40000000a00 */
[----:B--2---:R-:W-:-:S05]  /*c8a0*/  @P2 IMAD.HI.U32 R206, R233, R206, RZ ;  /* 0x000000cee9ce2227 */ /* 0x004fca00078e00ff */
[----:B------:R-:W-:-:S07]  /*c8b0*/  @P2 SHF.R.U32.HI R233, RZ, R207, R206 ;  /* 0x000000cfffe92219 */ /* 0x000fce00000116ce */
.L_x_2099:
[----:B------:R-:W-:Y:S05]  /*c8c0*/  BSYNC B2 ;  /* 0x0000000000027941 */ /* 0x000fea0003800000 */
.L_x_2097:
[----:B------:R-:W-:-:S04]  /*c8d0*/  IMAD R233, R233, R228, -R208 ;  /* 0x000000e4e9e97224 */ /* 0x000fc800078e0ad0 */
[----:B------:R-:W-:-:S05]  /*c8e0*/  IMAD.IADD R206, R233, 0x1, -R22 ;  /* 0x00000001e9ce7824 */ /* 0x000fca00078e0a16 */
[----:B------:R-:W-:Y:S02]  /*c8f0*/  VIADDMNMX R209, R206, R228, R209, PT ;  /* 0x000000e4ced17246 */ /* 0x000fe400038001d1 */
[----:B------:R-:W-:-:S07]  /*c900*/  VIMNMX R15, R15, R206, !PT ;  /* 0x000000ce0f0f7248 */ /* 0x000fce0007fe0100 */
.L_x_2096:
[----:B------:R-:W-:Y:S01]  /*c910*/  ISETP.GT.AND P2, PT, R14, -0x1, PT ;  /* 0xffffffff0e00780c */ /* 0x000fe20003f44270 */
[----:B------:R-:W-:Y:S01]  /*c920*/  UISETP.NE.AND UP0, UPT, UR47, URZ, UPT ;  /* 0x0000003f2f00728c */ /* 0x000fe2000bf05270 */
[----:B------:R-:W-:Y:S02]  /*c930*/  IADD3 R229, R229, 0x8, R0 ;  /* 0x00000008e5e57810 */ /* 0x000fe40007ffe000 */
[C---:B------:R-:W-:Y:S02]  /*c940*/  ISETP.GT.AND P5, PT, R15.reuse, RZ, P2 ;  /* 0x000000ff0f00720c */ /* 0x040fe400017a4270 */
[----:B------:R-:W-:Y:S02]  /*c950*/  ISETP.GT.AND P4, PT, R15, 0x1, P2 ;  /* 0x000000010f00780c */ /* 0x000fe40001784270 */
[----:B------:R-:W-:Y:S02]  /*c960*/  ISETP.LT.OR P5, PT, R209, 0x1, P5 ;  /* 0x00000001d100780c */ /* 0x000fe40002fa1670 */
[----:B------:R-:W-:-:S02]  /*c970*/  ISETP.GT.AND P6, PT, R15, 0x8, P2 ;  /* 0x000000080f00780c */ /* 0x000fc400017c4270 */
[----:B------:R-:W-:Y:S02]  /*c980*/  FSEL R206, R152, -INF , !P5 ;  /* 0xff80000098ce7808 */ /* 0x000fe40006800000 */
[C---:B------:R-:W-:Y:S02]  /*c990*/  ISETP.GT.AND P5, PT, R15.reuse, 0x10, P2 ;  /* 0x000000100f00780c */ /* 0x040fe400017a4270 */
[----:B------:R-:W-:Y:S02]  /*c9a0*/  ISETP.GT.AND P3, PT, R15, 0x9, P2 ;  /* 0x000000090f00780c */ /* 0x000fe40001764270 */
[C---:B------:R-:W-:Y:S02]  /*c9b0*/  ISETP.LT.OR P5, PT, R209.reuse, 0x11, P5 ;  /* 0x00000011d100780c */ /* 0x040fe40002fa1670 */
[----:B------:R-:W-:Y:S02]  /*c9c0*/  ISETP.LT.OR P4, PT, R209, 0x2, P4 ;  /* 0x00000002d100780c */ /* 0x000fe40002781670 */
[----:B------:R-:W-:-:S02]  /*c9d0*/  FSEL R160, R160, -INF , !P5 ;  /* 0xff800000a0a07808 */ /* 0x000fc40006800000 */
[----:B------:R-:W-:Y:S02]  /*c9e0*/  ISETP.GT.AND P5, PT, R15, 0x20, P2 ;  /* 0x000000200f00780c */ /* 0x000fe400017a4270 */
[C---:B------:R-:W-:Y:S02]  /*c9f0*/  ISETP.LT.OR P6, PT, R209.reuse, 0x9, P6 ;  /* 0x00000009d100780c */ /* 0x040fe400037c1670 */
[C---:B------:R-:W-:Y:S02]  /*ca00*/  ISETP.LT.OR P3, PT, R209.reuse, 0xa, P3 ;  /* 0x0000000ad100780c */ /* 0x040fe40001f61670 */
[----:B------:R-:W-:Y:S02]  /*ca10*/  ISETP.LT.OR P5, PT, R209, 0x21, P5 ;  /* 0x00000021d100780c */ /* 0x000fe40002fa1670 */
[----:B------:R-:W-:Y:S02]  /*ca20*/  FSEL R228, R153, -INF , !P4 ;  /* 0xff80000099e47808 */ /* 0x000fe40006000000 */
[----:B------:R-:W-:-:S02]  /*ca30*/  FSEL R156, R156, -INF , !P6 ;  /* 0xff8000009c9c7808 */ /* 0x000fc40007000000 */
[----:B------:R-:W-:Y:S02]  /*ca40*/  FSEL R230, R157, -INF , !P3 ;  /* 0xff8000009de67808 */ /* 0x000fe40005800000 */
[C---:B------:R-:W-:Y:S02]  /*ca50*/  ISETP.GT.AND P4, PT, R15.reuse, 0x11, P2 ;  /* 0x000000110f00780c */ /* 0x040fe40001784270 */
[C---:B------:R-:W-:Y:S02]  /*ca60*/  ISETP.GT.AND P6, PT, R15.reuse, 0x18, P2 ;  /* 0x000000180f00780c */ /* 0x040fe400017c4270 */
[C---:B------:R-:W-:Y:S02]  /*ca70*/  ISETP.GT.AND P3, PT, R15.reuse, 0x19, P2 ;  /* 0x000000190f00780c */ /* 0x040fe40001764270 */
[----:B------:R-:W-:Y:S02]  /*ca80*/  FSEL R168, R168, -INF , !P5 ;  /* 0xff800000a8a87808 */ /* 0x000fe40006800000 */
[----:B------:R-:W-:-:S02]  /*ca90*/  ISETP.GT.AND P5, PT, R15, 0x30, P2 ;  /* 0x000000300f00780c */ /* 0x000fc400017a4270 */
[C---:B------:R-:W-:Y:S02]  /*caa0*/  ISETP.LT.OR P4, PT, R209.reuse, 0x12, P4 ;  /* 0x00000012d100780c */ /* 0x040fe40002781670 */
        /* <DEDUP_REMOVED lines=8> */
[----:B------:R-:W-:Y:S02]  /*cb30*/  ISETP.GT.AND P3, PT, R15, 0x29, P2 ;  /* 0x000000290f00780c */ /* 0x000fe40001764270 */
[----:B------:R-:W-:Y:S02]  /*cb40*/  FSEL R176, R176, -INF , !P5 ;  /* 0xff800000b0b07808 */ /* 0x000fe40006800000 */
[----:B------:R-:W-:-:S02]  /*cb50*/  PLOP3.LUT P5, PT, PT, PT, UP0, 0x40, 0x0 ;  /* 0x000000000000781c */ /* 0x000fc40003fae808 */
        /* <DEDUP_REMOVED lines=12> */
[----:B------:R-:W-:Y:S02]  /*cc20*/  IADD3 R231, R231, 0x8, R0 ;  /* 0x00000008e7e77810 */ /* 0x000fe40007ffe000 */
[----:B------:R-:W-:Y:S02]  /*cc30*/  FSEL R177, R177, -INF , !P4 ;  /* 0xff800000b1b17808 */ /* 0x000fe40006000000 */
[----:B------:R-:W-:Y:S02]  /*cc40*/  FSEL R180, R180, -INF , !P6 ;  /* 0xff800000b4b47808 */ /* 0x000fe40007000000 */
[----:B------:R-:W-:Y:S01]  /*cc50*/  FSEL R181, R181, -INF , !P3 ;  /* 0xff800000b5b57808 */ /* 0x000fe20005800000 */
[----:B------:R-:W-:Y:S06]  /*cc60*/  @P5 BRA `(.L_x_2100) ;  /* 0x00000000005c5947 */ /* 0x000fec0003800000 */
[----:B------:R-:W-:Y:S01]  /*cc70*/  ISETP.GT.AND P3, PT, R210, -0x1, PT ;  /* 0xffffffffd200780c */ /* 0x000fe20003f64270 */
[----:B------:R-:W-:-:S12]  /*cc80*/  BSSY B2, `(.L_x_2101) ;  /* 0x0000011000027945 */ /* 0x000fd80003800000 */
[----:B------:R-:W-:Y:S05]  /*cc90*/  @P3 BRA `(.L_x_2102) ;  /* 0x0000000000243947 */ /* 0x000fea0003800000 */
[----:B------:R-:W-:Y:S01]  /*cca0*/  IMAD.U32 R15, RZ, RZ, UR44 ;  /* 0x0000002cff0f7e24 */ /* 0x000fe2000f8e00ff */
[----:B------:R-:W-:-:S04]  /*ccb0*/  IADD3 R157, R205, 0x8, RZ ;  /* 0x00000008cd9d7810 */ /* 0x000fc80007ffe0ff */
[----:B------:R-:W-:Y:S02]  /*ccc0*/  ISETP.NE.AND P3, PT, R15, 0x1, PT ;  /* 0x000000010f00780c */ /* 0x000fe40003f65270 */
[----:B------:R-:W-:-:S11]  /*ccd0*/  LOP3.LUT R157, RZ, R157, RZ, 0x33, !PT ;  /* 0x0000009dff9d7212 */ /* 0x000fd600078e33ff */
[----:B------:R-:W2:Y:S02]  /*cce0*/  @P3 LDC.64 R152, c[0x0][0x9e8] ;  /* 0x00027a00ff983b82 */ /* 0x000ea40000000a00 */
[----:B--2---:R-:W-:-:S05]  /*ccf0*/  @P3 IMAD.HI.U32 R152, R157, R152, RZ ;  /* 0x000000989d983227 */ /* 0x004fca00078e00ff */
[----:B------:R-:W-:-:S04]  /*cd00*/  @P3 SHF.R.U32.HI R157, RZ, R153, R152 ;  /* 0x00000099ff9d3219 */ /* 0x000fc80000011698 */
[----:B------:R-:W-:Y:S01]  /*cd10*/  LOP3.LUT R152, RZ, R157, RZ, 0x33, !PT ;  /* 0x0000009dff987212 */ /* 0x000fe200078e33ff */
[----:B------:R-:W-:Y:S06]  /*cd20*/  BRA `(.L_x_2103) ;  /* 0x0000000000187947 */ /* 0x000fec0003800000 */
.L_x_2102:
[----:B------:R-:W-:-:S05]  /*cd30*/  IMAD.U32 R15, RZ, RZ, UR44 ;  /* 0x0000002cff0f7e24 */ /* 0x000fca000f8e00ff */
[----:B------:R-:W-:-:S13]  /*cd40*/  ISETP.NE.AND P3, PT, R15, 0x1, PT ;  /* 0x000000010f00780c */ /* 0x000fda0003f65270 */
[----:B------:R-:W2:Y:S02]  /*cd50*/  @P3 LDC.64 R152, c[0x0][0x9e8] ;  /* 0x00027a00ff983b82 */ /* 0x000ea40000000a00 */
[----:B--2---:R-:W-:-:S04]  /*cd60*/  @P3 IMAD.HI.U32 R157, R210, R152, RZ ;  /* 0x00000098d29d3227 */ /* 0x004fc800078e00ff */
[----:B------:R-:W-:Y:S01]  /*cd70*/  IMAD.MOV.U32 R152, RZ, RZ, R210 ;  /* 0x000000ffff987224 */ /* 0x000fe200078e00d2 */
[----:B------:R-:W-:-:S07]  /*cd80*/  @P3 SHF.R.U32.HI R152, RZ, R153, R157 ;  /* 0x00000099ff983219 */ /* 0x000fce000001169d */
.L_x_2103:
[----:B------:R-:W-:Y:S05]  /*cd90*/  BSYNC B2 ;  /* 0x0000000000027941 */ /* 0x000fea0003800000 */
.L_x_2101:
[----:B------:R-:W-:-:S04]  /*cda0*/  IMAD R153, R152, R15, -R208 ;  /* 0x0000000f98997224 */ /* 0x000fc800078e0ad0 */
[----:B------:R-:W-:-:S05]  /*cdb0*/  IMAD.IADD R152, R153, 0x1, -R22 ;  /* 0x0000000199987824 */ /* 0x000fca00078e0a16 */
[----:B------:R-:W-:Y:S02]  /*cdc0*/  VIADDMNMX R229, R152, R15, R229, PT ;  /* 0x0000000f98e57246 */ /* 0x000fe400038001e5 */
[----:B------:R-:W-:-:S07]  /*cdd0*/  VIMNMX R231, R231, R152, !PT ;  /* 0x00000098e7e77248 */ /* 0x000fce0007fe0100 */
.L_x_2100:
[----:B------:R-:W-:Y:S02]  /*cde0*/  FMNMX.FTZ R15, R206, R9, !PT ;  /* 0x00000009ce0f7209 */ /* 0x000fe40007810000 */
        /* <DEDUP_REMOVED lines=12> */
[----:B------:R-:W-:Y:S02]  /*ceb0*/  ISETP.LT.OR P4, PT, R229, 0x2, P4 ;  /* 0x00000002e500780c */ /* 0x000fe40002781670 */
        /* <DEDUP_REMOVED lines=13> */
[----:B------:R-:W-:Y:S02]  /*cf90*/  FSEL R208, R159, -INF , !P6 ;  /* 0xff8000009fd07808 */ /* 0x000fe40007000000 */
[----:B------:R-:W-:Y:S02]  /*cfa0*/  FMNMX.FTZ R152, R180, R15, !PT ;  /* 0x0000000fb4987209 */ /* 0x000fe40007810000 */
[----:B------:R-:W-:-:S02]  /*cfb0*/  ISETP.GT.AND P3, PT, R231, 0x18, P2 ;  /* 0x00000018e700780c */ /* 0x000fc40001764270 */
[----:B------:R-:W-:Y:S02]  /*cfc0*/  FMNMX.FTZ R153, R181, R152, !PT ;  /* 0x00000098b5997209 */ /* 0x000fe40007810000 */
[----:B------:R-:W-:Y:S02]  /*cfd0*/  ISETP.GT.AND P6, PT, R231, 0x19, P2 ;  /* 0x00000019e700780c */ /* 0x000fe400017c4270 */
[C---:B------:R-:W-:Y:S01]  /*cfe0*/  ISETP.LT.OR P3, PT, R229.reuse, 0x19, P3 ;  /* 0x00000019e500780c */ /* 0x040fe20001f61670 */
[----:B------:R-:W2:Y:S01]  /*cff0*/  SHFL.BFLY PT, R152, R153, 0x2, 0x1f ;  /* 0x0c401f0099987f89 */ /* 0x000ea200000e0000 */
[----:B------:R-:W-:Y:S02]  /*d000*/  ISETP.LT.OR P6, PT, R229, 0x1a, P6 ;  /* 0x0000001ae500780c */ /* 0x000fe400037c1670 */
[----:B------:R-:W-:Y:S02]  /*d010*/  FSEL R166, R166, -INF , !P3 ;  /* 0xff800000a6a67808 */ /* 0x000fe40005800000 */
[----:B------:R-:W-:-:S02]  /*d020*/  ISETP.GT.AND P3, PT, R231, 0x21, P2 ;  /* 0x00000021e700780c */ /* 0x000fc40001764270 */
[----:B------:R-:W-:Y:S02]  /*d030*/  FSEL R167, R167, -INF , !P6 ;  /* 0xff800000a7a77808 */ /* 0x000fe40007000000 */
[----:B------:R-:W-:Y:S02]  /*d040*/  ISETP.GT.AND P6, PT, R231, 0x28, P2 ;  /* 0x00000028e700780c */ /* 0x000fe400017c4270 */
[----:B------:R-:W-:Y:S02]  /*d050*/  ISETP.LT.OR P3, PT, R229, 0x22, P3 ;  /* 0x00000022e500780c */ /* 0x000fe40001f61670 */
[----:B------:R-:W-:Y:S02]  /*d060*/  ISETP.GT.AND P5, PT, R231, 0x29, P2 ;  /* 0x00000029e700780c */ /* 0x000fe400017a4270 */
[----:B------:R-:W-:Y:S02]  /*d070*/  ISETP.LT.OR P6, PT, R229, 0x29, P6 ;  /* 0x00000029e500780c */ /* 0x000fe400037c1670 */
[----:B------:R-:W-:-:S02]  /*d080*/  FSEL R171, R171, -INF , !P3 ;  /* 0xff800000abab7808 */ /* 0x000fc40005800000 */
[----:B------:R-:W-:Y:S02]  /*d090*/  ISETP.LT.OR P5, PT, R229, 0x2a, P5 ;  /* 0x0000002ae500780c */ /* 0x000fe40002fa1670 */
[----:B------:R-:W-:Y:S02]  /*d0a0*/  FSEL R174, R174, -INF , !P6 ;  /* 0xff800000aeae7808 */ /* 0x000fe40007000000 */
[----:B------:R-:W-:Y:S02]  /*d0b0*/  FSEL R175, R175, -INF , !P5 ;  /* 0xff800000afaf7808 */ /* 0x000fe40006800000 */
[----:B--2---:R-:W-:Y:S02]  /*d0c0*/  FMNMX.FTZ R15, R153, R152, !PT ;  /* 0x00000098990f7209 */ /* 0x004fe40007810000 */
[----:B------:R-:W-:Y:S02]  /*d0d0*/  FSEL R152, R155, -INF , !P4 ;  /* 0xff8000009b987808 */ /* 0x000fe40006000000 */
[----:B------:R-:W-:Y:S01]  /*d0e0*/  ISETP.GT.AND P4, PT, R231, 0x11, P2 ;  /* 0x00000011e700780c */ /* 0x000fe20001784270 */
[----:B------:R-:W2:Y:S01]  /*d0f0*/  SHFL.BFLY PT, R157, R15, 0x1, 0x1f ;  /* 0x0c201f000f9d7f89 */ /* 0x000ea200000e0000 */
[----:B------:R-:W-:-:S02]  /*d100*/  FMNMX.FTZ R155, R154, R20, !PT ;  /* 0x000000149a9b7209 */ /* 0x000fc40007810000 */
[----:B------:R-:W-:Y:S02]  /*d110*/  ISETP.LT.OR P4, PT, R229, 0x12, P4 ;  /* 0x00000012e500780c */ /* 0x000fe40002781670 */
[----:B------:R-:W-:Y:S02]  /*d120*/  FMNMX.FTZ R155, R152, R155, !PT ;  /* 0x0000009b989b7209 */ /* 0x000fe40007810000 */
[----:B------:R-:W-:Y:S02]  /*d130*/  FSEL R163, R163, -INF , !P4 ;  /* 0xff800000a3a37808 */ /* 0x000fe40006000000 */
[----:B------:R-:W-:Y:S02]  /*d140*/  ISETP.GT.AND P4, PT, R231, 0x20, P2 ;  /* 0x00000020e700780c */ /* 0x000fe40001784270 */
[----:B------:R-:W-:Y:S02]  /*d150*/  FMNMX.FTZ R155, R158, R155, !PT ;  /* 0x0000009b9e9b7209 */ /* 0x000fe40007810000 */
[----:B------:R-:W-:-:S02]  /*d160*/  ISETP.LT.OR P4, PT, R229, 0x21, P4 ;  /* 0x00000021e500780c */ /* 0x000fc40002781670 */
[----:B------:R-:W-:Y:S02]  /*d170*/  FMNMX.FTZ R155, R208, R155, !PT ;  /* 0x0000009bd09b7209 */ /* 0x000fe40007810000 */
[----:B------:R-:W-:Y:S02]  /*d180*/  FSEL R153, R170, -INF , !P4 ;  /* 0xff800000aa997808 */ /* 0x000fe40006000000 */
[----:B------:R-:W-:Y:S02]  /*d190*/  FMNMX.FTZ R170, R162, R155, !PT ;  /* 0x0000009ba2aa7209 */ /* 0x000fe40007810000 */
[----:B------:R-:W-:Y:S02]  /*d1a0*/  ISETP.GT.AND P4, PT, R231, 0x30, P2 ;  /* 0x00000030e700780c */ /* 0x000fe40001784270 */
[----:B------:R-:W-:Y:S02]  /*d1b0*/  FMNMX.FTZ R155, R163, R170, !PT ;  /* 0x000000aaa39b7209 */ /* 0x000fe40007810000 */
[----:B--2---:R-:W-:Y:S01]  /*d1c0*/  FMNMX.FTZ R170, R15, R157, !PT ;  /* 0x0000009d0faa7209 */ /* 0x004fe20007810000 */
[----:B------:R-:W-:Y:S01]  /*d1d0*/  IMAD.U32 R15, RZ, RZ, UR39 ;  /* 0x00000027ff0f7e24 */ /* 0x000fe2000f8e00ff */
[----:B------:R-:W-:-:S02]  /*d1e0*/  FMNMX.FTZ R155, R166, R155, !PT ;  /* 0x0000009ba69b7209 */ /* 0x000fc40007810000 */
[C---:B------:R-:W-:Y:S01]  /*d1f0*/  FSETP.NEU.FTZ.AND P5, PT, R170.reuse, -INF , PT ;  /* 0xff800000aa00780b */ /* 0x040fe20003fbd000 */
[----:B------:R-:W-:Y:S01]  /*d200*/  FMUL.FTZ R159, R170, R15 ;  /* 0x0000000faa9f7220 */ /* 0x000fe20000410000 */
[----:B------:R-:W-:Y:S02]  /*d210*/  FMNMX.FTZ R155, R167, R155, !PT ;  /* 0x0000009ba79b7209 */ /* 0x000fe40007810000 */
[----:B------:R-:W-:Y:S02]  /*d220*/  ISETP.GT.AND P3, PT, R231, 0x31, P2 ;  /* 0x00000031e700780c */ /* 0x000fe40001764270 */
[----:B------:R-:W-:Y:S02]  /*d230*/  FMNMX.FTZ R157, R153, R155, !PT ;  /* 0x0000009b999d7209 */ /* 0x000fe40007810000 */
[----:B------:R-:W-:Y:S02]  /*d240*/  ISETP.LT.OR P4, PT, R229, 0x31, P4 ;  /* 0x00000031e500780c */ /* 0x000fe40002781670 */
[----:B------:R-:W-:-:S02]  /*d250*/  FMNMX.FTZ R157, R171, R157, !PT ;  /* 0x0000009dab9d7209 */ /* 0x000fc40007810000 */
[----:B------:R-:W-:Y:S02]  /*d260*/  FSEL R155, R159, RZ, P5 ;  /* 0x000000ff9f9b7208 */ /* 0x000fe40002800000 */
[----:B------:R-:W-:Y:S02]  /*d270*/  FMNMX.FTZ R157, R174, R157, !PT ;  /* 0x0000009dae9d7209 */ /* 0x000fe40007810000 */
[----:B------:R-:W-:Y:S01]  /*d280*/  ISETP.GT.AND P6, PT, R231, 0x38, P2 ;  /* 0x00000038e700780c */ /* 0x000fe200017c4270 */
[-CC-:B------:R-:W-:Y:S01]  /*d290*/  FFMA.FTZ R161, R228, R15.reuse, -R155.reuse ;  /* 0x0000000fe4a17223 */ /* 0x180fe2000001089b */
[----:B------:R-:W-:Y:S01]  /*d2a0*/  ISETP.LT.OR P3, PT, R229, 0x32, P3 ;  /* 0x00000032e500780c */ /* 0x000fe20001f61670 */
[-CC-:B------:R-:W-:Y:S01]  /*d2b0*/  FFMA.FTZ R165, R234, R15.reuse, -R155.reuse ;  /* 0x0000000feaa57223 */ /* 0x180fe2000001089b */
[----:B------:R-:W-:Y:S01]  /*d2c0*/  FSEL R178, R178, -INF , !P4 ;  /* 0xff800000b2b27808 */ /* 0x000fe20006000000 */
[--C-:B------:R-:W-:Y:S01]  /*d2d0*/  FFMA.FTZ R206, R206, R15, -R155.reuse ;  /* 0x0000000fcece7223 */ /* 0x100fe2000001089b */
[----:B------:R-:W-:Y:S01]  /*d2e0*/  FMNMX.FTZ R157, R175, R157, !PT ;  /* 0x0000009daf9d7209 */ /* 0x000fe20007810000 */
[-CC-:B------:R-:W-:Y:S01]  /*d2f0*/  FFMA.FTZ R156, R156, R15.reuse, -R155.reuse ;  /* 0x0000000f9c9c7223 */ /* 0x180fe2000001089b */
[----:B------:R-:W-:Y:S01]  /*d300*/  ISETP.GT.AND P2, PT, R231, 0x39, P2 ;  /* 0x00000039e700780c */ /* 0x000fe20001744270 */
[-CC-:B------:R-:W-:Y:S01]  /*d310*/  FFMA.FTZ R209, R176, R15.reuse, -R155.reuse ;  /* 0x0000000fb0d17223 */ /* 0x180fe2000001089b */
[----:B------:R-:W-:Y:S01]  /*d320*/  ISETP.LT.OR P6, PT, R229, 0x39, P6 ;  /* 0x00000039e500780c */ /* 0x000fe200037c1670 */
[----:B------:R-:W-:Y:S01]  /*d330*/  MUFU.EX2 R206, R206 ;  /* 0x000000ce00ce7308 */ /* 0x000fe20000000800 */
[----:B------:R-:W-:Y:S01]  /*d340*/  FSEL R179, R179, -INF , !P3 ;  /* 0xff800000b3b37808 */ /* 0x000fe20005800000 */
[--C-:B------:R-:W-:Y:S01]  /*d350*/  FFMA.FTZ R160, R160, R15, -R155.reuse ;  /* 0x0000000fa0a07223 */ /* 0x100fe2000001089b */
[----:B------:R-:W-:Y:S01]  /*d360*/  FMNMX.FTZ R228, R178, R157, !PT ;  /* 0x0000009db2e47209 */ /* 0x000fe20007810000 */
[-CC-:B------:R-:W-:Y:S01]  /*d370*/  FFMA.FTZ R233, R177, R15.reuse, -R155.reuse ;  /* 0x0000000fb1e97223 */ /* 0x180fe2000001089b */
[----:B------:R-:W-:Y:S01]  /*d380*/  ISETP.LT.OR P2, PT, R229, 0x3a, P2 ;  /* 0x0000003ae500780c */ /* 0x000fe20001741670 */
[----:B------:R-:W-:Y:S01]  /*d390*/  IMAD.MOV R177, RZ, RZ, -R194 ;  /* 0x000000ffffb17224 */ /* 0x000fe200078e0ac2 */
[----:B------:R-:W-:Y:S01]  /*d3a0*/  FSEL R182, R182, -INF , !P6 ;  /* 0xff800000b6b67808 */ /* 0x000fe20007000000 */
[----:B------:R2:W-:Y:S01]  /*d3b0*/  MUFU.EX2 R157, R161 ;  /* 0x000000a1009d7308 */ /* 0x0005e20000000800 */
[----:B------:R-:W-:Y:S01]  /*d3c0*/  FMNMX.FTZ R159, R179, R228, !PT ;  /* 0x000000e4b39f7209 */ /* 0x000fe20007810000 */
[-CC-:B------:R-:W-:Y:S01]  /*d3d0*/  FFMA.FTZ R164, R164, R15.reuse, -R155.reuse ;  /* 0x0000000fa4a47223 */ /* 0x180fe2000001089b */
[----:B------:R-:W-:Y:S01]  /*d3e0*/  FSEL R228, R183, -INF , !P2 ;  /* 0xff800000b7e47808 */ /* 0x000fe20005000000 */
[--C-:B------:R-:W-:Y:S01]  /*d3f0*/  FFMA.FTZ R183, R172, R15, -R155.reuse ;  /* 0x0000000facb77223 */ /* 0x100fe2000001089b */
[----:B------:R-:W-:Y:S01]  /*d400*/  FMNMX.FTZ R159, R182, R159, !PT ;  /* 0x0000009fb69f7209 */ /* 0x000fe20007810000 */
[--C-:B------:R-:W-:Y:S01]  /*d410*/  FFMA.FTZ R168, R168, R15, -R155.reuse ;  /* 0x0000000fa8a87223 */ /* 0x100fe2000001089b */
[----:B------:R-:W-:Y:S01]  /*d420*/  FSEL R172, R170, RZ, P5 ;  /* 0x000000ffaaac7208 */ /* 0x000fe20002800000 */
[----:B------:R-:W-:Y:S01]  /*d430*/  MUFU.EX2 R156, R156 ;  /* 0x0000009c009c7308 */ /* 0x000fe20000000800 */
[----:B------:R-:W-:Y:S01]  /*d440*/  FMNMX.FTZ R169, R228, R159, !PT ;  /* 0x0000009fe4a97209 */ /* 0x000fe20007810000 */
[-CC-:B------:R-:W-:Y:S01]  /*d450*/  FFMA.FTZ R159, R230, R15.reuse, -R155.reuse ;  /* 0x0000000fe69f7223 */ /* 0x180fe2000001089b */
[-C--:B--2---:R-:W-:Y:S01]  /*d460*/  FFMA.FTZ R161, R232, R15.reuse, -R155 ;  /* 0x0000000fe8a17223 */ /* 0x084fe2000001089b */
[----:B------:R-:W-:Y:S01]  /*d470*/  FADD.FTZ R234, -R172, R9 ;  /* 0x00000009acea7221 */ /* 0x000fe20000010100 */
[-CC-:B------:R-:W-:Y:S01]  /*d480*/  FFMA.FTZ R180, R180, R15.reuse, -R155.reuse ;  /* 0x0000000fb4b47223 */ /* 0x180fe2000001089b */
[----:B------:R-:W2:Y:S01]  /*d490*/  SHFL.BFLY PT, R230, R169, 0x2, 0x1f ;  /* 0x0c401f00a9e67f89 */ /* 0x000ea200000e0000 */
[-CC-:B------:R-:W-:Y:S01]  /*d4a0*/  FFMA.FTZ R181, R181, R15.reuse, -R155.reuse ;  /* 0x0000000fb5b57223 */ /* 0x180fe2000001089b */
[-C--:B------:R-:W-:Y:S01]  /*d4b0*/  FMUL.FTZ R9, R234, R15.reuse ;  /* 0x0000000fea097220 */ /* 0x080fe20000410000 */
[----:B------:R-:W-:Y:S08]  /*d4c0*/  MUFU.EX2 R159, R159 ;  /* 0x0000009f009f7308 */ /* 0x000ff00000000800 */
[----:B------:R-:W3:Y:S08]  /*d4d0*/  MUFU.EX2 R9, R9 ;  /* 0x0000000900097308 */ /* 0x000ef00000000800 */
[----:B------:R-:W4:Y:S01]  /*d4e0*/  MUFU.EX2 R160, R160 ;  /* 0x000000a000a07308 */ /* 0x000f220000000800 */
[----:B--2---:R-:W-:Y:S01]  /*d4f0*/  FMNMX.FTZ R207, R169, R230, !PT ;  /* 0x000000e6a9cf7209 */ /* 0x004fe20007810000 */
[-CC-:B------:R-:W-:Y:S01]  /*d500*/  FFMA.FTZ R230, R173, R15.reuse, -R155.reuse ;  /* 0x0000000fade67223 */ /* 0x180fe2000001089b */
[----:B------:R-:W-:-:S05]  /*d510*/  FFMA.FTZ R169, R236, R15, -R155 ;  /* 0x0000000feca97223 */ /* 0x000fca000001089b */
[----:B------:R-:W2:Y:S01]  /*d520*/  MUFU.EX2 R161, R161 ;  /* 0x000000a100a17308 */ /* 0x000ea20000000800 */
[-C--:B---3--:R-:W-:Y:S01]  /*d530*/  FMUL.FTZ R24, R24, R9.reuse ;  /* 0x0000000918187220 */ /* 0x088fe20000410000 */
[----:B------:R-:W3:Y:S01]  /*d540*/  SHFL.BFLY PT, R232, R207, 0x1, 0x1f ;  /* 0x0c201f00cfe87f89 */ /* 0x000ee200000e0000 */
        /* <DEDUP_REMOVED lines=23> */
[----:B---3--:R-:W-:Y:S01]  /*d6c0*/  FMNMX.FTZ R172, R207, R232, !PT ;  /* 0x000000e8cfac7209 */ /* 0x008fe20007810000 */
[-C--:B------:R-:W-:Y:S01]  /*d6d0*/  FMUL.FTZ R65, R65, R9.reuse ;  /* 0x0000000941417220 */ /* 0x080fe20000410000 */
[-C--:B------:R-:W-:Y:S01]  /*d6e0*/  FMUL.FTZ R68, R68, R9.reuse ;  /* 0x0000000944447220 */ /* 0x080fe20000410000 */
[----:B------:R-:W-:Y:S01]  /*d6f0*/  FMUL.FTZ R69, R69, R9 ;  /* 0x0000000945457220 */ /* 0x000fe20000410000 */
[C---:B------:R-:W-:Y:S01]  /*d700*/  FSETP.NEU.FTZ.AND P2, PT, R172.reuse, -INF , PT ;  /* 0xff800000ac00780b */ /* 0x040fe20003f5d000 */
[----:B------:R-:W-:Y:S01]  /*d710*/  FMUL.FTZ R176, R172, R15 ;  /* 0x0000000facb07220 */ /* 0x000fe20000410000 */
[----:B------:R3:W-:Y:S01]  /*d720*/  MUFU.EX2 R155, R209 ;  /* 0x000000d1009b7308 */ /* 0x0007e20000000800 */
[-C--:B------:R-:W-:Y:S01]  /*d730*/  FMUL.FTZ R72, R72, R9.reuse ;  /* 0x0000000948487220 */ /* 0x080fe20000410000 */
[----:B------:R-:W-:Y:S01]  /*d740*/  FSEL R173, R172, RZ, P2 ;  /* 0x000000ffacad7208 */ /* 0x000fe20001000000 */
[-C--:B------:R-:W-:Y:S01]  /*d750*/  FMUL.FTZ R73, R73, R9.reuse ;  /* 0x0000000949497220 */ /* 0x080fe20000410000 */
[----:B------:R-:W-:Y:S01]  /*d760*/  FSEL R176, R176, RZ, P2 ;  /* 0x000000ffb0b07208 */ /* 0x000fe20001000000 */
[----:B------:R-:W-:Y:S01]  /*d770*/  FMUL.FTZ R76, R76, R9 ;  /* 0x000000094c4c7220 */ /* 0x000fe20000410000 */
[----:B------:R-:W-:Y:S01]  /*d780*/  ISETP.NE.AND P2, PT, R22, R177, PT ;  /* 0x000000b11600720c */ /* 0x000fe20003f45270 */
[----:B------:R-:W-:Y:S01]  /*d790*/  FADD.FTZ R232, -R173, R20 ;  /* 0x00000014ade87221 */ /* 0x000fe20000010100 */
[----:B------:R-:W1:Y:S01]  /*d7a0*/  MUFU.EX2 R169, R169 ;  /* 0x000000a900a97308 */ /* 0x000e620000000800 */
[----:B------:R-:W-:Y:S01]  /*d7b0*/  FFMA.FTZ R207, R152, R15, -R176 ;  /* 0x0000000f98cf7223 */ /* 0x000fe200000108b0 */
[----:B------:R-:W-:Y:S01]  /*d7c0*/  FFMA.FTZ R152, R9, R3, R206 ;  /* 0x0000000309987223 */ /* 0x000fe200000100ce */
[-CC-:B---3--:R-:W-:Y:S01]  /*d7d0*/  FFMA.FTZ R209, R158, R15.reuse, -R176.reuse ;  /* 0x0000000f9ed17223 */ /* 0x188fe200000108b0 */
[-C--:B------:R-:W-:Y:S01]  /*d7e0*/  FFMA.FTZ R231, R171, R15.reuse, -R176 ;  /* 0x0000000fabe77223 */ /* 0x080fe200000108b0 */
[-C--:B------:R-:W-:Y:S01]  /*d7f0*/  FMUL.FTZ R171, R232, R15.reuse ;  /* 0x0000000fe8ab7220 */ /* 0x080fe20000410000 */
[----:B------:R-:W-:Y:S01]  /*d800*/  FADD.FTZ R3, R157, R152 ;  /* 0x000000989d037221 */ /* 0x000fe20000010000 */
[-CC-:B------:R-:W-:Y:S01]  /*d810*/  FFMA.FTZ R229, R154, R15.reuse, -R176.reuse ;  /* 0x0000000f9ae57223 */ /* 0x180fe200000108b0 */
[----:B------:R3:W-:Y:S01]  /*d820*/  MUFU.EX2 R20, R233 ;  /* 0x000000e900147308 */ /* 0x0007e20000000800 */
[----:B------:R-:W-:Y:S01]  /*d830*/  FFMA.FTZ R177, R162, R15, -R176 ;  /* 0x0000000fa2b17223 */ /* 0x000fe200000108b0 */
[----:B------:R-:W-:Y:S01]  /*d840*/  FADD.FTZ R152, R156, R3 ;  /* 0x000000039c987221 */ /* 0x000fe20000010000 */
[----:B------:R-:W-:-:S02]  /*d850*/  @!P2 IMAD R3, R18, 0x40, R192 ;  /* 0x000000401203a824 */ /* 0x000fc400078e02c0 */
[-CC-:B------:R-:W-:Y:S01]  /*d860*/  FFMA.FTZ R173, R166, R15.reuse, -R176.reuse ;  /* 0x0000000fa6ad7223 */ /* 0x180fe200000108b0 */
[-CC-:B------:R-:W-:Y:S01]  /*d870*/  FFMA.FTZ R208, R208, R15.reuse, -R176.reuse ;  /* 0x0000000fd0d07223 */ /* 0x180fe200000108b0 */
[-C--:B------:R-:W-:Y:S01]  /*d880*/  FFMA.FTZ R163, R163, R15.reuse, -R176 ;  /* 0x0000000fa3a37223 */ /* 0x080fe200000108b0 */
[----:B------:R-:W-:Y:S01]  /*d890*/  @!P2 IMAD R158, R3, 0x4, R2 ;  /* 0x00000004039ea824 */ /* 0x000fe200078e0202 */
[----:B------:R-:W-:Y:S01]  /*d8a0*/  MUFU.EX2 R183, R183 ;  /* 0x000000b700b77308 */ /* 0x000fe20000000800 */
[----:B---3--:R-:W-:Y:S01]  /*d8b0*/  FADD.FTZ R233, R159, R152 ;  /* 0x000000989fe97221 */ /* 0x008fe20000010000 */
[----:B------:R-:W-:Y:S01]  /*d8c0*/  F2FP.BF16.F32.PACK_AB R152, R157, R206 ;  /* 0x000000ce9d98723e */ /* 0x000fe200000010ff */
[-CC-:B------:R-:W-:Y:S01]  /*d8d0*/  FFMA.FTZ R153, R153, R15.reuse, -R176.reuse ;  /* 0x0000000f99997223 */ /* 0x180fe200000108b0 */
[----:B------:R-:W-:Y:S01]  /*d8e0*/  @!P2 STS [R158+0x28800], R9 ;  /* 0x028800099e00a388 */ /* 0x000fe20000000800 */
[----:B----4-:R-:W-:Y:S01]  /*d8f0*/  FADD.FTZ R18, R160, R233 ;  /* 0x000000e9a0127221 */ /* 0x010fe20000010000 */
[-CC-:B------:R-:W-:Y:S01]  /*d900*/  FFMA.FTZ R167, R167, R15.reuse, -R176.reuse ;  /* 0x0000000fa7a77223 */ /* 0x180fe200000108b0 */
[-C--:B------:R-:W-:Y:S01]  /*d910*/  FFMA.FTZ R174, R174, R15.reuse, -R176 ;  /* 0x0000000faeae7223 */ /* 0x080fe200000108b0 */
[----:B------:R-:W3:Y:S01]  /*d920*/  MUFU.EX2 R171, R171 ;  /* 0x000000ab00ab7308 */ /* 0x000ee20000000800 */
[----:B--2---:R-:W-:Y:S01]  /*d930*/  FADD.FTZ R3, R161, R18 ;  /* 0x00000012a1037221 */ /* 0x004fe20000010000 */
[-CC-:B------:R-:W-:Y:S01]  /*d940*/  FFMA.FTZ R175, R175, R15.reuse, -R176.reuse ;  /* 0x0000000fafaf7223 */ /* 0x180fe200000108b0 */
[-CC-:B------:R-:W-:Y:S01]  /*d950*/  FFMA.FTZ R178, R178, R15.reuse, -R176.reuse ;  /* 0x0000000fb2b27223 */ /* 0x180fe200000108b0 */
[-CC-:B------:R-:W-:Y:S01]  /*d960*/  FFMA.FTZ R179, R179, R15.reuse, -R176.reuse ;  /* 0x0000000fb3b37223 */ /* 0x180fe200000108b0 */
[----:B-----5:R-:W-:Y:S01]  /*d970*/  FADD.FTZ R154, R164, R3 ;  /* 0x00000003a49a7221 */ /* 0x020fe20000010000 */
[-CC-:B------:R-:W-:Y:S01]  /*d980*/  FFMA.FTZ R182, R182, R15.reuse, -R176.reuse ;  /* 0x0000000fb6b67223 */ /* 0x180fe200000108b0 */
[----:B------:R-:W-:Y:S01]  /*d990*/  FFMA.FTZ R176, R228, R15, -R176 ;  /* 0x0000000fe4b07223 */ /* 0x000fe200000108b0 */
[----:B------:R-:W2:Y:S01]  /*d9a0*/  MUFU.EX2 R230, R230 ;  /* 0x000000e600e67308 */ /* 0x000ea20000000800 */
[----:B0-----:R-:W-:Y:S01]  /*d9b0*/  FADD.FTZ R3, R165, R154 ;  /* 0x0000009aa5037221 */ /* 0x001fe20000010000 */
[----:B------:R-:W-:Y:S01]  /*d9c0*/  F2FP.BF16.F32.PACK_AB R154, R159, R156 ;  /* 0x0000009c9f9a723e */ /* 0x000fe200000010ff */
[-C--:B------:R-:W-:Y:S01]  /*d9d0*/  FMUL.FTZ R77, R77, R9.reuse ;  /* 0x000000094d4d7220 */ /* 0x080fe20000410000 */
[----:B------:R-:W-:Y:S01]  /*d9e0*/  F2FP.BF16.F32.PACK_AB R156, R161, R160 ;  /* 0x000000a0a19c723e */ /* 0x000fe200000010ff */
[----:B-1----:R-:W-:Y:S01]  /*d9f0*/  FADD.FTZ R162, R168, R3 ;  /* 0x00000003a8a27221 */ /* 0x002fe20000010000 */
[C---:B------:R-:W-:Y:S01]  /*da00*/  F2FP.BF16.F32.PACK_AB R160, R169.reuse, R168 ;  /* 0x000000a8a9a0723e */ /* 0x040fe200000010ff */
[-C--:B------:R-:W-:Y:S01]  /*da10*/  FMUL.FTZ R80, R80, R9.reuse ;  /* 0x0000000950507220 */ /* 0x080fe20000410000 */
[----:B------:R-:W0:Y:S01]  /*da20*/  MUFU.EX2 R18, R229 ;  /* 0x000000e500127308 */ /* 0x000e220000000800 */
[----:B------:R-:W-:Y:S01]  /*da30*/  FADD.FTZ R162, R169, R162 ;  /* 0x000000a2a9a27221 */ /* 0x000fe20000010000 */
[----:B---3--:R2:W-:Y:S01]  /*da40*/  @!P2 STS [R158+0x28820], R171 ;  /* 0x028820ab9e00a388 */ /* 0x0085e20000000800 */
[-C--:B------:R-:W-:Y:S01]  /*da50*/  FMUL.FTZ R81, R81, R9.reuse ;  /* 0x0000000951517220 */ /* 0x080fe20000410000 */
[-C--:B------:R-:W-:Y:S01]  /*da60*/  FMUL.FTZ R84, R84, R9.reuse ;  /* 0x0000000954547220 */ /* 0x080fe20000410000 */
[----:B------:R-:W-:Y:S01]  /*da70*/  FADD.FTZ R3, R183, R162 ;  /* 0x000000a2b7037221 */ /* 0x000fe20000010000 */
[-C--:B------:R-:W-:Y:S01]  /*da80*/  FMUL.FTZ R85, R85, R9.reuse ;  /* 0x0000000955557220 */ /* 0x080fe20000410000 */
[-C--:B------:R-:W-:Y:S01]  /*da90*/  FMUL.FTZ R88, R88, R9.reuse ;  /* 0x0000000958587220 */ /* 0x080fe20000410000 */
[----:B------:R-:W1:Y:S01]  /*daa0*/  MUFU.EX2 R207, R207 ;  /* 0x000000cf00cf7308 */ /* 0x000e620000000800 */
[-C--:B------:R-:W-:Y:S01]  /*dab0*/  FMUL.FTZ R89, R89, R9.reuse ;  /* 0x0000000959597220 */ /* 0x080fe20000410000 */
[-C--:B------:R-:W-:Y:S01]  /*dac0*/  FMUL.FTZ R92, R92, R9.reuse ;  /* 0x000000095c5c7220 */ /* 0x080fe20000410000 */
[-C--:B------:R-:W-:Y:S01]  /*dad0*/  FMUL.FTZ R93, R93, R9.reuse ;  /* 0x000000095d5d7220 */ /* 0x080fe20000410000 */
[----:B--2---:R-:W-:Y:S01]  /*dae0*/  FADD.FTZ R158, R230, R3 ;  /* 0x00000003e69e7221 */ /* 0x004fe20000010000 */
[-C--:B------:R-:W-:Y:S01]  /*daf0*/  FMUL.FTZ R96, R96, R9.reuse ;  /* 0x0000000960607220 */ /* 0x080fe20000410000 */
[-C--:B------:R-:W-:Y:S01]  /*db00*/  FMUL.FTZ R97, R97, R9.reuse ;  /* 0x0000000961617220 */ /* 0x080fe20000410000 */
[-C--:B------:R-:W-:Y:S01]  /*db10*/  FMUL.FTZ R100, R100, R9.reuse ;  /* 0x0000000964647220 */ /* 0x080fe20000410000 */
[----:B------:R-:W2:Y:S01]  /*db20*/  MUFU.EX2 R166, R180 ;  /* 0x000000b400a67308 */ /* 0x000ea20000000800 */
[----:B------:R-:W-:Y:S01]  /*db30*/  FADD.FTZ R3, R155, R158 ;  /* 0x0000009e9b037221 */ /* 0x000fe20000010000 */
[----:B0-----:R-:W-:Y:S01]  /*db40*/  FFMA.FTZ R8, R171, R8, R18 ;  /* 0x00000008ab087223 */ /* 0x001fe20000010012 */
[----:B------:R-:W-:Y:S01]  /*db50*/  F2FP.BF16.F32.PACK_AB R158, R165, R164 ;  /* 0x000000a4a59e723e */ /* 0x000fe200000010ff */
[----:B------:R-:W-:Y:S01]  /*db60*/  FMUL.FTZ R101, R101, R9 ;  /* 0x0000000965657220 */ /* 0x000fe20000410000 */
[C---:B------:R-:W-:Y:S01]  /*db70*/  FADD.FTZ R3, R20.reuse, R3 ;  /* 0x0000000314037221 */ /* 0x040fe20000010000 */
[----:B------:R-:W-:Y:S01]  /*db80*/  F2FP.BF16.F32.PACK_AB R164, R20, R155 ;  /* 0x0000009b14a4723e */ /* 0x000fe200000010ff */
[-C--:B------:R-:W-:Y:S01]  /*db90*/  FMUL.FTZ R104, R104, R9.reuse ;  /* 0x0000000968687220 */ /* 0x080fe20000410000 */
[----:B------:R-:W-:Y:S01]  /*dba0*/  MUFU.EX2 R209, R209 ;  /* 0x000000d100d17308 */ /* 0x000fe20000000800 */
[----:B-1----:R-:W-:Y:S01]  /*dbb0*/  FADD.FTZ R8, R207, R8 ;  /* 0x00000008cf087221 */ /* 0x002fe20000010000 */
        /* <DEDUP_REMOVED lines=27> */
[----:B------:R-:W-:Y:S01]  /*dd70*/  FMUL.FTZ R149, R149, R9 ;  /* 0x0000000995957220 */ /* 0x000fe20000410000 */
[----:B------:R-:W-:Y:S01]  /*dd80*/  F2FP.BF16.F32.PACK_AB R162, R230, R183 ;  /* 0x000000b7e6a2723e */ /* 0x000fe200000010ff */
[-C--:B------:R-:W-:Y:S01]  /*dd90*/  FMUL.FTZ R26, R26, R171.reuse ;  /* 0x000000ab1a1a7220 */ /* 0x080fe20000410000 */
[----:B------:R-:W0:Y:S01]  /*dda0*/  MUFU.EX2 R20, R163 ;  /* 0x000000a300147308 */ /* 0x000e220000000800 */
[----:B------:R-:W-:Y:S01]  /*ddb0*/  F2FP.BF16.F32.PACK_AB R166, R181, R166 ;  /* 0x000000a6b5a6723e */ /* 0x000fe200000010ff */
        /* <DEDUP_REMOVED lines=27> */
[----:B-1----:R-:W-:Y:S01]  /*df70*/  FADD.FTZ R206, R208, R153 ;  /* 0x00000099d0ce7221 */ /* 0x002fe20000010000 */
[-C--:B------:R-:W-:Y:S01]  /*df80*/  FMUL.FTZ R74, R74, R171.reuse ;  /* 0x000000ab4a4a7220 */ /* 0x080fe20000410000 */
[----:B------:R-:W-:Y:S01]  /*df90*/  FMUL.FTZ R75, R75, R171 ;  /* 0x000000ab4b4b7220 */ /* 0x000fe20000410000 */
[----:B------:R-:W1:Y:S01]  /*dfa0*/  MUFU.EX2 R180, R231 ;  /* 0x000000e700b47308 */ /* 0x000e620000000800 */
[----:B--2---:R-:W-:Y:S01]  /*dfb0*/  FADD.FTZ R153, R157, R206 ;  /* 0x000000ce9d997221 */ /* 0x004fe20000010000 */
[----:B0-----:R-:W-:Y:S01]  /*dfc0*/  F2FP.BF16.F32.PACK_AB R157, R20, R157 ;  /* 0x0000009d149d723e */ /* 0x001fe200000010ff */
[-C--:B------:R-:W-:Y:S01]  /*dfd0*/  FMUL.FTZ R78, R78, R171.reuse ;  /* 0x000000ab4e4e7220 */ /* 0x080fe20000410000 */
[-C--:B------:R-:W-:Y:S01]  /*dfe0*/  FMUL.FTZ R79, R79, R171.reuse ;  /* 0x000000ab4f4f7220 */ /* 0x080fe20000410000 */
[-C--:B------:R-:W-:Y:S01]  /*dff0*/  FMUL.FTZ R82, R82, R171.reuse ;  /* 0x000000ab52527220 */ /* 0x080fe20000410000 */
[-C--:B------:R-:W-:Y:S01]  /*e000*/  FMUL.FTZ R83, R83, R171.reuse ;  /* 0x000000ab53537220 */ /* 0x080fe20000410000 */
[-C--:B------:R-:W-:Y:S01]  /*e010*/  FMUL.FTZ R86, R86, R171.reuse ;  /* 0x000000ab56567220 */ /* 0x080fe20000410000 */
[----:B------:R0:W2:Y:S01]  /*e020*/  MUFU.EX2 R163, R174 ;  /* 0x000000ae00a37308 */ /* 0x0000a20000000800 */
        /* <DEDUP_REMOVED lines=8> */
[----:B0-----:R-:W-:Y:S01]  /*e0b0*/  FADD.FTZ R174, R20, R153 ;  /* 0x0000009914ae7221 */ /* 0x001fe20000010000 */
[-C--:B------:R-:W-:Y:S01]  /*e0c0*/  FMUL.FTZ R102, R102, R171.reuse ;  /* 0x000000ab66667220 */ /* 0x080fe20000410000 */
[-C--:B------:R-:W-:Y:S01]  /*e0d0*/  FMUL.FTZ R103, R103, R171.reuse ;  /* 0x000000ab67677220 */ /* 0x080fe20000410000 */
[----:B------:R-:W-:Y:S01]  /*e0e0*/  FMUL.FTZ R106, R106, R171 ;  /* 0x000000ab6a6a7220 */ /* 0x000fe20000410000 */
[----:B---3--:R-:W-:Y:S01]  /*e0f0*/  FADD.FTZ R153, R159, R174 ;  /* 0x000000ae9f997221 */ /* 0x008fe20000010000 */
[C---:B-----5:R-:W-:Y:S01]  /*e100*/  F2FP.BF16.F32.PACK_AB R159, R168.reuse, R159 ;  /* 0x0000009fa89f723e */ /* 0x060fe200000010ff */
[-C--:B------:R-:W-:Y:S01]  /*e110*/  FMUL.FTZ R107, R107, R171.reuse ;  /* 0x000000ab6b6b7220 */ /* 0x080fe20000410000 */
[----:B------:R0:W3:Y:S01]  /*e120*/  MUFU.EX2 R165, R178 ;  /* 0x000000b200a57308 */ /* 0x0000e20000000800 */
[----:B------:R-:W-:Y:S01]  /*e130*/  FADD.FTZ R206, R168, R153 ;  /* 0x00000099a8ce7221 */ /* 0x000fe20000010000 */
[-C--:B------:R-:W-:Y:S01]  /*e140*/  FMUL.FTZ R110, R110, R171.reuse ;  /* 0x000000ab6e6e7220 */ /* 0x080fe20000410000 */
[-C--:B------:R-:W-:Y:S01]  /*e150*/  FMUL.FTZ R111, R111, R171.reuse ;  /* 0x000000ab6f6f7220 */ /* 0x080fe20000410000 */
[----:B------:R-:W-:Y:S01]  /*e160*/  FMUL.FTZ R114, R114, R171 ;  /* 0x000000ab72727220 */ /* 0x000fe20000410000 */
[----:B------:R-:W-:Y:S01]  /*e170*/  FADD.FTZ R153, R161, R206 ;  /* 0x000000cea1997221 */ /* 0x000fe20000010000 */
[C---:B-1----:R-:W-:Y:S01]  /*e180*/  F2FP.BF16.F32.PACK_AB R161, R180.reuse, R161 ;  /* 0x000000a1b4a1723e */ /* 0x042fe200000010ff */
[-C--:B------:R-:W-:Y:S01]  /*e190*/  FMUL.FTZ R115, R115, R171.reuse ;  /* 0x000000ab73737220 */ /* 0x080fe20000410000 */
[----:B------:R-:W1:Y:S01]  /*e1a0*/  MUFU.EX2 R174, R179 ;  /* 0x000000b300ae7308 */ /* 0x000e620000000800 */
[----:B0-----:R-:W-:Y:S01]  /*e1b0*/  FADD.FTZ R178, R180, R153 ;  /* 0x00000099b4b27221 */ /* 0x001fe20000010000 */
[-C--:B------:R-:W-:Y:S01]  /*e1c0*/  FMUL.FTZ R118, R118, R171.reuse ;  /* 0x000000ab76767220 */ /* 0x080fe20000410000 */
[-C--:B------:R-:W-:Y:S01]  /*e1d0*/  FMUL.FTZ R119, R119, R171.reuse ;  /* 0x000000ab77777220 */ /* 0x080fe20000410000 */
[----:B------:R-:W-:Y:S01]  /*e1e0*/  FMUL.FTZ R122, R122, R171 ;  /* 0x000000ab7a7a7220 */ /* 0x000fe20000410000 */
[----:B--2---:R-:W-:Y:S01]  /*e1f0*/  FADD.FTZ R153, R163, R178 ;  /* 0x000000b2a3997221 */ /* 0x004fe20000010000 */
[C---:B----4-:R-:W-:Y:S01]  /*e200*/  F2FP.BF16.F32.PACK_AB R163, R8.reuse, R163 ;  /* 0x000000a308a3723e */ /* 0x050fe200000010ff */
[-C--:B------:R-:W-:Y:S01]  /*e210*/  FMUL.FTZ R123, R123, R171.reuse ;  /* 0x000000ab7b7b7220 */ /* 0x080fe20000410000 */
[----:B------:R-:W0:Y:S01]  /*e220*/  MUFU.EX2 R167, R182 ;  /* 0x000000b600a77308 */ /* 0x000e220000000800 */
[----:B------:R-:W-:Y:S01]  /*e230*/  FADD.FTZ R178, R8, R153 ;  /* 0x0000009908b27221 */ /* 0x000fe20000010000 */
[----:B------:R-:W-:Y:S01]  /*e240*/  F2FP.BF16.F32.PACK_AB R153, R207, R18 ;  /* 0x00000012cf99723e */ /* 0x000fe200000010ff */
[-C--:B------:R-:W-:Y:S01]  /*e250*/  FMUL.FTZ R126, R126, R171.reuse ;  /* 0x000000ab7e7e7220 */ /* 0x080fe20000410000 */
[-C--:B------:R-:W-:Y:S01]  /*e260*/  FMUL.FTZ R127, R127, R171.reuse ;  /* 0x000000ab7f7f7220 */ /* 0x080fe20000410000 */
[----:B---3--:R-:W-:Y:S01]  /*e270*/  FADD.FTZ R155, R165, R178 ;  /* 0x000000b2a59b7221 */ /* 0x008fe20000010000 */
[-C--:B------:R-:W-:Y:S01]  /*e280*/  FMUL.FTZ R130, R130, R171.reuse ;  /* 0x000000ab82827220 */ /* 0x080fe20000410000 */
[----:B------:R-:W-:Y:S01]  /*e290*/  FMUL.FTZ R131, R131, R171 ;  /* 0x000000ab83837220 */ /* 0x000fe20000410000 */
[----:B------:R-:W2:Y:S01]  /*e2a0*/  MUFU.EX2 R176, R176 ;  /* 0x000000b000b07308 */ /* 0x000ea20000000800 */
[----:B-1----:R-:W-:Y:S01]  /*e2b0*/  FADD.FTZ R18, R174, R155 ;  /* 0x0000009bae127221 */ /* 0x002fe20000010000 */
[----:B------:R-:W-:Y:S01]  /*e2c0*/  F2FP.BF16.F32.PACK_AB R155, R208, R209 ;  /* 0x000000d1d09b723e */ /* 0x000fe200000010ff */
[----:B------:R-:W-:Y:S01]  /*e2d0*/  BAR.SYNC.DEFER_BLOCKING 0xf, 0x100 ;  /* 0x03c4000000007b1d */ /* 0x000fe20000010000 */
[----:B------:R-:W-:Y:S01]  /*e2e0*/  F2FP.BF16.F32.PACK_AB R165, R174, R165 ;  /* 0x000000a5aea5723e */ /* 0x000fe200000010ff */
        /* <DEDUP_REMOVED lines=10> */
[----:B------:R-:W-:Y:S01]  /*e390*/  FMUL.FTZ R151, R151, R171 ;  /* 0x000000ab97977220 */ /* 0x000fe20000410000 */
[C---:B--2---:R-:W-:Y:S01]  /*e3a0*/  F2FP.BF16.F32.PACK_AB R167, R176.reuse, R167 ;  /* 0x000000a7b0a7723e */ /* 0x044fe200000010ff */
[----:B------:R-:W-:Y:S01]  /*e3b0*/  FADD.FTZ R8, R176, R9 ;  /* 0x00000009b0087221 */ /* 0x000fe20000010000 */
[----:B------:R0:W-:Y:S04]  /*e3c0*/  STSM.16.M88.4 [R195+0x26800], R152 ;  /* 0x02680098c3007844 */ /* 0x0001e80000000200 */
[----:B------:R0:W-:Y:S04]  /*e3d0*/  STSM.16.M88.4 [R196], R156 ;  /* 0x0000009cc4007844 */ /* 0x0001e80000000200 */
[----:B------:R0:W-:Y:S04]  /*e3e0*/  STSM.16.M88.4 [R198], R160 ;  /* 0x000000a0c6007844 */ /* 0x0001e80000000200 */
[----:B------:R0:W-:Y:S01]  /*e3f0*/  STSM.16.M88.4 [R197], R164 ;  /* 0x000000a4c5007844 */ /* 0x0001e20000000200 */
[----:B------:R-:W-:Y:S05]  /*e400*/  @!P0 BRA `(.L_x_2104) ;  /* 0x0000000000048947 */ /* 0x000fea0003800000 */
[----:B------:R-:W-:Y:S01]  /*e410*/  BPT.TRAP 0x1 ;  /* 0x000000040000795c */ /* 0x000fe20000300000 */
.L_x_2104:
[----:B------:R1:W2:Y:S01]  /*e420*/  SYNCS.PHASECHK.TRANS64.TRYWAIT P2, [R212+URZ+0x28c50], R213 ;  /* 0x028c50d5d40075a7 */ /* 0x0002a2000804017f */
[----:B------:R-:W-:Y:S05]  /*e430*/  @!P0 BRA `(.L_x_2105) ;  /* 0x0000000000048947 */ /* 0x000fea0003800000 */
[----:B------:R-:W-:Y:S01]  /*e440*/  BPT.TRAP 0x1 ;  /* 0x000000040000795c */ /* 0x000fe20000300000 */
.L_x_2105:
[----:B------:R-:W-:Y:S04]  /*e450*/  BSSY B2, `(.L_x_2106) ;  /* 0x0000004000027945 */ /* 0x000fe80003800000 */
[----:B--2---:R-:W-:Y:S05]  /*e460*/  @P2 BRA `(.L_x_2107) ;  /* 0x0000000000082947 */ /* 0x004fea0003800000 */
[----:B------:R-:W2:Y:S02]  /*e470*/  SYNCS.PHASECHK.TRANS64.TRYWAIT P2, [R212+URZ+0x28c50], R213 ;  /* 0x028c50d5d40075a7 */ /* 0x000ea4000804017f */
[----:B--2---:R-:W-:Y:S05]  /*e480*/  @!P2 BRA `(.L_x_2108) ;  /* 0x000000ec0014a947 */ /* 0x004fea0003800000 */
.L_x_2107:
[----:B------:R-:W-:Y:S05]  /*e490*/  BSYNC B2 ;  /* 0x0000000000027941 */ /* 0x000fea0003800000 */
.L_x_2106:
[----:B------:R-:W-:Y:S01]  /*e4a0*/  IMAD R168, R211, 0x1000, R190 ;  /* 0x00001000d3a87824 */ /* 0x000fe200078e02be */
[----:B------:R-:W-:Y:S01]  /*e4b0*/  WARPGROUP.ARRIVE ;  /* 0x00000000000079c5 */ /* 0x000fe20000000000 */
[----:B------:R-:W-:Y:S01]  /*e4c0*/  IMAD.MOV.U32 R169, RZ, RZ, 0x40000040 ;  /* 0x40000040ffa97424 */ /* 0x000fe200078e00ff */
[----:B------:R-:W-:Y:S01]  /*e4d0*/  ISETP.GT.AND P2, PT, R14, R204, PT ;  /* 0x000000cc0e00720c */ /* 0x000fe20003f44270 */
[----:B-12---:R-:W-:Y:S01]  /*e4e0*/  @!P1 VIADD R212, R212, 0x28c60 ;  /* 0x00028c60d4d49836 */ /* 0x006fe20000000000 */
[----:B------:R-:W-:Y:S01]  /*e4f0*/  R2UR UR6, R168 ;  /* 0x00000000a80672ca */ /* 0x000fe200000e0000 */
[----:B------:R-:W-:Y:S01]  /*e500*/  VIADD R14, R14, 0xffffffff ;  /* 0xffffffff0e0e7836 */ /* 0x000fe20000000000 */
[----:B------:R-:W-:Y:S01]  /*e510*/  R2UR UR7, R169 ;  /* 0x00000000a90772ca */ /* 0x000fe200000e0000 */
[----:B------:R-:W-:Y:S01]  /*e520*/  IMAD.MOV.U32 R169, RZ, RZ, 0x40000040 ;  /* 0x40000040ffa97424 */ /* 0x000fe200078e00ff */
[----:B------:R-:W-:Y:S01]  /*e530*/  @!P1 PRMT R212, RZ, 0x654, R212 ;  /* 0x00000654ffd49816 */ /* 0x000fe200000000d4 */
[----:B------:R-:W-:-:S02]  /*e540*/  IMAD.MOV.U32 R20, RZ, RZ, R172 ;  /* 0x000000ffff147224 */ /* 0x000fc400078e00ac */
[----:B------:R-:W-:Y:S02]  /*e550*/  IMAD.MOV.U32 R9, RZ, RZ, R170 ;  /* 0x000000ffff097224 */ /* 0x000fe400078e00aa */
[----:B------:R-:W-:-:S06]  /*e560*/  IMAD.MOV.U32 R18, RZ, RZ, R211 ;  /* 0x000000ffff127224 */ /* 0x000fcc00078e00d3 */
[----:B------:R-:W-:Y:S03]  /*e570*/  HGMMA.64x256x16.F32.BF16 R24, R152, gdesc[UR4].tnspB, R24, gsb0 ;  /* 0x43e0000498187df0 */ /* 0x000fe60008001818 */
[----:B------:R-:W-:Y:S02]  /*e580*/  WARPGROUP.DEPBAR.LE gsb0, 0x0 ;  /* 0x00008000000079c5 */ /* 0x000fe40000010000 */
[----:B0-----:R-:W-:Y:S01]  /*e590*/  VIADD R152, R168, 0x80 ;  /* 0x00000080a8987836 */ /* 0x001fe20000000000 */
        /* <DEDUP_REMOVED lines=31> */
[----:B------:R-:W-:Y:S05]  /*e790*/  BSYNC B0 ;  /* 0x0000000000007941 */ /* 0x000fea0003800000 */
.L_x_2090:
[----:B------:R-:W-:Y:S02]  /*e7a0*/  IMAD.MOV.U32 R20, RZ, RZ, R172 ;  /* 0x000000ffff147224 */ /* 0x000fe400078e00ac */
[----:B------:R-:W-:Y:S02]  /*e7b0*/  IMAD.MOV.U32 R9, RZ, RZ, R170 ;  /* 0x000000ffff097224 */ /* 0x000fe400078e00aa */
[----:B------:R-:W-:-:S07]  /*e7c0*/  IMAD.MOV.U32 R18, RZ, RZ, R211 ;  /* 0x000000ffff127224 */ /* 0x000fce00078e00d3 */
.L_x_2089:
[----:B------:R-:W-:Y:S05]  /*e7d0*/  BSYNC B1 ;  /* 0x0000000000017941 */ /* 0x000fea0003800000 */
.L_x_2088:
[----:B------:R-:W1:Y:S01]  /*e7e0*/  LDC R154, c[0x0][0x9e4] ;  /* 0x00027900ff9a7b82 */ /* 0x000e620000000800 */
[----:B------:R-:W-:-:S04]  /*e7f0*/  IADD3 R152, R185, 0x40, -R186 ;  /* 0x00000040b9987810 */ /* 0x000fc80007ffe8ba */
[----:B------:R-:W-:-:S05]  /*e800*/  LEA R153, R189, R152, 0x6 ;  /* 0x00000098bd997211 */ /* 0x000fca00078e30ff */
[----:B------:R-:W-:Y:S01]  /*e810*/  IMAD.IADD R188, R153, 0x1, -R188 ;  /* 0x0000000199bc7824 */ /* 0x000fe200078e0abc */
[----:B-1----:R-:W-:-:S13]  /*e820*/  ISETP.GE.AND P6, PT, R154, 0x1, PT ;  /* 0x000000019a00780c */ /* 0x002fda0003fc6270 */
[----:B------:R-:W-:Y:S05]  /*e830*/  @!P6 BRA `(.L_x_2110) ;  /* 0x000000000048e947 */ /* 0x000fea0003800000 */
[----:B------:R-:W-:Y:S01]  /*e840*/  IMAD.MOV.U32 R155, RZ, RZ, R153 ;  /* 0x000000ffff9b7224 */ /* 0x000fe200078e0099 */
[----:B------:R-:W-:Y:S04]  /*e850*/  BSSY B0, `(.L_x_2111) ;  /* 0x000000e000007945 */ /* 0x000fe80003800000 */
        /* <DEDUP_REMOVED lines=9> */
.L_x_2112:
[----:B------:R-:W-:-:S13]  /*e8f0*/  ISETP.NE.AND P2, PT, R154, 0x1, PT ;  /* 0x000000019a00780c */ /* 0x000fda0003f45270 */
[----:B------:R-:W1:Y:S02]  /*e900*/  @P2 LDC.64 R152, c[0x0][0x9e8] ;  /* 0x00027a00ff982b82 */ /* 0x000e640000000a00 */
[----:B-1----:R-:W-:-:S05]  /*e910*/  @P2 IMAD.HI.U32 R152, R155, R152, RZ ;  /* 0x000000989b982227 */ /* 0x002fca00078e00ff */
[----:B------:R-:W-:-:S07]  /*e920*/  @P2 SHF.R.U32.HI R155, RZ, R153, R152 ;  /* 0x00000099ff9b2219 */ /* 0x000fce0000011698 */
.L_x_2113:
[----:B------:R-:W-:Y:S05]  /*e930*/  BSYNC B0 ;  /* 0x0000000000007941 */ /* 0x000fea0003800000 */
.L_x_2111:
[----:B------:R-:W-:-:S05]  /*e940*/  IMAD R155, R155, R154, RZ ;  /* 0x0000009a9b9b7224 */ /* 0x000fca00078e02ff */
[----:B------:R-:W-:-:S07]  /*e950*/  VIMNMX R188, R188, R155, !PT ;  /* 0x0000009bbcbc7248 */ /* 0x000fce0007fe0100 */
.L_x_2110:
[----:B------:R-:W-:Y:S01]  /*e960*/  VIADD R188, R188, 0x3f ;  /* 0x0000003fbcbc7836 */ /* 0x000fe20000000000 */
[----:B------:R-:W-:Y:S04]  /*e970*/  BSSY B1, `(.L_x_2114) ;  /* 0x00001ad000017945 */ /* 0x000fe80003800000 */
[----:B------:R-:W-:-:S04]  /*e980*/  SHF.R.S32.HI R153, RZ, 0x1f, R188 ;  /* 0x0000001fff997819 */ /* 0x000fc800000114bc */
[----:B------:R-:W-:-:S04]  /*e990*/  LEA.HI R153, R153, R188, RZ, 0x6 ;  /* 0x000000bc99997211 */ /* 0x000fc800078f30ff */
[----:B------:R-:W-:-:S04]  /*e9a0*/  SHF.R.S32.HI R152, RZ, 0x6, R153 ;  /* 0x00000006ff987819 */ /* 0x000fc80000011499 */
[----:B------:R-:W-:-:S04]  /*e9b0*/  VIMNMX R201, R191, R152, !PT ;  /* 0x00000098bfc97248 */ /* 0x000fc80007fe0100 */
[----:B------:R-:W-:-:S13]  /*e9c0*/  ISETP.GE.AND P2, PT, R14, R201, PT ;  /* 0x000000c90e00720c */ /* 0x000fda0003f46270 */
[----:B------:R-:W-:Y:S05]  /*e9d0*/  @!P2 BRA `(.L_x_2115) ;  /* 0x000000180098a947 */ /* 0x000fea0003800000 */
[----:B------:R-:W-:Y:S01]  /*e9e0*/  BSSY B0, `(.L_x_2116) ;  /* 0x00001a4000007945 */ /* 0x000fe20003800000 */
[----:B------:R-:W-:Y:S02]  /*e9f0*/  IMAD.MOV.U32 R207, RZ, RZ, R20 ;  /* 0x000000ffffcf7224 */ /* 0x000fe400078e0014 */
[----:B------:R-:W-:Y:S02]  /*ea00*/  IMAD.MOV.U32 R208, RZ, RZ, R9 ;  /* 0x000000ffffd07224 */ /* 0x000fe400078e0009 */
[----:B------:R-:W-:Y:S02]  /*ea10*/  IMAD.MOV.U32 R205, RZ, RZ, R14 ;  /* 0x000000ffffcd7224 */ /* 0x000fe400078e000e */
[----:B------:R-:W-:-:S07]  /*ea20*/  IMAD.MOV.U32 R209, RZ, RZ, R18 ;  /* 0x000000ffffd17224 */ /* 0x000fce00078e0012 */
.L_x_2127:
[----:B------:R-:W-:Y:S02]  /*ea30*/  VIADD R18, R209, 0x1 ;  /* 0x00000001d1127836 */ /* 0x000fe40000000000 */
[----:B------:R-:W-:Y:S02]  /*ea40*/  IMAD.MOV.U32 R14, RZ, RZ, R205 ;  /* 0x000000ffff0e7224 */ /* 0x000fe400078e00cd */
[----:B------:R-:W-:Y:S01]  /*ea50*/  VIADD R205, R205, 0xffffffff ;  /* 0xffffffffcdcd7836 */ /* 0x000fe20000000000 */
[----:B------:R-:W-:Y:S02]  /*ea60*/  ISETP.NE.AND P3, PT, R18, 0x2, PT ;  /* 0x000000021200780c */ /* 0x000fe40003f65270 */
[----:B------:R-:W-:Y:S02]  /*ea70*/  ISETP.GT.AND P2, PT, R14, R201, PT ;  /* 0x000000c90e00720c */ /* 0x000fe40003f44270 */
[----:B------:R-:W-:Y:S02]  /*ea80*/  SEL R14, RZ, 0x1, P3 ;  /* 0x00000001ff0e7807 */ /* 0x000fe40001800000 */
[----:B------:R-:W-:-:S02]  /*ea90*/  SEL R18, R18, RZ, P3 ;  /* 0x000000ff12127207 */ /* 0x000fc40001800000 */
[----:B------:R-:W-:Y:S01]  /*eaa0*/  LOP3.LUT R19, R19, R14, RZ, 0x3c, !PT ;  /* 0x0000000e13137212 */ /* 0x000fe200078e3cff */
[----:B-1----:R-:W-:Y:S06]  /*eab0*/  @!P0 BRA `(.L_x_2117) ;  /* 0x0000000000048947 */ /* 0x002fec0003800000 */
[----:B------:R-:W-:Y:S01]  /*eac0*/  BPT.TRAP 0x1 ;  /* 0x000000040000795c */ /* 0x000fe20000300000 */
.L_x_2117:
[----:B------:R-:W-:Y:S01]  /*ead0*/  IMAD R204, R18, 0x8, R2 ;  /* 0x0000000812cc7824 */ /* 0x000fe200078e0202 */
[----:B------:R-:W-:-:S04]  /*eae0*/  SHF.L.U32 R206, R19, 0x1f, RZ ;  /* 0x0000001f13ce7819 */ /* 0x000fc800000006ff */
[----:B------:R1:W2:Y:S01]  /*eaf0*/  SYNCS.PHASECHK.TRANS64.TRYWAIT P3, [R204+URZ+0x28c30], R206 ;  /* 0x028c30cecc0075a7 */ /* 0x0002a2000806017f */
[----:B------:R-:W-:Y:S05]  /*eb00*/  @!P0 BRA `(.L_x_2118) ;  /* 0x0000000000048947 */ /* 0x000fea0003800000 */
[----:B------:R-:W-:Y:S01]  /*eb10*/  BPT.TRAP 0x1 ;  /* 0x000000040000795c */ /* 0x000fe20000300000 */
.L_x_2118:
[----:B------:R-:W-:Y:S01]  /*eb20*/  BSSY B2, `(.L_x_2119) ;  /* 0x0000006000027945 */ /* 0x000fe20003800000 */
[----:B------:R-:W-:Y:S02]  /*eb30*/  IMAD R14, R18, 0x200, R21 ;  /* 0x00000200120e7824 */ /* 0x000fe400078e0215 */
[----:B------:R-:W-:Y:S01]  /*eb40*/  IMAD.MOV.U32 R15, RZ, RZ, 0x40000040 ;  /* 0x40000040ff0f7424 */ /* 0x000fe200078e00ff */
[----:B--2---:R-:W-:Y:S06]  /*eb50*/  @P3 BRA `(.L_x_2120) ;  /* 0x0000000000083947 */ /* 0x004fec0003800000 */
[----:B------:R-:W2:Y:S02]  /*eb60*/  SYNCS.PHASECHK.TRANS64.TRYWAIT P3, [R204+URZ+0x28c30], R206 ;  /* 0x028c30cecc0075a7 */ /* 0x000ea4000806017f */
[----:B--2---:R-:W-:Y:S05]  /*eb70*/  @!P3 BRA `(.L_x_2121) ;  /* 0x000000e4006cb947 */ /* 0x004fea0003800000 */
.L_x_2120:
[----:B------:R-:W-:Y:S05]  /*eb80*/  BSYNC B2 ;  /* 0x0000000000027941 */ /* 0x000fea0003800000 */
.L_x_2119:
[C---:B------:R-:W-:Y:S01]  /*eb90*/  R2UR UR6, R14.reuse ;  /* 0x000000000e0672ca */ /* 0x040fe200000e0000 */
[----:B------:R-:W-:Y:S01]  /*eba0*/  WARPGROUP.ARRIVE ;  /* 0x00000000000079c5 */ /* 0x000fe20000000000 */
[----:B------:R-:W-:Y:S01]  /*ebb0*/  R2UR UR7, R15 ;  /* 0x000000000f0772ca */ /* 0x000fe200000e0000 */
[----:B------:R-:W-:Y:S01]  /*ebc0*/  VIADD R188, R14, 0x2 ;  /* 0x000000020ebc7836 */ /* 0x000fe20000000000 */
[----:B------:R-:W-:Y:S01]  /*ebd0*/  R2UR UR4, R4 ;  /* 0x00000000040472ca */ /* 0x000fe200000e0000 */
[----:B------:R-:W-:Y:S01]  /*ebe0*/  IMAD.MOV.U32 R189, RZ, RZ, 0x40000040 ;  /* 0x40000040ffbd7424 */ /* 0x000fe200078e00ff */
[----:B------:R-:W-:Y:S01]  /*ebf0*/  R2UR UR5, R5 ;  /* 0x00000000050572ca */ /* 0x000fe200000e0000 */
[----:B------:R-:W-:-:S12]  /*ec00*/  IMAD.MOV.U32 R15, RZ, RZ, 0x40000040 ;  /* 0x40000040ff0f7424 */ /* 0x000fd800078e00ff */
        /* <DEDUP_REMOVED lines=44> */
[----:B------:R-:W3:Y:S02]  /*eed0*/  SHFL.BFLY PT, R9, R20, 0x2, 0x1f ;  /* 0x0c401f0014097f89 */ /* 0x000ee400000e0000 */
[----:B---3--:R-:W-:Y:S02]  /*eee0*/  FMNMX.FTZ R188, R20, R9, !PT ;  /* 0x0000000914bc7209 */ /* 0x008fe40007810000 */
[----:B------:R-:W-:-:S03]  /*eef0*/  FMNMX.FTZ R9, R155, R14, !PT ;  /* 0x0000000e9b097209 */ /* 0x000fc60007810000 */
[----:B------:R-:W3:Y:S01]  /*ef00*/  SHFL.BFLY PT, R189, R188, 0x1, 0x1f ;  /* 0x0c201f00bcbd7f89 */ /* 0x000ee200000e0000 */
[----:B------:R-:W-:-:S04]  /*ef10*/  FMNMX.FTZ R14, R158, R9, !PT ;  /* 0x000000099e0e7209 */ /* 0x000fc80007810000 */
[----:B------:R-:W-:-:S04]  /*ef20*/  FMNMX.FTZ R15, R159, R14, !PT ;  /* 0x0000000e9f0f7209 */ /* 0x000fc80007810000 */
[----:B------:R-:W-:Y:S01]  /*ef30*/  FMNMX.FTZ R14, R162, R15, !PT ;  /* 0x0000000fa20e7209 */ /* 0x000fe20007810000 */
[----:B------:R-:W-:Y:S01]  /*ef40*/  IMAD.U32 R15, RZ, RZ, UR4 ;  /* 0x00000004ff0f7e24 */ /* 0x000fe2000f8e00ff */
[----:B---3--:R-:W-:Y:S02]  /*ef50*/  FMNMX.FTZ R9, R188, R189, !PT ;  /* 0x000000bdbc097209 */ /* 0x008fe40007810000 */
[----:B------:R-:W-:-:S03]  /*ef60*/  FMNMX.FTZ R189, R163, R14, !PT ;  /* 0x0000000ea3bd7209 */ /* 0x000fc60007810000 */
[C---:B------:R-:W-:Y:S01]  /*ef70*/  FADD.FTZ R20, -R9.reuse, R208 ;  /* 0x000000d009147221 */ /* 0x040fe20000010100 */
[----:B------:R-:W-:Y:S01]  /*ef80*/  FMNMX.FTZ R14, R166, R189, !PT ;  /* 0x000000bda60e7209 */ /* 0x000fe20007810000 */
[-C--:B------:R-:W-:Y:S02]  /*ef90*/  FMUL.FTZ R188, R9, R15.reuse ;  /* 0x0000000f09bc7220 */ /* 0x080fe40000410000 */
[-C--:B------:R-:W-:Y:S01]  /*efa0*/  FMUL.FTZ R208, R20, R15.reuse ;  /* 0x0000000f14d07220 */ /* 0x080fe20000410000 */
[----:B------:R-:W-:Y:S01]  /*efb0*/  FMNMX.FTZ R189, R167, R14, !PT ;  /* 0x0000000ea7bd7209 */ /* 0x000fe20007810000 */
[-CC-:B------:R-:W-:Y:S01]  /*efc0*/  FFMA.FTZ R210, R152, R15.reuse, -R188.reuse ;  /* 0x0000000f98d27223 */ /* 0x180fe200000108bc */
[-CC-:B------:R-:W-:Y:S01]  /*efd0*/  FFMA.FTZ R152, R153, R15.reuse, -R188.reuse ;  /* 0x0000000f99987223 */ /* 0x180fe200000108bc */
[--C-:B0-----:R-:W-:Y:S01]  /*efe0*/  FFMA.FTZ R212, R156, R15, -R188.reuse ;  /* 0x0000000f9cd47223 */ /* 0x101fe200000108bc */
        /* <DEDUP_REMOVED lines=18> */
[----:B------:R-:W0:Y:S02]  /*f110*/  MUFU.EX2 R14, R208 ;  /* 0x000000d0000e7308 */ /* 0x000e240000000800 */
[----:B------:R-:W-:-:S04]  /*f120*/  FMNMX.FTZ R211, R179, R20, !PT ;  /* 0x00000014b3d37209 */ /* 0x000fc80007810000 */
[----:B------:R-:W-:Y:S02]  /*f130*/  FMNMX.FTZ R20, R182, R211, !PT ;  /* 0x000000d3b6147209 */ /* 0x000fe40007810000 */
[----:B------:R-:W3:Y:S02]  /*f140*/  MUFU.EX2 R189, R210 ;  /* 0x000000d200bd7308 */ /* 0x000ee40000000800 */
[----:B------:R-:W-:-:S05]  /*f150*/  FMNMX.FTZ R20, R183, R20, !PT ;  /* 0x00000014b7147209 */ /* 0x000fca0007810000 */
[----:B------:R-:W4:Y:S01]  /*f160*/  SHFL.BFLY PT, R211, R20, 0x2, 0x1f ;  /* 0x0c401f0014d37f89 */ /* 0x000f2200000e0000 */
[----:B------:R-:W-:Y:S01]  /*f170*/  MUFU.EX2 R152, R152 ;  /* 0x0000009800987308 */ /* 0x000fe20000000800 */
[-C--:B0-----:R-:W-:Y:S01]  /*f180*/  FMUL.FTZ R24, R24, R14.reuse ;  /* 0x0000000e18187220 */ /* 0x081fe20000410000 */
[-C--:B------:R-:W-:Y:S01]  /*f190*/  FMUL.FTZ R25, R25, R14.reuse ;  /* 0x0000000e19197220 */ /* 0x080fe20000410000 */
[-C--:B------:R-:W-:Y:S01]  /*f1a0*/  FMUL.FTZ R28, R28, R14.reuse ;  /* 0x0000000e1c1c7220 */ /* 0x080fe20000410000 */
[-C--:B------:R-:W-:Y:S01]  /*f1b0*/  FMUL.FTZ R29, R29, R14.reuse ;  /* 0x0000000e1d1d7220 */ /* 0x080fe20000410000 */
[-C--:B------:R-:W-:Y:S01]  /*f1c0*/  FMUL.FTZ R32, R32, R14.reuse ;  /* 0x0000000e20207220 */ /* 0x080fe20000410000 */
[-C--:B------:R-:W-:Y:S01]  /*f1d0*/  FMUL.FTZ R33, R33, R14.reuse ;  /* 0x0000000e21217220 */ /* 0x080fe20000410000 */
[-C--:B------:R-:W-:Y:S01]  /*f1e0*/  FMUL.FTZ R36, R36, R14.reuse ;  /* 0x0000000e24247220 */ /* 0x080fe20000410000 */
[----:B------:R0:W-:Y:S01]  /*f1f0*/  MUFU.EX2 R153, R212 ;  /* 0x000000d400997308 */ /* 0x0001e20000000800 */
        /* <DEDUP_REMOVED lines=14> */
[----:B----4-:R-:W-:Y:S01]  /*f2e0*/  FMNMX.FTZ R211, R20, R211, !PT ;  /* 0x000000d314d37209 */ /* 0x010fe20007810000 */
[----:B------:R-:W-:Y:S01]  /*f2f0*/  MUFU.EX2 R157, R157 ;  /* 0x0000009d009d7308 */ /* 0x000fe20000000800 */
[-C--:B------:R-:W-:Y:S01]  /*f300*/  FMUL.FTZ R61, R61, R14.reuse ;  /* 0x0000000e3d3d7220 */ /* 0x080fe20000410000 */
[-C--:B------:R-:W-:Y:S01]  /*f310*/  FMUL.FTZ R64, R64, R14.reuse ;  /* 0x0000000e40407220 */ /* 0x080fe20000410000 */
[-C--:B------:R-:W-:Y:S01]  /*f320*/  FMUL.FTZ R65, R65, R14.reuse ;  /* 0x0000000e41417220 */ /* 0x080fe20000410000 */
[----:B------:R-:W3:Y:S01]  /*f330*/  SHFL.BFLY PT, R20, R211, 0x1, 0x1f ;  /* 0x0c201f00d3147f89 */ /* 0x000ee200000e0000 */
        /* <DEDUP_REMOVED lines=23> */
[----:B---3--:R-:W-:Y:S01]  /*f4b0*/  FMNMX.FTZ R20, R211, R20, !PT ;  /* 0x00000014d3147209 */ /* 0x008fe20007810000 */
[----:B------:R-:W-:-:S02]  /*f4c0*/  IMAD.MOV R211, RZ, RZ, -R194 ;  /* 0x000000ffffd37224 */ /* 0x000fc400078e0ac2 */
[-C--:B------:R-:W-:Y:S01]  /*f4d0*/  FMUL.FTZ R108, R108, R14.reuse ;  /* 0x0000000e6c6c7220 */ /* 0x080fe20000410000 */
[-C--:B------:R-:W-:Y:S01]  /*f4e0*/  FMUL.FTZ R109, R109, R14.reuse ;  /* 0x0000000e6d6d7220 */ /* 0x080fe20000410000 */
[----:B------:R-:W-:Y:S01]  /*f4f0*/  MUFU.EX2 R165, R165 ;  /* 0x000000a500a57308 */ /* 0x000fe20000000800 */
[C---:B------:R-:W-:Y:S01]  /*f500*/  FADD.FTZ R188, -R20.reuse, R207 ;  /* 0x000000cf14bc7221 */ /* 0x040fe20000010100 */
[----:B------:R-:W-:Y:S01]  /*f510*/  FMUL.FTZ R228, R20, R15 ;  /* 0x0000000f14e47220 */ /* 0x000fe20000410000 */
[----:B------:R-:W-:Y:S01]  /*f520*/  ISETP.NE.AND P3, PT, R22, R211, PT ;  /* 0x000000d31600720c */ /* 0x000fe20003f65270 */
[----:B------:R-:W-:Y:S01]  /*f530*/  FMUL.FTZ R112, R112, R14 ;  /* 0x0000000e70707220 */ /* 0x000fe20000410000 */
[-C--:B------:R-:W-:Y:S01]  /*f540*/  FMUL.FTZ R169, R188, R15.reuse ;  /* 0x0000000fbca97220 */ /* 0x080fe20000410000 */
[-CC-:B------:R-:W-:Y:S01]  /*f550*/  FFMA.FTZ R188, R154, R15.reuse, -R228.reuse ;  /* 0x0000000f9abc7223 */ /* 0x180fe200000108e4 */
[-CC-:B------:R-:W-:Y:S01]  /*f560*/  FFMA.FTZ R155, R155, R15.reuse, -R228.reuse ;  /* 0x0000000f9b9b7223 */ /* 0x180fe200000108e4 */
[----:B0-----:R-:W-:Y:S01]  /*f570*/  FFMA.FTZ R212, R167, R15, -R228 ;  /* 0x0000000fa7d47223 */ /* 0x001fe200000108e4 */
[----:B------:R-:W-:-:S02]  /*f580*/  @!P1 VIADD R154, R204, 0x28c40 ;  /* 0x00028c40cc9a9836 */ /* 0x000fc40000000000 */
[-CC-:B------:R-:W-:Y:S01]  /*f590*/  FFMA.FTZ R167, R170, R15.reuse, -R228.reuse ;  /* 0x0000000faaa77223 */ /* 0x180fe200000108e4 */
[----:B------:R-:W-:Y:S01]  /*f5a0*/  MUFU.EX2 R169, R169 ;  /* 0x000000a900a97308 */ /* 0x000fe20000000800 */
[-CC-:B------:R-:W-:Y:S01]  /*f5b0*/  FFMA.FTZ R207, R158, R15.reuse, -R228.reuse ;  /* 0x0000000f9ecf7223 */ /* 0x180fe200000108e4 */
[-CC-:B------:R-:W-:Y:S01]  /*f5c0*/  FFMA.FTZ R170, R171, R15.reuse, -R228.reuse ;  /* 0x0000000fabaa7223 */ /* 0x180fe200000108e4 */
[-CC-:B------:R-:W-:Y:S01]  /*f5d0*/  FFMA.FTZ R171, R174, R15.reuse, -R228.reuse ;  /* 0x0000000faeab7223 */ /* 0x180fe200000108e4 */
[-C--:B------:R-:W-:Y:S01]  /*f5e0*/  FFMA.FTZ R174, R175, R15.reuse, -R228 ;  /* 0x0000000fafae7223 */ /* 0x080fe200000108e4 */
[----:B------:R-:W-:Y:S01]  /*f5f0*/  @!P1 PRMT R154, RZ, 0x654, R154 ;  /* 0x00000654ff9a9816 */ /* 0x000fe2000000009a */
[----:B------:R-:W-:Y:S02]  /*f600*/  @!P3 IMAD R175, R209, 0x40, R192 ;  /* 0x00000040d1afb824 */ /* 0x000fe400078e02c0 */
[-CC-:B------:R-:W-:Y:S01]  /*f610*/  FFMA.FTZ R208, R159, R15.reuse, -R228.reuse ;  /* 0x0000000f9fd07223 */ /* 0x180fe200000108e4 */
[----:B------:R-:W0:Y:S01]  /*f620*/  MUFU.EX2 R188, R188 ;  /* 0x000000bc00bc7308 */ /* 0x000e220000000800 */
[----:B------:R3:W-:Y:S01]  /*f630*/  @!P1 SYNCS.ARRIVE.TRANS64.RED.A1T0 RZ, [R154+URZ], RZ ;  /* 0x000000ff9aff99a7 */ /* 0x0007e2000810043f */
[-CC-:B------:R-:W-:Y:S01]  /*f640*/  FFMA.FTZ R159, R162, R15.reuse, -R228.reuse ;  /* 0x0000000fa29f7223 */ /* 0x180fe200000108e4 */
[-CC-:B------:R-:W-:Y:S01]  /*f650*/  FFMA.FTZ R210, R163, R15.reuse, -R228.reuse ;  /* 0x0000000fa3d27223 */ /* 0x180fe200000108e4 */
[-CC-:B------:R-:W-:Y:S01]  /*f660*/  FFMA.FTZ R163, R166, R15.reuse, -R228.reuse ;  /* 0x0000000fa6a37223 */ /* 0x180fe200000108e4 */
[-C--:B------:R-:W-:Y:S01]  /*f670*/  FMUL.FTZ R113, R113, R14.reuse ;  /* 0x0000000e71717220 */ /* 0x080fe20000410000 */
[-C--:B------:R-:W-:Y:S01]  /*f680*/  FMUL.FTZ R116, R116, R14.reuse ;  /* 0x0000000e74747220 */ /* 0x080fe20000410000 */
[----:B------:R-:W-:Y:S01]  /*f690*/  FMUL.FTZ R117, R117, R14 ;  /* 0x0000000e75757220 */ /* 0x000fe20000410000 */
[----:B------:R-:W4:Y:S01]  /*f6a0*/  MUFU.EX2 R155, R155 ;  /* 0x0000009b009b7308 */ /* 0x000f220000000800 */
[----:B---3--:R-:W-:Y:S01]  /*f6b0*/  @!P3 LEA R154, R175, R2, 0x2 ;  /* 0x00000002af9ab211 */ /* 0x008fe200078e10ff */
[-C--:B------:R-:W-:Y:S01]  /*f6c0*/  FFMA.FTZ R175, R178, R15.reuse, -R228 ;  /* 0x0000000fb2af7223 */ /* 0x080fe200000108e4 */
[-C--:B------:R-:W-:Y:S01]  /*f6d0*/  FMUL.FTZ R120, R120, R14.reuse ;  /* 0x0000000e78787220 */ /* 0x080fe20000410000 */
[-C--:B------:R-:W-:Y:S01]  /*f6e0*/  FMUL.FTZ R121, R121, R14.reuse ;  /* 0x0000000e79797220 */ /* 0x080fe20000410000 */
[-C--:B------:R-:W-:Y:S01]  /*f6f0*/  FMUL.FTZ R124, R124, R14.reuse ;  /* 0x0000000e7c7c7220 */ /* 0x080fe20000410000 */
[----:B------:R-:W-:Y:S01]  /*f700*/  @!P3 STS [R154+0x28800], R14 ;  /* 0x0288000e9a00b388 */ /* 0x000fe20000000800 */
[----:B------:R-:W-:Y:S01]  /*f710*/  FMUL.FTZ R125, R125, R14 ;  /* 0x0000000e7d7d7220 */ /* 0x000fe20000410000 */
[----:B------:R-:W3:Y:S01]  /*f720*/  MUFU.EX2 R207, R207 ;  /* 0x000000cf00cf7308 */ /* 0x000ee20000000800 */
[----:B0-----:R-:W-:Y:S01]  /*f730*/  FFMA.FTZ R8, R169, R8, R188 ;  /* 0x00000008a9087223 */ /* 0x001fe200000100bc */
[----:B------:R0:W-:Y:S01]  /*f740*/  @!P3 STS [R154+0x28820], R169 ;  /* 0x028820a99a00b388 */ /* 0x0001e20000000800 */
        /* <DEDUP_REMOVED lines=9> */
[----:B0-----:R-:W-:Y:S01]  /*f7e0*/  FADD.FTZ R154, R152, R3 ;  /* 0x00000003989a7221 */ /* 0x001fe20000010000 */
[-C--:B------:R-:W-:Y:S01]  /*f7f0*/  FMUL.FTZ R141, R141, R14.reuse ;  /* 0x0000000e8d8d7220 */ /* 0x080fe20000410000 */
[-C--:B------:R-:W-:Y:S01]  /*f800*/  FMUL.FTZ R144, R144, R14.reuse ;  /* 0x0000000e90907220 */ /* 0x080fe20000410000 */
[-C--:B------:R-:W-:Y:S01]  /*f810*/  FMUL.FTZ R145, R145, R14.reuse ;  /* 0x0000000e91917220 */ /* 0x080fe20000410000 */
[----:B------:R-:W0:Y:S01]  /*f820*/  MUFU.EX2 R159, R159 ;  /* 0x0000009f009f7308 */ /* 0x000e220000000800 */
[----:B------:R-:W-:Y:S01]  /*f830*/  FADD.FTZ R3, R153, R154 ;  /* 0x0000009a99037221 */ /* 0x000fe20000010000 */
[-C--:B------:R-:W-:Y:S01]  /*f840*/  FMUL.FTZ R148, R148, R14.reuse ;  /* 0x0000000e94947220 */ /* 0x080fe20000410000 */
[----:B------:R-:W-:Y:S01]  /*f850*/  FMUL.FTZ R149, R149, R14 ;  /* 0x0000000e95957220 */ /* 0x000fe20000410000 */
[-C--:B------:R-:W-:Y:S01]  /*f860*/  FFMA.FTZ R179, R179, R15.reuse, -R228 ;  /* 0x0000000fb3b37223 */ /* 0x080fe200000108e4 */
[----:B------:R-:W-:Y:S01]  /*f870*/  FADD.FTZ R154, R156, R3 ;  /* 0x000000039c9a7221 */ /* 0x000fe20000010000 */
[----:B---3--:R-:W-:Y:S01]  /*f880*/  FADD.FTZ R3, R207, R8 ;  /* 0x00000008cf037221 */ /* 0x008fe20000010000 */
[-C--:B------:R-:W-:Y:S01]  /*f890*/  FFMA.FTZ R182, R182, R15.reuse, -R228 ;  /* 0x0000000fb6b67223 */ /* 0x080fe200000108e4 */
[----:B------:R-:W3:Y:S01]  /*f8a0*/  MUFU.EX2 R210, R210 ;  /* 0x000000d200d27308 */ /* 0x000ee20000000800 */
[----:B------:R-:W-:Y:S01]  /*f8b0*/  FADD.FTZ R209, R157, R154 ;  /* 0x0000009a9dd17221 */ /* 0x000fe20000010000 */
[----:B-----5:R-:W-:Y:S01]  /*f8c0*/  FADD.FTZ R8, R208, R3 ;  /* 0x00000003d0087221 */ /* 0x020fe20000010000 */
[----:B------:R-:W-:Y:S01]  /*f8d0*/  FFMA.FTZ R183, R183, R15, -R228 ;  /* 0x0000000fb7b77223 */ /* 0x000fe200000108e4 */
[----:B------:R-:W-:Y:S01]  /*f8e0*/  F2FP.BF16.F32.PACK_AB R152, R152, R189 ;  /* 0x000000bd9898723e */ /* 0x000fe200000010ff */
[----:B------:R-:W-:Y:S01]  /*f8f0*/  FADD.FTZ R154, R160, R209 ;  /* 0x000000d1a09a7221 */ /* 0x000fe20000010000 */
[----:B------:R-:W-:Y:S01]  /*f900*/  F2FP.BF16.F32.PACK_AB R158, R164, R161 ;  /* 0x000000a1a49e723e */ /* 0x000fe200000010ff */
[-C--:B------:R-:W-:Y:S01]  /*f910*/  FMUL.FTZ R26, R26, R169.reuse ;  /* 0x000000a91a1a7220 */ /* 0x080fe20000410000 */
[----:B------:R-:W4:Y:S01]  /*f920*/  MUFU.EX2 R163, R163 ;  /* 0x000000a300a37308 */ /* 0x000f220000000800 */
[----:B0-----:R-:W-:Y:S01]  /*f930*/  FADD.FTZ R3, R159, R8 ;  /* 0x000000089f037221 */ /* 0x001fe20000010000 */
[----:B------:R-:W-:Y:S01]  /*f940*/  FADD.FTZ R209, R161, R154 ;  /* 0x0000009aa1d17221 */ /* 0x000fe20000010000 */
[-C--:B------:R-:W-:Y:S01]  /*f950*/  FMUL.FTZ R27, R27, R169.reuse ;  /* 0x000000a91b1b7220 */ /* 0x080fe20000410000 */
[-C--:B------:R-:W-:Y:S01]  /*f960*/  FMUL.FTZ R30, R30, R169.reuse ;  /* 0x000000a91e1e7220 */ /* 0x080fe20000410000 */
[-C--:B------:R-:W-:Y:S01]  /*f970*/  FMUL.FTZ R31, R31, R169.reuse ;  /* 0x000000a91f1f7220 */ /* 0x080fe20000410000 */
[----:B------:R-:W-:Y:S01]  /*f980*/  FADD.FTZ R154, R164, R209 ;  /* 0x000000d1a49a7221 */ /* 0x000fe20000010000 */
[-C--:B------:R-:W-:Y:S01]  /*f990*/  FMUL.FTZ R34, R34, R169.reuse ;  /* 0x000000a922227220 */ /* 0x080fe20000410000 */
[----:B------:R-:W0:Y:S01]  /*f9a0*/  MUFU.EX2 R212, R212 ;  /* 0x000000d400d47308 */ /* 0x000e220000000800 */
[----:B---3--:R-:W-:Y:S01]  /*f9b0*/  FADD.FTZ R8, R210, R3 ;  /* 0x00000003d2087221 */ /* 0x008fe20000010000 */
[----:B------:R-:W-:Y:S01]  /*f9c0*/  FADD.FTZ R209, R165, R154 ;  /* 0x0000009aa5d17221 */ /* 0x000fe20000010000 */
        /* <DEDUP_REMOVED lines=60> */
[----:B------:R-:W-:Y:S01]  /*fd90*/  FMUL.FTZ R127, R127, R169 ;  /* 0x000000a97f7f7220 */ /* 0x000fe20000410000 */
[----:B------:R-:W4:Y:S01]  /*fda0*/  MUFU.EX2 R176, R176 ;  /* 0x000000b000b07308 */ /* 0x000f220000000800 */
[----:B0-----:R-:W-:Y:S01]  /*fdb0*/  FADD.FTZ R189, R173, R154 ;  /* 0x0000009aadbd7221 */ /* 0x001fe20000010000 */
[----:B------:R-:W-:Y:S01]  /*fdc0*/  F2FP.BF16.F32.PACK_AB R154, R156, R153 ;  /* 0x000000999c9a723e */ /* 0x000fe200000010ff */
[----:B------:R-:W-:Y:S01]  /*fdd0*/  FMUL.FTZ R130, R130, R169 ;  /* 0x000000a982827220 */ /* 0x000fe20000410000 */
[----:B------:R-:W-:Y:S01]  /*fde0*/  F2FP.BF16.F32.PACK_AB R156, R160, R157 ;  /* 0x0000009da09c723e */ /* 0x000fe200000010ff */
[----:B------:R-:W-:Y:S01]  /*fdf0*/  FMUL.FTZ R131, R131, R169 ;  /* 0x000000a983837220 */ /* 0x000fe20000410000 */
[----:B------:R-:W-:Y:S01]  /*fe00*/  F2FP.BF16.F32.PACK_AB R160, R168, R165 ;  /* 0x000000a5a8a0723e */ /* 0x000fe200000010ff */
        /* <DEDUP_REMOVED lines=13> */
[----:B------:R-:W-:-:S04]  /*fee0*/  FMUL.FTZ R151, R151, R169 ;  /* 0x000000a997977220 */ /* 0x000fc80000410000 */
[----:B------:R-:W4:Y:S01]  /*fef0*/  MUFU.EX2 R8, R179 ;  /* 0x000000b300087308 */ /* 0x000f220000000800 */
[----:B0-----:R-:W-:-:S07]  /*ff00*/  FADD.FTZ R157, R175, R14 ;  /* 0x0000000eaf9d7221 */ /* 0x001fce0000010000 */
[----:B------:R-:W0:Y:S01]  /*ff10*/  MUFU.EX2 R180, R180 ;  /* 0x000000b400b47308 */ /* 0x000e220000000800 */
[----:B---3--:R-:W-:Y:S01]  /*ff20*/  FADD.FTZ R153, R177, R162 ;  /* 0x000000a2b1997221 */ /* 0x008fe20000010000 */
[----:B------:R-:W-:Y:S02]  /*ff30*/  F2FP.BF16.F32.PACK_AB R162, R173, R172 ;  /* 0x000000acada2723e */ /* 0x000fe400000010ff */
[----:B------:R-:W-:-:S04]  /*ff40*/  F2FP.BF16.F32.PACK_AB R164, R177, R176 ;  /* 0x000000b0b1a4723e */ /* 0x000fc800000010ff */
[----:B------:R-:W3:Y:S01]  /*ff50*/  MUFU.EX2 R182, R182 ;  /* 0x000000b600b67308 */ /* 0x000ee20000000800 */
[----:B----4-:R-:W-:Y:S01]  /*ff60*/  FADD.FTZ R161, R8, R157 ;  /* 0x0000009d08a17221 */ /* 0x010fe20000010000 */
[----:B------:R-:W-:Y:S02]  /*ff70*/  F2FP.BF16.F32.PACK_AB R157, R210, R159 ;  /* 0x0000009fd29d723e */ /* 0x000fe400000010ff */
[----:B------:R-:W-:Y:S02]  /*ff80*/  F2FP.BF16.F32.PACK_AB R159, R212, R163 ;  /* 0x000000a3d49f723e */ /* 0x000fe400000010ff */
[----:B------:R-:W-:Y:S02]  /*ff90*/  F2FP.BF16.F32.PACK_AB R163, R174, R171 ;  /* 0x000000abaea3723e */ /* 0x000fe400000010ff */
[----:B------:R-:W4:Y:S01]  /*ffa0*/  MUFU.EX2 R181, R181 ;  /* 0x000000b500b57308 */ /* 0x000f220000000800 */
[----:B0-----:R-:W-:Y:S01]  /*ffb0*/  FADD.FTZ R166, R180, R153 ;  /* 0x00000099b4a67221 */ /* 0x001fe20000010000 */
[----:B------:R-:W-:-:S02]  /*ffc0*/  F2FP.BF16.F32.PACK_AB R153, R155, R188 ;  /* 0x000000bc9b99723e */ /* 0x000fc400000010ff */
[----:B------:R-:W-:Y:S01]  /*ffd0*/  F2FP.BF16.F32.PACK_AB R155, R208, R207 ;  /* 0x000000cfd09b723e */ /* 0x000fe200000010ff */
[----:B------:R-:W-:Y:S01]  /*ffe0*/  BAR.SYNC.DEFER_BLOCKING 0xf, 0x100 ;  /* 0x03c4000000007b1d */ /* 0x000fe20000010000 */
[----:B------:R-:W-:Y:S01]  /*fff0*/  F2FP.BF16.F32.PACK_AB R165, R8, R175 ;  /* 0x000000af08a5723e */ /* 0x000fe200000010ff */
[----:B---3--:R-:W-:Y:S01]  /*10000*/  FADD.FTZ R14, R182, R161 ;  /* 0x000000a1b60e7221 */ /* 0x008fe20000010000 */
[----:B------:R-:W-:-:S03]  /*10010*/  F2FP.BF16.F32.PACK_AB R161, R170, R167 ;  /* 0x000000a7aaa1723e */ /* 0x000fc600000010ff */
[----:B------:R-:W0:Y:S01]  /*10020*/  MUFU.EX2 R183, R183 ;  /* 0x000000b700b77308 */ /* 0x000e220000000800 */
[C---:B----4-:R-:W-:Y:S01]  /*10030*/  FADD.FTZ R3, R181.reuse, R166 ;  /* 0x000000a6b5037221 */ /* 0x050fe20000010000 */
[----:B------:R-:W-:Y:S02]  /*10040*/  F2FP.BF16.F32.PACK_AB R166, R181, R180 ;  /* 0x000000b4b5a6723e */ /* 0x000fe400000010ff */
[C---:B0-----:R-:W-:Y:S01]  /*10050*/  F2FP.BF16.F32.PACK_AB R167, R183.reuse, R182 ;  /* 0x000000b6b7a7723e */ /* 0x041fe200000010ff */
[----:B------:R0:W-:Y:S01]  /*10060*/  STSM.16.M88.4 [R195+0x26800], R152 ;  /* 0x02680098c3007844 */ /* 0x0001e20000000200 */
[----:B------:R-:W-:-:S03]  /*10070*/  FADD.FTZ R8, R183, R14 ;  /* 0x0000000eb7087221 */ /* 0x000fc60000010000 */
[----:B------:R0:W-:Y:S04]  /*10080*/  STSM.16.M88.4 [R196], R156 ;  /* 0x0000009cc4007844 */ /* 0x0001e80000000200 */
[----:B------:R0:W-:Y:S04]  /*10090*/  STSM.16.M88.4 [R198], R160 ;  /* 0x000000a0c6007844 */ /* 0x0001e80000000200 */
[----:B------:R0:W-:Y:S01]  /*100a0*/  STSM.16.M88.4 [R197], R164 ;  /* 0x000000a4c5007844 */ /* 0x0001e20000000200 */
[----:B------:R-:W-:Y:S05]  /*100b0*/  @!P0 BRA `(.L_x_2122) ;  /* 0x0000000000048947 */ /* 0x000fea0003800000 */
[----:B------:R-:W-:Y:S01]  /*100c0*/  BPT.TRAP 0x1 ;  /* 0x000000040000795c */ /* 0x000fe20000300000 */
.L_x_2122:
[----:B------:R3:W4:Y:S01]  /*100d0*/  SYNCS.PHASECHK.TRANS64.TRYWAIT P3, [R204+URZ+0x28c50], R206 ;  /* 0x028c50cecc0075a7 */ /* 0x000722000806017f */
[----:B------:R-:W-:Y:S05]  /*100e0*/  @!P0 BRA `(.L_x_2123) ;  /* 0x0000000000048947 */ /* 0x000fea0003800000 */
[----:B------:R-:W-:Y:S01]  /*100f0*/  BPT.TRAP 0x1 ;  /* 0x000000040000795c */ /* 0x000fe20000300000 */
.L_x_2123:
[----:B------:R-:W-:Y:S04]  /*10100*/  BSSY B2, `(.L_x_2124) ;  /* 0x0000004000027945 */ /* 0x000fe80003800000 */
[----:B----4-:R-:W-:Y:S05]  /*10110*/  @P3 BRA `(.L_x_2125) ;  /* 0x0000000000083947 */ /* 0x010fea0003800000 */
[----:B------:R-:W4:Y:S02]  /*10120*/  SYNCS.PHASECHK.TRANS64.TRYWAIT P3, [R204+URZ+0x28c50], R206 ;  /* 0x028c50cecc0075a7 */ /* 0x000f24000806017f */
[----:B----4-:R-:W-:Y:S05]  /*10130*/  @!P3 BRA `(.L_x_2126) ;  /* 0x000000d00010b947 */ /* 0x010fea0003800000 */
.L_x_2125:
[----:B------:R-:W-:Y:S05]  /*10140*/  BSYNC B2 ;  /* 0x0000000000027941 */ /* 0x000fea0003800000 */
.L_x_2124:
[----:B------:R-:W-:Y:S01]  /*10150*/  IMAD R168, R18, 0x1000, R190 ;  /* 0x0000100012a87824 */ /* 0x000fe200078e02be */
[----:B------:R-:W-:Y:S01]  /*10160*/  WARPGROUP.ARRIVE ;  /* 0x00000000000079c5 */ /* 0x000fe20000000000 */
[----:B------:R-:W-:Y:S02]  /*10170*/  IMAD.MOV.U32 R169, RZ, RZ, 0x40000040 ;  /* 0x40000040ffa97424 */ /* 0x000fe400078e00ff */
[----:B-1234-:R-:W-:Y:S01]  /*10180*/  @!P1 VIADD R204, R204, 0x28c60 ;  /* 0x00028c60cccc9836 */ /* 0x01efe20000000000 */
[----:B------:R-:W-:Y:S01]  /*10190*/  R2UR UR6, R168 ;  /* 0x00000000a80672ca */ /* 0x000fe200000e0000 */
[----:B------:R-:W-:Y:S01]  /*101a0*/  IMAD.MOV.U32 R207, RZ, RZ, R20 ;  /* 0x000000ffffcf7224 */ /* 0x000fe200078e0014 */
[----:B------:R-:W-:Y:S01]  /*101b0*/  R2UR UR7, R169 ;  /* 0x00000000a90772ca */ /* 0x000fe200000e0000 */
[----:B------:R-:W-:Y:S01]  /*101c0*/  IMAD.MOV.U32 R169, RZ, RZ, 0x40000040 ;  /* 0x40000040ffa97424 */ /* 0x000fe200078e00ff */
[----:B------:R-:W-:Y:S01]  /*101d0*/  @!P1 PRMT R204, RZ, 0x654, R204 ;  /* 0x00000654ffcc9816 */ /* 0x000fe200000000cc */
[----:B------:R-:W-:-:S02]  /*101e0*/  IMAD.MOV.U32 R208, RZ, RZ, R9 ;  /* 0x000000ffffd07224 */ /* 0x000fc400078e0009 */
[----:B------:R-:W-:-:S08]  /*101f0*/  IMAD.MOV.U32 R209, RZ, RZ, R18 ;  /* 0x000000ffffd17224 */ /* 0x000fd000078e0012 */
        /* <DEDUP_REMOVED lines=35> */
.L_x_2116:
[----:B------:R-:W-:-:S07]  /*10430*/  IMAD.MOV.U32 R14, RZ, RZ, R205 ;  /* 0x000000ffff0e7224 */ /* 0x000fce00078e00cd */
.L_x_2115:
[----:B------:R-:W-:Y:S05]  /*10440*/  BSYNC B1 ;  /* 0x0000000000017941 */ /* 0x000fea0003800000 */
.L_x_2114:
[----:B------:R-:W-:Y:S01]  /*10450*/  ISETP.GE.AND P2, PT, R14, R191, PT ;  /* 0x000000bf0e00720c */ /* 0x000fe20003f46270 */
[----:B------:R-:W-:-:S12]  /*10460*/  BSSY B0, `(.L_x_2128) ;  /* 0x000024c000007945 */ /* 0x000fd80003800000 */
[----:B------:R-:W-:Y:S05]  /*10470*/  @!P2 BRA `(.L_x_2129) ;  /* 0x000000240028a947 */ /* 0x000fea0003800000 */
[----:B------:R-:W-:Y:S02]  /*10480*/  VIADD R201, R0, 0x8 ;  /* 0x0000000800c97836 */ /* 0x000fe40000000000 */
[----:B------:R-:W-:Y:S02]  /*10490*/  IMAD.MOV.U32 R210, RZ, RZ, R20 ;  /* 0x000000ffffd27224 */ /* 0x000fe400078e0014 */
[----:B------:R-:W-:Y:S01]  /*104a0*/  IMAD.MOV.U32 R208, RZ, RZ, R9 ;  /* 0x000000ffffd07224 */ /* 0x000fe200078e0009 */
[----:B------:R-:W-:Y:S01]  /*104b0*/  IADD3 R201, R201, R185, -R186 ;  /* 0x000000b9c9c97210 */ /* 0x000fe20007ffe8ba */
[----:B------:R-:W-:-:S07]  /*104c0*/  IMAD.MOV.U32 R209, RZ, RZ, R18 ;  /* 0x000000ffffd17224 */ /* 0x000fce00078e0012 */
.L_x_2148:
[----:B------:R-:W-:-:S05]  /*104d0*/  VIADD R18, R209, 0x1 ;  /* 0x00000001d1127836 */ /* 0x000fca0000000000 */
[----:B------:R-:W-:-:S04]  /*104e0*/  ISETP.NE.AND P2, PT, R18, 0x2, PT ;  /* 0x000000021200780c */ /* 0x000fc80003f45270 */
[----:B------:R-:W-:Y:S02]  /*104f0*/  SEL R20, RZ, 0x1, P2 ;  /* 0x00000001ff147807 */ /* 0x000fe40001000000 */
[----:B------:R-:W-:Y:S02]  /*10500*/  SEL R18, R18, RZ, P2 ;  /* 0x000000ff12127207 */ /* 0x000fe40001000000 */
[----:B------:R-:W-:Y:S01]  /*10510*/  LOP3.LUT R19, R19, R20, RZ, 0x3c, !PT ;  /* 0x0000001413137212 */ /* 0x000fe200078e3cff */
[----:B--2---:R-:W-:Y:S06]  /*10520*/  @!P0 BRA `(.L_x_2130) ;  /* 0x0000000000048947 */ /* 0x004fec0003800000 */
[----:B------:R-:W-:Y:S01]  /*10530*/  BPT.TRAP 0x1 ;  /* 0x000000040000795c */ /* 0x000fe20000300000 */
.L_x_2130:
[----:B------:R-:W-:Y:S01]  /*10540*/  IMAD R206, R18, 0x8, R2 ;  /* 0x0000000812ce7824 */ /* 0x000fe200078e0202 */
[----:B------:R-:W-:-:S04]  /*10550*/  SHF.L.U32 R207, R19, 0x1f, RZ ;  /* 0x0000001f13cf7819 */ /* 0x000fc800000006ff */
[----:B------:R2:W3:Y:S01]  /*10560*/  SYNCS.PHASECHK.TRANS64.TRYWAIT P2, [R206+URZ+0x28c30], R207 ;  /* 0x028c30cfce0075a7 */ /* 0x0004e2000804017f */
[----:B------:R-:W-:Y:S05]  /*10570*/  @!P0 BRA `(.L_x_2131) ;  /* 0x0000000000048947 */ /* 0x000fea0003800000 */
[----:B------:R-:W-:Y:S01]  /*10580*/  BPT.TRAP 0x1 ;  /* 0x000000040000795c */ /* 0x000fe20000300000 */
.L_x_2131:
[----:B------:R-:W-:Y:S01]  /*10590*/  BSSY B1, `(.L_x_2132) ;  /* 0x0000006000017945 */ /* 0x000fe20003800000 */
[----:B------:R-:W-:Y:S02]  /*105a0*/  IMAD R188, R18, 0x200, R21 ;  /* 0x0000020012bc7824 */ /* 0x000fe400078e0215 */
[----:B------:R-:W-:Y:S01]  /*105b0*/  IMAD.MOV.U32 R189, RZ, RZ, 0x40000040 ;  /* 0x40000040ffbd7424 */ /* 0x000fe200078e00ff */
[----:B---3--:R-:W-:Y:S06]  /*105c0*/  @P2 BRA `(.L_x_2133) ;  /* 0x0000000000082947 */ /* 0x008fec0003800000 */
[----:B------:R-:W3:Y:S02]  /*105d0*/  SYNCS.PHASECHK.TRANS64.TRYWAIT P2, [R206+URZ+0x28c30], R207 ;  /* 0x028c30cfce0075a7 */ /* 0x000ee4000804017f */
[----:B---3--:R-:W-:Y:S05]  /*105e0*/  @!P2 BRA `(.L_x_2134) ;  /* 0x000000c800f8a947 */ /* 0x008fea0003800000 */
.L_x_2133:
[----:B------:R-:W-:Y:S05]  /*105f0*/  BSYNC B1 ;  /* 0x0000000000017941 */ /* 0x000fea0003800000 */
.L_x_2132:
[C---:B------:R-:W-:Y:S01]  /*10600*/  R2UR UR6, R188.reuse ;  /* 0x00000000bc0672ca */ /* 0x040fe200000e0000 */
[----:B------:R-:W-:Y:S01]  /*10610*/  WARPGROUP.ARRIVE ;  /* 0x00000000000079c5 */ /* 0x000fe20000000000 */
[----:B------:R-:W-:Y:S01]  /*10620*/  R2UR UR7, R189 ;  /* 0x00000000bd0772ca */ /* 0x000fe200000e0000 */
[----:B-1----:R-:W-:Y:S01]  /*10630*/  VIADD R204, R188, 0x2 ;  /* 0x00000002bccc7836 */ /* 0x002fe20000000000 */
[----:B------:R-:W-:Y:S01]  /*10640*/  R2UR UR4, R4 ;  /* 0x00000000040472ca */ /* 0x000fe200000e0000 */
[----:B------:R-:W-:Y:S01]  /*10650*/  IMAD.MOV.U32 R205, RZ, RZ, 0x40000040 ;  /* 0x40000040ffcd7424 */ /* 0x000fe200078e00ff */
[----:B------:R-:W-:Y:S01]  /*10660*/  R2UR UR5, R5 ;  /* 0x00000000050572ca */ /* 0x000fe200000e0000 */
[----:B------:R-:W-:Y:S02]  /*10670*/  IMAD.MOV.U32 R189, RZ, RZ, 0x40000040 ;  /* 0x40000040ffbd7424 */ /* 0x000fe400078e00ff */
[----:B------:R-:W-:Y:S02]  /*10680*/  @!P1 VIADD R9, R206, 0x28c40 ;  /* 0x00028c40ce099836 */ /* 0x000fe40000000000 */
[----:B------:R-:W-:-:S03]  /*10690*/  IMAD.SHL.U32 R20, R14, 0x40, RZ ;  /* 0x000000400e147824 */ /* 0x000fc600078e00ff */
[----:B------:R-:W-:-:S05]  /*106a0*/  @!P1 PRMT R9, RZ, 0x654, R9 ;  /* 0x00000654ff099816 */ /* 0x000fca0000000009 */
[----:B------:R-:W-:Y:S01]  /*106b0*/  HGMMA.64x64x16.F32.BF16 R152, gdesc[UR4], RZ, !UPT, gsb0 ;  /* 0x00e00000049879f0 */ /* 0x000fe2000c0018ff */
[----:B------:R-:W-:Y:S02]  /*106c0*/  R2UR UR6, R204 ;  /* 0x00000000cc0672ca */ /* 0x000fe400000e0000 */
[----:B------:R-:W-:Y:S01]  /*106d0*/  R2UR UR7, R205 ;  /* 0x00000000cd0772ca */ /* 0x000fe200000e0000 */
[----:B------:R-:W-:Y:S01]  /*106e0*/  IMAD.MOV.U32 R205, RZ, RZ, 0x40000040 ;  /* 0x40000040ffcd7424 */ /* 0x000fe200078e00ff */
[----:B------:R-:W-:Y:S02]  /*106f0*/  R2UR UR4, R12 ;  /* 0x000000000c0472ca */ /* 0x000fe400000e0000 */
[----:B------:R-:W-:Y:S02]  /*10700*/  R2UR UR5, R13 ;  /* 0x000000000d0572ca */ /* 0x000fe400000e0000 */
[C---:B------:R-:W-:Y:S01]  /*10710*/  IADD3 R204, R188.reuse, 0x4, RZ ;  /* 0x00000004bccc7810 */ /* 0x040fe20007ffe0ff */
[----:B------:R-:W-:Y:S01]  /*10720*/  VIADD R188, R188, 0x6 ;  /* 0x00000006bcbc7836 */ /* 0x000fe20000000000 */
[----:B------:R-:W-:-:S02]  /*10730*/  WARPGROUP.DEPBAR.LE gsb0, 0x0 ;  /* 0x00008000000079c5 */ /* 0x000fc40000010000 */
        /* <DEDUP_REMOVED lines=16> */
[----:B------:R-:W-:Y:S01]  /*10840*/  ULDC UR4, c[0x0][0x9dc] ;  /* 0x0002770000047ab9 */ /* 0x000fe20000000800 */
[----:B------:R-:W-:Y:S01]  /*10850*/  ULDC UR5, c[0x0][0x9e0] ;  /* 0x0002780000057ab9 */ /* 0x000fe20000000800 */
[----:B------:R-:W-:Y:S01]  /*10860*/  ULOP3.LUT UR4, URZ, UR4, URZ, 0x33, !UPT ;  /* 0x000000043f047292 */ /* 0x000fe2000f8e333f */
[----:B------:R-:W-:Y:S02]  /*10870*/  WARPGROUP.DEPBAR.LE gsb0, 0x0 ;  /* 0x00008000000079c5 */ /* 0x000fe40000010000 */
[----:B------:R1:W-:Y:S02]  /*10880*/  @!P1 SYNCS.ARRIVE.TRANS64.RED.A1T0 RZ, [R9+URZ], RZ ;  /* 0x000000ff09ff99a7 */ /* 0x0003e4000810043f */
[----:B-1----:R-:W-:-:S04]  /*10890*/  IADD3 R9, R185, 0x1, -R20 ;  /* 0x00000001b9097810 */ /* 0x002fc80007ffe814 */
[----:B------:R-:W-:-:S05]  /*108a0*/  IADD3 R9, -R22, R9, -R186 ;  /* 0x0000000916097210 */ /* 0x000fca0007ffe9ba */
[C---:B------:R-:W-:Y:S02]  /*108b0*/  VIADD R211, R9.reuse, UR5 ;  /* 0x0000000509d37c36 */ /* 0x040fe40008000000 */
[----:B------:R-:W-:Y:S02]  /*108c0*/  VIADD R205, R9, UR4 ;  /* 0x0000000409cd7c36 */ /* 0x000fe40008000000 */
[C---:B------:R-:W-:Y:S02]  /*108d0*/  IMAD.IADD R15, R0.reuse, 0x1, R211 ;  /* 0x00000001000f7824 */ /* 0x040fe400078e02d3 */
[----:B------:R-:W-:Y:S01]  /*108e0*/  IMAD.IADD R9, R0, 0x1, R205 ;  /* 0x0000000100097824 */ /* 0x000fe200078e02cd */
[----:B------:R-:W-:Y:S06]  /*108f0*/  @!P6 BRA `(.L_x_2135) ;  /* 0x000000000060e947 */ /* 0x000fec0003800000 */
[----:B------:R-:W-:Y:S01]  /*10900*/  IADD3 R213, R0, R185, -R186 ;  /* 0x000000b900d57210 */ /* 0x000fe20007ffe8ba */
[----:B------:R-:W-:Y:S03]  /*10910*/  BSSY B1, `(.L_x_2136) ;  /* 0x0000012000017945 */ /* 0x000fe60003800000 */
[----:B------:R-:W-:-:S13]  /*10920*/  ISETP.GT.AND P2, PT, R213, -0x1, PT ;  /* 0xffffffffd500780c */ /* 0x000fda0003f44270 */
[----:B------:R-:W-:Y:S05]  /*10930*/  @P2 BRA `(.L_x_2137) ;  /* 0x0000000000242947 */ /* 0x000fea0003800000 */
[----:B------:R-:W-:Y:S01]  /*10940*/  ULDC UR4, c[0x0][0x9e4] ;  /* 0x0002790000047ab9 */ /* 0x000fe20000000800 */
[----:B------:R-:W-:Y:S01]  /*10950*/  LOP3.LUT R213, RZ, R213, RZ, 0x33, !PT ;  /* 0x000000d5ffd57212 */ /* 0x000fe200078e33ff */
[----:B------:R-:W-:-:S05]  /*10960*/  IMAD.U32 R204, RZ, RZ, UR4 ;  /* 0x00000004ffcc7e24 */ /* 0x000fca000f8e00ff */
[----:B------:R-:W-:-:S13]  /*10970*/  ISETP.NE.AND P2, PT, R204, 0x1, PT ;  /* 0x00000001cc00780c */ /* 0x000fda0003f45270 */
[----:B------:R-:W1:Y:S02]  /*10980*/  @P2 LDC.64 R188, c[0x0][0x9e8] ;  /* 0x00027a00ffbc2b82 */ /* 0x000e640000000a00 */
[----:B-1----:R-:W-:-:S05]  /*10990*/  @P2 IMAD.HI.U32 R188, R213, R188, RZ ;  /* 0x000000bcd5bc2227 */ /* 0x002fca00078e00ff */
[----:B------:R-:W-:-:S04]  /*109a0*/  @P2 SHF.R.U32.HI R213, RZ, R189, R188 ;  /* 0x000000bdffd52219 */ /* 0x000fc800000116bc */
[----:B------:R-:W-:Y:S01]  /*109b0*/  LOP3.LUT R213, RZ, R213, RZ, 0x33, !PT ;  /* 0x000000d5ffd57212 */ /* 0x000fe200078e33ff */
[----:B------:R-:W-:Y:S06]  /*109c0*/  BRA `(.L_x_2138) ;  /* 0x0000000000187947 */ /* 0x000fec0003800000 */
.L_x_2137:
[----:B------:R-:W-:Y:S02]  /*109d0*/  ULDC UR4, c[0x0][0x9e4] ;  /* 0x0002790000047ab9 */ /* 0x000fe40000000800 */
[----:B------:R-:W-:-:S05]  /*109e0*/  IMAD.U32 R204, RZ, RZ, UR4 ;  /* 0x00000004ffcc7e24 */ /* 0x000fca000f8e00ff */
[----:B------:R-:W-:-:S13]  /*109f0*/  ISETP.NE.AND P2, PT, R204, 0x1, PT ;  /* 0x00000001cc00780c */ /* 0x000fda0003f45270 */
[----:B------:R-:W1:Y:S02]  /*10a00*/  @P2 LDC.64 R188, c[0x0][0x9e8] ;  /* 0x00027a00ffbc2b82 */ /* 0x000e640000000a00 */
[----:B-1----:R-:W-:-:S05]  /*10a10*/  @P2 IMAD.HI.U32 R188, R213, R188, RZ ;  /* 0x000000bcd5bc2227 */ /* 0x002fca00078e00ff */
[----:B------:R-:W-:-:S07]  /*10a20*/  @P2 SHF.R.U32.HI R213, RZ, R189, R188 ;  /* 0x000000bdffd52219 */ /* 0x000fce00000116bc */
.L_x_2138:
[----:B------:R-:W-:Y:S05]  /*10a30*/  BSYNC B1 ;  /* 0x0000000000017941 */ /* 0x000fea0003800000 */
.L_x_2136:
[----:B------:R-:W-:-:S04]  /*10a40*/  IMAD R213, R213, R204, -R20 ;  /* 0x000000ccd5d57224 */ /* 0x000fc800078e0a14 */
[----:B------:R-:W-:-:S05]  /*10a50*/  IMAD.IADD R188, R213, 0x1, -R22 ;  /* 0x00000001d5bc7824 */ /* 0x000fca00078e0a16 */
[----:B------:R-:W-:Y:S02]  /*10a60*/  VIADDMNMX R15, R188, R204, R15, PT ;  /* 0x000000ccbc0f7246 */ /* 0x000fe4000380010f */
[----:B------:R-:W-:-:S07]  /*10a70*/  VIMNMX R9, R9, R188, !PT ;  /* 0x000000bc09097248 */ /* 0x000fce0007fe0100 */
.L_x_2135:
[----:B------:R-:W-:Y:S02]  /*10a80*/  ISETP.GT.AND P2, PT, R14, -0x1, PT ;  /* 0xffffffff0e00780c */ /* 0x000fe40003f44270 */
[----:B------:R-:W-:Y:S02]  /*10a90*/  IADD3 R211, R211, 0x8, R0 ;  /* 0x00000008d3d37810 */ /* 0x000fe40007ffe000 */
        /* <DEDUP_REMOVED lines=11> */
[----:B0-----:R-:W-:Y:S02]  /*10b50*/  FSEL R212, R157, -INF , !P4 ;  /* 0xff8000009dd47808 */ /* 0x001fe40006000000 */
        /* <DEDUP_REMOVED lines=34> */
[----:B------:R-:W-:Y:S02]  /*10d80*/  FSEL R236, R177, -INF , !P5 ;  /* 0xff800000b1ec7808 */ /* 0x000fe40006800000 */
[----:B------:R-:W-:Y:S02]  /*10d90*/  FSEL R180, R180, -INF , !P3 ;  /* 0xff800000b4b47808 */ /* 0x000fe40005800000 */
[----:B------:R-:W-:Y:S01]  /*10da0*/  FSEL R181, R181, -INF , !P4 ;  /* 0xff800000b5b57808 */ /* 0x000fe20006000000 */
[----:B------:R-:W-:Y:S06]  /*10db0*/  @!P6 BRA `(.L_x_2139) ;  /* 0x000000000068e947 */ /* 0x000fec0003800000 */
[----:B------:R-:W-:Y:S01]  /*10dc0*/  ISETP.GT.AND P3, PT, R201, -0x1, PT ;  /* 0xffffffffc900780c */ /* 0x000fe20003f64270 */
[----:B------:R-:W-:-:S12]  /*10dd0*/  BSSY B1, `(.L_x_2140) ;  /* 0x0000014000017945 */ /* 0x000fd80003800000 */
[----:B------:R-:W-:Y:S05]  /*10de0*/  @P3 BRA `(.L_x_2141) ;  /* 0x00000000002c3947 */ /* 0x000fea0003800000 */
[----:B------:R-:W-:Y:S01]  /*10df0*/  ULDC UR4, c[0x0][0x9e4] ;  /* 0x0002790000047ab9 */ /* 0x000fe20000000800 */
[----:B------:R-:W-:Y:S02]  /*10e00*/  VIADD R9, R0, 0x8 ;  /* 0x0000000800097836 */ /* 0x000fe40000000000 */
[----:B------:R-:W-:-:S03]  /*10e10*/  IMAD.U32 R15, RZ, RZ, UR4 ;  /* 0x00000004ff0f7e24 */ /* 0x000fc6000f8e00ff */
[----:B------:R-:W-:Y:S02]  /*10e20*/  IADD3 R9, R9, R185, -R186 ;  /* 0x000000b909097210 */ /* 0x000fe40007ffe8ba */
[----:B------:R-:W-:Y:S02]  /*10e30*/  ISETP.NE.AND P3, PT, R15, 0x1, PT ;  /* 0x000000010f00780c */ /* 0x000fe40003f65270 */
[----:B------:R-:W-:-:S11]  /*10e40*/  LOP3.LUT R9, RZ, R9, RZ, 0x33, !PT ;  /* 0x00000009ff097212 */ /* 0x000fd600078e33ff */
[----:B------:R-:W0:Y:S02]  /*10e50*/  @P3 LDC.64 R152, c[0x0][0x9e8] ;  /* 0x00027a00ff983b82 */ /* 0x000e240000000a00 */
[----:B0-----:R-:W-:-:S05]  /*10e60*/  @P3 IMAD.HI.U32 R152, R9, R152, RZ ;  /* 0x0000009809983227 */ /* 0x001fca00078e00ff */
[----:B------:R-:W-:-:S04]  /*10e70*/  @P3 SHF.R.U32.HI R9, RZ, R153, R152 ;  /* 0x00000099ff093219 */ /* 0x000fc80000011698 */
[----:B------:R-:W-:Y:S01]  /*10e80*/  LOP3.LUT R9, RZ, R9, RZ, 0x33, !PT ;  /* 0x00000009ff097212 */ /* 0x000fe200078e33ff */
[----:B------:R-:W-:Y:S06]  /*10e90*/  BRA `(.L_x_2142) ;  /* 0x00000000001c7947 */ /* 0x000fec0003800000 */
.L_x_2141:
[----:B------:R-:W-:Y:S01]  /*10ea0*/  ULDC UR4, c[0x0][0x9e4] ;  /* 0x0002790000047ab9 */ /* 0x000fe20000000800 */
[----:B------:R-:W-:Y:S02]  /*10eb0*/  IMAD.MOV.U32 R9, RZ, RZ, R201 ;  /* 0x000000ffff097224 */ /* 0x000fe400078e00c9 */
[----:B------:R-:W-:-:S05]  /*10ec0*/  IMAD.U32 R15, RZ, RZ, UR4 ;  /* 0x00000004ff0f7e24 */ /* 0x000fca000f8e00ff */
[----:B------:R-:W-:-:S13]  /*10ed0*/  ISETP.NE.AND P3, PT, R15, 0x1, PT ;  /* 0x000000010f00780c */ /* 0x000fda0003f65270 */
[----:B------:R-:W0:Y:S02]  /*10ee0*/  @P3 LDC.64 R152, c[0x0][0x9e8] ;  /* 0x00027a00ff983b82 */ /* 0x000e240000000a00 */
[----:B0-----:R-:W-:-:S05]  /*10ef0*/  @P3 IMAD.HI.U32 R152, R201, R152, RZ ;  /* 0x00000098c9983227 */ /* 0x001fca00078e00ff */
[----:B------:R-:W-:-:S07]  /*10f00*/  @P3 SHF.R.U32.HI R9, RZ, R153, R152 ;  /* 0x00000099ff093219 */ /* 0x000fce0000011698 */
.L_x_2142:
[----:B------:R-:W-:Y:S05]  /*10f10*/  BSYNC B1 ;  /* 0x0000000000017941 */ /* 0x000fea0003800000 */
.L_x_2140:
[----:B------:R-:W-:-:S04]  /*10f20*/  IMAD R9, R9, R15, -R20 ;  /* 0x0000000f09097224 */ /* 0x000fc800078e0a14 */
[----:B------:R-:W-:-:S05]  /*10f30*/  IMAD.IADD R20, R9, 0x1, -R22 ;  /* 0x0000000109147824 */ /* 0x000fca00078e0a16 */
[----:B------:R-:W-:Y:S02]  /*10f40*/  VIADDMNMX R211, R20, R15, R211, PT ;  /* 0x0000000f14d37246 */ /* 0x000fe400038001d3 */
[----:B------:R-:W-:-:S07]  /*10f50*/  VIMNMX R205, R205, R20, !PT ;  /* 0x00000014cdcd7248 */ /* 0x000fce0007fe0100 */
.L_x_2139:
[----:B------:R-:W-:Y:S01]  /*10f60*/  FMNMX.FTZ R9, R188, R208, !PT ;  /* 0x000000d0bc097209 */ /* 0x000fe20007810000 */
[----:B------:R-:W-:Y:S01]  /*10f70*/  ULDC UR4, c[0x0][0x988] ;  /* 0x0002620000047ab9 */ /* 0x000fe20000000800 */
[----:B------:R-:W-:Y:S02]  /*10f80*/  ISETP.GT.AND P5, PT, R205, 0x9, P2 ;  /* 0x00000009cd00780c */ /* 0x000fe400017a4270 */
[----:B------:R-:W-:Y:S02]  /*10f90*/  FMNMX.FTZ R9, R204, R9, !PT ;  /* 0x00000009cc097209 */ /* 0x000fe40007810000 */
[----:B------:R-:W-:Y:S02]  /*10fa0*/  ISETP.LT.OR P5, PT, R211, 0xa, P5 ;  /* 0x0000000ad300780c */ /* 0x000fe40002fa1670 */
[----:B------:R-:W-:Y:S02]  /*10fb0*/  FMNMX.FTZ R9, R156, R9, !PT ;  /* 0x000000099c097209 */ /* 0x000fe40007810000 */
[----:B------:R-:W-:-:S02]  /*10fc0*/  FSEL R159, R159, -INF , !P5 ;  /* 0xff8000009f9f7808 */ /* 0x000fc40006800000 */
[----:B------:R-:W-:Y:S02]  /*10fd0*/  FMNMX.FTZ R9, R212, R9, !PT ;  /* 0x00000009d4097209 */ /* 0x000fe40007810000 */
[C---:B------:R-:W-:Y:S02]  /*10fe0*/  ISETP.GT.AND P3, PT, R205.reuse, 0x1, P2 ;  /* 0x00000001cd00780c */ /* 0x040fe40001764270 */
[----:B------:R-:W-:Y:S02]  /*10ff0*/  FMNMX.FTZ R9, R160, R9, !PT ;  /* 0x00000009a0097209 */ /* 0x000fe40007810000 */
[----:B------:R-:W-:Y:S02]  /*11000*/  ISETP.GT.AND P5, PT, R205, 0x18, P2 ;  /* 0x00000018cd00780c */ /* 0x000fe400017a4270 */
[----:B------:R-:W-:Y:S02]  /*11010*/  FMNMX.FTZ R9, R228, R9, !PT ;  /* 0x00000009e4097209 */ /* 0x000fe40007810000 */
[----:B------:R-:W-:-:S02]  /*11020*/  ISETP.LT.OR P3, PT, R211, 0x2, P3 ;  /* 0x00000002d300780c */ /* 0x000fc40001f61670 */
[----:B------:R-:W-:Y:S02]  /*11030*/  FMNMX.FTZ R9, R164, R9, !PT ;  /* 0x00000009a4097209 */ /* 0x000fe40007810000 */
[----:B------:R-:W-:Y:S02]  /*11040*/  ISETP.LT.OR P5, PT, R211, 0x19, P5 ;  /* 0x00000019d300780c */ /* 0x000fe40002fa1670 */
[----:B------:R-:W-:Y:S02]  /*11050*/  FMNMX.FTZ R9, R230, R9, !PT ;  /* 0x00000009e6097209 */ /* 0x000fe40007810000 */
[----:B------:R-:W-:Y:S02]  /*11060*/  FSEL R152, R155, -INF , !P3 ;  /* 0xff8000009b987808 */ /* 0x000fe40005800000 */
        /* <DEDUP_REMOVED lines=16> */
[----:B------:R-:W-:Y:S01]  /*11170*/  ISETP.GT.AND P5, PT, R205, RZ, P2 ;  /* 0x000000ffcd00720c */ /* 0x000fe200017a4270 */
[----:B------:R-:W0:Y:S01]  /*11180*/  SHFL.BFLY PT, R9, R20, 0x2, 0x1f ;  /* 0x0c401f0014097f89 */ /* 0x000e2200000e0000 */
[C---:B------:R-:W-:Y:S02]  /*11190*/  ISETP.LT.OR P3, PT, R211.reuse, 0x1a, P3 ;  /* 0x0000001ad300780c */ /* 0x040fe40001f61670 */
[----:B------:R-:W-:Y:S02]  /*111a0*/  ISETP.LT.OR P5, PT, R211, 0x1, P5 ;  /* 0x00000001d300780c */ /* 0x000fe40002fa1670 */
[----:B------:R-:W-:-:S02]  /*111b0*/  ISETP.GT.AND P4, PT, R205, 0x8, P2 ;  /* 0x00000008cd00780c */ /* 0x000fc40001784270 */
[----:B------:R-:W-:Y:S02]  /*111c0*/  FSEL R167, R167, -INF , !P3 ;  /* 0xff800000a7a77808 */ /* 0x000fe40005800000 */
[----:B------:R-:W-:Y:S02]  /*111d0*/  FSEL R154, R154, -INF , !P5 ;  /* 0xff8000009a9a7808 */ /* 0x000fe40006800000 */
[----:B------:R-:W-:Y:S02]  /*111e0*/  ISETP.GT.AND P3, PT, R205, 0x28, P2 ;  /* 0x00000028cd00780c */ /* 0x000fe40001764270 */
[C---:B------:R-:W-:Y:S02]  /*111f0*/  ISETP.LT.OR P4, PT, R211.reuse, 0x9, P4 ;  /* 0x00000009d300780c */ /* 0x040fe40002781670 */
[----:B------:R-:W-:Y:S02]  /*11200*/  ISETP.LT.OR P3, PT, R211, 0x29, P3 ;  /* 0x00000029d300780c */ /* 0x000fe40001f61670 */
[----:B------:R-:W-:-:S02]  /*11210*/  FSEL R158, R158, -INF , !P4 ;  /* 0xff8000009e9e7808 */ /* 0x000fc40006000000 */
[----:B------:R-:W-:Y:S02]  /*11220*/  FSEL R174, R174, -INF , !P3 ;  /* 0xff800000aeae7808 */ /* 0x000fe40005800000 */
[C---:B------:R-:W-:Y:S02]  /*11230*/  ISETP.GT.AND P3, PT, R205.reuse, 0x30, P2 ;  /* 0x00000030cd00780c */ /* 0x040fe40001764270 */
[----:B------:R-:W-:Y:S02]  /*11240*/  ISETP.GT.AND P4, PT, R205, 0x11, P2 ;  /* 0x00000011cd00780c */ /* 0x000fe40001784270 */
[----:B0-----:R-:W-:Y:S02]  /*11250*/  FMNMX.FTZ R153, R20, R9, !PT ;  /* 0x0000000914997209 */ /* 0x001fe40007810000 */
[----:B------:R-:W-:Y:S02]  /*11260*/  FMNMX.FTZ R9, R154, R210, !PT ;  /* 0x000000d29a097209 */ /* 0x000fe40007810000 */
[----:B------:R-:W-:Y:S01]  /*11270*/  ISETP.LT.OR P3, PT, R211, 0x31, P3 ;  /* 0x00000031d300780c */ /* 0x000fe20001f61670 */
[----:B------:R-:W0:Y:S01]  /*11280*/  SHFL.BFLY PT, R20, R153, 0x1, 0x1f ;  /* 0x0c201f0099147f89 */ /* 0x000e2200000e0000 */
[----:B------:R-:W-:-:S02]  /*11290*/  FMNMX.FTZ R15, R152, R9, !PT ;  /* 0x00000009980f7209 */ /* 0x000fc40007810000 */
[----:B------:R-:W-:Y:S02]  /*112a0*/  ISETP.LT.OR P4, PT, R211, 0x12, P4 ;  /* 0x00000012d300780c */ /* 0x000fe40002781670 */
[----:B------:R-:W-:Y:S02]  /*112b0*/  FSEL R178, R178, -INF , !P3 ;  /* 0xff800000b2b27808 */ /* 0x000fe40005800000 */
[----:B------:R-:W-:Y:S02]  /*112c0*/  FSEL R163, R163, -INF , !P4 ;  /* 0xff800000a3a37808 */ /* 0x000fe40006000000 */
[C---:B------:R-:W-:Y:S02]  /*112d0*/  ISETP.GT.AND P4, PT, R205.reuse, 0x20, P2 ;  /* 0x00000020cd00780c */ /* 0x040fe40001784270 */
[----:B------:R-:W-:Y:S02]  /*112e0*/  ISETP.GT.AND P5, PT, R205, 0x38, P2 ;  /* 0x00000038cd00780c */ /* 0x000fe400017a4270 */
[----:B------:R-:W-:-:S02]  /*112f0*/  ISETP.LT.OR P4, PT, R211, 0x21, P4 ;  /* 0x00000021d300780c */ /* 0x000fc40002781670 */
[----:B------:R-:W-:Y:S02]  /*11300*/  ISETP.LT.OR P5, PT, R211, 0x39, P5 ;  /* 0x00000039d300780c */ /* 0x000fe40002fa1670 */
[----:B------:R-:W-:Y:S02]  /*11310*/  FSEL R170, R170, -INF , !P4 ;  /* 0xff800000aaaa7808 */ /* 0x000fe40006000000 */
[----:B------:R-:W-:Y:S02]  /*11320*/  ISETP.GT.AND P4, PT, R205, 0x29, P2 ;  /* 0x00000029cd00780c */ /* 0x000fe40001784270 */
[----:B------:R-:W-:Y:S02]  /*11330*/  FSEL R182, R182, -INF , !P5 ;  /* 0xff800000b6b67808 */ /* 0x000fe40006800000 */
[----:B------:R-:W-:Y:S02]  /*11340*/  ISETP.LT.OR P4, PT, R211, 0x2a, P4 ;  /* 0x0000002ad300780c */ /* 0x000fe40002781670 */
[----:B0-----:R-:W-:-:S02]  /*11350*/  FMNMX.FTZ R9, R153, R20, !PT ;  /* 0x0000001499097209 */ /* 0x001fc40007810000 */
[----:B------:R-:W-:Y:S01]  /*11360*/  FMNMX.FTZ R20, R158, R15, !PT ;  /* 0x0000000f9e147209 */ /* 0x000fe20007810000 */
[----:B------:R-:W-:Y:S01]  /*11370*/  IMAD.U32 R15, RZ, RZ, UR4 ;  /* 0x00000004ff0f7e24 */ /* 0x000fe2000f8e00ff */
[----:B------:R-:W-:Y:S02]  /*11380*/  FSETP.NEU.FTZ.AND P3, PT, R9, -INF , PT ;  /* 0xff8000000900780b */ /* 0x000fe40003f7d000 */
[----:B------:R-:W-:Y:S01]  /*11390*/  FMNMX.FTZ R153, R159, R20, !PT ;  /* 0x000000149f997209 */ /* 0x000fe20007810000 */
[----:B------:R-:W-:Y:S01]  /*113a0*/  FMUL.FTZ R155, R9, R15 ;  /* 0x0000000f099b7220 */ /* 0x000fe20000410000 */
[----:B------:R-:W-:Y:S02]  /*113b0*/  FSEL R175, R175, -INF , !P4 ;  /* 0xff800000afaf7808 */ /* 0x000fe40006000000 */
[----:B------:R-:W-:Y:S02]  /*113c0*/  FMNMX.FTZ R20, R162, R153, !PT ;  /* 0x00000099a2147209 */ /* 0x000fe40007810000 */
[----:B------:R-:W-:-:S02]  /*113d0*/  FSEL R153, R155, RZ, P3 ;  /* 0x000000ff9b997208 */ /* 0x000fc40001800000 */
[----:B------:R-:W-:Y:S02]  /*113e0*/  FMNMX.FTZ R155, R163, R20, !PT ;  /* 0x00000014a39b7209 */ /* 0x000fe40007810000 */
[----:B------:R-:W-:Y:S01]  /*113f0*/  ISETP.GT.AND P4, PT, R205, 0x31, P2 ;  /* 0x00000031cd00780c */ /* 0x000fe20001784270 */
[--C-:B------:R-:W-:Y:S01]  /*11400*/  FFMA.FTZ R165, R204, R15, -R153.reuse ;  /* 0x0000000fcca57223 */ /* 0x100fe20000010899 */
[----:B------:R-:W-:Y:S01]  /*11410*/  FMNMX.FTZ R20, R166, R155, !PT ;  /* 0x0000009ba6147209 */ /* 0x000fe20007810000 */
[-CC-:B------:R-:W-:Y:S01]  /*11420*/  FFMA.FTZ R173, R212, R15.reuse, -R153.reuse ;  /* 0x0000000fd4ad7223 */ /* 0x180fe20000010899 */
[----:B------:R-:W-:Y:S01]  /*11430*/  ISETP.LT.OR P4, PT, R211, 0x32, P4 ;  /* 0x00000032d300780c */ /* 0x000fe20002781670 */
[-CC-:B------:R-:W-:Y:S01]  /*11440*/  FFMA.FTZ R188, R188, R15.reuse, -R153.reuse ;  /* 0x0000000fbcbc7223 */ /* 0x180fe20000010899 */
[----:B------:R-:W-:Y:S01]  /*11450*/  FMNMX.FTZ R155, R167, R20, !PT ;  /* 0x00000014a79b7209 */ /* 0x000fe20007810000 */
[-CC-:B------:R-:W-:Y:S01]  /*11460*/  FFMA.FTZ R156, R156, R15.reuse, -R153.reuse ;  /* 0x0000000f9c9c7223 */ /* 0x180fe20000010899 */
[----:B------:R-:W-:Y:S01]  /*11470*/  ISETP.GT.AND P2, PT, R205, 0x39, P2 ;  /* 0x00000039cd00780c */ /* 0x000fe20001744270 */
[--C-:B------:R-:W-:Y:S01]  /*11480*/  FFMA.FTZ R160, R160, R15, -R153.reuse ;  /* 0x0000000fa0a07223 */ /* 0x100fe20000010899 */
[----:B------:R-:W-:Y:S01]  /*11490*/  FMNMX.FTZ R20, R170, R155, !PT ;  /* 0x0000009baa147209 */ /* 0x000fe20007810000 */
[----:B------:R-:W-:Y:S01]  /*114a0*/  MUFU.EX2 R188, R188 ;  /* 0x000000bc00bc7308 */ /* 0x000fe20000000800 */
[----:B------:R-:W-:Y:S01]  /*114b0*/  FSEL R204, R179, -INF , !P4 ;  /* 0xff800000b3cc7808 */ /* 0x000fe20006000000 */
[-CC-:B------:R-:W-:Y:S01]  /*114c0*/  FFMA.FTZ R164, R164, R15.reuse, -R153.reuse ;  /* 0x0000000fa4a47223 */ /* 0x180fe20000010899 */
[----:B------:R-:W-:Y:S01]  /*114d0*/  FMNMX.FTZ R157, R171, R20, !PT ;  /* 0x00000014ab9d7209 */ /* 0x000fe20007810000 */
[-CC-:B------:R-:W-:Y:S01]  /*114e0*/  FFMA.FTZ R168, R168, R15.reuse, -R153.reuse ;  /* 0x0000000fa8a87223 */ /* 0x180fe20000010899 */
[----:B------:R-:W-:Y:S01]  /*114f0*/  ISETP.LT.OR P2, PT, R211, 0x3a, P2 ;  /* 0x0000003ad300780c */ /* 0x000fe20001741670 */
[--C-:B------:R-:W-:Y:S01]  /*11500*/  FFMA.FTZ R172, R172, R15, -R153.reuse ;  /* 0x0000000facac7223 */ /* 0x100fe20000010899 */
[----:B------:R-:W-:Y:S01]  /*11510*/  FMNMX.FTZ R20, R174, R157, !PT ;  /* 0x0000009dae147209 */ /* 0x000fe20007810000 */
[----:B------:R0:W-:Y:S01]  /*11520*/  MUFU.EX2 R155, R165 ;  /* 0x000000a5009b7308 */ /* 0x0001e20000000800 */
[----:B------:R-:W-:Y:S01]  /*11530*/  FSEL R212, R183, -INF , !P2 ;  /* 0xff800000b7d47808 */ /* 0x000fe20005000000 */
[-CC-:B------:R-:W-:Y:S01]  /*11540*/  FFMA.FTZ R179, R234, R15.reuse, -R153.reuse ;  /* 0x0000000feab37223 */ /* 0x180fe20000010899 */
[----:B------:R-:W-:Y:S01]  /*11550*/  FMNMX.FTZ R157, R175, R20, !PT ;  /* 0x00000014af9d7209 */ /* 0x000fe20007810000 */
[-CC-:B------:R-:W-:Y:S01]  /*11560*/  FFMA.FTZ R176, R176, R15.reuse, -R153.reuse ;  /* 0x0000000fb0b07223 */ /* 0x180fe20000010899 */
[-CC-:B------:R-:W-:Y:S01]  /*11570*/  FFMA.FTZ R236, R236, R15.reuse, -R153.reuse ;  /* 0x0000000fecec7223 */ /* 0x180fe20000010899 */
[--C-:B------:R-:W-:Y:S01]  /*11580*/  FFMA.FTZ R180, R180, R15, -R153.reuse ;  /* 0x0000000fb4b47223 */ /* 0x100fe20000010899 */
[----:B------:R-:W-:Y:S01]  /*11590*/  FMNMX.FTZ R161, R178, R157, !PT ;  /* 0x0000009db2a17209 */ /* 0x000fe20007810000 */
[----:B------:R-:W-:Y:S01]  /*115a0*/  MUFU.EX2 R156, R156 ;  /* 0x0000009c009c7308 */ /* 0x000fe20000000800 */
[----:B0-----:R-:W-:-:S02]  /*115b0*/  FFMA.FTZ R165, R230, R15, -R153 ;  /* 0x0000000fe6a57223 */ /* 0x001fc40000010899 */
[----:B------:R-:W-:-:S04]  /*115c0*/  FMNMX.FTZ R161, R204, R161, !PT ;  /* 0x000000a1cca17209 */ /* 0x000fc80007810000 */
[----:B------:R-:W-:Y:S01]  /*115d0*/  FMNMX.FTZ R161, R182, R161, !PT ;  /* 0x000000a1b6a17209 */ /* 0x000fe20007810000 */
[----:B------:R0:W-:Y:S03]  /*115e0*/  MUFU.EX2 R157, R173 ;  /* 0x000000ad009d7308 */ /* 0x0001e60000000800 */
[----:B------:R-:W-:Y:S01]  /*115f0*/  FMNMX.FTZ R20, R212, R161, !PT ;  /* 0x000000a1d4147209 */ /* 0x000fe20007810000 */
[----:B------:R-:W-:-:S04]  /*11600*/  FFMA.FTZ R161, R228, R15, -R153 ;  /* 0x0000000fe4a17223 */ /* 0x000fc80000010899 */
[----:B------:R-:W1:Y:S01]  /*11610*/  SHFL.BFLY PT, R169, R20, 0x2, 0x1f ;  /* 0x0c401f0014a97f89 */ /* 0x000e6200000e0000 */
[----:B------:R-:W-:Y:S01]  /*11620*/  MUFU.EX2 R160, R160 ;  /* 0x000000a000a07308 */ /* 0x000fe20000000800 */
[-CC-:B0-----:R-:W-:Y:S01]  /*11630*/  FFMA.FTZ R173, R232, R15.reuse, -R153.reuse ;  /* 0x0000000fe8ad7223 */ /* 0x181fe20000010899 */
[----:B------:R-:W-:-:S06]  /*11640*/  FFMA.FTZ R153, R181, R15, -R153 ;  /* 0x0000000fb5997223 */ /* 0x000fcc0000010899 */
[----:B------:R-:W-:Y:S08]  /*11650*/  MUFU.EX2 R161, R161 ;  /* 0x000000a100a17308 */ /* 0x000ff00000000800 */
[----:B------:R-:W-:Y:S01]  /*11660*/  MUFU.EX2 R164, R164 ;  /* 0x000000a400a47308 */ /* 0x000fe20000000800 */
[----:B-1----:R-:W-:-:S07]  /*11670*/  FMNMX.FTZ R177, R20, R169, !PT ;  /* 0x000000a914b17209 */ /* 0x002fce0007810000 */
[----:B------:R-:W-:Y:S01]  /*11680*/  MUFU.EX2 R165, R165 ;  /* 0x000000a500a57308 */ /* 0x000fe20000000800 */
[----:B------:R-:W-:Y:S01]  /*11690*/  FSEL R169, R9, RZ, P3 ;  /* 0x000000ff09a97208 */ /* 0x000fe20001800000 */
[----:B------:R-:W0:Y:S04]  /*116a0*/  SHFL.BFLY PT, R20, R177, 0x1, 0x1f ;  /* 0x0c201f00b1147f89 */ /* 0x000e2800000e0000 */
[----:B------:R-:W-:Y:S02]  /*116b0*/  FADD.FTZ R208, -R169, R208 ;  /* 0x000000d0a9d07221 */ /* 0x000fe40000010100 */
[----:B------:R-:W-:Y:S02]  /*116c0*/  MUFU.EX2 R168, R168 ;  /* 0x000000a800a87308 */ /* 0x000fe40000000800 */
[----:B------:R-:W-:-:S06]  /*116d0*/  FMUL.FTZ R169, R208, R15 ;  /* 0x0000000fd0a97220 */ /* 0x000fcc0000410000 */
[----:B------:R-:W1:Y:S08]  /*116e0*/  MUFU.EX2 R169, R169 ;  /* 0x000000a900a97308 */ /* 0x000e700000000800 */
[----:B------:R-:W4:Y:S01]  /*116f0*/  MUFU.EX2 R173, R173 ;  /* 0x000000ad00ad7308 */ /* 0x000f220000000800 */
[----:B0-----:R-:W-:Y:S01]  /*11700*/  FMNMX.FTZ R20, R177, R20, !PT ;  /* 0x00000014b1147209 */ /* 0x001fe20007810000 */
[----:B------:R-:W-:-:S03]  /*11710*/  IMAD.MOV R177, RZ, RZ, -R194 ;  /* 0x000000ffffb17224 */ /* 0x000fc600078e0ac2 */
[----:B------:R-:W-:Y:S01]  /*11720*/  FSETP.NEU.FTZ.AND P2, PT, R20, -INF , PT ;  /* 0xff8000001400780b */ /* 0x000fe20003f5d000 */
[----:B-1----:R-:W-:Y:S01]  /*11730*/  FFMA.FTZ R208, R169, R3, R188 ;  /* 0x00000003a9d07223 */ /* 0x002fe200000100bc */
[----:B------:R-:W-:Y:S01]  /*11740*/  ISETP.NE.AND P3, PT, R22, R177, PT ;  /* 0x000000b11600720c */ /* 0x000fe20003f65270 */
[----:B------:R-:W-:Y:S01]  /*11750*/  FMUL.FTZ R177, R20, R15 ;  /* 0x0000000f14b17220 */ /* 0x000fe20000410000 */
[----:B------:R-:W0:Y:S01]  /*11760*/  MUFU.EX2 R172, R172 ;  /* 0x000000ac00ac7308 */ /* 0x000e220000000800 */
[----:B------:R-:W-:Y:S01]  /*11770*/  FADD.FTZ R183, R155, R208 ;  /* 0x000000d09bb77221 */ /* 0x000fe20000010000 */
[-C--:B------:R-:W-:Y:S01]  /*11780*/  FMUL.FTZ R24, R24, R169.reuse ;  /* 0x000000a918187220 */ /* 0x080fe20000410000 */
[-C--:B------:R-:W-:Y:S01]  /*11790*/  FMUL.FTZ R25, R25, R169.reuse ;  /* 0x000000a919197220 */ /* 0x080fe20000410000 */
[----:B------:R-:W-:Y:S01]  /*117a0*/  FSEL R3, R177, RZ, P2 ;  /* 0x000000ffb1037208 */ /* 0x000fe20001000000 */
[----:B------:R-:W-:Y:S01]  /*117b0*/  FADD.FTZ R230, R156, R183 ;  /* 0x000000b79ce67221 */ /* 0x000fe20000010000 */
[----:B------:R-:W-:Y:S01]  /*117c0*/  FSEL R177, R20, RZ, P2 ;  /* 0x000000ff14b17208 */ /* 0x000fe20001000000 */
[----:B------:R-:W-:Y:S01]  /*117d0*/  FMUL.FTZ R28, R28, R169 ;  /* 0x000000a91c1c7220 */ /* 0x000fe20000410000 */
[----:B------:R-:W1:Y:S01]  /*117e0*/  MUFU.EX2 R179, R179 ;  /* 0x000000b300b37308 */ /* 0x000e620000000800 */
[----:B------:R-:W-:Y:S01]  /*117f0*/  FADD.FTZ R183, R157, R230 ;  /* 0x000000e69db77221 */ /* 0x000fe20000010000 */
[----:B------:R-:W-:Y:S01]  /*11800*/  FFMA.FTZ R208, R154, R15, -R3 ;  /* 0x0000000f9ad07223 */ /* 0x000fe20000010803 */
[----:B------:R-:W-:Y:S01]  /*11810*/  FADD.FTZ R228, -R177, R210 ;  /* 0x000000d2b1e47221 */ /* 0x000fe20000010100 */
[----:B------:R-:W-:-:S02]  /*11820*/  @!P3 IMAD R177, R209, 0x40, R192 ;  /* 0x00000040d1b1b824 */ /* 0x000fc400078e02c0 */
[----:B------:R-:W-:Y:S01]  /*11830*/  FADD.FTZ R154, R160, R183 ;  /* 0x000000b7a09a7221 */ /* 0x000fe20000010000 */
[-CC-:B------:R-:W-:Y:S01]  /*11840*/  FFMA.FTZ R183, R152, R15.reuse, -R3.reuse ;  /* 0x0000000f98b77223 */ /* 0x180fe20000010803 */
[-CC-:B------:R-:W-:Y:S01]  /*11850*/  FFMA.FTZ R189, R158, R15.reuse, -R3.reuse ;  /* 0x0000000f9ebd7223 */ /* 0x180fe20000010803 */
[----:B------:R-:W-:Y:S02]  /*11860*/  @!P3 IMAD R210, R177, 0x4, R2 ;  /* 0x00000004b1d2b824 */ /* 0x000fe400078e0202 */
[----:B------:R-:W-:Y:S01]  /*11870*/  FADD.FTZ R205, R161, R154 ;  /* 0x0000009aa1cd7221 */ /* 0x000fe20000010000 */
[----:B------:R-:W5:Y:S01]  /*11880*/  MUFU.EX2 R176, R176 ;  /* 0x000000b000b07308 */ /* 0x000f620000000800 */
[-C--:B------:R-:W-:Y:S01]  /*11890*/  FMUL.FTZ R177, R228, R15.reuse ;  /* 0x0000000fe4b17220 */ /* 0x080fe20000410000 */
[-C--:B------:R-:W-:Y:S01]  /*118a0*/  FFMA.FTZ R228, R159, R15.reuse, -R3 ;  /* 0x0000000f9fe47223 */ /* 0x080fe20000010803 */
[----:B------:R-:W-:Y:S01]  /*118b0*/  FADD.FTZ R152, R164, R205 ;  /* 0x000000cda4987221 */ /* 0x000fe20000010000 */
[-CC-:B------:R-:W-:Y:S01]  /*118c0*/  FFMA.FTZ R205, R162, R15.reuse, -R3.reuse ;  /* 0x0000000fa2cd7223 */ /* 0x180fe20000010803 */
[-CC-:B------:R-:W-:Y:S01]  /*118d0*/  FFMA.FTZ R163, R163, R15.reuse, -R3.reuse ;  /* 0x0000000fa3a37223 */ /* 0x180fe20000010803 */
[-CC-:B------:R-:W-:Y:S01]  /*118e0*/  FFMA.FTZ R159, R166, R15.reuse, -R3.reuse ;  /* 0x0000000fa69f7223 */ /* 0x180fe20000010803 */
[----:B------:R-:W-:Y:S01]  /*118f0*/  FADD.FTZ R209, R165, R152 ;  /* 0x00000098a5d17221 */ /* 0x000fe20000010000 */
[----:B------:R-:W2:Y:S01]  /*11900*/  MUFU.EX2 R181, R236 ;  /* 0x000000ec00b57308 */ /* 0x000ea20000000800 */
[-CC-:B------:R-:W-:Y:S01]  /*11910*/  FFMA.FTZ R167, R167, R15.reuse, -R3.reuse ;  /* 0x0000000fa7a77223 */ /* 0x180fe20000010803 */
[-C--:B------:R-:W-:Y:S01]  /*11920*/  FFMA.FTZ R170, R170, R15.reuse, -R3 ;  /* 0x0000000faaaa7223 */ /* 0x080fe20000010803 */
[----:B------:R-:W-:Y:S01]  /*11930*/  FADD.FTZ R152, R168, R209 ;  /* 0x000000d1a8987221 */ /* 0x000fe20000010000 */
[-CC-:B------:R-:W-:Y:S01]  /*11940*/  FFMA.FTZ R171, R171, R15.reuse, -R3.reuse ;  /* 0x0000000fabab7223 */ /* 0x180fe20000010803 */
[-CC-:B------:R-:W-:Y:S01]  /*11950*/  FFMA.FTZ R174, R174, R15.reuse, -R3.reuse ;  /* 0x0000000faeae7223 */ /* 0x180fe20000010803 */
[-CC-:B------:R-:W-:Y:S01]  /*11960*/  FFMA.FTZ R175, R175, R15.reuse, -R3.reuse ;  /* 0x0000000fafaf7223 */ /* 0x180fe20000010803 */
[----:B----4-:R-:W-:Y:S01]  /*11970*/  FADD.FTZ R209, R173, R152 ;  /* 0x00000098add17221 */ /* 0x010fe20000010000 */
[----:B------:R-:W-:Y:S01]  /*11980*/  MUFU.EX2 R208, R208 ;  /* 0x000000d000d07308 */ /* 0x000fe20000000800 */
[-CC-:B------:R-:W-:Y:S01]  /*11990*/  FFMA.FTZ R178, R178, R15.reuse, -R3.reuse ;  /* 0x0000000fb2b27223 */ /* 0x180fe20000010803 */
[-C--:B------:R-:W-:Y:S01]  /*119a0*/  FFMA.FTZ R204, R204, R15.reuse, -R3 ;  /* 0x0000000fcccc7223 */ /* 0x080fe20000010803 */
[----:B0-----:R-:W-:Y:S01]  /*119b0*/  FADD.FTZ R152, R172, R209 ;  /* 0x000000d1ac987221 */ /* 0x001fe20000010000 */
[-CC-:B------:R-:W-:Y:S01]  /*119c0*/  FFMA.FTZ R182, R182, R15.reuse, -R3.reuse ;  /* 0x0000000fb6b67223 */ /* 0x180fe20000010803 */
[----:B------:R-:W-:Y:S01]  /*119d0*/  FFMA.FTZ R212, R212, R15, -R3 ;  /* 0x0000000fd4d47223 */ /* 0x000fe20000010803 */
[----:B------:R-:W-:Y:S01]  /*119e0*/  F2FP.BF16.F32.PACK_AB R154, R157, R156 ;  /* 0x0000009c9d9a723e */ /* 0x000fe200000010ff */
[----:B-1----:R-:W-:Y:S01]  /*119f0*/  FADD.FTZ R3, R179, R152 ;  /* 0x00000098b3037221 */ /* 0x002fe20000010000 */
[----:B------:R-:W0:Y:S01]  /*11a00*/  MUFU.EX2 R177, R177 ;  /* 0x000000b100b17308 */ /* 0x000e220000000800 */
[----:B------:R-:W-:Y:S01]  /*11a10*/  F2FP.BF16.F32.PACK_AB R156, R161, R160 ;  /* 0x000000a0a19c723e */ /* 0x000fe200000010ff */
[----:B------:R1:W-:Y:S01]  /*11a20*/  @!P3 STS [R210+0x28800], R169 ;  /* 0x028800a9d200b388 */ /* 0x0003e20000000800 */
[----:B-----5:R-:W-:Y:S01]  /*11a30*/  FADD.FTZ R158, R176, R3 ;  /* 0x00000003b09e7221 */ /* 0x020fe20000010000 */
[----:B------:R-:W-:Y:S01]  /*11a40*/  F2FP.BF16.F32.PACK_AB R160, R173, R168 ;  /* 0x000000a8ada0723e */ /* 0x000fe200000010ff */
[-C--:B------:R-:W-:Y:S01]  /*11a50*/  FMUL.FTZ R29, R29, R169.reuse ;  /* 0x000000a91d1d7220 */ /* 0x080fe20000410000 */
[----:B------:R-:W-:Y:S01]  /*11a60*/  F2FP.BF16.F32.PACK_AB R162, R179, R172 ;  /* 0x000000acb3a2723e */ /* 0x000fe200000010ff */
[----:B--2---:R-:W-:Y:S01]  /*11a70*/  FADD.FTZ R3, R181, R158 ;  /* 0x0000009eb5037221 */ /* 0x004fe20000010000 */
[----:B------:R-:W2:Y:S01]  /*11a80*/  MUFU.EX2 R180, R180 ;  /* 0x000000b400b47308 */ /* 0x000ea20000000800 */
[----:B------:R-:W-:Y:S01]  /*11a90*/  F2FP.BF16.F32.PACK_AB R158, R165, R164 ;  /* 0x000000a4a59e723e */ /* 0x000fe200000010ff */
[-C--:B------:R-:W-:Y:S01]  /*11aa0*/  FMUL.FTZ R32, R32, R169.reuse ;  /* 0x000000a920207220 */ /* 0x080fe20000410000 */
[----:B------:R-:W-:Y:S01]  /*11ab0*/  F2FP.BF16.F32.PACK_AB R164, R181, R176 ;  /* 0x000000b0b5a4723e */ /* 0x000fe200000010ff */
[-C--:B------:R-:W-:Y:S01]  /*11ac0*/  FMUL.FTZ R33, R33, R169.reuse ;  /* 0x000000a921217220 */ /* 0x080fe20000410000 */
[----:B------:R-:W-:Y:S01]  /*11ad0*/  F2FP.BF16.F32.PACK_AB R152, R155, R188 ;  /* 0x000000bc9b98723e */ /* 0x000fe200000010ff */
[-C--:B------:R-:W-:Y:S01]  /*11ae0*/  FMUL.FTZ R36, R36, R169.reuse ;  /* 0x000000a924247220 */ /* 0x080fe20000410000 */
[-C--:B------:R-:W-:Y:S01]  /*11af0*/  FMUL.FTZ R37, R37, R169.reuse ;  /* 0x000000a925257220 */ /* 0x080fe20000410000 */
[----:B------:R-:W4:Y:S01]  /*11b00*/  MUFU.EX2 R183, R183 ;  /* 0x000000b700b77308 */ /* 0x000f220000000800 */
        /* <DEDUP_REMOVED lines=24> */
[C---:B-----5:R-:W-:Y:S01]  /*11c90*/  FADD.FTZ R3, R153.reuse, R166 ;  /* 0x000000a699037221 */ /* 0x060fe20000010000 */
[----:B------:R-:W-:Y:S01]  /*11ca0*/  F2FP.BF16.F32.PACK_AB R166, R153, R180 ;  /* 0x000000b499a6723e */ /* 0x000fe200000010ff */
        /* <DEDUP_REMOVED lines=37> */
[----:B------:R4:W0:Y:S01]  /*11f00*/  MUFU.EX2 R161, R170 ;  /* 0x000000aa00a17308 */ /* 0x0008220000000800 */
        /* <DEDUP_REMOVED lines=8> */
[----:B----4-:R-:W-:Y:S01]  /*11f90*/  FADD.FTZ R170, R228, R153 ;  /* 0x00000099e4aa7221 */ /* 0x010fe20000010000 */
[-C--:B------:R-:W-:Y:S01]  /*11fa0*/  FMUL.FTZ R26, R26, R177.reuse ;  /* 0x000000b11a1a7220 */ /* 0x080fe20000410000 */
[-C--:B------:R-:W-:Y:S01]  /*11fb0*/  FMUL.FTZ R27, R27, R177.reuse ;  /* 0x000000b11b1b7220 */ /* 0x080fe20000410000 */
[----:B------:R-:W-:Y:S01]  /*11fc0*/  FMUL.FTZ R30, R30, R177 ;  /* 0x000000b11e1e7220 */ /* 0x000fe20000410000 */
[----:B-----5:R-:W-:Y:S01]  /*11fd0*/  FADD.FTZ R153, R157, R170 ;  /* 0x000000aa9d997221 */ /* 0x020fe20000010000 */
[C---:B--2---:R-:W-:Y:S01]  /*11fe0*/  F2FP.BF16.F32.PACK_AB R157, R168.reuse, R157 ;  /* 0x0000009da89d723e */ /* 0x044fe200000010ff */
[-C--:B------:R-:W-:Y:S01]  /*11ff0*/  FMUL.FTZ R31, R31, R177.reuse ;  /* 0x000000b11f1f7220 */ /* 0x080fe20000410000 */
[----:B------:R-:W2:Y:S01]  /*12000*/  MUFU.EX2 R163, R174 ;  /* 0x000000ae00a37308 */ /* 0x000ea20000000800 */
[----:B------:R-:W-:Y:S01]  /*12010*/  FADD.FTZ R170, R168, R153 ;  /* 0x00000099a8aa7221 */ /* 0x000fe20000010000 */
[-C--:B------:R-:W-:Y:S01]  /*12020*/  FMUL.FTZ R34, R34, R177.reuse ;  /* 0x000000b122227220 */ /* 0x080fe20000410000 */
[-C--:B------:R-:W-:Y:S01]  /*12030*/  FMUL.FTZ R35, R35, R177.reuse ;  /* 0x000000b123237220 */ /* 0x080fe20000410000 */
[----:B------:R-:W-:Y:S01]  /*12040*/  FMUL.FTZ R38, R38, R177 ;  /* 0x000000b126267220 */ /* 0x000fe20000410000 */
[----:B---3--:R-:W-:Y:S01]  /*12050*/  FADD.FTZ R153, R159, R170 ;  /* 0x000000aa9f997221 */ /* 0x008fe20000010000 */
[C---:B-1----:R-:W-:Y:S01]  /*12060*/  F2FP.BF16.F32.PACK_AB R159, R172.reuse, R159 ;  /* 0x0000009fac9f723e */ /* 0x042fe200000010ff */
[-C--:B------:R-:W-:Y:S01]  /*12070*/  FMUL.FTZ R39, R39, R177.reuse ;  /* 0x000000b127277220 */ /* 0x080fe20000410000 */
[----:B------:R-:W1:Y:S01]  /*12080*/  MUFU.EX2 R8, R175 ;  /* 0x000000af00087308 */ /* 0x000e620000000800 */
[----:B------:R-:W-:Y:S01]  /*12090*/  FADD.FTZ R170, R172, R153 ;  /* 0x00000099acaa7221 */ /* 0x000fe20000010000 */
[-C--:B------:R-:W-:Y:S01]  /*120a0*/  FMUL.FTZ R42, R42, R177.reuse ;  /* 0x000000b12a2a7220 */ /* 0x080fe20000410000 */
[-C--:B------:R-:W-:Y:S01]  /*120b0*/  FMUL.FTZ R43, R43, R177.reuse ;  /* 0x000000b12b2b7220 */ /* 0x080fe20000410000 */
[----:B------:R-:W-:Y:S01]  /*120c0*/  FMUL.FTZ R46, R46, R177 ;  /* 0x000000b12e2e7220 */ /* 0x000fe20000410000 */
[----:B0-----:R-:W-:Y:S01]  /*120d0*/  FADD.FTZ R153, R161, R170 ;  /* 0x000000aaa1997221 */ /* 0x001fe20000010000 */
[C---:B------:R-:W-:Y:S01]  /*120e0*/  F2FP.BF16.F32.PACK_AB R161, R176.reuse, R161 ;  /* 0x000000a1b0a1723e */ /* 0x040fe200000010ff */
[-C--:B------:R-:W-:Y:S01]  /*120f0*/  FMUL.FTZ R47, R47, R177.reuse ;  /* 0x000000b12f2f7220 */ /* 0x080fe20000410000 */
[----:B------:R-:W0:Y:S01]  /*12100*/  MUFU.EX2 R165, R178 ;  /* 0x000000b200a57308 */ /* 0x000e220000000800 */
[----:B------:R-:W-:Y:S01]  /*12110*/  FADD.FTZ R170, R176, R153 ;  /* 0x00000099b0aa7221 */ /* 0x000fe20000010000 */
[-C--:B------:R-:W-:Y:S01]  /*12120*/  FMUL.FTZ R50, R50, R177.reuse ;  /* 0x000000b132327220 */ /* 0x080fe20000410000 */
[-C--:B------:R-:W-:Y:S01]  /*12130*/  FMUL.FTZ R51, R51, R177.reuse ;  /* 0x000000b133337220 */ /* 0x080fe20000410000 */
[-C--:B------:R-:W-:Y:S01]  /*12140*/  FMUL.FTZ R54, R54, R177.reuse ;  /* 0x000000b136367220 */ /* 0x080fe20000410000 */
[----:B--2---:R-:W-:Y:S01]  /*12150*/  FADD.FTZ R153, R163, R170 ;  /* 0x000000aaa3997221 */ /* 0x004fe20000010000 */
[-C--:B------:R-:W-:Y:S01]  /*12160*/  FMUL.FTZ R55, R55, R177.reuse ;  /* 0x000000b137377220 */ /* 0x080fe20000410000 */
[-C--:B------:R-:W-:Y:S01]  /*12170*/  FMUL.FTZ R58, R58, R177.reuse ;  /* 0x000000b13a3a7220 */ /* 0x080fe20000410000 */
[----:B------:R-:W2:Y:S01]  /*12180*/  MUFU.EX2 R204, R204 ;  /* 0x000000cc00cc7308 */ /* 0x000ea20000000800 */
[C---:B-1----:R-:W-:Y:S01]  /*12190*/  FADD.FTZ R170, R8.reuse, R153 ;  /* 0x0000009908aa7221 */ /* 0x042fe20000010000 */
[----:B------:R-:W-:Y:S01]  /*121a0*/  F2FP.BF16.F32.PACK_AB R153, R183, R208 ;  /* 0x000000d0b799723e */ /* 0x000fe200000010ff */
[----:B------:R-:W-:Y:S01]  /*121b0*/  FMUL.FTZ R59, R59, R177 ;  /* 0x000000b13b3b7220 */ /* 0x000fe20000410000 */
[----:B------:R-:W-:Y:S01]  /*121c0*/  F2FP.BF16.F32.PACK_AB R163, R8, R163 ;  /* 0x000000a308a3723e */ /* 0x000fe200000010ff */
[-C--:B------:R-:W-:Y:S01]  /*121d0*/  FMUL.FTZ R62, R62, R177.reuse ;  /* 0x000000b13e3e7220 */ /* 0x080fe20000410000 */
[-C--:B------:R-:W-:Y:S01]  /*121e0*/  FMUL.FTZ R63, R63, R177.reuse ;  /* 0x000000b13f3f7220 */ /* 0x080fe20000410000 */
[-C--:B------:R-:W-:Y:S01]  /*121f0*/  FMUL.FTZ R66, R66, R177.reuse ;  /* 0x000000b142427220 */ /* 0x080fe20000410000 */
[----:B------:R-:W1:Y:S01]  /*12200*/  MUFU.EX2 R167, R182 ;  /* 0x000000b600a77308 */ /* 0x000e620000000800 */
        /* <DEDUP_REMOVED lines=8> */
[----:B--2---:R-:W-:Y:S01]  /*12290*/  FADD.FTZ R170, R204, R155 ;  /* 0x0000009bccaa7221 */ /* 0x004fe20000010000 */
[----:B------:R-:W-:Y:S01]  /*122a0*/  F2FP.BF16.F32.PACK_AB R155, R228, R189 ;  /* 0x000000bde49b723e */ /* 0x000fe200000010ff */
[----:B------:R-:W-:Y:S01]  /*122b0*/  BAR.SYNC.DEFER_BLOCKING 0xf, 0x100 ;  /* 0x03c4000000007b1d */ /* 0x000fe20000010000 */
[----:B------:R-:W-:Y:S01]  /*122c0*/  F2FP.BF16.F32.PACK_AB R165, R204, R165 ;  /* 0x000000a5cca5723e */ /* 0x000fe200000010ff */
        /* <DEDUP_REMOVED lines=11> */
[----:B------:R-:W-:Y:S01]  /*12380*/  FMUL.FTZ R99, R99, R177 ;  /* 0x000000b163637220 */ /* 0x000fe20000410000 */
[C---:B0-----:R-:W-:Y:S01]  /*12390*/  F2FP.BF16.F32.PACK_AB R167, R212.reuse, R167 ;  /* 0x000000a7d4a7723e */ /* 0x041fe200000010ff */
[----:B------:R-:W-:Y:S01]  /*123a0*/  FADD.FTZ R8, R212, R169 ;  /* 0x000000a9d4087221 */ /* 0x000fe20000010000 */
        /* <DEDUP_REMOVED lines=8> */
[----:B------:R0:W-:Y:S01]  /*12430*/  STSM.16.M88.4 [R195+0x26800], R152 ;  /* 0x02680098c3007844 */ /* 0x0001e20000000200 */
[-C--:B------:R-:W-:Y:S01]  /*12440*/  FMUL.FTZ R118, R118, R177.reuse ;  /* 0x000000b176767220 */ /* 0x080fe20000410000 */
[-C--:B------:R-:W-:Y:S01]  /*12450*/  FMUL.FTZ R119, R119, R177.reuse ;  /* 0x000000b177777220 */ /* 0x080fe20000410000 */
[-C--:B------:R-:W-:Y:S01]  /*12460*/  FMUL.FTZ R122, R122, R177.reuse ;  /* 0x000000b17a7a7220 */ /* 0x080fe20000410000 */
[----:B------:R0:W-:Y:S01]  /*12470*/  STSM.16.M88.4 [R196], R156 ;  /* 0x0000009cc4007844 */ /* 0x0001e20000000200 */
        /* <DEDUP_REMOVED lines=19> */
.L_x_2143:
[----:B------:R1:W2:Y:S01]  /*125b0*/  SYNCS.PHASECHK.TRANS64.TRYWAIT P2, [R206+URZ+0x28c50], R207 ;  /* 0x028c50cfce0075a7 */ /* 0x0002a2000804017f */
[----:B------:R-:W-:Y:S05]  /*125c0*/  @!P0 BRA `(.L_x_2144) ;  /* 0x0000000000048947 */ /* 0x000fea0003800000 */
[----:B------:R-:W-:Y:S01]  /*125d0*/  BPT.TRAP 0x1 ;  /* 0x000000040000795c */ /* 0x000fe20000300000 */
.L_x_2144:
[----:B------:R-:W-:Y:S04]  /*125e0*/  BSSY B1, `(.L_x_2145) ;  /* 0x0000004000017945 */ /* 0x000fe80003800000 */
[----:B--2---:R-:W-:Y:S05]  /*125f0*/  @P2 BRA `(.L_x_2146) ;  /* 0x0000000000082947 */ /* 0x004fea0003800000 */
[----:B------:R-:W2:Y:S02]  /*12600*/  SYNCS.PHASECHK.TRANS64.TRYWAIT P2, [R206+URZ+0x28c50], R207 ;  /* 0x028c50cfce0075a7 */ /* 0x000ea4000804017f */
[----:B--2---:R-:W-:Y:S05]  /*12610*/  @!P2 BRA `(.L_x_2147) ;  /* 0x000000ac0000a947 */ /* 0x004fea0003800000 */
.L_x_2146:
[----:B------:R-:W-:Y:S05]  /*12620*/  BSYNC B1 ;  /* 0x0000000000017941 */ /* 0x000fea0003800000 */
.L_x_2145:
        /* <DEDUP_REMOVED lines=47> */
.L_x_2129:
[----:B------:R-:W-:Y:S05]  /*12920*/  BSYNC B0 ;  /* 0x0000000000007941 */ /* 0x000fea0003800000 */
.L_x_2128:
[----:B------:R-:W3:Y:S01]  /*12930*/  SHFL.BFLY PT, R0, R3, 0x2, 0x1f ;  /* 0x0c401f0003007f89 */ /* 0x000ee200000e0000 */
[----:B------:R-:W-:Y:S02]  /*12940*/  IMAD.MOV R13, RZ, RZ, -R194 ;  /* 0x000000ffff0d7224 */ /* 0x000fe400078e0ac2 */
[----:B------:R-:W-:Y:S01]  /*12950*/  VIADD R216, R216, 0x1 ;  /* 0x00000001d8d87836 */ /* 0x000fe20000000000 */
[----:B------:R-:W4:Y:S01]  /*12960*/  SHFL.BFLY PT, R7, R8, 0x2, 0x1f ;  /* 0x0c401f0008077f89 */ /* 0x000f2200000e0000 */
[----:B------:R-:W-:Y:S08]  /*12970*/  BAR.ARV 0x8, 0xa0 ;  /* 0x0202800000007b1d */ /* 0x000ff00000002000 */
[----:B------:R-:W-:Y:S01]  /*12980*/  BAR.SYNC.DEFER_BLOCKING 0xf, 0x100 ;  /* 0x03c4000000007b1d */ /* 0x000fe20000010000 */
[----:B------:R-:W-:Y:S01]  /*12990*/  ISETP.NE.AND P0, PT, R22, R13, PT ;  /* 0x0000000d1600720c */ /* 0x000fe20003f05270 */
[----:B---3--:R-:W-:Y:S01]  /*129a0*/  FADD.FTZ R4, R0, R3 ;  /* 0x0000000300047221 */ /* 0x008fe20000010000 */
[----:B----4-:R-:W-:-:S04]  /*129b0*/  FADD.FTZ R7, R7, R8 ;  /* 0x0000000807077221 */ /* 0x010fc80000010000 */
[----:B------:R-:W3:Y:S07]  /*129c0*/  SHFL.BFLY PT, R5, R4, 0x1, 0x1f ;  /* 0x0c201f0004057f89 */ /* 0x000eee00000e0000 */
[C---:B------:R-:W-:Y:S02]  /*129d0*/  @!P0 IMAD R3, R18.reuse, 0x40, R192 ;  /* 0x0000004012038824 */ /* 0x040fe400078e02c0 */
[----:B------:R-:W-:Y:S01]  /*129e0*/  VIADD R8, R18, 0x1 ;  /* 0x0000000112087836 */ /* 0x000fe20000000000 */
[----:B------:R-:W4:Y:S01]  /*129f0*/  SHFL.BFLY PT, R0, R7, 0x1, 0x1f ;  /* 0x0c201f0007007f89 */ /* 0x000f2200000e0000 */
[----:B------:R-:W-:-:S03]  /*12a00*/  @!P0 IMAD R3, R3, 0x4, R2 ;  /* 0x0000000403038824 */ /* 0x000fc600078e0202 */
[----:B------:R-:W-:-:S04]  /*12a10*/  ISETP.NE.AND P1, PT, R8, 0x2, PT ;  /* 0x000000020800780c */ /* 0x000fc80003f25270 */
[----:B------:R-:W-:-:S04]  /*12a20*/  SEL R6, RZ, 0x1, P1 ;  /* 0x00000001ff067807 */ /* 0x000fc80000800000 */
[----:B------:R-:W-:Y:S01]  /*12a30*/  LOP3.LUT R19, R19, R6, RZ, 0x3c, !PT ;  /* 0x0000000613137212 */ /* 0x000fe200078e3cff */
[----:B---3--:R-:W-:Y:S01]  /*12a40*/  FADD.FTZ R5, R4, R5 ;  /* 0x0000000504057221 */ /* 0x008fe20000010000 */
[----:B------:R-:W-:Y:S02]  /*12a50*/  IMAD.MOV.U32 R4, RZ, RZ, RZ ;  /* 0x000000ffff047224 */ /* 0x000fe400078e00ff */
[----:B----4-:R-:W-:Y:S02]  /*12a60*/  FADD.FTZ R11, R7, R0 ;  /* 0x00000000070b7221 */ /* 0x010fe40000010000 */
[----:B------:R-:W-:Y:S01]  /*12a70*/  FSETP.NE.FTZ.AND P2, PT, R5, RZ, PT ;  /* 0x000000ff0500720b */ /* 0x000fe20003f55000 */
[----:B------:R-:W-:Y:S02]  /*12a80*/  IMAD.MOV.U32 R0, RZ, RZ, RZ ;  /* 0x000000ffff007224 */ /* 0x000fe400078e00ff */
[----:B------:R-:W-:-:S10]  /*12a90*/  FSETP.NE.FTZ.AND P3, PT, R11, RZ, PT ;  /* 0x000000ff0b00720b */ /* 0x000fd40003f75000 */
[----:B------:R-:W3:Y:S01]  /*12aa0*/  @P2 MUFU.RCP R0, R5 ;  /* 0x0000000500002308 */ /* 0x000ee20000001000 */
[C---:B------:R-:W-:Y:S02]  /*12ab0*/  @P2 FMUL.FTZ R18, R15.reuse, 0.69314718246459960938 ;  /* 0x3f3172180f122820 */ /* 0x040fe40000410000 */
[----:B------:R-:W-:-:S05]  /*12ac0*/  @P3 FMUL.FTZ R21, R15, 0.69314718246459960938 ;  /* 0x3f3172180f153820 */ /* 0x000fca0000410000 */
[----:B------:R-:W4:Y:S08]  /*12ad0*/  @P3 MUFU.RCP R4, R11 ;  /* 0x0000000b00043308 */ /* 0x000f300000001000 */
[----:B------:R-:W5:Y:S01]  /*12ae0*/  @P2 MUFU.LG2 R2, R5 ;  /* 0x0000000500022308 */ /* 0x000f620000000c00 */
[-C--:B---3--:R-:W-:Y:S01]  /*12af0*/  FMUL.FTZ R172, R32, R0.reuse ;  /* 0x0000000020ac7220 */ /* 0x088fe20000410000 */
[----:B------:R-:W-:Y:S01]  /*12b00*/  @!P0 STS [R3+0x28800], R0 ;  /* 0x0288000003008388 */ /* 0x000fe20000000800 */
[-C--:B------:R-:W-:Y:S01]  /*12b10*/  FMUL.FTZ R170, R33, R0.reuse ;  /* 0x0000000021aa7220 */ /* 0x080fe20000410000 */
[-C--:B------:R-:W-:Y:S01]  /*12b20*/  FMUL.FTZ R175, R24, R0.reuse ;  /* 0x0000000018af7220 */ /* 0x080fe20000410000 */
[-C--:B------:R-:W-:Y:S01]  /*12b30*/  FMUL.FTZ R174, R28, R0.reuse ;  /* 0x000000001cae7220 */ /* 0x080fe20000410000 */
[-C--:B------:R-:W-:Y:S01]  /*12b40*/  FMUL.FTZ R173, R25, R0.reuse ;  /* 0x0000000019ad7220 */ /* 0x080fe20000410000 */
[-C--:B------:R-:W-:Y:S01]  /*12b50*/  FMUL.FTZ R6, R29, R0.reuse ;  /* 0x000000001d067220 */ /* 0x080fe20000410000 */
[----:B------:R-:W3:Y:S01]  /*12b60*/  @P3 MUFU.LG2 R32, R11 ;  /* 0x0000000b00203308 */ /* 0x000ee20000000c00 */
[----:B----4-:R4:W-:Y:S01]  /*12b70*/  @!P0 STS [R3+0x28820], R4 ;  /* 0x0288200403008388 */ /* 0x0109e20000000800 */
[-C--:B------:R-:W-:Y:S01]  /*12b80*/  FMUL.FTZ R171, R36, R0.reuse ;  /* 0x0000000024ab7220 */ /* 0x080fe20000410000 */
[-C--:B------:R-:W-:Y:S01]  /*12b90*/  FMUL.FTZ R167, R37, R0.reuse ;  /* 0x0000000025a77220 */ /* 0x080fe20000410000 */
[-C--:B------:R-:W-:Y:S01]  /*12ba0*/  FMUL.FTZ R169, R40, R0.reuse ;  /* 0x0000000028a97220 */ /* 0x080fe20000410000 */
[-C--:B------:R-:W-:Y:S01]  /*12bb0*/  FMUL.FTZ R165, R41, R0.reuse ;  /* 0x0000000029a57220 */ /* 0x080fe20000410000 */
[-C--:B------:R-:W-:Y:S01]  /*12bc0*/  FMUL.FTZ R166, R44, R0.reuse ;  /* 0x000000002ca67220 */ /* 0x080fe20000410000 */
[-C--:B------:R-:W-:Y:S01]  /*12bd0*/  FMUL.FTZ R10, R45, R0.reuse ;  /* 0x000000002d0a7220 */ /* 0x080fe20000410000 */
[-C--:B------:R-:W-:Y:S01]  /*12be0*/  FMUL.FTZ R164, R48, R0.reuse ;  /* 0x0000000030a47220 */ /* 0x080fe20000410000 */
[----:B-----5:R-:W-:Y:S01]  /*12bf0*/  @P2 FMUL.FTZ R33, R2, 0.69314718246459960938 ;  /* 0x3f31721802212820 */ /* 0x020fe20000410000 */
        /* <DEDUP_REMOVED lines=52> */
[----:B----4-:R-:W-:-:S02]  /*12f40*/  IMAD.MOV.U32 R3, RZ, RZ, -0x800000 ;  /* 0xff800000ff037424 */ /* 0x010fc400078e00ff */
[-C--:B------:R-:W-:Y:S01]  /*12f50*/  FMUL.FTZ R11, R46, R4.reuse ;  /* 0x000000042e0b7220 */ /* 0x080fe20000410000 */
[----:B------:R-:W-:Y:S02]  /*12f60*/  IMAD.MOV.U32 R0, RZ, RZ, -0x800000 ;  /* 0xff800000ff007424 */ /* 0x000fe400078e00ff */
[-C--:B------:R-:W-:Y:S01]  /*12f70*/  FMUL.FTZ R13, R50, R4.reuse ;  /* 0x00000004320d7220 */ /* 0x080fe20000410000 */
[-C--:B------:R-:W-:Y:S01]  /*12f80*/  FMUL.FTZ R15, R54, R4.reuse ;  /* 0x00000004360f7220 */ /* 0x080fe20000410000 */
[-C--:B------:R-:W-:Y:S01]  /*12f90*/  FMUL.FTZ R25, R58, R4.reuse ;  /* 0x000000043a197220 */ /* 0x080fe20000410000 */
[-C--:B------:R-:W-:Y:S01]  /*12fa0*/  FMUL.FTZ R29, R66, R4.reuse ;  /* 0x00000004421d7220 */ /* 0x080fe20000410000 */
[----:B------:R-:W-:Y:S01]  /*12fb0*/  @P2 FFMA.FTZ R3, R18, R9, R33 ;  /* 0x0000000912032223 */ /* 0x000fe20000010021 */
        /* <DEDUP_REMOVED lines=63> */
.L_x_2003:
[----:B------:R-:W-:Y:S05]  /*133b0*/  BSYNC B7 ;  /* 0x0000000000077941 */ /* 0x000fea0003800000 */
.L_x_1993:
[----:B------:R-:W3:Y:S08]  /*133c0*/  S2UR UR5, SR_CgaCtaId ;  /* 0x00000000000579c3 */ /* 0x000ef00000008800 */
[----:B------:R-:W-:Y:S06]  /*133d0*/  BAR.SYNC.DEFER_BLOCKING 0x5, 0x120 ;  /* 0x0144800000007b1d */ /* 0x000fec0000010000 */
[----:B------:R-:W-:Y:S01]  /*133e0*/  UMOV UR4, 0x400 ;  /* 0x0000040000047882 */ /* 0x000fe20000000000 */
[----:B------:R-:W-:Y:S01]  /*133f0*/  BSSY B0, `(.L_x_2149) ;  /* 0x000026d000007945 */ /* 0x000fe20003800000 */
[----:B---3--:R-:W-:-:S06]  /*13400*/  ULEA UR4, UR5, UR4, 0x18 ;  /* 0x0000000405047291 */ /* 0x008fcc000f8ec03f */
[----:B------:R-:W-:-:S05]  /*13410*/  IMAD.U32 R2, RZ, RZ, UR4 ;  /* 0x00000004ff027e24 */ /* 0x000fca000f8e00ff */
[----:B------:R3:W4:Y:S01]  /*13420*/  LDS.128 R188, [R2+0x28cd0] ;  /* 0x028cd00002bc7984 */ /* 0x0007220000000c00 */
[----:B------:R-:W-:Y:S06]  /*13430*/  BAR.ARV 0x4, 0x120 ;  /* 0x0104800000007b1d */ /* 0x000fec0000002000 */
[----:B------:R-:W-:Y:S05]  /*13440*/  @P0 BRA `(.L_x_2150) ;  /* 0x0000001c000c0947 */ /* 0x000fea0003800000 */
[----:B------:R-:W0:Y:S01]  /*13450*/  S2R R9, SR_SWINHI ;  /* 0x0000000000097919 */ /* 0x000e220000002f00 */
        /* <DEDUP_REMOVED lines=18> */
[----:B0-----:R-:W-:-:S02]  /*13580*/  MOV R21, R9 ;  /* 0x0000000900157202 */ /* 0x001fc40000000f00 */
[----:B------:R-:W-:Y:S02]  /*13590*/  F2FP.BF16.F32.PACK_AB R80, R81, R80 ;  /* 0x000000505150723e */ /* 0x000fe400000010ff */
[----:B------:R-:W-:Y:S01]  /*135a0*/  F2FP.BF16.F32.PACK_AB R74, R77, R76 ;  /* 0x0000004c4d4a723e */ /* 0x000fe200000010ff */
[----:B------:R-:W-:Y:S01]  /*135b0*/  IMAD.WIDE R118, R224, 0x2, R20 ;  /* 0x00000002e0767825 */ /* 0x000fe200078e0214 */
[----:B------:R-:W-:Y:S02]  /*135c0*/  F2FP.BF16.F32.PACK_AB R75, R79, R78 ;  /* 0x0000004e4f4b723e */ /* 0x000fe400000010ff */
[----:B------:R-:W-:Y:S01]  /*135d0*/  F2FP.BF16.F32.PACK_AB R81, R83, R82 ;  /* 0x000000525351723e */ /* 0x000fe200000010ff */
[----:B------:R-:W-:Y:S01]  /*135e0*/  IMAD.MOV.U32 R76, RZ, RZ, RZ ;  /* 0x000000ffff4c7224 */ /* 0x000fe200078e00ff */
[C---:B------:R-:W-:Y:S02]  /*135f0*/  IADD3 R177, P1, R118.reuse, 0x20, RZ ;  /* 0x0000002076b17810 */ /* 0x040fe40007f3e0ff */
[----:B------:R-:W-:-:S02]  /*13600*/  IADD3 R179, P0, R118, 0x40, RZ ;  /* 0x0000004076b37810 */ /* 0x000fc40007f1e0ff */
[----:B------:R-:W-:Y:S01]  /*13610*/  LOP3.LUT R8, R177, 0x380, RZ, 0xc0, !PT ;  /* 0x00000380b1087812 */ /* 0x000fe200078ec0ff */
[--C-:B------:R-:W-:Y:S01]  /*13620*/  IMAD.X R9, RZ, RZ, R119.reuse, P1 ;  /* 0x000000ffff097224 */ /* 0x100fe200008e0677 */
[C---:B-----5:R-:W-:Y:S01]  /*13630*/  LOP3.LUT R33, R118.reuse, 0x380, RZ, 0xc0, !PT ;  /* 0x0000038076217812 */ /* 0x060fe200078ec0ff */
[--C-:B------:R-:W-:Y:S01]  /*13640*/  IMAD.X R37, RZ, RZ, R119.reuse, P0 ;  /* 0x000000ffff257224 */ /* 0x100fe200000e0677 */
        /* <DEDUP_REMOVED lines=12> */
[----:B------:R-:W-:-:S02]  /*13710*/  IADD3 R4, P0, R118, 0x4020, RZ ;  /* 0x0000402076047810 */ /* 0x000fc40007f1e0ff */
[----:B------:R-:W-:Y:S02]  /*13720*/  SHF.R.U64 R33, R33, 0x3, RZ ;  /* 0x0000000321217819 */ /* 0x000fe400000012ff */
[----:B------:R-:W-:Y:S01]  /*13730*/  IADD3.X R45, RZ, R119, RZ, P3, !PT ;  /* 0x00000077ff2d7210 */ /* 0x000fe20001ffe4ff */
[--C-:B------:R-:W-:Y:S01]  /*13740*/  IMAD.X R65, RZ, RZ, R119.reuse, P0 ;  /* 0x000000ffff417224 */ /* 0x100fe200000e0677 */
[----:B------:R-:W-:Y:S02]  /*13750*/  LOP3.LUT R8, R8, R177, RZ, 0x3c, !PT ;  /* 0x000000b108087212 */ /* 0x000fe400078e3cff */
        /* <DEDUP_REMOVED lines=12> */
[----:B------:R-:W-:Y:S01]  /*13820*/  LOP3.LUT R118, R33, R118, RZ, 0x3c, !PT ;  /* 0x0000007621767212 */ /* 0x000fe200078e3cff */
[----:B------:R-:W-:Y:S01]  /*13830*/  IMAD.X R33, RZ, RZ, R119, P1 ;  /* 0x000000ffff217224 */ /* 0x000fe200008e0677 */
[----:B------:R-:W-:-:S02]  /*13840*/  SHF.R.U64 R177, R177, 0x3, RZ ;  /* 0x00000003b1b17819 */ /* 0x000fc400000012ff */
[----:B------:R-:W-:Y:S02]  /*13850*/  MOV R168, R118 ;  /* 0x0000007600a87202 */ /* 0x000fe40000000f00 */
[----:B------:R-:W-:Y:S02]  /*13860*/  LOP3.LUT R119, R32, 0x380, RZ, 0xc0, !PT ;  /* 0x0000038020777812 */ /* 0x000fe400078ec0ff */
[----:B------:R-:W-:Y:S02]  /*13870*/  LOP3.LUT R64, R177, R4, RZ, 0x3c, !PT ;  /* 0x00000004b1407212 */ /* 0x000fe400078e3cff */
[----:B------:R-:W-:Y:S01]  /*13880*/  F2FP.BF16.F32.PACK_AB R4, R173, R175 ;  /* 0x000000afad04723e */ /* 0x000fe200000010ff */
[----:B------:R-:W-:Y:S01]  /*13890*/  BAR.SYNC.DEFER_BLOCKING 0x1, 0x100 ;  /* 0x0044000000007b1d */ /* 0x000fe20000010000 */
[----:B------:R-:W-:Y:S02]  /*138a0*/  SHF.R.U64 R119, R119, 0x3, RZ ;  /* 0x0000000377777819 */ /* 0x000fe400000012ff */
[----:B------:R-:W-:-:S02]  /*138b0*/  LOP3.LUT R36, R179, 0x380, RZ, 0xc0, !PT ;  /* 0x00000380b3247812 */ /* 0x000fc400078ec0ff */
[----:B------:R-:W-:Y:S02]  /*138c0*/  LOP3.LUT R114, R119, R32, RZ, 0x3c, !PT ;  /* 0x0000002077727212 */ /* 0x000fe400078e3cff */
[----:B------:R-:W-:Y:S02]  /*138d0*/  MOV R119, R8 ;  /* 0x0000000800777202 */ /* 0x000fe40000000f00 */
[----:B------:R-:W-:Y:S02]  /*138e0*/  LOP3.LUT R44, R183, 0x380, RZ, 0xc0, !PT ;  /* 0x00000380b72c7812 */ /* 0x000fe400078ec0ff */
[----:B------:R-:W-:Y:S02]  /*138f0*/  LOP3.LUT R40, R181, 0x380, RZ, 0xc0, !PT ;  /* 0x00000380b5287812 */ /* 0x000fe400078ec0ff */
[----:B------:R-:W-:Y:S02]  /*13900*/  SHF.R.U64 R36, R36, 0x3, RZ ;  /* 0x0000000324247819 */ /* 0x000fe400000012ff */
[----:B------:R-:W-:-:S02]  /*13910*/  SHF.R.U64 R44, R44, 0x3, RZ ;  /* 0x000000032c2c7819 */ /* 0x000fc400000012ff */
[----:B------:R-:W-:Y:S02]  /*13920*/  ISETP.NE.U32.AND P0, PT, RZ, UR4, PT ;  /* 0x00000004ff007c0c */ /* 0x000fe4000bf05070 */
[----:B------:R-:W-:Y:S02]  /*13930*/  LOP3.LUT R48, R185, 0x380, RZ, 0xc0, !PT ;  /* 0x00000380b9307812 */ /* 0x000fe400078ec0ff */
[----:B------:R-:W-:Y:S02]  /*13940*/  SHF.R.U64 R40, R40, 0x3, RZ ;  /* 0x0000000328287819 */ /* 0x000fe400000012ff */
[----:B------:R-:W-:Y:S01]  /*13950*/  LOP3.LUT R52, R201, 0x380, RZ, 0xc0, !PT ;  /* 0x00000380c9347812 */ /* 0x000fe200078ec0ff */
[----:B------:R0:W-:Y:S01]  /*13960*/  STSM.16.M88.4 [R168], R4 ;  /* 0x00000004a8007844 */ /* 0x0001e20000000200 */
[----:B------:R-:W-:Y:S02]  /*13970*/  LOP3.LUT R36, R36, R179, RZ, 0x3c, !PT ;  /* 0x000000b324247212 */ /* 0x000fe400078e3cff */
[----:B------:R-:W-:-:S02]  /*13980*/  LOP3.LUT R56, R205, 0x380, RZ, 0xc0, !PT ;  /* 0x00000380cd387812 */ /* 0x000fc400078ec0ff */
[----:B------:R-:W-:Y:S02]  /*13990*/  LOP3.LUT R27, R26, 0x380, RZ, 0xc0, !PT ;  /* 0x000003801a1b7812 */ /* 0x000fe400078ec0ff */
[----:B------:R-:W-:Y:S02]  /*139a0*/  LOP3.LUT R44, R44, R183, RZ, 0x3c, !PT ;  /* 0x000000b72c2c7212 */ /* 0x000fe400078e3cff */
[----:B------:R-:W-:Y:S02]  /*139b0*/  LOP3.LUT R60, R207, 0x380, RZ, 0xc0, !PT ;  /* 0x00000380cf3c7812 */ /* 0x000fe400078ec0ff */
[----:B------:R-:W-:Y:S02]  /*139c0*/  LOP3.LUT R179, R98, 0x380, RZ, 0xc0, !PT ;  /* 0x0000038062b37812 */ /* 0x000fe400078ec0ff */
[----:B------:R-:W-:Y:S02]  /*139d0*/  LOP3.LUT R173, R30, 0x380, RZ, 0xc0, !PT ;  /* 0x000003801ead7812 */ /* 0x000fe400078ec0ff */
[----:B------:R-:W-:Y:S01]  /*139e0*/  ISETP.NE.AND.EX P0, PT, RZ, UR5, PT, P0 ;  /* 0x00000005ff007c0c */ /* 0x000fe2000bf05300 */
[----:B------:R-:W-:Y:S01]  /*139f0*/  ULDC.64 UR4, c[0x0][0xbe0] ;  /* 0x0002f80000047ab9 */ /* 0x000fe20000000a00 */
[----:B0-----:R-:W-:-:S02]  /*13a00*/  F2FP.BF16.F32.PACK_AB R4, R170, R172 ;  /* 0x000000acaa04723e */ /* 0x001fc400000010ff */
[----:B------:R-:W-:Y:S02]  /*13a10*/  F2FP.BF16.F32.PACK_AB R5, R35, R34 ;  /* 0x000000222305723e */ /* 0x000fe400000010ff */
[----:B------:R-:W-:Y:S02]  /*13a20*/  F2FP.BF16.F32.PACK_AB R6, R167, R171 ;  /* 0x000000aba706723e */ /* 0x000fe400000010ff */
[----:B------:R-:W-:Y:S02]  /*13a30*/  F2FP.BF16.F32.PACK_AB R7, R39, R38 ;  /* 0x000000262707723e */ /* 0x000fe400000010ff */
[----:B------:R-:W-:Y:S02]  /*13a40*/  SHF.R.U64 R48, R48, 0x3, RZ ;  /* 0x0000000330307819 */ /* 0x000fe400000012ff */
[----:B------:R-:W-:Y:S01]  /*13a50*/  LOP3.LUT R183, R106, 0x380, RZ, 0xc0, !PT ;  /* 0x000003806ab77812 */ /* 0x000fe200078ec0ff */
[----:B------:R0:W-:Y:S01]  /*13a60*/  STSM.16.M88.4 [R119], R4 ;  /* 0x0000000477007844 */ /* 0x0001e20000000200 */
[----:B------:R-:W-:-:S02]  /*13a70*/  LOP3.LUT R40, R40, R181, RZ, 0x3c, !PT ;  /* 0x000000b528287212 */ /* 0x000fc400078e3cff */
[----:B------:R-:W-:Y:S02]  /*13a80*/  SHF.R.U64 R52, R52, 0x3, RZ ;  /* 0x0000000334347819 */ /* 0x000fe400000012ff */
[----:B------:R-:W-:Y:S02]  /*13a90*/  SHF.R.U64 R56, R56, 0x3, RZ ;  /* 0x0000000338387819 */ /* 0x000fe400000012ff */
[----:B------:R-:W-:Y:S02]  /*13aa0*/  LOP3.LUT R181, R102, 0x380, RZ, 0xc0, !PT ;  /* 0x0000038066b57812 */ /* 0x000fe400078ec0ff */
[----:B------:R-:W-:Y:S02]  /*13ab0*/  SHF.R.U64 R27, R27, 0x3, RZ ;  /* 0x000000031b1b7819 */ /* 0x000fe400000012ff */
[----:B------:R-:W-:Y:S02]  /*13ac0*/  ISETP.NE.U32.AND P6, PT, RZ, UR4, PT ;  /* 0x00000004ff007c0c */ /* 0x000fe4000bfc5070 */
[----:B------:R-:W-:-:S02]  /*13ad0*/  SHF.R.U64 R60, R60, 0x3, RZ ;  /* 0x000000033c3c7819 */ /* 0x000fc400000012ff */
[----:B------:R-:W-:Y:S01]  /*13ae0*/  SHF.R.U64 R179, R179, 0x3, RZ ;  /* 0x00000003b3b37819 */ /* 0x000fe200000012ff */
[----:B0-----:R-:W0:Y:S01]  /*13af0*/  LDC.64 R4, c[0x0][0xbd8] ;  /* 0x0002f600ff047b82 */ /* 0x001e220000000a00 */
[----:B------:R-:W-:Y:S02]  /*13b00*/  SHF.R.U64 R173, R173, 0x3, RZ ;  /* 0x00000003adad7819 */ /* 0x000fe400000012ff */
[----:B------:R-:W-:Y:S02]  /*13b10*/  LOP3.LUT R48, R48, R185, RZ, 0x3c, !PT ;  /* 0x000000b930307212 */ /* 0x000fe400078e3cff */
[----:B------:R-:W-:Y:S02]  /*13b20*/  SHF.R.U64 R183, R183, 0x3, RZ ;  /* 0x00000003b7b77819 */ /* 0x000fe400000012ff */
[----:B------:R-:W-:Y:S02]  /*13b30*/  LOP3.LUT R52, R52, R201, RZ, 0x3c, !PT ;  /* 0x000000c934347212 */ /* 0x000fe400078e3cff */
[----:B------:R-:W-:-:S02]  /*13b40*/  MOV R118, R36 ;  /* 0x0000002400767202 */ /* 0x000fc40000000f00 */
[----:B------:R-:W-:Y:S02]  /*13b50*/  F2FP.BF16.F32.PACK_AB R8, R165, R169 ;  /* 0x000000a9a508723e */ /* 0x000fe400000010ff */
[----:B------:R-:W-:Y:S02]  /*13b60*/  F2FP.BF16.F32.PACK_AB R9, R43, R42 ;  /* 0x0000002a2b09723e */ /* 0x000fe400000010ff */
[----:B------:R-:W-:Y:S02]  /*13b70*/  LOP3.LUT R56, R56, R205, RZ, 0x3c, !PT ;  /* 0x000000cd38387212 */ /* 0x000fe400078e3cff */
[----:B------:R-:W-:Y:S01]  /*13b80*/  SHF.R.U64 R181, R181, 0x3, RZ ;  /* 0x00000003b5b57819 */ /* 0x000fe200000012ff */
[----:B------:R1:W-:Y:S01]  /*13b90*/  STSM.16.M88.4 [R118], R8 ;  /* 0x0000000876007844 */ /* 0x0003e20000000200 */
[----:B------:R-:W-:Y:S02]  /*13ba0*/  LOP3.LUT R110, R27, R26, RZ, 0x3c, !PT ;  /* 0x0000001a1b6e7212 */ /* 0x000fe400078e3cff */
[----:B------:R-:W-:-:S02]  /*13bb0*/  MOV R41, R40 ;  /* 0x0000002800297202 */ /* 0x000fc40000000f00 */
[----:B------:R-:W-:Y:S01]  /*13bc0*/  ISETP.NE.AND.EX P6, PT, RZ, UR5, PT, P6 ;  /* 0x00000005ff007c0c */ /* 0x000fe2000bfc5360 */
[----:B0-----:R-:W-:Y:S01]  /*13bd0*/  IMAD.WIDE R6, R215, 0x4, R4 ;  /* 0x00000004d7067825 */ /* 0x001fe200078e0204 */
[----:B------:R-:W-:Y:S01]  /*13be0*/  LOP3.LUT R60, R60, R207, RZ, 0x3c, !PT ;  /* 0x000000cf3c3c7212 */ /* 0x000fe200078e3cff */
[----:B------:R0:W-:Y:S01]  /*13bf0*/  STSM.16.M88.4 [R41], R12 ;  /* 0x0000000c29007844 */ /* 0x0001e20000000200 */
[----:B------:R-:W-:Y:S02]  /*13c00*/  LOP3.LUT R98, R179, R98, RZ, 0x3c, !PT ;  /* 0x00000062b3627212 */ /* 0x000fe400078e3cff */
[----:B------:R-:W-:Y:S02]  /*13c10*/  LOP3.LUT R32, R173, R30, RZ, 0x3c, !PT ;  /* 0x0000001ead207212 */ /* 0x000fe400078e3cff */
[----:B------:R-:W-:Y:S02]  /*13c20*/  MOV R44, R44 ;  /* 0x0000002c002c7202 */ /* 0x000fe40000000f00 */
[----:B------:R-:W-:-:S02]  /*13c30*/  F2FP.BF16.F32.PACK_AB R26, R159, R161 ;  /* 0x000000a19f1a723e */ /* 0x000fc400000010ff */
[----:B------:R-:W-:Y:S02]  /*13c40*/  F2FP.BF16.F32.PACK_AB R27, R63, R62 ;  /* 0x0000003e3f1b723e */ /* 0x000fe400000010ff */
[----:B------:R-:W-:Y:S02]  /*13c50*/  LOP3.LUT R106, R183, R106, RZ, 0x3c, !PT ;  /* 0x0000006ab76a7212 */ /* 0x000fe400078e3cff */
[----:B------:R-:W-:Y:S01]  /*13c60*/  MOV R48, R48 ;  /* 0x0000003000307202 */ /* 0x000fe20000000f00 */
[----:B------:R2:W-:Y:S01]  /*13c70*/  STSM.16.M88.4 [R44], R24 ;  /* 0x000000182c007844 */ /* 0x0005e20000000200 */
[----:B------:R-:W-:Y:S02]  /*13c80*/  F2FP.BF16.F32.PACK_AB R30, R69, R156 ;  /* 0x0000009c451e723e */ /* 0x000fe400000010ff */
[----:B------:R-:W-:Y:S02]  /*13c90*/  MOV R52, R52 ;  /* 0x0000003400347202 */ /* 0x000fe40000000f00 */
[----:B------:R-:W-:Y:S01]  /*13ca0*/  F2FP.BF16.F32.PACK_AB R88, R89, R88 ;  /* 0x000000585958723e */ /* 0x000fe200000010ff */
[----:B------:R3:W-:Y:S01]  /*13cb0*/  STSM.16.M88.4 [R48], R28 ;  /* 0x0000001c30007844 */ /* 0x0007e20000000200 */
[----:B------:R-:W-:-:S02]  /*13cc0*/  LOP3.LUT R102, R181, R102, RZ, 0x3c, !PT ;  /* 0x00000066b5667212 */ /* 0x000fc400078e3cff */
[----:B------:R-:W-:Y:S02]  /*13cd0*/  MOV R56, R56 ;  /* 0x0000003800387202 */ /* 0x000fe40000000f00 */
[----:B------:R-:W-:Y:S02]  /*13ce0*/  F2FP.BF16.F32.PACK_AB R82, R85, R84 ;  /* 0x000000545552723e */ /* 0x000fe400000010ff */
[----:B------:R-:W-:Y:S02]  /*13cf0*/  F2FP.BF16.F32.PACK_AB R83, R87, R86 ;  /* 0x000000565753723e */ /* 0x000fe400000010ff */
[----:B------:R-:W-:Y:S01]  /*13d00*/  F2FP.BF16.F32.PACK_AB R96, R97, R96 ;  /* 0x000000606160723e */ /* 0x000fe200000010ff */
[----:B------:R-:W-:Y:S01]  /*13d10*/  IMAD R5, R202, 0x40, R199 ;  /* 0x00000040ca057824 */ /* 0x000fe200078e02c7 */
[----:B------:R-:W-:Y:S01]  /*13d20*/  F2FP.BF16.F32.PACK_AB R89, R91, R90 ;  /* 0x0000005a5b59723e */ /* 0x000fe200000010ff */
[----:B------:R-:W-:Y:S01]  /*13d30*/  STSM.16.M88.4 [R52], R72 ;  /* 0x0000004834007844 */ /* 0x000fe20000000200 */
[----:B------:R-:W-:-:S02]  /*13d40*/  MOV R60, R60 ;  /* 0x0000003c003c7202 */ /* 0x000fc40000000f00 */
[----:B------:R-:W-:Y:S01]  /*13d50*/  MOV R40, R98 ;  /* 0x0000006200287202 */ /* 0x000fe20000000f00 */
[----:B------:R-:W-:Y:S01]  /*13d60*/  STSM.16.M88.4 [R56], R80 ;  /* 0x0000005038007844 */ /* 0x000fe20000000200 */
[----:B------:R-:W-:Y:S02]  /*13d70*/  F2FP.BF16.F32.PACK_AB R90, R93, R92 ;  /* 0x0000005c5d5a723e */ /* 0x000fe400000010ff */
[----:B------:R-:W-:Y:S02]  /*13d80*/  F2FP.BF16.F32.PACK_AB R91, R95, R94 ;  /* 0x0000005e5f5b723e */ /* 0x000fe400000010ff */
[----:B------:R-:W-:Y:S02]  /*13d90*/  MOV R64, R64 ;  /* 0x0000004000407202 */ /* 0x000fe40000000f00 */
        /* <DEDUP_REMOVED lines=18> */
[----:B------:R-:W-:Y:S02]  /*13ec0*/  F2FP.BF16.F32.PACK_AB R121, R123, R122 ;  /* 0x0000007a7b79723e */ /* 0x000fe400000010ff */
[----:B------:R-:W-:Y:S02]  /*13ed0*/  F2FP.BF16.F32.PACK_AB R128, R129, R128 ;  /* 0x000000808180723e */ /* 0x000fe400000010ff */
[----:B------:R-:W-:Y:S02]  /*13ee0*/  F2FP.BF16.F32.PACK_AB R136, R137, R136 ;  /* 0x000000888988723e */ /* 0x000fe400000010ff */
[----:B------:R-:W-:Y:S02]  /*13ef0*/  MOV R110, R110 ;  /* 0x0000006e006e7202 */ /* 0x000fe40000000f00 */
[----:B------:R-:W-:Y:S01]  /*13f00*/  F2FP.BF16.F32.PACK_AB R144, R145, R144 ;  /* 0x000000909190723e */ /* 0x000fe200000010ff */
[----:B------:R-:W-:Y:S01]  /*13f10*/  IMAD.WIDE R20, R5, 0x2, R20 ;  /* 0x0000000205147825 */ /* 0x000fe200078e0214 */
[----:B------:R-:W-:Y:S01]  /*13f20*/  F2FP.BF16.F32.PACK_AB R122, R125, R124 ;  /* 0x0000007c7d7a723e */ /* 0x000fe200000010ff */
[----:B------:R-:W-:Y:S01]  /*13f30*/  STSM.16.M88.4 [R102], R112 ;  /* 0x0000007066007844 */ /* 0x000fe20000000200 */
[----:B------:R-:W-:Y:S01]  /*13f40*/  F2FP.BF16.F32.PACK_AB R123, R127, R126 ;  /* 0x0000007e7f7b723e */ /* 0x000fe200000010ff */
[----:B------:R-:W4:Y:S01]  /*13f50*/  @P6 LDC.64 R4, c[0x0][0xbe0] ;  /* 0x0002f800ff046b82 */ /* 0x000f220000000a00 */
[----:B------:R-:W-:-:S02]  /*13f60*/  F2FP.BF16.F32.PACK_AB R129, R131, R130 ;  /* 0x000000828381723e */ /* 0x000fc400000010ff */
[----:B------:R-:W-:Y:S01]  /*13f70*/  F2FP.BF16.F32.PACK_AB R130, R133, R132 ;  /* 0x000000848582723e */ /* 0x000fe200000010ff */
[----:B------:R3:W-:Y:S01]  /*13f80*/  STSM.16.M88.4 [R37], R120 ;  /* 0x0000007825007844 */ /* 0x0007e20000000200 */
[----:B------:R-:W-:Y:S02]  /*13f90*/  F2FP.BF16.F32.PACK_AB R131, R135, R134 ;  /* 0x000000868783723e */ /* 0x000fe400000010ff */
[----:B------:R-:W-:Y:S02]  /*13fa0*/  F2FP.BF16.F32.PACK_AB R137, R139, R138 ;  /* 0x0000008a8b89723e */ /* 0x000fe400000010ff */
[----:B------:R-:W-:Y:S01]  /*13fb0*/  F2FP.BF16.F32.PACK_AB R138, R141, R140 ;  /* 0x0000008c8d8a723e */ /* 0x000fe200000010ff */
[----:B------:R-:W-:Y:S01]  /*13fc0*/  STSM.16.M88.4 [R110], R128 ;  /* 0x000000806e007844 */ /* 0x000fe20000000200 */
[----:B------:R-:W-:Y:S02]  /*13fd0*/  F2FP.BF16.F32.PACK_AB R139, R143, R142 ;  /* 0x0000008e8f8b723e */ /* 0x000fe400000010ff */
[----:B------:R-:W-:-:S02]  /*13fe0*/  F2FP.BF16.F32.PACK_AB R145, R147, R146 ;  /* 0x000000929391723e */ /* 0x000fc400000010ff */
[----:B------:R-:W-:Y:S01]  /*13ff0*/  MOV R32, R32 ;  /* 0x0000002000207202 */ /* 0x000fe20000000f00 */
[----:B------:R-:W-:Y:S01]  /*14000*/  STSM.16.M88.4 [R36], R136 ;  /* 0x0000008824007844 */ /* 0x000fe20000000200 */
[----:B------:R-:W-:Y:S02]  /*14010*/  F2FP.BF16.F32.PACK_AB R146, R149, R148 ;  /* 0x000000949592723e */ /* 0x000fe400000010ff */
[----:B------:R-:W-:-:S05]  /*14020*/  F2FP.BF16.F32.PACK_AB R147, R151, R150 ;  /* 0x000000969793723e */ /* 0x000fca00000010ff */
[----:B------:R3:W-:Y:S01]  /*14030*/  STSM.16.M88.4 [R32], R144 ;  /* 0x0000009020007844 */ /* 0x0007e20000000200 */
[----:B------:R-:W-:Y:S01]  /*14040*/  BAR.SYNC.DEFER_BLOCKING 0x1, 0x100 ;  /* 0x0044000000007b1d */ /* 0x000fe20000010000 */
[----:B----4-:R-:W-:-:S05]  /*14050*/  @P6 IMAD.WIDE R4, R215, 0x4, R4 ;  /* 0x00000004d7046825 */ /* 0x010fca00078e0204 */
[----:B------:R-:W-:Y:S02]  /*14060*/  ULDC UR4, c[0x0][0xa88] ;  /* 0x0002a20000047ab9 */ /* 0x000fe40000000800 */
[----:B------:R-:W-:Y:S01]  /*14070*/  IMAD.U32 R78, RZ, RZ, UR4 ;  /* 0x00000004ff4e7e24 */ /* 0x000fe2000f8e00ff */
[----:B------:R4:W5:Y:S01]  /*14080*/  @P0 LDG.E R76, desc[UR42][R6.64] ;  /* 0x0000002a064c0981 */ /* 0x000962000c1e1900 */
[C---:B-1----:R-:W-:Y:S02]  /*14090*/  IADD3 R9, P1, R20.reuse, 0x1000, RZ ;  /* 0x0000100014097810 */ /* 0x042fe40007f3e0ff */
[C---:B0-----:R-:W-:Y:S02]  /*140a0*/  IADD3 R13, P2, R20.reuse, 0x2000, RZ ;  /* 0x00002000140d7810 */ /* 0x041fe40007f5e0ff */
[----:B------:R4:W5:Y:S01]  /*140b0*/  @P6 LDG.E R78, desc[UR42][R4.64] ;  /* 0x0000002a044e6981 */ /* 0x000962000c1e1900 */
[C---:B--2---:R-:W-:Y:S02]  /*140c0*/  IADD3 R25, P3, R20.reuse, 0x3000, RZ ;  /* 0x0000300014197810 */ /* 0x044fe40007f7e0ff */
[----:B---3--:R-:W-:-:S02]  /*140d0*/  IADD3 R29, P4, R20, 0x4000, RZ ;  /* 0x00004000141d7810 */ /* 0x008fc40007f9e0ff */
[----:B------:R-:W-:Y:S02]  /*140e0*/  LOP3.LUT R8, R9, 0x380, RZ, 0xc0, !PT ;  /* 0x0000038009087812 */ /* 0x000fe400078ec0ff */
[----:B------:R-:W-:Y:S02]  /*140f0*/  LOP3.LUT R12, R13, 0x380, RZ, 0xc0, !PT ;  /* 0x000003800d0c7812 */ /* 0x000fe400078ec0ff */
[----:B------:R-:W-:Y:S02]  /*14100*/  LOP3.LUT R24, R25, 0x380, RZ, 0xc0, !PT ;  /* 0x0000038019187812 */ /* 0x000fe400078ec0ff */
[----:B------:R-:W-:Y:S02]  /*14110*/  LOP3.LUT R28, R29, 0x380, RZ, 0xc0, !PT ;  /* 0x000003801d1c7812 */ /* 0x000fe400078ec0ff */
[----:B------:R-:W-:Y:S02]  /*14120*/  SHF.R.U64 R8, R8, 0x3, RZ ;  /* 0x0000000308087819 */ /* 0x000fe400000012ff */
[----:B------:R-:W-:-:S02]  /*14130*/  SHF.R.U64 R12, R12, 0x3, RZ ;  /* 0x000000030c0c7819 */ /* 0x000fc400000012ff */
[----:B------:R-:W-:Y:S02]  /*14140*/  SHF.R.U64 R24, R24, 0x3, RZ ;  /* 0x0000000318187819 */ /* 0x000fe400000012ff */
        /* <DEDUP_REMOVED lines=9> */
[----:B------:R-:W-:-:S02]  /*141e0*/  IADD3 R33, P5, R20, 0x5000, RZ ;  /* 0x0000500014217810 */ /* 0x000fc40007fbe0ff */
[C---:B------:R-:W-:Y:S02]  /*141f0*/  IADD3 R37, P1, R20.reuse, 0x6000, RZ ;  /* 0x0000600014257810 */ /* 0x040fe40007f3e0ff */
[C---:B------:R-:W-:Y:S02]  /*14200*/  IADD3 R41, P2, R20.reuse, 0x7000, RZ ;  /* 0x0000700014297810 */ /* 0x040fe40007f5e0ff */
[C---:B------:R-:W-:Y:S02]  /*14210*/  IADD3 R45, P3, R20.reuse, 0x8000, RZ ;  /* 0x00008000142d7810 */ /* 0x040fe40007f7e0ff */
[----:B------:R-:W-:Y:S02]  /*14220*/  IADD3 R49, P4, R20, 0x9000, RZ ;  /* 0x0000900014317810 */ /* 0x000fe40007f9e0ff */
[----:B------:R-:W-:Y:S02]  /*14230*/  P2R R10, PR, RZ, 0x20 ;  /* 0x00000020ff0a7803 */ /* 0x000fe40000000000 */
[----:B------:R-:W-:-:S02]  /*14240*/  LOP3.LUT R32, R33, 0x380, RZ, 0xc0, !PT ;  /* 0x0000038021207812 */ /* 0x000fc400078ec0ff */
[----:B------:R-:W-:Y:S02]  /*14250*/  LOP3.LUT R36, R37, 0x380, RZ, 0xc0, !PT ;  /* 0x0000038025247812 */ /* 0x000fe400078ec0ff */
[----:B------:R-:W-:Y:S02]  /*14260*/  LOP3.LUT R40, R41, 0x380, RZ, 0xc0, !PT ;  /* 0x0000038029287812 */ /* 0x000fe400078ec0ff */
[----:B------:R-:W-:Y:S02]  /*14270*/  LOP3.LUT R44, R45, 0x380, RZ, 0xc0, !PT ;  /* 0x000003802d2c7812 */ /* 0x000fe400078ec0ff */
[----:B------:R-:W-:Y:S02]  /*14280*/  LOP3.LUT R48, R49, 0x380, RZ, 0xc0, !PT ;  /* 0x0000038031307812 */ /* 0x000fe400078ec0ff */
[----:B------:R-:W-:Y:S02]  /*14290*/  IADD3 R53, P5, R20, 0xa000, RZ ;  /* 0x0000a00014357810 */ /* 0x000fe40007fbe0ff */
[----:B------:R-:W-:-:S02]  /*142a0*/  SHF.R.U64 R32, R32, 0x3, RZ ;  /* 0x0000000320207819 */ /* 0x000fc400000012ff */
[----:B------:R-:W-:Y:S02]  /*142b0*/  SHF.R.U64 R36, R36, 0x3, RZ ;  /* 0x0000000324247819 */ /* 0x000fe400000012ff */
[----:B------:R-:W-:Y:S02]  /*142c0*/  LOP3.LUT R52, R53, 0x380, RZ, 0xc0, !PT ;  /* 0x0000038035347812 */ /* 0x000fe400078ec0ff */
        /* <DEDUP_REMOVED lines=8> */
[----:B------:R-:W-:Y:S01]  /*14350*/  SHF.R.U64 R52, R52, 0x3, RZ ;  /* 0x0000000334347819 */ /* 0x000fe200000012ff */
[----:B----4-:R-:W-:Y:S06]  /*14360*/  @P6 BRA `(.L_x_2151) ;  /* 0x0000000000106947 */ /* 0x010fec0003800000 */
[----:B------:R-:W-:Y:S05]  /*14370*/  @!P0 BRA `(.L_x_2151) ;  /* 0x00000000000c8947 */ /* 0x000fea0003800000 */
[----:B------:R-:W2:Y:S04]  /*14380*/  LDG.E R5, desc[UR42][R6.64] ;  /* 0x0000002a06057981 */ /* 0x000ea8000c1e1900 */
[----:B-----5:R-:W2:Y:S02]  /*14390*/  LDG.E R78, desc[UR42][R6.64+0x4] ;  /* 0x0000042a064e7981 */ /* 0x020ea4000c1e1900 */
[----:B--2---:R-:W-:-:S07]  /*143a0*/  IMAD.IADD R78, R78, 0x1, -R5 ;  /* 0x000000014e4e7824 */ /* 0x004fce00078e0a05 */
.L_x_2151:
[----:B------:R-:W0:Y:S01]  /*143b0*/  SHFL.IDX PT, R4, R219, RZ, 0x1f ;  /* 0x00001fffdb047589 */ /* 0x000e2200000e0000 */
[----:B------:R-:W-:Y:S01]  /*143c0*/  ISETP.NE.AND P6, PT, R10, RZ, PT ;  /* 0x000000ff0a00720c */ /* 0x000fe20003fc5270 */
[--C-:B------:R-:W-:Y:S01]  /*143d0*/  IMAD.X R37, RZ, RZ, R21.reuse, P1 ;  /* 0x000000ffff257224 */ /* 0x100fe200008e0615 */
[----:B------:R-:W-:Y:S01]  /*143e0*/  IADD3.X R49, RZ, R21, RZ, P4, !PT ;  /* 0x00000015ff317210 */ /* 0x000fe200027fe4ff */
[--C-:B------:R-:W-:Y:S01]  /*143f0*/  IMAD.X R41, RZ, RZ, R21.reuse, P2 ;  /* 0x000000ffff297224 */ /* 0x100fe200010e0615 */
[----:B------:R-:W-:Y:S01]  /*14400*/  LOP3.LUT R52, R52, R53, RZ, 0x3c, !PT ;  /* 0x0000003534347212 */ /* 0x000fe200078e3cff */
[--C-:B------:R-:W-:Y:S01]  /*14410*/  IMAD.X R33, RZ, RZ, R21.reuse, P6 ;  /* 0x000000ffff217224 */ /* 0x100fe200030e0615 */
[C---:B------:R-:W-:Y:S01]  /*14420*/  IADD3 R57, P6, R20.reuse, 0xb000, RZ ;  /* 0x0000b00014397810 */ /* 0x040fe20007fde0ff */
[--C-:B------:R-:W-:Y:S01]  /*14430*/  IMAD.X R45, RZ, RZ, R21.reuse, P3 ;  /* 0x000000ffff2d7224 */ /* 0x100fe200018e0615 */
[C---:B------:R-:W-:Y:S01]  /*14440*/  IADD3 R61, P1, R20.reuse, 0xc000, RZ ;  /* 0x0000c000143d7810 */ /* 0x040fe20007f3e0ff */
[----:B------:R-:W-:Y:S01]  /*14450*/  IMAD.X R53, RZ, RZ, R21, P5 ;  /* 0x000000ffff357224 */ /* 0x000fe200028e0615 */
[----:B------:R-:W-:-:S02]  /*14460*/  IADD3 R65, P2, R20, 0xd000, RZ ;  /* 0x0000d00014417810 */ /* 0x000fc40007f5e0ff */
[C---:B------:R-:W-:Y:S02]  /*14470*/  IADD3 R73, P3, R20.reuse, 0xe000, RZ ;  /* 0x0000e00014497810 */ /* 0x040fe40007f7e0ff */
[----:B------:R-:W-:Y:S02]  /*14480*/  IADD3 R6, P5, R20, 0xf000, RZ ;  /* 0x0000f00014067810 */ /* 0x000fe40007fbe0ff */
[----:B------:R-:W-:Y:S02]  /*14490*/  LOP3.LUT R56, R57, 0x380, RZ, 0xc0, !PT ;  /* 0x0000038039387812 */ /* 0x000fe400078ec0ff */
[----:B------:R-:W-:Y:S01]  /*144a0*/  LOP3.LUT R60, R61, 0x380, RZ, 0xc0, !PT ;  /* 0x000003803d3c7812 */ /* 0x000fe200078ec0ff */
[----:B------:R-:W-:Y:S01]  /*144b0*/  IMAD.X R69, RZ, RZ, R21, P5 ;  /* 0x000000ffff457224 */ /* 0x000fe200028e0615 */
[----:B------:R-:W-:Y:S02]  /*144c0*/  LOP3.LUT R64, R65, 0x380, RZ, 0xc0, !PT ;  /* 0x0000038041407812 */ /* 0x000fe400078ec0ff */
[----:B------:R-:W-:-:S02]  /*144d0*/  LOP3.LUT R72, R73, 0x380, RZ, 0xc0, !PT ;  /* 0x0000038049487812 */ /* 0x000fc400078ec0ff */
[----:B0-----:R-:W-:Y:S02]  /*144e0*/  ISETP.NE.AND P4, PT, R4, RZ, PT ;  /* 0x000000ff0400720c */ /* 0x001fe40003f85270 */
[----:B------:R-:W-:Y:S02]  /*144f0*/  LOP3.LUT R7, R20, 0x380, RZ, 0xc0, !PT ;  /* 0x0000038014077812 */ /* 0x000fe400078ec0ff */
[----:B------:R-:W-:Y:S02]  /*14500*/  LOP3.LUT R5, R6, 0x380, RZ, 0xc0, !PT ;  /* 0x0000038006057812 */ /* 0x000fe400078ec0ff */
[----:B------:R-:W-:Y:S02]  /*14510*/  SHF.R.U64 R56, R56, 0x3, RZ ;  /* 0x0000000338387819 */ /* 0x000fe400000012ff */
[----:B------:R-:W-:Y:S02]  /*14520*/  SHF.R.U64 R60, R60, 0x3, RZ ;  /* 0x000000033c3c7819 */ /* 0x000fe400000012ff */
[----:B------:R-:W-:-:S02]  /*14530*/  SHF.R.U64 R64, R64, 0x3, RZ ;  /* 0x0000000340407819 */ /* 0x000fc400000012ff */
[----:B------:R-:W-:Y:S02]  /*14540*/  SHF.R.U64 R72, R72, 0x3, RZ ;  /* 0x0000000348487819 */ /* 0x000fe400000012ff */
[----:B------:R-:W-:Y:S02]  /*14550*/  SHF.R.U64 R7, R7, 0x3, RZ ;  /* 0x0000000307077819 */ /* 0x000fe400000012ff */
[----:B------:R-:W-:Y:S02]  /*14560*/  SHF.R.U64 R5, R5, 0x3, RZ ;  /* 0x0000000305057819 */ /* 0x000fe400000012ff */
[----:B------:R-:W-:Y:S02]  /*14570*/  SHF.R.S32.HI R4, RZ, 0x1f, R215 ;  /* 0x0000001fff047819 */ /* 0x000fe400000114d7 */
        /* <DEDUP_REMOVED lines=16> */
[----:B------:R-:W-:Y:S02]  /*14680*/  IMAD R15, R217, 0x40, R192 ;  /* 0x00000040d90f7824 */ /* 0x000fe400078e02c0 */
[----:B------:R-:W-:Y:S02]  /*14690*/  IMAD R7, R79, UR4, RZ ;  /* 0x000000044f077c24 */ /* 0x000fe4000f8e02ff */
[----:B------:R-:W-:Y:S01]  /*146a0*/  IMAD.WIDE.U32 R4, R214, UR4, R76 ;  /* 0x00000004d6047c25 */ /* 0x000fe2000f8e004c */
[----:B------:R-:W-:-:S03]  /*146b0*/  SHF.R.S32.HI R11, RZ, 0x1f, R15 ;  /* 0x0000001fff0b7819 */ /* 0x000fc6000001140f */
[----:B------:R-:W-:Y:S01]  /*146c0*/  IMAD R7, R214, UR5, R7 ;  /* 0x00000005d6077c24 */ /* 0x000fe2000f8e0207 */
[----:B------:R-:W-:Y:S02]  /*146d0*/  ULDC.64 UR4, c[0x0][0xb78] ;  /* 0x0002de0000047ab9 */ /* 0x000fe40000000a00 */
[----:B------:R-:W-:Y:S02]  /*146e0*/  IMAD R6, R80, UR4, RZ ;  /* 0x0000000450067c24 */ /* 0x000fe4000f8e02ff */
[----:B------:R-:W-:Y:S02]  /*146f0*/  IMAD.IADD R5, R5, 0x1, R7 ;  /* 0x0000000105057824 */ /* 0x000fe400078e0207 */
[----:B------:R-:W-:Y:S02]  /*14700*/  IMAD.MOV R7, RZ, RZ, -R194 ;  /* 0x000000ffff077224 */ /* 0x000fe400078e0ac2 */
[----:B------:R-:W-:-:S03]  /*14710*/  IMAD.WIDE.U32 R4, R87, UR4, R4 ;  /* 0x0000000457047c25 */ /* 0x000fc6000f8e0004 */
[----:B------:R-:W-:Y:S01]  /*14720*/  ISETP.NE.AND P0, PT, R22, R7, PT ;  /* 0x000000071600720c */ /* 0x000fe20003f05270 */
[----:B------:R-:W-:Y:S02]  /*14730*/  VIADD R7, R15, 0x8 ;  /* 0x000000080f077836 */ /* 0x000fe40000000000 */
[----:B------:R-:W-:Y:S01]  /*14740*/  IMAD R10, R87, UR5, R6 ;  /* 0x00000005570a7c24 */ /* 0x000fe2000f8e0206 */
[C---:B------:R-:W-:Y:S01]  /*14750*/  IADD3 R6, P2, R15.reuse, R4, RZ ;  /* 0x000000040f067210 */ /* 0x040fe20007f5e0ff */
[----:B------:R-:W-:Y:S01]  /*14760*/  ULDC.64 UR4, c[0x0][0xb40] ;  /* 0x0002d00000047ab9 */ /* 0x000fe20000000a00 */
[-C--:B------:R-:W-:Y:S02]  /*14770*/  ISETP.GE.OR P1, PT, R15, R78.reuse, P0 ;  /* 0x0000004e0f00720c */ /* 0x080fe40000726670 */
[----:B------:R-:W-:Y:S02]  /*14780*/  ISETP.GE.OR P0, PT, R7, R78, P0 ;  /* 0x0000004e0700720c */ /* 0x000fe40000706670 */
[----:B------:R-:W-:-:S02]  /*14790*/  IADD3.X R11, R11, R5, R10, P2, !PT ;  /* 0x000000050b0b7210 */ /* 0x000fc400017fe40a */
[----:B------:R-:W-:-:S04]  /*147a0*/  LEA R4, P2, R6, UR4, 0x2 ;  /* 0x0000000406047c11 */ /* 0x000fc8000f8410ff */
[----:B------:R-:W-:-:S05]  /*147b0*/  LEA.HI.X R5, R6, UR5, R11, 0x2, P2 ;  /* 0x0000000506057c11 */ /* 0x000fca00090f140b */
[----:B------:R0:W-:Y:S04]  /*147c0*/  @!P1 STG.E desc[UR42][R4.64], R3 ;  /* 0x0000000304009986 */ /* 0x0001e8000c10192a */
[----:B------:R0:W-:Y:S02]  /*147d0*/  @!P0 STG.E desc[UR42][R4.64+0x20], R0 ;  /* 0x0000200004008986 */ /* 0x0001e4000c10192a */
.L_x_2152:
[----:B------:R-:W1:Y:S01]  /*147e0*/  LDC R88, c[0x0][0xa8c] ;  /* 0x0002a300ff587b82 */ /* 0x000e620000000800 */
[----:B0-----:R0:W5:Y:S01]  /*147f0*/  LD.E.128 R4, desc[UR42][R20.64] ;  /* 0x0000002a14047980 */ /* 0x001162000c101d00 */
[----:B------:R-:W-:Y:S02]  /*14800*/  ULDC.64 UR4, c[0x0][0xaa0] ;  /* 0x0002a80000047ab9 */ /* 0x000fe40000000a00 */
[----:B------:R-:W-:Y:S01]  /*14810*/  IMAD R3, R77, UR4, RZ ;  /* 0x000000044d037c24 */ /* 0x000fe2000f8e02ff */
[----:B------:R-:W5:Y:S04]  /*14820*/  LD.E.128 R8, desc[UR42][R8.64] ;  /* 0x0000002a08087980 */ /* 0x000f68000c101d00 */
[----:B------:R-:W5:Y:S01]  /*14830*/  LD.E.128 R12, desc[UR42][R12.64] ;  /* 0x0000002a0c0c7980 */ /* 0x000f62000c101d00 */
[--C-:B0-----:R-:W-:Y:S01]  /*14840*/  SHF.R.S32.HI R21, RZ, 0x1f, R199.reuse ;  /* 0x0000001fff157819 */ /* 0x101fe200000114c7 */
[----:B------:R-:W-:-:S02]  /*14850*/  IMAD.MOV.U32 R20, RZ, RZ, R199 ;  /* 0x000000ffff147224 */ /* 0x000fc400078e00c7 */
[----:B------:R-:W5:Y:S01]  /*14860*/  LD.E.128 R24, desc[UR42][R24.64] ;  /* 0x0000002a18187980 */ /* 0x000f62000c101d00 */
[C---:B------:R-:W-:Y:S02]  /*14870*/  IMAD R3, R76.reuse, UR5, R3 ;  /* 0x000000054c037c24 */ /* 0x040fe4000f8e0203 */
[----:B------:R-:W-:Y:S01]  /*14880*/  IMAD.WIDE.U32 R20, R76, UR4, R20 ;  /* 0x000000044c147c25 */ /* 0x000fe2000f8e0014 */
[----:B------:R-:W-:Y:S01]  /*14890*/  ULDC.64 UR4, c[0x0][0xae0] ;  /* 0x0002b80000047ab9 */ /* 0x000fe20000000a00 */
[----:B------:R-:W5:Y:S02]  /*148a0*/  LD.E.128 R28, desc[UR42][R28.64] ;  /* 0x0000002a1c1c7980 */ /* 0x000f64000c101d00 */
[----:B------:R-:W-:Y:S02]  /*148b0*/  IMAD.IADD R21, R21, 0x1, R3 ;  /* 0x0000000115157824 */ /* 0x000fe400078e0203 */
[----:B------:R-:W-:Y:S01]  /*148c0*/  VIADD R3, R199, 0x40 ;  /* 0x00000040c7037836 */ /* 0x000fe20000000000 */
[----:B------:R-:W5:Y:S01]  /*148d0*/  LD.E.128 R32, desc[UR42][R32.64] ;  /* 0x0000002a20207980 */ /* 0x000f62000c101d00 */
[----:B------:R-:W-:-:S03]  /*148e0*/  IMAD R77, R79, UR4, RZ ;  /* 0x000000044f4d7c24 */ /* 0x000fc6000f8e02ff */
[-C--:B-1----:R-:W-:Y:S01]  /*148f0*/  ISETP.GE.AND P3, PT, R3, R88.reuse, PT ;  /* 0x000000580300720c */ /* 0x082fe20003f66270 */
[----:B------:R-:W5:Y:S01]  /*14900*/  LD.E.128 R36, desc[UR42][R36.64] ;  /* 0x0000002a24247980 */ /* 0x000f62000c101d00 */
[----:B------:R-:W-:Y:S02]  /*14910*/  IMAD R79, R217, -0x40, R78 ;  /* 0xffffffc0d94f7824 */ /* 0x000fe400078e024e */
[----:B------:R-:W-:Y:S01]  /*14920*/  VIADD R0, R202, 0x20 ;  /* 0x00000020ca007836 */ /* 0x000fe20000000000 */
[----:B------:R-:W5:Y:S01]  /*14930*/  LD.E.128 R40, desc[UR42][R40.64] ;  /* 0x0000002a28287980 */ /* 0x000f62000c101d00 */
[C---:B------:R-:W-:Y:S01]  /*14940*/  IMAD R77, R214.reuse, UR5, R77 ;  /* 0x00000005d64d7c24 */ /* 0x040fe2000f8e024d */
[----:B------:R-:W-:Y:S01]  /*14950*/  SEL R76, RZ, 0xffffffff, P3 ;  /* 0xffffffffff4c7807 */ /* 0x000fe20001800000 */
[----:B------:R-:W-:Y:S01]  /*14960*/  IMAD.WIDE.U32 R20, R214, UR4, R20 ;  /* 0x00000004d6147c25 */ /* 0x000fe2000f8e0014 */
[----:B------:R-:W5:Y:S01]  /*14970*/  LD.E.128 R44, desc[UR42][R44.64] ;  /* 0x0000002a2c2c7980 */ /* 0x000f62000c101d00 */
[----:B------:R-:W-:Y:S01]  /*14980*/  ISETP.GE.AND P2, PT, R199, R88, PT ;  /* 0x00000058c700720c */ /* 0x000fe20003f46270 */
[----:B------:R-:W-:-:S02]  /*14990*/  ULDC.64 UR4, c[0x0][0xae8] ;  /* 0x0002ba0000047ab9 */ /* 0x000fc40000000a00 */
        /* <DEDUP_REMOVED lines=8> */
[----:B------:R-:W5:Y:S01]  /*14a20*/  LD.E.128 R68, desc[UR42][R68.64] ;  /* 0x0000002a44447980 */ /* 0x000f62000c101d00 */
[----:B------:R-:W-:Y:S01]  /*14a30*/  IMAD.IADD R21, R21, 0x1, R77 ;  /* 0x0000000115157824 */ /* 0x000fe200078e024d */
[----:B------:R-:W-:Y:S01]  /*14a40*/  ISETP.GE.AND P0, PT, R0, R79, PT ;  /* 0x0000004f0000720c */ /* 0x000fe20003f06270 */
[----:B------:R-:W-:Y:S01]  /*14a50*/  IMAD.SHL.U32 R77, R76, 0x2, RZ ;  /* 0x000000024c4d7824 */ /* 0x000fe200078e00ff */
[----:B------:R-:W-:Y:S01]  /*14a60*/  @!PT LDS RZ, [RZ] ;  /* 0x00000000fffff984 */ /* 0x000fe20000000800 */
[----:B------:R-:W-:Y:S01]  /*14a70*/  @!PT LDS RZ, [RZ] ;  /* 0x00000000fffff984 */ /* 0x000fe20000000800 */
[----:B------:R-:W-:Y:S01]  /*14a80*/  @!PT LDS RZ, [RZ] ;  /* 0x00000000fffff984 */ /* 0x000fe20000000800 */
[----:B------:R-:W-:Y:S01]  /*14a90*/  @!PT LDS RZ, [RZ] ;  /* 0x00000000fffff984 */ /* 0x000fe20000000800 */
[----:B------:R0:W-:Y:S06]  /*14aa0*/  MEMBAR.ALL.CTA ;  /* 0x0000000000007992 */ /* 0x0001ec0000008000 */
[----:B0-----:R-:W0:Y:S01]  /*14ab0*/  FENCE.VIEW.ASYNC.S ;  /* 0x00000000000073c6 */ /* 0x001e220000000000 */
[----:B------:R-:W-:Y:S01]  /*14ac0*/  SEL R0, RZ, 0x1, P2 ;  /* 0x00000001ff007807 */ /* 0x000fe20001000000 */
[C---:B------:R-:W-:Y:S01]  /*14ad0*/  VIADD R84, R199.reuse, 0x100 ;  /* 0x00000100c7547836 */ /* 0x040fe20000000000 */
[-C--:B------:R-:W-:Y:S01]  /*14ae0*/  ISETP.GE.AND P2, PT, R82, R88.reuse, PT ;  /* 0x000000585200720c */ /* 0x080fe20003f46270 */
[----:B------:R-:W-:Y:S01]  /*14af0*/  VIADD R85, R199, 0x140 ;  /* 0x00000140c7557836 */ /* 0x000fe20000000000 */
[----:B------:R-:W-:Y:S01]  /*14b00*/  ISETP.GE.AND P3, PT, R83, R88, PT ;  /* 0x000000585300720c */ /* 0x000fe20003f66270 */
[----:B------:R-:W-:Y:S01]  /*14b10*/  VIADD R78, R199, 0x180 ;  /* 0x00000180c74e7836 */ /* 0x000fe20000000000 */
[----:B------:R-:W-:Y:S01]  /*14b20*/  LOP3.LUT R0, R77, 0x2, R0, 0xe2, !PT ;  /* 0x000000024d007812 */ /* 0x000fe200078ee200 */
[----:B------:R-:W-:Y:S01]  /*14b30*/  BSSY B1, `(.L_x_2153) ;  /* 0x0000035000017945 */ /* 0x000fe20003800000 */
[----:B------:R-:W-:-:S02]  /*14b40*/  SEL R77, RZ, 0x4, P2 ;  /* 0x00000004ff4d7807 */ /* 0x000fc40001000000 */
[----:B------:R-:W-:Y:S02]  /*14b50*/  SEL R76, RZ, 0x8, P3 ;  /* 0x00000008ff4c7807 */ /* 0x000fe40001800000 */
[----:B------:R-:W-:Y:S02]  /*14b60*/  ISETP.GE.AND P2, PT, R84, R88, PT ;  /* 0x000000585400720c */ /* 0x000fe40003f46270 */
[----:B------:R-:W-:Y:S01]  /*14b70*/  LOP3.LUT R76, R76, R0, R77, 0xfe, !PT ;  /* 0x000000004c4c7212 */ /* 0x000fe200078efe4d */
[----:B------:R-:W-:Y:S01]  /*14b80*/  VIADD R0, R2, 0x28c20 ;  /* 0x00028c2002007836 */ /* 0x000fe20000000000 */
[-C--:B------:R-:W-:Y:S02]  /*14b90*/  ISETP.GE.AND P3, PT, R85, R88.reuse, PT ;  /* 0x000000585500720c */ /* 0x080fe40003f66270 */
[----:B------:R-:W-:Y:S01]  /*14ba0*/  ISETP.GE.AND P1, PT, R202, R79, PT ;  /* 0x0000004fca00720c */ /* 0x000fe20003f26270 */
[----:B------:R-:W-:Y:S01]  /*14bb0*/  VIADD R79, R199, 0x1c0 ;  /* 0x000001c0c74f7836 */ /* 0x000fe20000000000 */
[----:B------:R-:W-:-:S02]  /*14bc0*/  ISETP.GE.AND P4, PT, R78, R88, PT ;  /* 0x000000584e00720c */ /* 0x000fc40003f86270 */
[----:B------:R-:W-:Y:S02]  /*14bd0*/  SEL R77, RZ, 0x10, P2 ;  /* 0x00000010ff4d7807 */ /* 0x000fe40001000000 */
[----:B------:R-:W-:Y:S02]  /*14be0*/  SEL R78, RZ, 0x20, P3 ;  /* 0x00000020ff4e7807 */ /* 0x000fe40001800000 */
[----:B------:R-:W-:Y:S02]  /*14bf0*/  PRMT R0, RZ, 0x654, R0 ;  /* 0x00000654ff007816 */ /* 0x000fe40000000000 */
[----:B------:R-:W-:Y:S01]  /*14c00*/  LOP3.LUT R77, R78, R76, R77, 0xfe, !PT ;  /* 0x0000004c4e4d7212 */ /* 0x000fe200078efe4d */
[----:B------:R-:W-:Y:S01]  /*14c10*/  IMAD R76, R80, UR4, RZ ;  /* 0x00000004504c7c24 */ /* 0x000fe2000f8e02ff */
[----:B0-----:R0:W-:Y:S01]  /*14c20*/  SYNCS.ARRIVE.TRANS64.RED.A1T0 RZ, [R0+URZ], RZ ;  /* 0x000000ff00ff79a7 */ /* 0x0011e2000810043f */
[----:B------:R-:W-:Y:S01]  /*14c30*/  ISETP.GE.AND P2, PT, R79, R88, PT ;  /* 0x000000584f00720c */ /* 0x000fe20003f46270 */
[----:B------:R-:W-:Y:S01]  /*14c40*/  IMAD.WIDE.U32 R78, R87, UR4, R20 ;  /* 0x00000004574e7c25 */ /* 0x000fe2000f8e0014 */
[----:B------:R-:W-:-:S02]  /*14c50*/  SHF.R.S32.HI R203, RZ, 0x1f, R202 ;  /* 0x0000001fffcb7819 */ /* 0x000fc400000114ca */
[----:B------:R-:W-:Y:S01]  /*14c60*/  SEL R21, RZ, 0x80, P2 ;  /* 0x00000080ff157807 */ /* 0x000fe20001000000 */
[----:B------:R-:W-:Y:S01]  /*14c70*/  IMAD R81, R87, UR5, R76 ;  /* 0x0000000557517c24 */ /* 0x000fe2000f8e024c */
[----:B0-----:R-:W-:-:S04]  /*14c80*/  SEL R0, RZ, 0x40, P4 ;  /* 0x00000040ff007807 */ /* 0x001fc80002000000 */
[----:B------:R-:W-:Y:S02]  /*14c90*/  IADD3 R87, R79, R81, RZ ;  /* 0x000000514f577210 */ /* 0x000fe40007ffe0ff */
        /* <DEDUP_REMOVED lines=30> */
.L_x_2154:
[----:B------:R-:W-:Y:S05]  /*14e80*/  BSYNC B1 ;  /* 0x0000000000017941 */ /* 0x000fea0003800000 */
.L_x_2153:
[----:B------:R-:W-:Y:S05]  /*14e90*/  @P0 BRA `(.L_x_2155) ;  /* 0x0000000c00080947 */ /* 0x000fea0003800000 */
[----:B0----5:R-:W-:Y:S01]  /*14ea0*/  IADD3 R7, P0, R76, 0x20, RZ ;  /* 0x000000204c077810 */ /* 0x021fe20007f1e0ff */
        /* <DEDUP_REMOVED lines=29> */
.L_x_2150:
[----:B------:R-:W-:Y:S01]  /*15080*/  ULDC.64 UR4, c[0x0][0xbd8] ;  /* 0x0002f60000047ab9 */ /* 0x000fe20000000a00 */
[----:B------:R-:W0:Y:S01]  /*15090*/  LDC.64 R4, c[0x0][0xbd8] ;  /* 0x0002f600ff047b82 */ /* 0x000e220000000a00 */
[----:B------:R-:W-:Y:S01]  /*150a0*/  ISETP.NE.U32.AND P0, PT, RZ, UR4, PT ;  /* 0x00000004ff007c0c */ /* 0x000fe2000bf05070 */
[----:B------:R-:W-:-:S03]  /*150b0*/  IMAD.MOV.U32 R3, RZ, RZ, RZ ;  /* 0x000000ffff037224 */ /* 0x000fc600078e00ff */
[----:B------:R-:W-:Y:S01]  /*150c0*/  ISETP.NE.AND.EX P0, PT, RZ, UR5, PT, P0 ;  /* 0x00000005ff007c0c */ /* 0x000fe2000bf05300 */
[----:B------:R-:W-:Y:S02]  /*150d0*/  ULDC.64 UR4, c[0x0][0xbe0] ;  /* 0x0002f80000047ab9 */ /* 0x000fe40000000a00 */
[----:B------:R-:W-:Y:S01]  /*150e0*/  ISETP.NE.U32.AND P1, PT, RZ, UR4, PT ;  /* 0x00000004ff007c0c */ /* 0x000fe2000bf25070 */
[----:B------:R-:W1:Y:S03]  /*150f0*/  LDC R14, c[0x0][0xa8c] ;  /* 0x0002a300ff0e7b82 */ /* 0x000e660000000800 */
[----:B------:R-:W-:Y:S01]  /*15100*/  ISETP.NE.AND.EX P1, PT, RZ, UR5, PT, P1 ;  /* 0x00000005ff007c0c */ /* 0x000fe2000bf25310 */
[----:B0-----:R-:W-:-:S12]  /*15110*/  IMAD.WIDE R4, R215, 0x4, R4 ;  /* 0x00000004d7047825 */ /* 0x001fd800078e0204 */
[----:B------:R-:W0:Y:S01]  /*15120*/  @P1 LDC.64 R6, c[0x0][0xbe0] ;  /* 0x0002f800ff061b82 */ /* 0x000e220000000a00 */
[----:B------:R-:W-:Y:S02]  /*15130*/  ULDC UR4, c[0x0][0xa88] ;  /* 0x0002a20000047ab9 */ /* 0x000fe40000000800 */
[----:B------:R-:W-:Y:S01]  /*15140*/  IMAD.U32 R0, RZ, RZ, UR4 ;  /* 0x00000004ff007e24 */ /* 0x000fe2000f8e00ff */
[----:B------:R0:W5:Y:S02]  /*15150*/  @P0 LDG.E R3, desc[UR42][R4.64] ;  /* 0x0000002a04030981 */ /* 0x000164000c1e1900 */
[----:B0-----:R-:W-:-:S05]  /*15160*/  @P1 IMAD.WIDE R6, R215, 0x4, R6 ;  /* 0x00000004d7061825 */ /* 0x001fca00078e0206 */
[----:B------:R0:W5:Y:S01]  /*15170*/  @P1 LDG.E R0, desc[UR42][R6.64] ;  /* 0x0000002a06001981 */ /* 0x000162000c1e1900 */
[----:B------:R-:W-:Y:S01]  /*15180*/  ISETP.GT.AND P2, PT, R225, 0x3f, PT ;  /* 0x0000003fe100780c */ /* 0x000fe20003f44270 */
[----:B-1----:R-:W-:-:S12]  /*15190*/  @P1 BRA `(.L_x_2156) ;  /* 0x0000000000101947 */ /* 0x002fd80003800000 */
[----:B------:R-:W-:Y:S05]  /*151a0*/  @!P0 BRA `(.L_x_2156) ;  /* 0x00000000000c8947 */ /* 0x000fea0003800000 */
[----:B0-----:R-:W2:Y:S04]  /*151b0*/  LDG.E R7, desc[UR42][R4.64] ;  /* 0x0000002a04077981 */ /* 0x001ea8000c1e1900 */
[----:B-----5:R-:W2:Y:S02]  /*151c0*/  LDG.E R0, desc[UR42][R4.64+0x4] ;  /* 0x0000042a04007981 */ /* 0x020ea4000c1e1900 */
[----:B--2---:R-:W-:-:S07]  /*151d0*/  IMAD.IADD R0, R0, 0x1, -R7 ;  /* 0x0000000100007824 */ /* 0x004fce00078e0a07 */
.L_x_2156:
[----:B------:R-:W-:Y:S01]  /*151e0*/  SHF.R.S32.HI R4, RZ, 0x1f, R215 ;  /* 0x0000001fff047819 */ /* 0x000fe200000114d7 */
[----:B------:R-:W-:Y:S01]  /*151f0*/  BSSY B1, `(.L_x_2157) ;  /* 0x000001d000017945 */ /* 0x000fe20003800000 */
[----:B------:R-:W-:Y:S02]  /*15200*/  SHF.R.S32.HI R9, RZ, 0x1f, R214 ;  /* 0x0000001fff097819 */ /* 0x000fe400000114d6 */
[----:B------:R-:W-:Y:S02]  /*15210*/  SHF.R.S32.HI R12, RZ, 0x1f, R199 ;  /* 0x0000001fff0c7819 */ /* 0x000fe400000114c7 */
[----:B------:R-:W-:Y:S02]  /*15220*/  SEL R11, R215, RZ, !P0 ;  /* 0x000000ffd70b7207 */ /* 0x000fe40004000000 */
[----:B------:R-:W-:Y:S02]  /*15230*/  SEL R10, R4, RZ, !P0 ;  /* 0x000000ff040a7207 */ /* 0x000fe40004000000 */
[----:B-----5:R-:W-:Y:S01]  /*15240*/  SHF.R.S32.HI R8, RZ, 0x1f, R3 ;  /* 0x0000001fff087819 */ /* 0x020fe20000011403 */
[----:B------:R-:W-:Y:S06]  /*15250*/  @P2 BRA `(.L_x_2158) ;  /* 0x0000000000582947 */ /* 0x000fec0003800000 */
[----:B------:R-:W1:Y:S02]  /*15260*/  S2R R4, SR_TID.X ;  /* 0x0000000000047919 */ /* 0x000e640000002100 */
[----:B-1----:R-:W-:-:S04]  /*15270*/  IMAD R4, R217, 0x40, R4 ;  /* 0x00000040d9047824 */ /* 0x002fc800078e0204 */
[----:B------:R-:W-:-:S05]  /*15280*/  VIADD R5, R4, 0xffffff80 ;  /* 0xffffff8004057836 */ /* 0x000fca0000000000 */
[----:B------:R-:W-:-:S13]  /*15290*/  ISETP.GE.AND P0, PT, R5, R0, PT ;  /* 0x000000000500720c */ /* 0x000fda0003f06270 */
[----:B------:R-:W-:Y:S05]  /*152a0*/  @P0 BRA `(.L_x_2158) ;  /* 0x0000000000440947 */ /* 0x000fea0003800000 */
[----:B------:R-:W-:Y:S01]  /*152b0*/  IADD3 R4, P0, R5, R3, RZ ;  /* 0x0000000305047210 */ /* 0x000fe20007f1e0ff */
[----:B------:R-:W-:Y:S02]  /*152c0*/  ULDC.64 UR4, c[0x0][0xb70] ;  /* 0x0002dc0000047ab9 */ /* 0x000fe40000000a00 */
[----:B0-----:R-:W-:Y:S01]  /*152d0*/  IMAD R7, R9, UR4, RZ ;  /* 0x0000000409077c24 */ /* 0x001fe2000f8e02ff */
        /* <DEDUP_REMOVED lines=14> */
.L_x_2158:
[----:B------:R-:W-:Y:S05]  /*153c0*/  BSYNC B1 ;  /* 0x0000000000017941 */ /* 0x000fea0003800000 */
.L_x_2157:
[----:B------:R-:W-:Y:S01]  /*153d0*/  ULDC.64 UR4, c[0x0][0xaa0] ;  /* 0x0002a80000047ab9 */ /* 0x000fe20000000a00 */
[----:B------:R-:W-:Y:S01]  /*153e0*/  IMAD.MOV.U32 R4, RZ, RZ, R199 ;  /* 0x000000ffff047224 */ /* 0x000fe200078e00c7 */
[CC--:B------:R-:W-:Y:S01]  /*153f0*/  ISETP.GE.AND P2, PT, R199.reuse, R14.reuse, PT ;  /* 0x0000000ec700720c */ /* 0x0c0fe20003f46270 */
[----:B-1----:R-:W-:Y:S01]  /*15400*/  IMAD.MOV.U32 R5, RZ, RZ, R12 ;  /* 0x000000ffff057224 */ /* 0x002fe200078e000c */
[C---:B------:R-:W-:Y:S01]  /*15410*/  IADD3 R21, R199.reuse, 0xc0, RZ ;  /* 0x000000c0c7157810 */ /* 0x040fe20007ffe0ff */
[----:B0-----:R-:W-:Y:S01]  /*15420*/  IMAD R6, R8, UR4, RZ ;  /* 0x0000000408067c24 */ /* 0x001fe2000f8e02ff */
[----:B------:R-:W-:Y:S01]  /*15430*/  BSSY B1, `(.L_x_2159) ;  /* 0x000004b000017945 */ /* 0x000fe20003800000 */
[----:B------:R-:W-:Y:S01]  /*15440*/  VIADD R13, R199, 0x40 ;  /* 0x00000040c70d7836 */ /* 0x000fe20000000000 */
[----:B------:R-:W-:Y:S01]  /*15450*/  ISETP.GE.AND P3, PT, R21, R14, PT ;  /* 0x0000000e1500720c */ /* 0x000fe20003f66270 */
[----:B------:R-:W-:-:S03]  /*15460*/  IMAD.WIDE.U32 R4, R3, UR4, R4 ;  /* 0x0000000403047c25 */ /* 0x000fc6000f8e0004 */
[----:B------:R-:W-:Y:S01]  /*15470*/  ISETP.GE.AND P0, PT, R13, R14, PT ;  /* 0x0000000e0d00720c */ /* 0x000fe20003f06270 */
        /* <DEDUP_REMOVED lines=9> */
[----:B------:R-:W-:Y:S01]  /*15510*/  IMAD.WIDE.U32 R4, R214, UR4, R4 ;  /* 0x00000004d6047c25 */ /* 0x000fe2000f8e0004 */
[----:B------:R-:W-:-:S02]  /*15520*/  ISETP.GE.AND P0, PT, R0, R3, PT ;  /* 0x000000030000720c */ /* 0x000fc40003f06270 */
[----:B------:R-:W-:Y:S01]  /*15530*/  SEL R0, RZ, 0x1, P2 ;  /* 0x00000001ff007807 */ /* 0x000fe20001000000 */
[----:B------:R-:W-:Y:S01]  /*15540*/  IMAD R7, R214, UR5, R7 ;  /* 0x00000005d6077c24 */ /* 0x000fe2000f8e0207 */
[-C--:B------:R-:W-:Y:S01]  /*15550*/  ISETP.GE.AND P2, PT, R15, R14.reuse, PT ;  /* 0x0000000e0f00720c */ /* 0x080fe20003f46270 */
[----:B------:R-:W-:Y:S01]  /*15560*/  IMAD.SHL.U32 R3, R6, 0x2, RZ ;  /* 0x0000000206037824 */ /* 0x000fe200078e00ff */
[----:B------:R-:W-:Y:S01]  /*15570*/  SEL R6, RZ, 0x8, P3 ;  /* 0x00000008ff067807 */ /* 0x000fe20001800000 */
[C---:B------:R-:W-:Y:S01]  /*15580*/  VIADD R25, R199.reuse, 0x100 ;  /* 0x00000100c7197836 */ /* 0x040fe20000000000 */
[----:B------:R-:W-:Y:S01]  /*15590*/  ULDC.64 UR4, c[0x0][0xae8] ;  /* 0x0002ba0000047ab9 */ /* 0x000fe20000000a00 */
[----:B------:R-:W-:Y:S01]  /*155a0*/  VIADD R27, R199, 0x140 ;  /* 0x00000140c71b7836 */ /* 0x000fe20000000000 */
[----:B------:R-:W-:Y:S01]  /*155b0*/  LOP3.LUT R0, R3, 0x2, R0, 0xe2, !PT ;  /* 0x0000000203007812 */ /* 0x000fe200078ee200 */
[----:B------:R-:W-:Y:S01]  /*155c0*/  IMAD.IADD R5, R5, 0x1, R7 ;  /* 0x0000000105057824 */ /* 0x000fe200078e0207 */
[----:B------:R-:W-:Y:S01]  /*155d0*/  SEL R3, RZ, 0x4, P2 ;  /* 0x00000004ff037807 */ /* 0x000fe20001000000 */
[----:B------:R-:W-:Y:S01]  /*155e0*/  VIADD R7, R199, 0x180 ;  /* 0x00000180c7077836 */ /* 0x000fe20000000000 */
[-C--:B------:R-:W-:Y:S01]  /*155f0*/  ISETP.GE.AND P2, PT, R25, R14.reuse, PT ;  /* 0x0000000e1900720c */ /* 0x080fe20003f46270 */
[----:B------:R-:W-:Y:S01]  /*15600*/  VIADD R9, R199, 0x1c0 ;  /* 0x000001c0c7097836 */ /* 0x000fe20000000000 */
[----:B------:R-:W-:-:S02]  /*15610*/  ISETP.GE.AND P3, PT, R27, R14, PT ;  /* 0x0000000e1b00720c */ /* 0x000fc40003f66270 */
[----:B------:R-:W-:Y:S02]  /*15620*/  ISETP.GE.AND P4, PT, R7, R14, PT ;  /* 0x0000000e0700720c */ /* 0x000fe40003f86270 */
[----:B------:R-:W-:Y:S01]  /*15630*/  LOP3.LUT R3, R6, R0, R3, 0xfe, !PT ;  /* 0x0000000006037212 */ /* 0x000fe200078efe03 */
[----:B------:R-:W-:Y:S01]  /*15640*/  IMAD R0, R10, UR4, RZ ;  /* 0x000000040a007c24 */ /* 0x000fe2000f8e02ff */
[----:B------:R-:W-:Y:S02]  /*15650*/  SEL R6, RZ, 0x10, P2 ;  /* 0x00000010ff067807 */ /* 0x000fe40001000000 */
[----:B------:R-:W-:Y:S02]  /*15660*/  SEL R7, RZ, 0x20, P3 ;  /* 0x00000020ff077807 */ /* 0x000fe40001800000 */
[----:B------:R-:W-:Y:S02]  /*15670*/  SEL R8, RZ, 0x40, P4 ;  /* 0x00000040ff087807 */ /* 0x000fe40002000000 */
[----:B------:R-:W-:Y:S01]  /*15680*/  LOP3.LUT R29, R7, R3, R6, 0xfe, !PT ;  /* 0x00000003071d7212 */ /* 0x000fe200078efe06 */
[----:B------:R-:W-:Y:S01]  /*15690*/  IMAD R3, R11, UR5, R0 ;  /* 0x000000050b037c24 */ /* 0x000fe2000f8e0200 */
[----:B------:R-:W-:Y:S01]  /*156a0*/  ISETP.GE.AND P2, PT, R9, R14, PT ;  /* 0x0000000e0900720c */ /* 0x000fe20003f46270 */
[----:B------:R-:W-:Y:S01]  /*156b0*/  IMAD.WIDE.U32 R6, R11, UR4, R4 ;  /* 0x000000040b067c25 */ /* 0x000fe2000f8e0004 */
[----:B------:R-:W-:-:S02]  /*156c0*/  SHF.R.S32.HI R9, RZ, 0x1f, R202 ;  /* 0x0000001fff097819 */ /* 0x000fc400000114ca */
        /* <DEDUP_REMOVED lines=33> */
.L_x_2160:
[----:B------:R-:W-:Y:S05]  /*158e0*/  BSYNC B1 ;  /* 0x0000000000017941 */ /* 0x000fea0003800000 */
.L_x_2159:
        /* <DEDUP_REMOVED lines=29> */
.L_x_2155:
[----:B------:R-:W-:Y:S05]  /*15ac0*/  BSYNC B0 ;  /* 0x0000000000007941 */ /* 0x000fea0003800000 */
.L_x_2149:
[----:B------:R-:W-:Y:S02]  /*15ad0*/  ULDC UR4, c[0x0][0xc14] ;  /* 0x0003050000047ab9 */ /* 0x000fe40000000800 */
[----:B----4-:R-:W-:-:S13]  /*15ae0*/  ISETP.GE.AND P0, PT, R191, UR4, PT ;  /* 0x00000004bf007c0c */ /* 0x010fda000bf06270 */
[----:B------:R-:W-:Y:S05]  /*15af0*/  @!P0 BRA `(.L_x_2161) ;  /* 0xfffffeb400748947 */ /* 0x000fea000383ffff */
[----:B------:R-:W-:Y:S05]  /*15b00*/  BRA `(.L_x_1944) ;  /* 0x0000006800107947 */ /* 0x000fea0003800000 */
.L_x_1942:
[----:B------:R-:W-:-:S08]  /*15b10*/  NOP ;  /* 0x0000000000007918 */ /* 0x000fd00000000000 */
[----:B------:R-:W0:-:S00]  /*15b20*/  USETMAXREG.DEALLOC.CTAPOOL 0x18 ;  /* 0x00000018000079c8 */ /* 0x000e0000080e0500 */
[----:B0-----:R-:W-:-:S06]  /*15b30*/  LOP3.LUT R0, R0, 0x3, RZ, 0xc0, !PT ;  /* 0x0000000300007812 */ /* 0x001fcc00078ec0ff */
[----:B------:R-:W0:Y:S02]  /*15b40*/  SHFL.IDX PT, R0, R0, RZ, 0x1f ;  /* 0x00001fff00007589 */ /* 0x000e2400000e0000 */
[----:B0-----:R-:W-:-:S13]  /*15b50*/  ISETP.NE.AND P0, PT, R0, RZ, PT ;  /* 0x000000ff0000720c */ /* 0x001fda0003f05270 */
[----:B------:R-:W-:Y:S05]  /*15b60*/  @P0 BRA `(.L_x_1944) ;  /* 0x0000006400f80947 */ /* 0x000fea0003800000 */
        /* <DEDUP_REMOVED lines=54> */
.L_x_2166:
        /* <DEDUP_REMOVED lines=15> */
.L_x_2165:
[----:B------:R-:W-:Y:S05]  /*15fc0*/  BSYNC B0 ;  /* 0x0000000000007941 */ /* 0x000fea0003800000 */
.L_x_2164:
        /* <DEDUP_REMOVED lines=25> */
.L_x_2162:
        /* <DEDUP_REMOVED lines=20> */
.L_x_2167:
[----:B-1----:R-:W-:Y:S01]  /*162a0*/  IMAD.MOV R2, RZ, RZ, -R3 ;  /* 0x000000ffff027224 */ /* 0x002fe200078e0a03 */
[----:B--2---:R-:W-:Y:S01]  /*162b0*/  IABS R4, R6 ;  /* 0x0000000600047213 */ /* 0x004fe20000000000 */
[----:B---3--:R-:W-:Y:S02]  /*162c0*/  IMAD R16, R16, UR4, R7 ;  /* 0x0000000410107c24 */ /* 0x008fe4000f8e0207 */
        /* <DEDUP_REMOVED lines=18> */
[----:B------:R-:W-:Y:S01]  /*163f0*/  IMAD R4, R10, R2, RZ ;  /* 0x000000020a047224 */ /* 0x000fe200078e02ff */
[----:B------:R-:W-:-:S03]  /*16400*/  IADD3 R2, -R2, RZ, RZ ;  /* 0x000000ff02027210 */ /* 0x000fc60007ffe1ff */
        /* <DEDUP_REMOVED lines=33> */
.L_x_2163:
[----:B------:R-:W-:Y:S02]  /*16620*/  IMAD.MOV.U32 R17, RZ, RZ, RZ ;  /* 0x000000ffff117224 */ /* 0x000fe400078e00ff */
[----:B------:R-:W-:Y:S02]  /*16630*/  IMAD.U32 R16, RZ, RZ, UR6 ;  /* 0x00000006ff107e24 */ /* 0x000fe4000f8e00ff */
[----:B------:R-:W-:-:S07]  /*16640*/  IMAD.MOV.U32 R18, RZ, RZ, RZ ;  /* 0x000000ffff127224 */ /* 0x000fce00078e00ff */
.L_x_2168:
        /* <DEDUP_REMOVED lines=16> */
[----:B------:R-:W-:Y:S01]  /*16750*/  ULDC.64 UR40, c[0x0][0x198] ;  /* 0x0000660000287ab9 */ /* 0x000fe20000000a00 */
[----:B------:R-:W-:Y:S02]  /*16760*/  ULDC UR37, c[0x0][0xc] ;  /* 0x0000030000257ab9 */ /* 0x000fe40000000800 */
[----:B------:R1:W-:Y:S04]  /*16770*/  STL [R1+0xc], R0 ;  /* 0x00000c0001007387 */ /* 0x0003e80000100800 */
[----:B------:R1:W-:Y:S04]  /*16780*/  STL [R1+0x4], RZ ;  /* 0x000004ff01007387 */ /* 0x0003e80000100800 */
[----:B------:R1:W-:Y:S04]  /*16790*/  STL [R1], RZ ;  /* 0x000000ff01007387 */ /* 0x0003e80000100800 */
[----:B------:R1:W-:Y:S02]  /*167a0*/  STL [R1+0x8], R0 ;  /* 0x0000080001007387 */ /* 0x0003e40000100800 */
.L_x_2269:
[----:B------:R-:W-:Y:S05]  /*167b0*/  YIELD ;  /* 0x0000000000007946 */ /* 0x000fea0003800000 */
[----:B------:R-:W-:Y:S01]  /*167c0*/  ULDC.64 UR4, c[0x0][0xa28] ;  /* 0x00028a0000047ab9 */ /* 0x000fe20000000a00 */
[----:B------:R-:W-:Y:S01]  /*167d0*/  IMAD.MOV.U32 R6, RZ, RZ, RZ ;  /* 0x000000ffff067224 */ /* 0x000fe200078e00ff */
[----:B------:R-:W-:Y:S01]  /*167e0*/  ISETP.NE.U32.AND P0, PT, RZ, UR4, PT ;  /* 0x00000004ff007c0c */ /* 0x000fe2000bf05070 */
[----:B-1----:R-:W-:Y:S01]  /*167f0*/  IMAD.MOV.U32 R0, RZ, RZ, RZ ;  /* 0x000000ffff007224 */ /* 0x002fe200078e00ff */
[----:B------:R-:W-:Y:S01]  /*16800*/  ULDC.64 UR8, c[0x0][0xa08] ;  /* 0x0002820000087ab9 */ /* 0x000fe20000000a00 */
[----:B------:R-:W-:Y:S01]  /*16810*/  ULDC.64 UR10, c[0x0][0xa10] ;  /* 0x00028400000a7ab9 */ /* 0x000fe20000000a00 */
        /* <DEDUP_REMOVED lines=21> */
[----:B------:R-:W-:Y:S01]  /*16970*/  ISETP.NE.U32.AND P1, PT, RZ, UR8, PT ;  /* 0x00000008ff007c0c */ /* 0x000fe2000bf25070 */
[----:B------:R-:W-:Y:S01]  /*16980*/  ULDC UR6, c[0x0][0x338] ;  /* 0x0000ce0000067ab9 */ /* 0x000fe20000000800 */
[----:B------:R-:W-:Y:S01]  /*16990*/  ULDC UR4, c[0x0][0x404] ;  /* 0x0001010000047ab9 */ /* 0x000fe20000000800 */
[----:B------:R-:W-:Y:S01]  /*169a0*/  UISETP.NE.AND.EX UP0, UPT, UR5, URZ, UPT, UP0 ;  /* 0x0000003f0500728c */ /* 0x000fe2000bf05300 */
[----:B------:R-:W-:Y:S01]  /*169b0*/  ISETP.NE.AND.EX P3, PT, RZ, UR9, PT, P1 ;  /* 0x00000009ff007c0c */ /* 0x000fe2000bf65310 */
[----:B------:R-:W-:Y:S01]  /*169c0*/  IMAD.U32 R9, RZ, RZ, UR6 ;  /* 0x00000006ff097e24 */ /* 0x000fe2000f8e00ff */
[----:B------:R-:W-:Y:S01]  /*169d0*/  ULDC UR5, c[0x0][0x2e0] ;  /* 0x0000b80000057ab9 */ /* 0x000fe20000000800 */
[----:B------:R-:W-:Y:S01]  /*169e0*/  USEL UR4, UR4, 0x1, UP0 ;  /* 0x0000000104047887 */ /* 0x000fe20008000000 */
[----:B------:R-:W-:-:S03]  /*169f0*/  ISETP.NE.U32.AND P1, PT, RZ, UR10, PT ;  /* 0x0000000aff007c0c */ /* 0x000fc6000bf25070 */
[----:B------:R-:W-:Y:S01]  /*16a00*/  UIMAD UR4, UR4, UR5, URZ ;  /* 0x00000005040472a4 */ /* 0x000fe2000f8e023f */
[----:B------:R-:W-:-:S05]  /*16a10*/  ISETP.NE.AND.EX P1, PT, RZ, UR11, PT, P1 ;  /* 0x0000000bff007c0c */ /* 0x000fca000bf25310 */
[----:B------:R-:W-:Y:S01]  /*16a20*/  IMAD.U32 R7, RZ, RZ, UR4 ;  /* 0x00000004ff077e24 */ /* 0x000fe2000f8e00ff */
[----:B-1----:R-:W-:Y:S07]  /*16a30*/  @P0 BRA `(.L_x_2170) ;  /* 0x0000000000100947 */ /* 0x002fee0003800000 */
[----:B------:R-:W-:Y:S05]  /*16a40*/  @!P2 BRA `(.L_x_2170) ;  /* 0x00000000000ca947 */ /* 0x000fea0003800000 */
[----:B------:R-:W2:Y:S04]  /*16a50*/  LDG.E R5, desc[UR42][R2.64] ;  /* 0x0000002a02057981 */ /* 0x000ea8000c1e1900 */
[----:B-----5:R-:W2:Y:S02]  /*16a60*/  LDG.E R0, desc[UR42][R2.64+0x4] ;  /* 0x0000042a02007981 */ /* 0x020ea4000c1e1900 */
[----:B--2---:R-:W-:-:S07]  /*16a70*/  IMAD.IADD R0, R0, 0x1, -R5 ;  /* 0x0000000100007824 */ /* 0x004fce00078e0a05 */
.L_x_2170:
[----:B------:R-:W1:Y:S01]  /*16a80*/  LDC.64 R4, c[0x0][0xa08] ;  /* 0x00028200ff047b82 */ /* 0x000e620000000a00 */
[----:B------:R-:W-:Y:S01]  /*16a90*/  IMAD.MOV.U32 R8, RZ, RZ, RZ ;  /* 0x000000ffff087224 */ /* 0x000fe200078e00ff */
[----:B------:R-:W-:-:S06]  /*16aa0*/  ULDC.64 UR4, c[0x0][0xa20] ;  /* 0x0002880000047ab9 */ /* 0x000fcc0000000a00 */
[----:B------:R-:W2:Y:S01]  /*16ab0*/  LDC.64 R2, c[0x0][0xa10] ;  /* 0x00028400ff027b82 */ /* 0x000ea20000000a00 */
[----:B-1----:R-:W-:-:S05]  /*16ac0*/  IMAD.WIDE R4, R19, 0x4, R4 ;  /* 0x0000000413047825 */ /* 0x002fca00078e0204 */
[----:B------:R-:W3:Y:S01]  /*16ad0*/  @P3 LDG.E R8, desc[UR42][R4.64] ;  /* 0x0000002a04083981 */ /* 0x000ee2000c1e1900 */
[----:B------:R-:W-:Y:S02]  /*16ae0*/  IMAD.MOV.U32 R10, RZ, RZ, RZ ;  /* 0x000000ffff0a7224 */ /* 0x000fe400078e00ff */
[----:B--2---:R-:W-:-:S05]  /*16af0*/  IMAD.WIDE R2, R19, 0x4, R2 ;  /* 0x0000000413027825 */ /* 0x004fca00078e0202 */
[----:B------:R1:W5:Y:S01]  /*16b00*/  @P1 LDG.E R10, desc[UR42][R2.64] ;  /* 0x0000002a020a1981 */ /* 0x000362000c1e1900 */
[----:B------:R-:W-:-:S04]  /*16b10*/  ISETP.NE.U32.AND P0, PT, RZ, UR4, PT ;  /* 0x00000004ff007c0c */ /* 0x000fc8000bf05070 */
[----:B------:R-:W-:Y:S02]  /*16b20*/  ISETP.NE.AND.EX P0, PT, RZ, UR5, PT, P0 ;  /* 0x00000005ff007c0c */ /* 0x000fe4000bf05300 */
[----:B---3-5:R-:W-:-:S05]  /*16b30*/  IADD3 R8, R8, R6, RZ ;  /* 0x0000000608087210 */ /* 0x028fca0007ffe0ff */
[----:B------:R1:W-:Y:S06]  /*16b40*/  STL [R1+0x10], R8 ;  /* 0x0000100801007387 */ /* 0x0003ec0000100800 */
[----:B------:R-:W-:Y:S05]  /*16b50*/  @!P0 BRA `(.L_x_2171) ;  /* 0x0000000000108947 */ /* 0x000fea0003800000 */
[----:B------:R-:W2:Y:S02]  /*16b60*/  LDC.64 R4, c[0x0][0xa20] ;  /* 0x00028800ff047b82 */ /* 0x000ea40000000a00 */
[----:B--2---:R-:W-:-:S05]  /*16b70*/  IMAD.WIDE R4, R19, 0x4, R4 ;  /* 0x0000000413047825 */ /* 0x004fca00078e0204 */
[----:B------:R2:W5:Y:S01]  /*16b80*/  LDG.E R7, desc[UR42][R4.64] ;  /* 0x0000002a04077981 */ /* 0x000562000c1e1900 */
[----:B------:R-:W-:Y:S05]  /*16b90*/  BRA `(.L_x_2172) ;  /* 0x0000000000107947 */ /* 0x000fea0003800000 */
.L_x_2171:
[----:B------:R-:W-:Y:S05]  /*16ba0*/  @!P3 BRA `(.L_x_2172) ;  /* 0x00000000000cb947 */ /* 0x000fea0003800000 */
[----:B------:R-:W2:Y:S04]  /*16bb0*/  LDG.E R7, desc[UR42][R4.64] ;  /* 0x0000002a04077981 */ /* 0x000ea8000c1e1900 */
[----:B------:R-:W2:Y:S02]  /*16bc0*/  LDG.E R4, desc[UR42][R4.64+0x4] ;  /* 0x0000042a04047981 */ /* 0x000ea4000c1e1900 */
[----:B--2---:R-:W-:-:S07]  /*16bd0*/  IMAD.IADD R7, R4, 0x1, -R7 ;  /* 0x0000000104077824 */ /* 0x004fce00078e0a07 */
.L_x_2172:
[----:B--2---:R-:W2:Y:S04]  /*16be0*/  @P1 LDG.E R4, desc[UR42][R2.64] ;  /* 0x0000002a02041981 */ /* 0x004ea8000c1e1900 */
[----:B------:R1:W2:Y:S02]  /*16bf0*/  @P1 LDG.E R5, desc[UR42][R2.64+0x4] ;  /* 0x0000042a02051981 */ /* 0x0002a4000c1e1900 */
[----:B-1----:R-:W1:Y:S02]  /*16c00*/  LDC.64 R2, c[0x0][0x9e0] ;  /* 0x00027800ff027b82 */ /* 0x002e640000000a00 */
[----:B-1----:R-:W-:Y:S01]  /*16c10*/  ISETP.GE.AND P2, PT, R3, 0x1, PT ;  /* 0x000000010300780c */ /* 0x002fe20003f46270 */
[----:B--2---:R-:W-:Y:S01]  /*16c20*/  @P1 IMAD.IADD R9, R5, 0x1, -R4 ;  /* 0x0000000105091824 */ /* 0x004fe200078e0a04 */
[----:B------:R-:W-:Y:S01]  /*16c30*/  LEA R4, R17, 0x40, 0x6 ;  /* 0x0000004011047811 */ /* 0x000fe200078e30ff */
[----:B-----5:R-:W-:-:S04]  /*16c40*/  IMAD.IADD R5, R7, 0x1, -R6 ;  /* 0x0000000107057824 */ /* 0x020fc800078e0a06 */
[----:B------:R-:W-:-:S04]  /*16c50*/  IMAD.IADD R8, R5, 0x1, R9 ;  /* 0x0000000105087824 */ /* 0x000fc800078e0209 */
[C---:B------:R-:W-:Y:S01]  /*16c60*/  VIADD R20, R8.reuse, 0x3f ;  /* 0x0000003f08147836 */ /* 0x040fe20000000000 */
[----:B------:R-:W-:-:S04]  /*16c70*/  IADD3 R4, R8, R4, -R0 ;  /* 0x0000000408047210 */ /* 0x000fc80007ffe800 */
[----:B------:R-:W-:Y:S01]  /*16c80*/  SHF.R.S32.HI R7, RZ, 0x1f, R20 ;  /* 0x0000001fff077819 */ /* 0x000fe20000011414 */
[----:B------:R-:W-:-:S03]  /*16c90*/  IMAD.IADD R2, R4, 0x1, R2 ;  /* 0x0000000104027824 */ /* 0x000fc600078e0202 */
[----:B------:R-:W-:-:S04]  /*16ca0*/  LEA.HI R20, R7, R20, RZ, 0x6 ;  /* 0x0000001407147211 */ /* 0x000fc800078f30ff */
[----:B------:R-:W-:Y:S01]  /*16cb0*/  SHF.R.S32.HI R20, RZ, 0x6, R20 ;  /* 0x00000006ff147819 */ /* 0x000fe20000011414 */
[----:B------:R-:W-:Y:S06]  /*16cc0*/  @!P2 BRA `(.L_x_2173) ;  /* 0x000000000048a947 */ /* 0x000fec0003800000 */
[C---:B------:R-:W-:Y:S01]  /*16cd0*/  ISETP.GT.AND P0, PT, R4.reuse, RZ, PT ;  /* 0x000000ff0400720c */ /* 0x040fe20003f04270 */
[----:B------:R-:W-:Y:S01]  /*16ce0*/  BSSY B0, `(.L_x_2174) ;  /* 0x000000e000007945 */ /* 0x000fe20003800000 */
[----:B------:R-:W-:-:S11]  /*16cf0*/  VIADD R11, R4, 0xffffffff ;  /* 0xffffffff040b7836 */ /* 0x000fd60000000000 */
        /* <DEDUP_REMOVED lines=8> */
.L_x_2175:
[----:B------:R-:W-:-:S13]  /*16d80*/  ISETP.NE.AND P0, PT, R3, 0x1, PT ;  /* 0x000000010300780c */ /* 0x000fda0003f05270 */
[----:B------:R-:W1:Y:S02]  /*16d90*/  @P0 LDC.64 R6, c[0x0][0x9e8] ;  /* 0x00027a00ff060b82 */ /* 0x000e640000000a00 */
[----:B-1----:R-:W-:-:S05]  /*16da0*/  @P0 IMAD.HI.U32 R6, R11, R6, RZ ;  /* 0x000000060b060227 */ /* 0x002fca00078e00ff */
[----:B------:R-:W-:-:S07]  /*16db0*/  @P0 SHF.R.U32.HI R11, RZ, R7, R6 ;  /* 0x00000007ff0b0219 */ /* 0x000fce0000011606 */
.L_x_2176:
[----:B------:R-:W-:Y:S05]  /*16dc0*/  BSYNC B0 ;  /* 0x0000000000007941 */ /* 0x000fea0003800000 */
.L_x_2174:
[----:B------:R-:W-:-:S05]  /*16dd0*/  IMAD R11, R11, R3, R3 ;  /* 0x000000030b0b7224 */ /* 0x000fca00078e0203 */
[----:B------:R-:W-:-:S07]  /*16de0*/  VIMNMX R2, R2, R11, PT ;  /* 0x0000000b02027248 */ /* 0x000fce0003fe0100 */
.L_x_2173:
        /* <DEDUP_REMOVED lines=15> */
.L_x_2179:
[----:B------:R-:W-:Y:S01]  /*16ee0*/  ISETP.NE.AND P0, PT, R3, 0x1, PT ;  /* 0x000000010300780c */ /* 0x000fe20003f05270 */
[----:B------:R-:W-:-:S12]  /*16ef0*/  IMAD.MOV.U32 R11, RZ, RZ, R0 ;  /* 0x000000ffff0b7224 */ /* 0x000fd800078e0000 */
[----:B------:R-:W1:Y:S02]  /*16f00*/  @P0 LDC.64 R6, c[0x0][0x9e8] ;  /* 0x00027a00ff060b82 */ /* 0x000e640000000a00 */
[----:B-1----:R-:W-:-:S05]  /*16f10*/  @P0 IMAD.HI.U32 R6, R0, R6, RZ ;  /* 0x0000000600060227 */ /* 0x002fca00078e00ff */
[----:B------:R-:W-:-:S07]  /*16f20*/  @P0 SHF.R.U32.HI R11, RZ, R7, R6 ;  /* 0x00000007ff0b0219 */ /* 0x000fce0000011606 */
.L_x_2180:
[----:B------:R-:W-:Y:S05]  /*16f30*/  BSYNC B0 ;  /* 0x0000000000007941 */ /* 0x000fea0003800000 */
.L_x_2178:
[----:B------:R-:W-:-:S05]  /*16f40*/  IMAD R3, R11, R3, RZ ;  /* 0x000000030b037224 */ /* 0x000fca00078e02ff */
[----:B------:R-:W-:-:S07]  /*16f50*/  VIMNMX R8, R8, R3, !PT ;  /* 0x0000000308087248 */ /* 0x000fce0007fe0100 */
.L_x_2177:
[----:B------:R-:W-:Y:S01]  /*16f60*/  VIADD R2, R2, 0x3f ;  /* 0x0000003f02027836 */ /* 0x000fe20000000000 */
[----:B------:R-:W-:Y:S01]  /*16f70*/  BSSY B0, `(.L_x_2181) ;  /* 0x0000111000007945 */ /* 0x000fe20003800000 */
[----:B------:R-:W-:-:S03]  /*16f80*/  PLOP3.LUT P2, PT, PT, PT, PT, 0x80, 0x0 ;  /* 0x000000000000781c */ /* 0x000fc60003f4f070 */
[----:B------:R-:W-:-:S04]  /*16f90*/  SHF.R.S32.HI R3, RZ, 0x1f, R2 ;  /* 0x0000001fff037819 */ /* 0x000fc80000011402 */
[----:B------:R-:W-:Y:S02]  /*16fa0*/  LEA.HI R3, R3, R2, RZ, 0x6 ;  /* 0x0000000203037211 */ /* 0x000fe400078f30ff */
[----:B------:R-:W-:Y:S02]  /*16fb0*/  SHF.R.S32.HI R2, RZ, 0x1f, R8 ;  /* 0x0000001fff027819 */ /* 0x000fe40000011408 */
[----:B------:R-:W-:Y:S02]  /*16fc0*/  SHF.R.S32.HI R3, RZ, 0x6, R3 ;  /* 0x00000006ff037819 */ /* 0x000fe40000011403 */
[----:B------:R-:W-:Y:S02]  /*16fd0*/  LEA.HI R2, R2, R8, RZ, 0x6 ;  /* 0x0000000802027211 */ /* 0x000fe400078f30ff */
[----:B------:R-:W-:Y:S02]  /*16fe0*/  VIMNMX R3, R20, R3, PT ;  /* 0x0000000314037248 */ /* 0x000fe40003fe0100 */
[----:B------:R-:W-:-:S03]  /*16ff0*/  SHF.R.S32.HI R2, RZ, 0x6, R2 ;  /* 0x00000006ff027819 */ /* 0x000fc60000011402 */
[----:B------:R-:W-:Y:S01]  /*17000*/  IMAD R6, R3, 0x40, -R5 ;  /* 0x0000004003067824 */ /* 0x000fe200078e0a05 */
[----:B------:R-:W-:-:S04]  /*17010*/  VIMNMX R2, RZ, R2, !PT ;  /* 0x00000002ff027248 */ /* 0x000fc80007fe0100 */
[----:B------:R-:W-:Y:S01]  /*17020*/  VIMNMX R3, R6, R9, PT ;  /* 0x0000000906037248 */ /* 0x000fe20003fe0100 */
[----:B------:R-:W-:-:S05]  /*17030*/  IMAD R2, R2, 0x40, -R5 ;  /* 0x0000004002027824 */ /* 0x000fca00078e0a05 */
[----:B------:R-:W-:-:S04]  /*17040*/  VIMNMX R2, RZ, R2, !PT ;  /* 0x00000002ff027248 */ /* 0x000fc80007fe0100 */
[----:B------:R-:W-:Y:S02]  /*17050*/  ISETP.GT.AND P0, PT, R3, R2, PT ;  /* 0x000000020300720c */ /* 0x000fe40003f04270 */
[----:B------:R-:W-:-:S11]  /*17060*/  SHF.R.U32.HI R2, RZ, 0x6, R2 ;  /* 0x00000006ff027819 */ /* 0x000fd60000011602 */
[----:B------:R-:W-:-:S05]  /*17070*/  @P0 VIADD R3, R3, 0x3f ;  /* 0x0000003f03030836 */ /* 0x000fca0000000000 */
[----:B------:R-:W-:-:S04]  /*17080*/  @P0 SHF.R.S32.HI R6, RZ, 0x1f, R3 ;  /* 0x0000001fff060819 */ /* 0x000fc80000011403 */
[----:B------:R-:W-:Y:S01]  /*17090*/  @P0 LEA.HI R6, R6, R3, RZ, 0x6 ;  /* 0x0000000306060211 */ /* 0x000fe200078f30ff */
[----:B------:R-:W-:-:S03]  /*170a0*/  IMAD.MOV.U32 R3, RZ, RZ, R2 ;  /* 0x000000ffff037224 */ /* 0x000fc600078e0002 */
[----:B------:R-:W-:-:S04]  /*170b0*/  @P0 SHF.R.S32.HI R3, RZ, 0x6, R6 ;  /* 0x00000006ff030819 */ /* 0x000fc80000011406 */
[----:B------:R-:W-:-:S13]  /*170c0*/  ISETP.GT.AND P0, PT, R3, R2, PT ;  /* 0x000000020300720c */ /* 0x000fda0003f04270 */
[----:B------:R-:W-:Y:S05]  /*170d0*/  @!P0 BRA `(.L_x_2182) ;  /* 0x0000000c00e88947 */ /* 0x000fea0003800000 */
[----:B------:R-:W1:Y:S01]  /*170e0*/  LDC R5, c[0x0][0x428] ;  /* 0x00010a00ff057b82 */ /* 0x000e620000000800 */
[----:B------:R-:W-:Y:S01]  /*170f0*/  UMOV UR4, 0xffffffff ;  /* 0xffffffff00047882 */ /* 0x000fe20000000000 */
[----:B-1----:R-:W-:Y:S01]  /*17100*/  ISETP.NE.AND P0, PT, R5, 0x1, PT ;  /* 0x000000010500780c */ /* 0x002fe20003f05270 */
[----:B------:R-:W-:-:S12]  /*17110*/  IMAD.MOV.U32 R5, RZ, RZ, R18 ;  /* 0x000000ffff057224 */ /* 0x000fd800078e0012 */
[----:B------:R-:W1:Y:S08]  /*17120*/  @P0 LDC R7, c[0x0][0x42c] ;  /* 0x00010b00ff070b82 */ /* 0x000e700000000800 */
[----:B------:R-:W2:Y:S01]  /*17130*/  @P0 LDC R6, c[0x0][0x430] ;  /* 0x00010c00ff060b82 */ /* 0x000ea20000000800 */
[----:B-1----:R-:W-:-:S05]  /*17140*/  @P0 IMAD.HI.U32 R7, R18, R7, RZ ;  /* 0x0000000712070227 */ /* 0x002fca00078e00ff */
[----:B--2---:R-:W-:Y:S02]  /*17150*/  @P0 SHF.R.U32.HI R5, RZ, R6, R7 ;  /* 0x00000006ff050219 */ /* 0x004fe40000011607 */
[----:B------:R-:W-:Y:S01]  /*17160*/  SEL R6, R19, RZ, !P1 ;  /* 0x000000ff13067207 */ /* 0x000fe20004800000 */
[----:B------:R-:W-:Y:S06]  /*17170*/  BRA.DIV UR4, `(.L_x_2183) ;  /* 0x00000062043c7947 */ /* 0x000fec000b800000 */
.L_x_2337:
[----:B------:R-:W-:-:S03]  /*17180*/  UMOV UR4, 0xffffffff ;  /* 0xffffffff00047882 */ /* 0x000fc60000000000 */
[----:B------:R-:W-:Y:S05]  /*17190*/  BRA.DIV UR4, `(.L_x_2184) ;  /* 0x0000006204687947 */ /* 0x000fea000b800000 */
[----:B------:R-:W-:-:S13]  /*171a0*/  ELECT P6, URZ, PT ;  /* 0x00000000003f782f */ /* 0x000fda00038c0000 */
.L_x_2340:
[----:B------:R-:W2:Y:S01]  /*171b0*/  LDL R7, [R1+0x20] ;  /* 0x0000200001077983 */ /* 0x000ea20000100800 */
[----:B------:R-:W-:Y:S01]  /*171c0*/  MOV R9, 0x400 ;  /* 0x0000040000097802 */ /* 0x000fe20000000f00 */
[----:B------:R-:W-:Y:S01]  /*171d0*/  BSSY B1, `(.L_x_2185) ;  /* 0x000000a000017945 */ /* 0x000fe20003800000 */
[----:B--2---:R-:W-:-:S05]  /*171e0*/  VIADD R8, R7, 0x1 ;  /* 0x0000000107087836 */ /* 0x004fca0000000000 */
[----:B------:R-:W-:-:S04]  /*171f0*/  LEA.HI R7, R8, R8, RZ, 0x1 ;  /* 0x0000000808077211 */ /* 0x000fc800078f08ff */
[----:B------:R-:W-:-:S05]  /*17200*/  LOP3.LUT R7, R7, 0xfffffffe, RZ, 0xc0, !PT ;  /* 0xfffffffe07077812 */ /* 0x000fca00078ec0ff */
[----:B------:R-:W-:Y:S02]  /*17210*/  IMAD.IADD R8, R8, 0x1, -R7 ;  /* 0x0000000108087824 */ /* 0x000fe400078e0a07 */
[----:B------:R-:W1:Y:S03]  /*17220*/  S2R R7, SR_CgaCtaId ;  /* 0x0000000000077919 */ /* 0x000e660000008800 */
[----:B------:R-:W-:Y:S02]  /*17230*/  SHF.L.U32 R8, R8, 0x1f, RZ ;  /* 0x0000001f08087819 */ /* 0x000fe400000006ff */
[----:B-1----:R-:W-:-:S04]  /*17240*/  LEA R7, R7, R9, 0x18 ;  /* 0x0000000907077211 */ /* 0x002fc800078ec0ff */
[----:B------:R-:W1:Y:S02]  /*17250*/  SYNCS.PHASECHK.TRANS64.TRYWAIT P0, [R7+URZ+0x28c20], R8 ;  /* 0x028c2008070075a7 */ /* 0x000e64000800017f */
[----:B-1----:R-:W-:Y:S05]  /*17260*/  @!P0 BRA `(.L_x_2186) ;  /* 0x0000006000548947 */ /* 0x002fea0003800000 */
.L_x_2341:
[----:B------:R-:W-:Y:S05]  /*17270*/  BSYNC B1 ;  /* 0x0000000000017941 */ /* 0x000fea0003800000 */
.L_x_2185:
[----:B------:R-:W-:Y:S04]  /*17280*/  BSSY B1, `(.L_x_2187) ;  /* 0x0000061000017945 */ /* 0x000fe80003800000 */
[----:B------:R-:W-:Y:S05]  /*17290*/  @!P6 BRA `(.L_x_2188) ;  /* 0x00000004007ce947 */ /* 0x000fea0003800000 */
[----:B------:R-:W1:Y:S04]  /*172a0*/  LDL R11, [R1+0x4] ;  /* 0x00000400010b7983 */ /* 0x000e680000100800 */
[----:B------:R-:W2:Y:S01]  /*172b0*/  LDL R9, [R1+0xc] ;  /* 0x00000c0001097983 */ /* 0x000ea20000100800 */
[----:B-1----:R-:W-:Y:S01]  /*172c0*/  IMAD R8, R11, 0x8, R7 ;  /* 0x000000080b087824 */ /* 0x002fe200078e0207 */
[----:B--2---:R-:W-:-:S04]  /*172d0*/  SHF.L.U32 R11, R9, 0x1f, RZ ;  /* 0x0000001f090b7819 */ /* 0x004fc800000006ff */
[----:B------:R-:W1:Y:S02]  /*172e0*/  SYNCS.PHASECHK.TRANS64.TRYWAIT P0, [R8+URZ+0x28ca0], R11 ;  /* 0x028ca00b080075a7 */ /* 0x000e64000800017f */
[----:B-1----:R-:W-:Y:S05]  /*172f0*/  @!P0 BRA `(.L_x_2189) ;  /* 0x0000006000448947 */ /* 0x002fea0003800000 */
.L_x_2342:
        /* <DEDUP_REMOVED lines=11> */
.L_x_2190:
[----:B--2---:R-:W2:Y:S01]  /*173b0*/  LDL R9, [R1+0x4] ;  /* 0x0000040001097983 */ /* 0x004ea20000100800 */
        /* <DEDUP_REMOVED lines=10> */
[----:B------:R-:W-:Y:S02]  /*17460*/  R2UR UR8, R9 ;  /* 0x00000000090872ca */ /* 0x000fe400000e0000 */
[----:B------:R-:W-:-:S05]  /*17470*/  LEA R9, R3, R10, 0x6 ;  /* 0x0000000a03097211 */ /* 0x000fca00078e30ff */
[----:B------:R-:W-:-:S05]  /*17480*/  VIADD R9, R9, 0xffffffc0 ;  /* 0xffffffc009097836 */ /* 0x000fca0000000000 */
[----:B------:R-:W-:Y:S01]  /*17490*/  R2UR UR11, R9 ;  /* 0x00000000090b72ca */ /* 0x000fe200000e0000 */
[----:B------:R-:W-:-:S12]  /*174a0*/  UIADD3 UR8, UR8, 0x22400, URZ ;  /* 0x0002240008087890 */ /* 0x000fd8000fffe03f */
[----:B------:R2:W-:Y:S01]  /*174b0*/  UTMALDG.4D [UR8], [UR4], desc[UR6] ;  /* 0x00000608040075b4 */ /* 0x0005e20008019000 */
[----:B------:R-:W3:Y:S02]  /*174c0*/  SYNCS.PHASECHK.TRANS64.TRYWAIT P0, [R8+URZ+0x28cc0], R11 ;  /* 0x028cc00b080075a7 */ /* 0x000ee4000800017f */
[----:B--23--:R-:W-:Y:S05]  /*174d0*/  @!P0 BRA `(.L_x_2191) ;  /* 0x0000005c00e08947 */ /* 0x00cfea0003800000 */
.L_x_2343:
        /* <DEDUP_REMOVED lines=8> */
.L_x_2192:
[----:B-12---:R-:W2:Y:S01]  /*17560*/  LDL R11, [R1+0x4] ;  /* 0x00000400010b7983 */ /* 0x006ea20000100800 */
        /* <DEDUP_REMOVED lines=50> */
.L_x_2188:
[----:B------:R-:W-:Y:S05]  /*17890*/  BSYNC B1 ;  /* 0x0000000000017941 */ /* 0x000fea0003800000 */
.L_x_2187:
[----:B-1----:R-:W2:Y:S04]  /*178a0*/  LDL.LU R8, [R1+0x4] ;  /* 0x0000040001087983 */ /* 0x002ea80000300800 */
        /* <DEDUP_REMOVED lines=12> */
[C---:B------:R-:W-:Y:S02]  /*17970*/  IMAD R8, R3.reuse, 0x40, R10 ;  /* 0x0000004003087824 */ /* 0x040fe400078e020a */
[----:B------:R-:W-:Y:S02]  /*17980*/  VIADD R3, R3, 0xffffffff ;  /* 0xffffffff03037836 */ /* 0x000fe40000000000 */
[----:B------:R-:W-:-:S07]  /*17990*/  VIADD R8, R8, 0xffffff80 ;  /* 0xffffff8008087836 */ /* 0x000fce0000000000 */
.L_x_2199:
[----:B------:R-:W-:Y:S05]  /*179a0*/  YIELD ;  /* 0x0000000000007946 */ /* 0x000fea0003800000 */
[----:B------:R-:W-:Y:S04]  /*179b0*/  BSSY B1, `(.L_x_2193) ;  /* 0x000005f000017945 */ /* 0x000fe80003800000 */
[----:B-1----:R-:W-:Y:S05]  /*179c0*/  @!P6 BRA `(.L_x_2194) ;  /* 0x000000040074e947 */ /* 0x002fea0003800000 */
[----:B------:R-:W2:Y:S04]  /*179d0*/  LDL R9, [R1+0x4] ;  /* 0x0000040001097983 */ /* 0x000ea80000100800 */
[----:B------:R-:W3:Y:S01]  /*179e0*/  LDL R10, [R1+0xc] ;  /* 0x00000c00010a7983 */ /* 0x000ee20000100800 */
[----:B--2---:R-:W-:Y:S01]  /*179f0*/  IMAD R9, R9, 0x8, R7 ;  /* 0x0000000809097824 */ /* 0x004fe200078e0207 */
[----:B---3--:R-:W-:-:S04]  /*17a00*/  SHF.L.U32 R10, R10, 0x1f, RZ ;  /* 0x0000001f0a0a7819 */ /* 0x008fc800000006ff */
[----:B------:R-:W1:Y:S02]  /*17a10*/  SYNCS.PHASECHK.TRANS64.TRYWAIT P0, [R9+URZ+0x28ca0], R10 ;  /* 0x028ca00a090075a7 */ /* 0x000e64000800017f */
[----:B-1----:R-:W-:Y:S05]  /*17a20*/  @!P0 BRA `(.L_x_2195) ;  /* 0x0000005800a08947 */ /* 0x002fea0003800000 */
.L_x_2344:
        /* <DEDUP_REMOVED lines=11> */
.L_x_2196:
[----:B--2---:R-:W2:Y:S01]  /*17ae0*/  LDL R11, [R1+0x4] ;  /* 0x00000400010b7983 */ /* 0x004ea20000100800 */
        /* <DEDUP_REMOVED lines=14> */
[----:B------:R-:W3:Y:S02]  /*17bd0*/  SYNCS.PHASECHK.TRANS64.TRYWAIT P1, [R9+URZ+0x28cc0], R10 ;  /* 0x028cc00a090075a7 */ /* 0x000ee4000802017f */
[----:B--23--:R-:W-:Y:S05]  /*17be0*/  @!P1 BRA `(.L_x_2197) ;  /* 0x0000005800449947 */ /* 0x00cfea0003800000 */
.L_x_2345:
        /* <DEDUP_REMOVED lines=8> */
.L_x_2198:
        /* <DEDUP_REMOVED lines=51> */
.L_x_2194:
[----:B------:R-:W-:Y:S05]  /*17fa0*/  BSYNC B1 ;  /* 0x0000000000017941 */ /* 0x000fea0003800000 */
.L_x_2193:
        /* <DEDUP_REMOVED lines=13> */
.L_x_2182:
[----:B------:R-:W-:Y:S05]  /*18080*/  BSYNC B0 ;  /* 0x0000000000007941 */ /* 0x000fea0003800000 */
.L_x_2181:
[----:B------:R-:W2:Y:S01]  /*18090*/  LDC.64 R2, c[0x0][0x9e0] ;  /* 0x00027800ff027b82 */ /* 0x000ea20000000a00 */
[----:B------:R-:W-:Y:S07]  /*180a0*/  @!P2 WARPSYNC.ALL ;  /* 0x000000000000a948 */ /* 0x000fee0003800000 */
[----:B------:R-:W-:Y:S01]  /*180b0*/  @!P2 BAR.SYNC.DEFER_BLOCKING 0xc, 0x120 ;  /* 0x030480000000ab1d */ /* 0x000fe20000010000 */
[----:B--2---:R-:W-:Y:S01]  /*180c0*/  ISETP.GE.AND P0, PT, R3, 0x1, PT ;  /* 0x000000010300780c */ /* 0x004fe20003f06270 */
[----:B------:R-:W-:-:S12]  /*180d0*/  IMAD.IADD R2, R4, 0x1, R2 ;  /* 0x0000000104027824 */ /* 0x000fd800078e0202 */
[----:B------:R-:W-:Y:S05]  /*180e0*/  @!P0 BRA `(.L_x_2200) ;  /* 0x0000000000488947 */ /* 0x000fea0003800000 */
[C---:B------:R-:W-:Y:S01]  /*180f0*/  ISETP.GT.AND P1, PT, R4.reuse, RZ, PT ;  /* 0x000000ff0400720c */ /* 0x040fe20003f24270 */
[----:B------:R-:W-:Y:S01]  /*18100*/  BSSY B0, `(.L_x_2201) ;  /* 0x000000e000007945 */ /* 0x000fe20003800000 */
[----:B------:R-:W-:-:S11]  /*18110*/  VIADD R6, R4, 0xffffffff ;  /* 0xffffffff04067836 */ /* 0x000fd60000000000 */
        /* <DEDUP_REMOVED lines=8> */
.L_x_2202:
[----:B------:R-:W-:-:S13]  /*181a0*/  ISETP.NE.AND P1, PT, R3, 0x1, PT ;  /* 0x000000010300780c */ /* 0x000fda0003f25270 */
[----:B------:R-:W2:Y:S02]  /*181b0*/  @P1 LDC.64 R4, c[0x0][0x9e8] ;  /* 0x00027a00ff041b82 */ /* 0x000ea40000000a00 */
[----:B--2---:R-:W-:-:S05]  /*181c0*/  @P1 IMAD.HI.U32 R4, R6, R4, RZ ;  /* 0x0000000406041227 */ /* 0x004fca00078e00ff */
[----:B------:R-:W-:-:S07]  /*181d0*/  @P1 SHF.R.U32.HI R6, RZ, R5, R4 ;  /* 0x00000005ff061219 */ /* 0x000fce0000011604 */
.L_x_2203:
[----:B------:R-:W-:Y:S05]  /*181e0*/  BSYNC B0 ;  /* 0x0000000000007941 */ /* 0x000fea0003800000 */
.L_x_2201:
[----:B------:R-:W-:-:S05]  /*181f0*/  IMAD R5, R6, R3, R3 ;  /* 0x0000000306057224 */ /* 0x000fca00078e0203 */
[----:B------:R-:W-:-:S07]  /*18200*/  VIMNMX R2, R2, R5, PT ;  /* 0x0000000502027248 */ /* 0x000fce0003fe0100 */
.L_x_2200:
[----:B------:R-:W-:Y:S01]  /*18210*/  VIADD R2, R2, 0x3f ;  /* 0x0000003f02027836 */ /* 0x000fe20000000000 */
[----:B------:R-:W-:-:S04]  /*18220*/  ULDC UR4, c[0x0][0x9dc] ;  /* 0x0002770000047ab9 */ /* 0x000fc80000000800 */
[----:B------:R-:W-:-:S04]  /*18230*/  SHF.R.S32.HI R5, RZ, 0x1f, R2 ;  /* 0x0000001fff057819 */ /* 0x000fc80000011402 */
[----:B------:R-:W-:Y:S01]  /*18240*/  LEA.HI R5, R5, R2, RZ, 0x6 ;  /* 0x0000000205057211 */ /* 0x000fe200078f30ff */
[----:B------:R-:W-:-:S03]  /*18250*/  VIADD R2, R0, -UR4 ;  /* 0x8000000400027c36 */ /* 0x000fc60008000000 */
[----:B------:R-:W-:-:S04]  /*18260*/  SHF.R.S32.HI R5, RZ, 0x6, R5 ;  /* 0x00000006ff057819 */ /* 0x000fc80000011405 */
[----:B------:R-:W-:-:S05]  /*18270*/  VIMNMX R6, R20, R5, PT ;  /* 0x0000000514067248 */ /* 0x000fca0003fe0100 */
[----:B------:R2:W-:Y:S01]  /*18280*/  STL [R1+0x1c], R6 ;  /* 0x00001c0601007387 */ /* 0x0005e20000100800 */
[----:B------:R-:W-:Y:S05]  /*18290*/  @!P0 BRA `(.L_x_2204) ;  /* 0x0000000000448947 */ /* 0x000fea0003800000 */
[----:B------:R-:W-:Y:S01]  /*182a0*/  ISETP.GT.AND P0, PT, R0, -0x1, PT ;  /* 0xffffffff0000780c */ /* 0x000fe20003f04270 */
[----:B------:R-:W-:-:S12]  /*182b0*/  BSSY B0, `(.L_x_2205) ;  /* 0x000000d000007945 */ /* 0x000fd80003800000 */
[----:B------:R-:W-:Y:S05]  /*182c0*/  @P0 BRA `(.L_x_2206) ;  /* 0x00000000001c0947 */ /* 0x000fea0003800000 */
[----:B------:R-:W-:Y:S02]  /*182d0*/  ISETP.NE.AND P0, PT, R3, 0x1, PT ;  /* 0x000000010300780c */ /* 0x000fe40003f05270 */
[----:B------:R-:W-:-:S11]  /*182e0*/  LOP3.LUT R7, RZ, R0, RZ, 0x33, !PT ;  /* 0x00000000ff077212 */ /* 0x000fd600078e33ff */
[----:B------:R-:W3:Y:S02]  /*182f0*/  @P0 LDC.64 R4, c[0x0][0x9e8] ;  /* 0x00027a00ff040b82 */ /* 0x000ee40000000a00 */
[----:B---3--:R-:W-:-:S05]  /*18300*/  @P0 IMAD.HI.U32 R4, R7, R4, RZ ;  /* 0x0000000407040227 */ /* 0x008fca00078e00ff */
[----:B------:R-:W-:-:S04]  /*18310*/  @P0 SHF.R.U32.HI R7, RZ, R5, R4 ;  /* 0x00000005ff070219 */ /* 0x000fc80000011604 */
[----:B------:R-:W-:Y:S01]  /*18320*/  LOP3.LUT R0, RZ, R7, RZ, 0x33, !PT ;  /* 0x00000007ff007212 */ /* 0x000fe200078e33ff */
[----:B------:R-:W-:Y:S06]  /*18330*/  BRA `(.L_x_2207) ;  /* 0x0000000000107947 */ /* 0x000fec0003800000 */
.L_x_2206:
[----:B------:R-:W-:-:S13]  /*18340*/  ISETP.NE.AND P0, PT, R3, 0x1, PT ;  /* 0x000000010300780c */ /* 0x000fda0003f05270 */
[----:B------:R-:W3:Y:S02]  /*18350*/  @P0 LDC.64 R4, c[0x0][0x9e8] ;  /* 0x00027a00ff040b82 */ /* 0x000ee40000000a00 */
[----:B---3--:R-:W-:-:S05]  /*18360*/  @P0 IMAD.HI.U32 R4, R0, R4, RZ ;  /* 0x0000000400040227 */ /* 0x008fca00078e00ff */
[----:B------:R-:W-:-:S07]  /*18370*/  @P0 SHF.R.U32.HI R0, RZ, R5, R4 ;  /* 0x00000005ff000219 */ /* 0x000fce0000011604 */
.L_x_2207:
[----:B------:R-:W-:Y:S05]  /*18380*/  BSYNC B0 ;  /* 0x0000000000007941 */ /* 0x000fea0003800000 */
.L_x_2205:
[----:B------:R-:W-:-:S05]  /*18390*/  IMAD R3, R0, R3, RZ ;  /* 0x0000000300037224 */ /* 0x000fca00078e02ff */
[----:B------:R-:W-:-:S07]  /*183a0*/  VIMNMX R2, R2, R3, !PT ;  /* 0x0000000302027248 */ /* 0x000fce0007fe0100 */
.L_x_2204:
[----:B------:R-:W-:Y:S01]  /*183b0*/  SHF.R.S32.HI R3, RZ, 0x1f, R2 ;  /* 0x0000001fff037819 */ /* 0x000fe20000011402 */
[----:B------:R-:W-:Y:S03]  /*183c0*/  BSSY B6, `(.L_x_2208) ;  /* 0x00002fd000067945 */ /* 0x000fe60003800000 */
[----:B------:R-:W-:-:S04]  /*183d0*/  LEA.HI R3, R3, R2, RZ, 0x6 ;  /* 0x0000000203037211 */ /* 0x000fc800078f30ff */
[----:B------:R-:W-:-:S04]  /*183e0*/  SHF.R.S32.HI R3, RZ, 0x6, R3 ;  /* 0x00000006ff037819 */ /* 0x000fc80000011403 */
[----:B------:R-:W-:-:S04]  /*183f0*/  VIMNMX R0, RZ, R3, !PT ;  /* 0x00000003ff007248 */ /* 0x000fc80007fe0100 */
[----:B------:R-:W-:Y:S01]  /*18400*/  ISETP.GT.AND P0, PT, R6, R0, PT ;  /* 0x000000000600720c */ /* 0x000fe20003f04270 */
[----:B------:R3:W-:-:S12]  /*18410*/  STL [R1+0x14], R0 ;  /* 0x0000140001007387 */ /* 0x0007d80000100800 */
[----:B---3--:R-:W-:Y:S05]  /*18420*/  @P0 BRA `(.L_x_2209) ;  /* 0x0000000000440947 */ /* 0x008fea0003800000 */
[----:B------:R-:W3:Y:S02]  /*18430*/  S2R R0, SR_TID.X ;  /* 0x0000000000007919 */ /* 0x000ee40000002100 */
[----:B---3--:R-:W-:-:S04]  /*18440*/  LOP3.LUT R0, R0, 0x1f, RZ, 0xc0, !PT ;  /* 0x0000001f00007812 */ /* 0x008fc800078ec0ff */
[----:B------:R-:W-:-:S13]  /*18450*/  ISETP.NE.AND P1, PT, R0, RZ, PT ;  /* 0x000000ff0000720c */ /* 0x000fda0003f25270 */
[----:B------:R-:W-:Y:S05]  /*18460*/  @P1 BRA `(.L_x_2210) ;  /* 0x0000002c00c81947 */ /* 0x000fea0003800000 */
[----:B------:R-:W3:Y:S01]  /*18470*/  S2R R7, SR_LANEID ;  /* 0x0000000000077919 */ /* 0x000ee20000000000 */
[----:B------:R-:W-:Y:S01]  /*18480*/  VOTEU.ANY UR4, UPT, PT ;  /* 0x0000000000047886 */ /* 0x000fe200038e0100 */
[----:B------:R-:W4:Y:S01]  /*18490*/  LDC.64 R2, c[0x0][0xc38] ;  /* 0x00030e00ff027b82 */ /* 0x000f220000000a00 */
[----:B------:R-:W3:Y:S08]  /*184a0*/  FLO.U32 R0, UR4 ;  /* 0x0000000400007d00 */ /* 0x000ef000080e0000 */
[----:B------:R-:W4:Y:S01]  /*184b0*/  POPC R5, UR4 ;  /* 0x0000000400057d09 */ /* 0x000f220008000000 */
[----:B---3--:R-:W-:-:S13]  /*184c0*/  ISETP.EQ.U32.AND P0, PT, R0, R7, PT ;  /* 0x000000070000720c */ /* 0x008fda0003f02070 */
[----:B----4-:R-:W3:Y:S01]  /*184d0*/  @P0 ATOMG.E.ADD.STRONG.GPU PT, R3, desc[UR42][R2.64], R5 ;  /* 0x00000005020309a8 */ /* 0x010ee200081ee1ea */
[----:B------:R-:W4:Y:S02]  /*184e0*/  S2R R4, SR_LTMASK ;  /* 0x0000000000047919 */ /* 0x000f240000003900 */
[----:B----4-:R-:W-:-:S04]  /*184f0*/  LOP3.LUT R4, R4, UR4, RZ, 0xc0, !PT ;  /* 0x0000000404047c12 */ /* 0x010fc8000f8ec0ff */
[----:B------:R-:W4:Y:S01]  /*18500*/  POPC R7, R4 ;  /* 0x0000000400077309 */ /* 0x000f220000000000 */
[----:B---3--:R-:W4:Y:S02]  /*18510*/  SHFL.IDX PT, R0, R3, R0, 0x1f ;  /* 0x00001f0003007589 */ /* 0x008f2400000e0000 */
[----:B----4-:R-:W-:Y:S01]  /*18520*/  IADD3 R16, R0, UR37, R7 ;  /* 0x0000002500107c10 */ /* 0x010fe2000fffe007 */
[----:B------:R-:W-:Y:S06]  /*18530*/  BRA `(.L_x_2210) ;  /* 0x0000002c00947947 */ /* 0x000fec0003800000 */
.L_x_2209:
[----:B------:R-:W3:Y:S01]  /*18540*/  S2R R3, SR_CgaCtaId ;  /* 0x0000000000037919 */ /* 0x000ee20000008800 */
[----:B------:R-:W-:-:S04]  /*18550*/  MOV R0, 0x400 ;  /* 0x0000040000007802 */ /* 0x000fc80000000f00 */
[----:B---3--:R-:W-:-:S05]  /*18560*/  LEA R2, R3, R0, 0x18 ;  /* 0x0000000003027211 */ /* 0x008fca00078ec0ff */
[----:B------:R3:W-:Y:S01]  /*18570*/  STL [R1+0x18], R2 ;  /* 0x0000180201007387 */ /* 0x0007e20000100800 */
[----:B------:R-:W-:-:S05]  /*18580*/  VIADD R0, R2, 0x22400 ;  /* 0x0002240002007836 */ /* 0x000fca0000000000 */
[----:B------:R-:W-:-:S13]  /*18590*/  LOP3.LUT P0, RZ, R0, 0x3ff, RZ, 0xc0, !PT ;  /* 0x000003ff00ff7812 */ /* 0x000fda000780c0ff */
[----:B---3--:R-:W-:Y:S05]  /*185a0*/  @!P0 BRA `(.L_x_2211) ;  /* 0x0000000000408947 */ /* 0x008fea0003800000 */
[----:B------:R-:W-:Y:S01]  /*185b0*/  MOV R2, 0x0 ;  /* 0x0000000000027802 */ /* 0x000fe20000000f00 */
[----:B------:R-:W-:Y:S01]  /*185c0*/  ULDC.64 UR6, c[0x4][0x88] ;  /* 0x0100220000067ab9 */ /* 0x000fe20000000a00 */
[----:B------:R-:W-:Y:S01]  /*185d0*/  ULDC.64 UR8, c[0x4][0x90] ;  /* 0x0100240000087ab9 */ /* 0x000fe20000000a00 */
[----:B------:R-:W-:Y:S01]  /*185e0*/  ULDC.64 UR4, c[0x4][0x8] ;  /* 0x0100020000047ab9 */ /* 0x000fe20000000a00 */
[----:B------:R-:W-:Y:S01]  /*185f0*/  IMAD.U32 R4, RZ, RZ, UR6 ;  /* 0x00000006ff047e24 */ /* 0x000fe2000f8e00ff */
[----:B------:R-:W-:Y:S01]  /*18600*/  MOV R5, UR7 ;  /* 0x0000000700057c02 */ /* 0x000fe20008000f00 */
[----:B------:R-:W3:Y:S01]  /*18610*/  LDC.64 R2, c[0x4][R2] ;  /* 0x0100000002027b82 */ /* 0x000ee20000000a00 */
[----:B--2---:R-:W-:Y:S02]  /*18620*/  IMAD.U32 R6, RZ, RZ, UR8 ;  /* 0x00000008ff067e24 */ /* 0x004fe4000f8e00ff */
[----:B------:R-:W-:Y:S02]  /*18630*/  IMAD.U32 R7, RZ, RZ, UR9 ;  /* 0x00000009ff077e24 */ /* 0x000fe4000f8e00ff */
[----:B------:R-:W-:-:S02]  /*18640*/  IMAD.U32 R10, RZ, RZ, UR4 ;  /* 0x00000004ff0a7e24 */ /* 0x000fc4000f8e00ff */
[----:B-1----:R-:W-:Y:S02]  /*18650*/  IMAD.U32 R11, RZ, RZ, UR5 ;  /* 0x00000005ff0b7e24 */ /* 0x002fe4000f8e00ff */
[----:B------:R-:W-:Y:S02]  /*18660*/  IMAD.MOV.U32 R8, RZ, RZ, 0x70 ;  /* 0x00000070ff087424 */ /* 0x000fe400078e00ff */
[----:B------:R-:W-:Y:S02]  /*18670*/  IMAD.MOV.U32 R12, RZ, RZ, 0x1 ;  /* 0x00000001ff0c7424 */ /* 0x000fe400078e00ff */
[----:B0-----:R-:W-:-:S07]  /*18680*/  IMAD.MOV.U32 R13, RZ, RZ, RZ ;  /* 0x000000ffff0d7224 */ /* 0x001fce00078e00ff */
[----:B------:R-:W-:-:S07]  /*18690*/  LEPC R20, `(.L_x_2211) ;  /* 0x000000001014794e */ /* 0x000fce0000000000 */
[----:B---3--:R-:W-:Y:S05]  /*186a0*/  CALL.ABS.NOINC R2 ;  /* 0x0000000002007343 */ /* 0x008fea0003c00000 */
.L_x_2211:
[----:B------:R-:W3:Y:S02]  /*186b0*/  LDL R2, [R1+0x18] ;  /* 0x0000180001027983 */ /* 0x000ee40000100800 */
[----:B---3--:R-:W-:-:S05]  /*186c0*/  VIADD R0, R2, 0x400 ;  /* 0x0000040002007836 */ /* 0x008fca0000000000 */
[----:B------:R-:W-:-:S13]  /*186d0*/  LOP3.LUT P0, RZ, R0, 0x3ff, RZ, 0xc0, !PT ;  /* 0x000003ff00ff7812 */ /* 0x000fda000780c0ff */
[----:B------:R-:W-:Y:S05]  /*186e0*/  @!P0 BRA `(.L_x_2212) ;  /* 0x0000000000808947 */ /* 0x000fea0003800000 */
[----:B------:R-:W-:Y:S01]  /*186f0*/  MOV R0, 0x0 ;  /* 0x0000000000007802 */ /* 0x000fe20000000f00 */
[----:B------:R-:W-:Y:S01]  /*18700*/  ULDC.64 UR6, c[0x4][0x88] ;  /* 0x0100220000067ab9 */ /* 0x000fe20000000a00 */
[----:B------:R-:W-:Y:S01]  /*18710*/  ULDC.64 UR8, c[0x4][0x90] ;  /* 0x0100240000087ab9 */ /* 0x000fe20000000a00 */
[----:B------:R-:W-:Y:S01]  /*18720*/  ULDC.64 UR4, c[0x4][0x10] ;  /* 0x0100040000047ab9 */ /* 0x000fe20000000a00 */
[----:B------:R3:W4:Y:S01]  /*18730*/  LDC.64 R2, c[0x4][R0] ;  /* 0x0100000000027b82 */ /* 0x0007220000000a00 */
[----:B------:R-:W-:Y:S02]  /*18740*/  IMAD.U32 R4, RZ, RZ, UR6 ;  /* 0x00000006ff047e24 */ /* 0x000fe4000f8e00ff */
[----:B------:R-:W-:Y:S02]  /*18750*/  IMAD.U32 R5, RZ, RZ, UR7 ;  /* 0x00000007ff057e24 */ /* 0x000fe4000f8e00ff */
[----:B--2---:R-:W-:Y:S02]  /*18760*/  IMAD.U32 R6, RZ, RZ, UR8 ;  /* 0x00000008ff067e24 */ /* 0x004fe4000f8e00ff */
[----:B------:R-:W-:-:S02]  /*18770*/  IMAD.U32 R7, RZ, RZ, UR9 ;  /* 0x00000009ff077e24 */ /* 0x000fc4000f8e00ff */
[----:B------:R-:W-:Y:S02]  /*18780*/  IMAD.U32 R10, RZ, RZ, UR4 ;  /* 0x00000004ff0a7e24 */ /* 0x000fe4000f8e00ff */
[----:B-1----:R-:W-:Y:S02]  /*18790*/  IMAD.U32 R11, RZ, RZ, UR5 ;  /* 0x00000005ff0b7e24 */ /* 0x002fe4000f8e00ff */
[----:B------:R-:W-:Y:S02]  /*187a0*/  IMAD.MOV.U32 R8, RZ, RZ, 0x70 ;  /* 0x00000070ff087424 */ /* 0x000fe400078e00ff */
[----:B------:R-:W-:Y:S02]  /*187b0*/  IMAD.MOV.U32 R12, RZ, RZ, 0x1 ;  /* 0x00000001ff0c7424 */ /* 0x000fe400078e00ff */
[----:B0--3--:R-:W-:-:S07]  /*187c0*/  IMAD.MOV.U32 R13, RZ, RZ, RZ ;  /* 0x000000ffff0d7224 */ /* 0x009fce00078e00ff */
[----:B------:R-:W-:-:S07]  /*187d0*/  LEPC R20, `(.L_x_2213) ;  /* 0x000000001014794e */ /* 0x000fce0000000000 */
[----:B----4-:R-:W-:Y:S05]  /*187e0*/  CALL.ABS.NOINC R2 ;  /* 0x0000000002007343 */ /* 0x010fea0003c00000 */
.L_x_2213:
        /* <DEDUP_REMOVED lines=16> */
.L_x_2212:
[----:B------:R-:W3:Y:S01]  /*188f0*/  LDL.LU R4, [R1+0x24] ;  /* 0x0000240001047983 */ /* 0x000ee20000300800 */
[----:B------:R-:W4:Y:S01]  /*18900*/  LDC R0, c[0x0][0x428] ;  /* 0x00010a00ff007b82 */ /* 0x000f220000000800 */
[----:B------:R-:W-:Y:S01]  /*18910*/  ULDC.64 UR4, c[0x0][0x9f8] ;  /* 0x00027e0000047ab9 */ /* 0x000fe20000000a00 */
[----:B------:R-:W0:Y:S01]  /*18920*/  S2R R5, SR_TID.X ;  /* 0x0000000000057919 */ /* 0x000e220000002100 */
[----:B----4-:R-:W-:Y:S01]  /*18930*/  ISETP.NE.AND P0, PT, R0, 0x1, PT ;  /* 0x000000010000780c */ /* 0x010fe20003f05270 */
[----:B------:R-:W-:Y:S01]  /*18940*/  IMAD.MOV.U32 R0, RZ, RZ, R18 ;  /* 0x000000ffff007224 */ /* 0x000fe200078e0012 */
[----:B0-----:R-:W-:-:S11]  /*18950*/  LOP3.LUT R5, R5, 0x1f, RZ, 0xc0, !PT ;  /* 0x0000001f05057812 */ /* 0x001fd600078ec0ff */
[----:B------:R-:W0:Y:S08]  /*18960*/  @P0 LDC R3, c[0x0][0x42c] ;  /* 0x00010b00ff030b82 */ /* 0x000e300000000800 */
[----:B------:R-:W4:Y:S01]  /*18970*/  @P0 LDC R2, c[0x0][0x430] ;  /* 0x00010c00ff020b82 */ /* 0x000f220000000800 */
[----:B0-----:R-:W-:-:S05]  /*18980*/  @P0 IMAD.HI.U32 R3, R18, R3, RZ ;  /* 0x0000000312030227 */ /* 0x001fca00078e00ff */
[----:B----4-:R-:W-:Y:S02]  /*18990*/  @P0 SHF.R.U32.HI R0, RZ, R2, R3 ;  /* 0x00000002ff000219 */ /* 0x010fe40000011603 */
[----:B------:R-:W-:-:S04]  /*189a0*/  ISETP.NE.U32.AND P0, PT, RZ, UR4, PT ;  /* 0x00000004ff007c0c */ /* 0x000fc8000bf05070 */
[----:B------:R-:W-:Y:S01]  /*189b0*/  ISETP.NE.AND.EX P0, PT, RZ, UR5, PT, P0 ;  /* 0x00000005ff007c0c */ /* 0x000fe2000bf05300 */
[----:B------:R-:W-:-:S12]  /*189c0*/  ULDC.64 UR4, c[0x0][0xa00] ;  /* 0x0002800000047ab9 */ /* 0x000fd80000000a00 */
[----:B------:R-:W0:Y:S01]  /*189d0*/  @P0 LDC.64 R2, c[0x0][0x9f8] ;  /* 0x00027e00ff020b82 */ /* 0x000e220000000a00 */
[----:B------:R-:W-:-:S04]  /*189e0*/  ISETP.NE.AND P6, PT, R5, RZ, PT ;  /* 0x000000ff0500720c */ /* 0x000fc80003fc5270 */
[----:B------:R-:W-:-:S09]  /*189f0*/  PLOP3.LUT P1, PT, P6, PT, PT, 0x8, 0x0 ;  /* 0x000000000000781c */ /* 0x000fd2000372e170 */
[----:B------:R-:W-:Y:S01]  /*18a00*/  VOTEU.ALL UP1, P6 ;  /* 0x00000000003f7886 */ /* 0x000fe20003020000 */
[----:B0-----:R-:W-:-:S04]  /*18a10*/  @P0 IMAD.WIDE R2, R19, 0x4, R2 ;  /* 0x0000000413020825 */ /* 0x001fc800078e0202 */
[----:B------:R-:W-:-:S04]  /*18a20*/  @!UP1 UIADD3 UR8, UP0, UR40, 0x270, URZ ;  /* 0x0000027028089890 */ /* 0x000fc8000ff1e03f */
[----:B------:R-:W-:-:S03]  /*18a30*/  @!UP1 UIADD3.X UR9, URZ, UR41, URZ, UP0, !UPT ;  /* 0x000000293f099290 */ /* 0x000fc600087fe43f */
[----:B------:R-:W-:Y:S01]  /*18a40*/  VOTEU.ALL UP0, P6 ;  /* 0x00000000003f7886 */ /* 0x000fe20003000000 */
[----:B---3--:R-:W-:Y:S02]  /*18a50*/  IMAD R17, R17, 0x40, R4 ;  /* 0x0000004011117824 */ /* 0x008fe400078e0204 */
[----:B------:R-:W-:-:S06]  /*18a60*/  IMAD.MOV.U32 R4, RZ, RZ, R19 ;  /* 0x000000ffff047224 */ /* 0x000fcc00078e0013 */
[----:B------:R0:W5:Y:S01]  /*18a70*/  @P0 LDG.E R4, desc[UR42][R2.64] ;  /* 0x0000002a02040981 */ /* 0x000162000c1e1900 */
[----:B------:R-:W-:-:S04]  /*18a80*/  ISETP.NE.U32.AND P0, PT, RZ, UR4, PT ;  /* 0x00000004ff007c0c */ /* 0x000fc8000bf05070 */
[----:B------:R-:W-:-:S04]  /*18a90*/  ISETP.NE.AND.EX P0, PT, RZ, UR5, PT, P0 ;  /* 0x00000005ff007c0c */ /* 0x000fc8000bf05300 */
[----:B0-----:R-:W-:-:S09]  /*18aa0*/  SEL R2, R19, RZ, !P0 ;  /* 0x000000ff13027207 */ /* 0x001fd20004000000 */
.L_x_2214:
        /* <DEDUP_REMOVED lines=10> */
[----:B------:R-:W3:Y:S01]  /*18b50*/  LDL R3, [R1+0x1c] ;  /* 0x00001c0001037983 */ /* 0x000ee20000100800 */
[----:B------:R-:W0:Y:S01]  /*18b60*/  LDC.64 R20, c[0x0][0x3f8] ;  /* 0x0000fe00ff147b82 */ /* 0x000e220000000a00 */
[----:B------:R-:W-:Y:S02]  /*18b70*/  ULDC.64 UR4, c[0x0][0xa08] ;  /* 0x0002820000047ab9 */ /* 0x000fe40000000a00 */
[----:B0-----:R-:W-:Y:S01]  /*18b80*/  LOP3.LUT P0, RZ, R20, UR4, RZ, 0xfc, !PT ;  /* 0x0000000414ff7c12 */ /* 0x001fe2000f80fcff */
[----:B------:R-:W-:-:S03]  /*18b90*/  UMOV UR4, 0xffffffff ;  /* 0xffffffff00047882 */ /* 0x000fc60000000000 */
[----:B------:R-:W-:-:S04]  /*18ba0*/  LOP3.LUT P0, RZ, R21, UR5, RZ, 0xfc, P0 ;  /* 0x0000000515ff7c12 */ /* 0x000fc8000800fcff */
[----:B--2--5:R-:W-:Y:S01]  /*18bb0*/  SEL R6, R4, RZ, !P0 ;  /* 0x000000ff04067207 */ /* 0x024fe20004000000 */
[----:B---3--:R-:W-:Y:S01]  /*18bc0*/  VIADD R3, R3, 0xffffffff ;  /* 0xffffffff03037836 */ /* 0x008fe20000000000 */
[----:B------:R-:W-:Y:S07]  /*18bd0*/  BRA.DIV UR4, `(.L_x_2215) ;  /* 0x0000004a045c7947 */ /* 0x000fee000b800000 */
.L_x_2348:
[----:B------:R-:W-:Y:S01]  /*18be0*/  UMOV UR4, 0xffffffff ;  /* 0xffffffff00047882 */ /* 0x000fe20000000000 */
[----:B------:R-:W-:Y:S02]  /*18bf0*/  SHF.R.S32.HI R8, RZ, 0x1f, R4 ;  /* 0x0000001fff087819 */ /* 0x000fe40000011404 */
[----:B------:R-:W-:Y:S05]  /*18c00*/  BRA.DIV UR4, `(.L_x_2216) ;  /* 0x0000004a04847947 */ /* 0x000fea000b800000 */
[----:B------:R-:W-:-:S13]  /*18c10*/  ELECT P6, URZ, PT ;  /* 0x00000000003f782f */ /* 0x000fda00038c0000 */
.L_x_2351:
[----:B------:R-:W-:Y:S05]  /*18c20*/  @!P6 BRA `(.L_x_2217) ;  /* 0x0000000000fce947 */ /* 0x000fea0003800000 */
[----:B------:R-:W-:-:S04]  /*18c30*/  ISETP.NE.U32.AND P0, PT, R20, RZ, PT ;  /* 0x000000ff1400720c */ /* 0x000fc80003f05070 */
[----:B------:R-:W-:-:S13]  /*18c40*/  ISETP.NE.AND.EX P0, PT, R21, RZ, PT, P0 ;  /* 0x000000ff1500720c */ /* 0x000fda0003f05300 */
[----:B------:R-:W-:Y:S05]  /*18c50*/  @!P0 BRA `(.L_x_2218) ;  /* 0x0000000000488947 */ /* 0x000fea0003800000 */
[----:B-1----:R-:W0:Y:S01]  /*18c60*/  LDC R9, c[0x0][0x41c] ;  /* 0x00010700ff097b82 */ /* 0x002e220000000800 */
[----:B------:R-:W-:Y:S01]  /*18c70*/  IMAD.MOV.U32 R5, RZ, RZ, R3 ;  /* 0x000000ffff057224 */ /* 0x000fe200078e0003 */
[----:B------:R-:W-:Y:S01]  /*18c80*/  ULDC.64 UR4, c[0x0][0x408] ;  /* 0x0001020000047ab9 */ /* 0x000fe20000000a00 */
[----:B0-----:R-:W-:-:S13]  /*18c90*/  ISETP.NE.AND P0, PT, R9, 0x1, PT ;  /* 0x000000010900780c */ /* 0x001fda0003f05270 */
[----:B------:R-:W0:Y:S02]  /*18ca0*/  @P0 LDC.64 R6, c[0x0][0x420] ;  /* 0x00010800ff060b82 */ /* 0x000e240000000a00 */
[----:B0-----:R-:W-:-:S05]  /*18cb0*/  @P0 IMAD.HI.U32 R6, R3, R6, RZ ;  /* 0x0000000603060227 */ /* 0x001fca00078e00ff */
[----:B------:R-:W-:-:S04]  /*18cc0*/  @P0 SHF.R.U32.HI R5, RZ, R7, R6 ;  /* 0x00000007ff050219 */ /* 0x000fc80000011606 */
[--C-:B------:R-:W-:Y:S01]  /*18cd0*/  SHF.R.S32.HI R7, RZ, 0x1f, R5.reuse ;  /* 0x0000001fff077819 */ /* 0x100fe20000011405 */
[----:B------:R-:W-:-:S04]  /*18ce0*/  IMAD.MOV R6, RZ, RZ, -R5 ;  /* 0x000000ffff067224 */ /* 0x000fc800078e0a05 */
[----:B------:R-:W-:Y:S02]  /*18cf0*/  IMAD R3, R9, R6, R3 ;  /* 0x0000000609037224 */ /* 0x000fe400078e0203 */
[----:B------:R-:W-:-:S04]  /*18d00*/  IMAD R6, R8, UR4, RZ ;  /* 0x0000000408067c24 */ /* 0x000fc8000f8e02ff */
[----:B------:R-:W-:Y:S02]  /*18d10*/  IMAD R9, R4, UR5, R6 ;  /* 0x0000000504097c24 */ /* 0x000fe4000f8e0206 */
[----:B------:R-:W-:-:S04]  /*18d20*/  IMAD.MOV.U32 R6, RZ, RZ, R5 ;  /* 0x000000ffff067224 */ /* 0x000fc800078e0005 */
[----:B------:R-:W-:-:S04]  /*18d30*/  IMAD.WIDE.U32 R6, R4, UR4, R6 ;  /* 0x0000000404067c25 */ /* 0x000fc8000f8e0006 */
[----:B------:R-:W-:Y:S01]  /*18d40*/  IMAD.IADD R5, R7, 0x1, R9 ;  /* 0x0000000107057824 */ /* 0x000fe200078e0209 */
[----:B------:R-:W-:-:S04]  /*18d50*/  LEA R10, P0, R6, R20, 0x2 ;  /* 0x00000014060a7211 */ /* 0x000fc800078010ff */
[----:B------:R-:W-:-:S05]  /*18d60*/  LEA.HI.X R11, R6, R21, R5, 0x2, P0 ;  /* 0x00000015060b7211 */ /* 0x000fca00000f1405 */
[----:B------:R0:W5:Y:S04]  /*18d70*/  LDG.E R6, desc[UR42][R10.64] ;  /* 0x0000002a0a067981 */ /* 0x000168000c1e1900 */
.L_x_2218:
[----:B------:R-:W2:Y:S01]  /*18d80*/  LDL R5, [R1] ;  /* 0x0000000001057983 */ /* 0x000ea20000100800 */
[----:B-1----:R-:W-:-:S03]  /*18d90*/  MOV R9, 0x400 ;  /* 0x0000040000097802 */ /* 0x002fc60000000f00 */
[----:B------:R-:W3:Y:S01]  /*18da0*/  LDL R7, [R1+0x8] ;  /* 0x0000080001077983 */ /* 0x000ee20000100800 */
[----:B0-----:R-:W0:Y:S02]  /*18db0*/  S2R R10, SR_CgaCtaId ;  /* 0x00000000000a7919 */ /* 0x001e240000008800 */
[----:B0-----:R-:W-:-:S05]  /*18dc0*/  LEA R9, R10, R9, 0x18 ;  /* 0x000000090a097211 */ /* 0x001fca00078ec0ff */
[----:B--2---:R-:W-:Y:S01]  /*18dd0*/  IMAD R5, R5, 0x8, R9 ;  /* 0x0000000805057824 */ /* 0x004fe200078e0209 */
[----:B---3--:R-:W-:-:S04]  /*18de0*/  SHF.L.U32 R7, R7, 0x1f, RZ ;  /* 0x0000001f07077819 */ /* 0x008fc800000006ff */
[----:B------:R-:W0:Y:S02]  /*18df0*/  SYNCS.PHASECHK.TRANS64.TRYWAIT P0, [R5+URZ+0x28c40], R7 ;  /* 0x028c4007050075a7 */ /* 0x000e24000800017f */
[----:B0-----:R-:W-:Y:S05]  /*18e00*/  @!P0 BRA `(.L_x_2219) ;  /* 0x0000004800248947 */ /* 0x001fea0003800000 */
.L_x_2352:
        /* <DEDUP_REMOVED lines=11> */
.L_x_2220:
[----:B------:R-:W2:Y:S01]  /*18ec0*/  LDL R9, [R1] ;  /* 0x0000000001097983 */ /* 0x000ea20000100800 */
[----:B------:R-:W-:-:S03]  /*18ed0*/  MOV R10, 0x400 ;  /* 0x00000400000a7802 */ /* 0x000fc60000000f00 */
[----:B0-----:R-:W3:Y:S01]  /*18ee0*/  LDL R7, [R1+0x10] ;  /* 0x0000100001077983 */ /* 0x001ee20000100800 */
[----:B------:R-:W0:Y:S01]  /*18ef0*/  S2R R11, SR_CgaCtaId ;  /* 0x00000000000b7919 */ /* 0x000e220000008800 */
        /* <DEDUP_REMOVED lines=17> */
[----:B0-----:R-:W-:Y:S01]  /*19010*/  NOP ;  /* 0x0000000000007918 */ /* 0x001fe20000000000 */
.L_x_2217:
[----:B------:R-:W2:Y:S01]  /*19020*/  LDL.LU R10, [R1+0x20] ;  /* 0x00002000010a7983 */ /* 0x000ea20000300800 */
[----:B------:R-:W-:Y:S01]  /*19030*/  MOV R7, 0x400 ;  /* 0x0000040000077802 */ /* 0x000fe20000000f00 */
[----:B------:R-:W-:Y:S05]  /*19040*/  WARPSYNC.ALL ;  /* 0x0000000000007948 */ /* 0x000fea0003800000 */
[----:B-1----:R-:W0:Y:S01]  /*19050*/  S2R R9, SR_CgaCtaId ;  /* 0x0000000000097919 */ /* 0x002e220000008800 */
        /* <DEDUP_REMOVED lines=26> */
.L_x_2353:
[----:B------:R-:W-:Y:S05]  /*19200*/  BSYNC B0 ;  /* 0x0000000000007941 */ /* 0x000fea0003800000 */
.L_x_2221:
        /* <DEDUP_REMOVED lines=11> */
.L_x_2354:
        /* <DEDUP_REMOVED lines=11> */
.L_x_2226:
        /* <DEDUP_REMOVED lines=8> */
[----:B------:R-:W-:Y:S02]  /*193f0*/  R2UR UR13, R6 ;  /* 0x00000000060d72ca */ /* 0x000fe400000e0000 */
        /* <DEDUP_REMOVED lines=48> */
.L_x_2224:
[----:B------:R-:W-:Y:S05]  /*19700*/  BSYNC B0 ;  /* 0x0000000000007941 */ /* 0x000fea0003800000 */
.L_x_2223:
[----:B------:R-:W2:Y:S04]  /*19710*/  LDL R3, [R1+0x1c] ;  /* 0x00001c0001037983 */ /* 0x000ea80000100800 */
[----:B0-----:R-:W3:Y:S01]  /*19720*/  LDL R2, [R1+0x14] ;  /* 0x0000140001027983 */ /* 0x001ee20000100800 */
[----:B------:R-:W-:Y:S01]  /*19730*/  BSSY B0, `(.L_x_2227) ;  /* 0x00001aa000007945 */ /* 0x000fe20003800000 */
[----:B--2---:R-:W-:-:S05]  /*19740*/  VIADD R5, R3, 0xfffffffe ;  /* 0xfffffffe03057836 */ /* 0x004fca0000000000 */
[----:B---3--:R-:W-:-:S13]  /*19750*/  ISETP.GE.AND P0, PT, R5, R2, PT ;  /* 0x000000020500720c */ /* 0x008fda0003f06270 */
[----:B------:R-:W-:Y:S05]  /*19760*/  @!P0 BRA `(.L_x_2228) ;  /* 0x0000001800988947 */ /* 0x000fea0003800000 */
[----:B------:R-:W-:Y:S01]  /*19770*/  LOP3.LUT R9, RZ, R2, RZ, 0x33, !PT ;  /* 0x00000002ff097212 */ /* 0x000fe200078e33ff */
[----:B------:R-:W-:Y:S01]  /*19780*/  IMAD.MOV R2, RZ, RZ, -R3 ;  /* 0x000000ffff027224 */ /* 0x000fe200078e0a03 */
[----:B------:R-:W-:Y:S04]  /*19790*/  BSSY B1, `(.L_x_2229) ;  /* 0x000008e000017945 */ /* 0x000fe80003800000 */
[----:B------:R-:W-:-:S05]  /*197a0*/  VIADDMNMX R9, R2, 0x1, R9, !PT ;  /* 0x0000000102097846 */ /* 0x000fca0007800109 */
[----:B------:R-:W-:-:S05]  /*197b0*/  IMAD.IADD R2, R3, 0x1, R9 ;  /* 0x0000000103027824 */ /* 0x000fca00078e0209 */
        /* <DEDUP_REMOVED lines=18> */
[----:B------:R-:W-:Y:S01]  /*198e0*/  ULDC.64 UR4, c[0x0][0x408] ;  /* 0x0001020000047ab9 */ /* 0x000fe20000000a00 */
[----:B-1----:R-:W-:-:S13]  /*198f0*/  ISETP.NE.AND P0, PT, R11, 0x1, PT ;  /* 0x000000010b00780c */ /* 0x002fda0003f05270 */
[----:B------:R-:W1:Y:S02]  /*19900*/  @P0 LDC.64 R2, c[0x0][0x420] ;  /* 0x00010800ff020b82 */ /* 0x000e640000000a00 */
[----:B-1----:R-:W-:Y:S01]  /*19910*/  @P0 IMAD.HI.U32 R6, R5, R2, RZ ;  /* 0x0000000205060227 */ /* 0x002fe200078e00ff */
[----:B------:R-:W-:-:S04]  /*19920*/  MOV R2, R5 ;  /* 0x0000000500027202 */ /* 0x000fc80000000f00 */
[----:B------:R-:W-:Y:S01]  /*19930*/  @P0 SHF.R.U32.HI R2, RZ, R3, R6 ;  /* 0x00000003ff020219 */ /* 0x000fe20000011606 */
[----:B------:R-:W-:-:S03]  /*19940*/  IMAD R6, R8, UR4, RZ ;  /* 0x0000000408067c24 */ /* 0x000fc6000f8e02ff */
[----:B------:R-:W-:Y:S01]  /*19950*/  SHF.R.S32.HI R3, RZ, 0x1f, R2 ;  /* 0x0000001fff037819 */ /* 0x000fe20000011402 */
[C---:B------:R-:W-:Y:S02]  /*19960*/  IMAD R10, R4.reuse, UR5, R6 ;  /* 0x00000005040a7c24 */ /* 0x040fe4000f8e0206 */
[----:B------:R-:W-:-:S04]  /*19970*/  IMAD.WIDE.U32 R6, R4, UR4, R2 ;  /* 0x0000000404067c25 */ /* 0x000fc8000f8e0002 */
[----:B------:R-:W-:Y:S01]  /*19980*/  IMAD.IADD R10, R10, 0x1, R7 ;  /* 0x000000010a0a7824 */ /* 0x000fe200078e0207 */
[----:B------:R-:W-:Y:S01]  /*19990*/  LEA R20, P0, R6, R20, 0x2 ;  /* 0x0000001406147211 */ /* 0x000fe200078010ff */
[----:B------:R-:W-:-:S03]  /*199a0*/  IMAD.MOV R2, RZ, RZ, -R2 ;  /* 0x000000ffff027224 */ /* 0x000fc600078e0a02 */
[----:B------:R-:W-:Y:S01]  /*199b0*/  LEA.HI.X R21, R6, R21, R10, 0x2, P0 ;  /* 0x0000001506157211 */ /* 0x000fe200000f140a */
[----:B------:R-:W-:-:S04]  /*199c0*/  IMAD R5, R11, R2, R5 ;  /* 0x000000020b057224 */ /* 0x000fc800078e0205 */
[----:B------:R1:W5:Y:S04]  /*199d0*/  LDG.E R6, desc[UR42][R20.64] ;  /* 0x0000002a14067981 */ /* 0x000368000c1e1900 */
.L_x_2233:
[----:B------:R-:W2:Y:S01]  /*199e0*/  S2R R3, SR_CgaCtaId ;  /* 0x0000000000037919 */ /* 0x000ea20000008800 */
[----:B------:R-:W-:-:S04]  /*199f0*/  MOV R2, 0x400 ;  /* 0x0000040000027802 */ /* 0x000fc80000000f00 */
[----:B--2---:R-:W-:Y:S02]  /*19a00*/  LEA R2, R3, R2, 0x18 ;  /* 0x0000000203027211 */ /* 0x004fe400078ec0ff */
[----:B------:R-:W-:-:S03]  /*19a10*/  SHF.L.U32 R3, R12, 0x1f, RZ ;  /* 0x0000001f0c037819 */ /* 0x000fc600000006ff */
[----:B------:R-:W-:-:S04]  /*19a20*/  IMAD R2, R13, 0x8, R2 ;  /* 0x000000080d027824 */ /* 0x000fc800078e0202 */
[----:B------:R-:W2:Y:S02]  /*19a30*/  SYNCS.PHASECHK.TRANS64.TRYWAIT P0, [R2+URZ+0x28c40], R3 ;  /* 0x028c4003020075a7 */ /* 0x000ea4000800017f */
[----:B--2---:R-:W-:Y:S05]  /*19a40*/  @!P0 BRA `(.L_x_2234) ;  /* 0x0000003c005c8947 */ /* 0x004fea0003800000 */
.L_x_2355:
[----:B------:R-:W3:Y:S02]  /*19a50*/  S2R R7, SR_TID.X ;  /* 0x0000000000077919 */ /* 0x000ee40000002100 */
        /* <DEDUP_REMOVED lines=10> */
.L_x_2235:
[----:B---3--:R-:W3:Y:S01]  /*19b00*/  LDL R7, [R1] ;  /* 0x0000000001077983 */ /* 0x008ee20000100800 */
[----:B------:R-:W-:-:S03]  /*19b10*/  MOV R11, 0x400 ;  /* 0x00000400000b7802 */ /* 0x000fc60000000f00 */
        /* <DEDUP_REMOVED lines=20> */
.L_x_2356:
        /* <DEDUP_REMOVED lines=8> */
.L_x_2237:
        /* <DEDUP_REMOVED lines=54> */
.L_x_2232:
[----:B------:R-:W-:Y:S05]  /*1a040*/  BSYNC B2 ;  /* 0x0000000000027941 */ /* 0x000fea0003800000 */
.L_x_2231:
[----:B------:R-:W2:Y:S02]  /*1a050*/  LDL R2, [R1+0x1c] ;  /* 0x00001c0001027983 */ /* 0x000ea40000100800 */
[----:B--2---:R-:W-:-:S07]  /*1a060*/  VIADD R5, R2, 0xfffffffd ;  /* 0xfffffffd02057836 */ /* 0x004fce0000000000 */
.L_x_2230:
[----:B------:R-:W-:Y:S05]  /*1a070*/  BSYNC B1 ;  /* 0x0000000000017941 */ /* 0x000fea0003800000 */
.L_x_2229:
[----:B------:R-:W2:Y:S01]  /*1a080*/  LDL.LU R2, [R1+0x1c] ;  /* 0x00001c0001027983 */ /* 0x000ea20000300800 */
[----:B------:R-:W-:Y:S01]  /*1a090*/  VIADD R9, R9, 0xfffffffe ;  /* 0xfffffffe09097836 */ /* 0x000fe20000000000 */
[----:B--2---:R-:W-:-:S04]  /*1a0a0*/  LOP3.LUT R2, RZ, R2, RZ, 0x33, !PT ;  /* 0x00000002ff027212 */ /* 0x004fc800078e33ff */
[----:B------:R-:W-:-:S13]  /*1a0b0*/  ISETP.NE.AND P0, PT, R9, R2, PT ;  /* 0x000000020900720c */ /* 0x000fda0003f05270 */
[----:B------:R-:W-:Y:S05]  /*1a0c0*/  @!P0 BRA `(.L_x_2228) ;  /* 0x0000001000408947 */ /* 0x000fea0003800000 */
.L_x_2252:
        /* <DEDUP_REMOVED lines=9> */
[----:B0-----:R-:W-:Y:S06]  /*1a160*/  @!P6 BRA `(.L_x_2239) ;  /* 0x0000000400e8e947 */ /* 0x001fec0003800000 */
        /* <DEDUP_REMOVED lines=8> */
[----:B------:R-:W0:Y:S02]  /*1a1f0*/  @P0 LDC.64 R2, c[0x0][0x420] ;  /* 0x00010800ff020b82 */ /* 0x000e240000000a00 */
[----:B0-----:R-:W-:-:S04]  /*1a200*/  @P0 IMAD.HI.U32 R12, R5, R2, RZ ;  /* 0x00000002050c0227 */ /* 0x001fc800078e00ff */
[----:B------:R-:W-:Y:S01]  /*1a210*/  IMAD.MOV.U32 R2, RZ, RZ, R5 ;  /* 0x000000ffff027224 */ /* 0x000fe200078e0005 */
        /* <DEDUP_REMOVED lines=11> */
.L_x_2240:
[----:B------:R-:W3:Y:S01]  /*1a2d0*/  S2R R3, SR_CgaCtaId ;  /* 0x0000000000037919 */ /* 0x000ee20000008800 */
[----:B------:R-:W-:-:S04]  /*1a2e0*/  MOV R2, 0x400 ;  /* 0x0000040000027802 */ /* 0x000fc80000000f00 */
[----:B---3--:R-:W-:Y:S02]  /*1a2f0*/  LEA R2, R3, R2, 0x18 ;  /* 0x0000000203027211 */ /* 0x008fe400078ec0ff */
[----:B------:R-:W-:-:S03]  /*1a300*/  SHF.L.U32 R3, R9, 0x1f, RZ ;  /* 0x0000001f09037819 */ /* 0x000fc600000006ff */
[----:B------:R-:W-:-:S04]  /*1a310*/  IMAD R2, R10, 0x8, R2 ;  /* 0x000000080a027824 */ /* 0x000fc800078e0202 */
[----:B------:R-:W3:Y:S02]  /*1a320*/  SYNCS.PHASECHK.TRANS64.TRYWAIT P0, [R2+URZ+0x28c40], R3 ;  /* 0x028c4003020075a7 */ /* 0x000ee4000800017f */
[----:B---3--:R-:W-:Y:S05]  /*1a330*/  @!P0 BRA `(.L_x_2241) ;  /* 0x0000003400488947 */ /* 0x008fea0003800000 */
.L_x_2357:
        /* <DEDUP_REMOVED lines=11> */
.L_x_2242:
        /* <DEDUP_REMOVED lines=21> */
.L_x_2358:
        /* <DEDUP_REMOVED lines=8> */
.L_x_2244:
        /* <DEDUP_REMOVED lines=53> */
.L_x_2239:
[----:B------:R-:W-:Y:S05]  /*1a910*/  BSYNC B1 ;  /* 0x0000000000017941 */ /* 0x000fea0003800000 */
.L_x_2238:
[----:B------:R-:W-:Y:S01]  /*1a920*/  VIADD R10, R10, 0x1 ;  /* 0x000000010a0a7836 */ /* 0x000fe20000000000 */
[----:B------:R-:W-:Y:S04]  /*1a930*/  BSSY B1, `(.L_x_2245) ;  /* 0x0000085000017945 */ /* 0x000fe80003800000 */
[----:B------:R-:W-:-:S04]  /*1a940*/  ISETP.NE.AND P0, PT, R10, 0x2, PT ;  /* 0x000000020a00780c */ /* 0x000fc80003f05270 */
[----:B------:R-:W-:Y:S02]  /*1a950*/  SEL R2, RZ, 0x1, P0 ;  /* 0x00000001ff027807 */ /* 0x000fe40000000000 */
[----:B0-----:R-:W-:Y:S02]  /*1a960*/  SEL R12, R10, RZ, P0 ;  /* 0x000000ff0a0c7207 */ /* 0x001fe40000000000 */
[----:B------:R-:W-:Y:S01]  /*1a970*/  LOP3.LUT R11, R9, R2, RZ, 0x3c, !PT ;  /* 0x00000002090b7212 */ /* 0x000fe200078e3cff */
[----:B------:R-:W-:-:S04]  /*1a980*/  VIADD R9, R5, 0xffffffff ;  /* 0xffffffff05097836 */ /* 0x000fc80000000000 */
[----:B------:R0:W-:Y:S04]  /*1a990*/  STL [R1+0x8], R11 ;  /* 0x0000080b01007387 */ /* 0x0001e80000100800 */
[----:B------:R0:W-:Y:S01]  /*1a9a0*/  STL [R1], R12 ;  /* 0x0000000c01007387 */ /* 0x0001e20000100800 */
[----:B------:R-:W-:Y:S05]  /*1a9b0*/  @!P6 BRA `(.L_x_2246) ;  /* 0x0000000400f0e947 */ /* 0x000fea0003800000 */
[----:B------:R-:W-:Y:S01]  /*1a9c0*/  ULDC.64 UR4, c[0x0][0x3f8] ;  /* 0x0000fe0000047ab9 */ /* 0x000fe20000000a00 */
[----:B------:R-:W-:Y:S02]  /*1a9d0*/  MOV R10, R9 ;  /* 0x00000009000a7202 */ /* 0x000fe40000000f00 */
        /* <DEDUP_REMOVED lines=17> */
[----:B------:R-:W-:-:S04]  /*1aaf0*/  LEA R6, P0, R2, UR4, 0x2 ;  /* 0x0000000402067c11 */ /* 0x000fc8000f8010ff */
[----:B------:R-:W-:-:S05]  /*1ab00*/  LEA.HI.X R7, R2, UR5, R3, 0x2, P0 ;  /* 0x0000000502077c11 */ /* 0x000fca00080f1403 */
[----:B------:R2:W5:Y:S04]  /*1ab10*/  LDG.E R6, desc[UR42][R6.64] ;  /* 0x0000002a06067981 */ /* 0x000568000c1e1900 */
.L_x_2247:
[----:B------:R-:W3:Y:S01]  /*1ab20*/  S2R R3, SR_CgaCtaId ;  /* 0x0000000000037919 */ /* 0x000ee20000008800 */
[----:B------:R-:W-:-:S04]  /*1ab30*/  MOV R2, 0x400 ;  /* 0x0000040000027802 */ /* 0x000fc80000000f00 */
[----:B---3--:R-:W-:Y:S02]  /*1ab40*/  LEA R2, R3, R2, 0x18 ;  /* 0x0000000203027211 */ /* 0x008fe400078ec0ff */
[----:B------:R-:W-:-:S03]  /*1ab50*/  SHF.L.U32 R3, R11, 0x1f, RZ ;  /* 0x0000001f0b037819 */ /* 0x000fc600000006ff */
[----:B------:R-:W-:-:S04]  /*1ab60*/  IMAD R2, R12, 0x8, R2 ;  /* 0x000000080c027824 */ /* 0x000fc800078e0202 */
[----:B------:R-:W3:Y:S02]  /*1ab70*/  SYNCS.PHASECHK.TRANS64.TRYWAIT P0, [R2+URZ+0x28c40], R3 ;  /* 0x028c4003020075a7 */ /* 0x000ee4000800017f */
[----:B---3--:R-:W-:Y:S05]  /*1ab80*/  @!P0 BRA `(.L_x_2248) ;  /* 0x0000002c005c8947 */ /* 0x008fea0003800000 */
.L_x_2359:
        /* <DEDUP_REMOVED lines=11> */
.L_x_2249:
[----:B--2---:R-:W2:Y:S01]  /*1ac40*/  LDL R7, [R1] ;  /* 0x0000000001077983 */ /* 0x004ea20000100800 */
        /* <DEDUP_REMOVED lines=20> */
[----:B0-2---:R-:W-:Y:S05]  /*1ad90*/  @!P1 BRA `(.L_x_2250) ;  /* 0x0000002800ec9947 */ /* 0x005fea0003800000 */
.L_x_2360:
        /* <DEDUP_REMOVED lines=8> */
.L_x_2251:
        /* <DEDUP_REMOVED lines=54> */
.L_x_2246:
[----:B------:R-:W-:Y:S05]  /*1b180*/  BSYNC B1 ;  /* 0x0000000000017941 */ /* 0x000fea0003800000 */
.L_x_2245:
[----:B------:R-:W2:Y:S01]  /*1b190*/  LDL R2, [R1+0x14] ;  /* 0x0000140001027983 */ /* 0x000ea20000100800 */
[----:B------:R-:W-:Y:S01]  /*1b1a0*/  VIADD R5, R5, 0xfffffffe ;  /* 0xfffffffe05057836 */ /* 0x000fe20000000000 */
[----:B--2---:R-:W-:-:S13]  /*1b1b0*/  ISETP.GT.AND P0, PT, R9, R2, PT ;  /* 0x000000020900720c */ /* 0x004fda0003f04270 */
[----:B------:R-:W-:Y:S05]  /*1b1c0*/  @P0 BRA `(.L_x_2252) ;  /* 0xffffffec00c00947 */ /* 0x000fea000383ffff */
.L_x_2228:
[----:B------:R-:W-:Y:S05]  /*1b1d0*/  BSYNC B0 ;  /* 0x0000000000007941 */ /* 0x000fea0003800000 */
.L_x_2227:
        /* <DEDUP_REMOVED lines=23> */
.L_x_2254:
[----:B------:R-:W-:Y:S05]  /*1b350*/  BSYNC B0 ;  /* 0x0000000000007941 */ /* 0x000fea0003800000 */
.L_x_2253:
[----:B--2---:R-:W2:Y:S02]  /*1b360*/  LDL.LU R2, [R1+0x8] ;  /* 0x0000080001027983 */ /* 0x004ea40000300800 */
[----:B--2---:R-:W-:-:S05]  /*1b370*/  LOP3.LUT R2, R2, R0, RZ, 0x3c, !PT ;  /* 0x0000000002027212 */ /* 0x004fca00078e3cff */
[----:B------:R2:W-:Y:S02]  /*1b380*/  STL [R1+0x8], R2 ;  /* 0x0000080201007387 */ /* 0x0005e40000100800 */
.L_x_2210:
[----:B------:R-:W-:Y:S05]  /*1b390*/  BSYNC B6 ;  /* 0x0000000000067941 */ /* 0x000fea0003800000 */
.L_x_2208:
[----:B------:R-:W-:-:S03]  /*1b3a0*/  UMOV UR4, 0xffffffff ;  /* 0xffffffff00047882 */ /* 0x000fc60000000000 */
[----:B------:R-:W-:Y:S05]  /*1b3b0*/  BRA.DIV UR4, `(.L_x_2255) ;  /* 0x0000002604787947 */ /* 0x000fea000b800000 */
[----:B------:R3:W4:Y:S04]  /*1b3c0*/  SHFL.IDX PT, R4, R16, RZ, 0x1f ;  /* 0x00001fff10047589 */ /* 0x00072800000e0000 */
[----:B------:R-:W0:Y:S02]  /*1b3d0*/  SHFL.IDX PT, R16, R16, 0x1, 0x1f ;  /* 0x00201f0010107f89 */ /* 0x000e2400000e0000 */
.L_x_2364:
[----:B------:R-:W5:Y:S01]  /*1b3e0*/  S2R R7, SR_TID.X ;  /* 0x0000000000077919 */ /* 0x000f620000002100 */
[----:B------:R-:W-:Y:S01]  /*1b3f0*/  ULDC UR4, c[0x0][0xc14] ;  /* 0x0003050000047ab9 */ /* 0x000fe20000000800 */
[----:B------:R-:W-:Y:S01]  /*1b400*/  BSSY B0, `(.L_x_2256) ;  /* 0x000000b000007945 */ /* 0x000fe20003800000 */
[----:B------:R-:W-:Y:S02]  /*1b410*/  IMAD.U32 R0, RZ, RZ, UR4 ;  /* 0x00000004ff007e24 */ /* 0x000fe4000f8e00ff */
[----:B------:R-:W-:Y:S01]  /*1b420*/  IMAD.MOV.U32 R17, RZ, RZ, RZ ;  /* 0x000000ffff117224 */ /* 0x000fe200078e00ff */
[----:B-----5:R-:W-:-:S04]  /*1b430*/  LOP3.LUT R7, R7, 0x1f, RZ, 0xc0, !PT ;  /* 0x0000001f07077812 */ /* 0x020fc800078ec0ff */
[C---:B------:R-:W-:Y:S01]  /*1b440*/  ISETP.NE.AND P0, PT, R7.reuse, 0x1f, PT ;  /* 0x0000001f0700780c */ /* 0x040fe20003f05270 */
[----:B------:R-:W-:-:S05]  /*1b450*/  IMAD.IADD R5, R7, 0x1, R19 ;  /* 0x0000000107057824 */ /* 0x000fca00078e0213 */
[----:B------:R-:W-:-:S13]  /*1b460*/  ISETP.GE.OR P0, PT, R5, R0, !P0 ;  /* 0x000000000500720c */ /* 0x000fda0004706670 */
[----:B------:R-:W-:Y:S05]  /*1b470*/  @P0 BRA `(.L_x_2257) ;  /* 0x00000000000c0947 */ /* 0x000fea0003800000 */
[----:B--2---:R-:W2:Y:S02]  /*1b480*/  LDC.64 R2, c[0x0][0xc58] ;  /* 0x00031600ff027b82 */ /* 0x004ea40000000a00 */
[----:B--2---:R-:W-:-:S05]  /*1b490*/  IMAD.WIDE R2, R5, 0x4, R2 ;  /* 0x0000000405027825 */ /* 0x004fca00078e0202 */
[----:B------:R2:W5:Y:S02]  /*1b4a0*/  LDG.E R17, desc[UR42][R2.64] ;  /* 0x0000002a02117981 */ /* 0x000564000c1e1900 */
.L_x_2257:
[----:B------:R-:W-:Y:S05]  /*1b4b0*/  BSYNC B0 ;  /* 0x0000000000007941 */ /* 0x000fea0003800000 */
.L_x_2256:
        /* <DEDUP_REMOVED lines=11> */
[----:B--2---:R-:W-:-:S05]  /*1b570*/  IMAD.IADD R3, R13, 0x1, R14 ;  /* 0x000000010d037824 */ /* 0x004fca00078e020e */
        /* <DEDUP_REMOVED lines=11> */
.L_x_2372:
[----:B------:R-:W-:Y:S02]  /*1b630*/  ULDC UR4, c[0x0][0xc10] ;  /* 0x0003040000047ab9 */ /* 0x000fe40000000800 */
[----:B------:R-:W-:-:S04]  /*1b640*/  IMAD.U32 R5, RZ, RZ, UR4 ;  /* 0x00000004ff057e24 */ /* 0x000fc8000f8e00ff */
[----:B--2---:R-:W-:-:S04]  /*1b650*/  IMAD R3, R14, R5, RZ ;  /* 0x000000050e037224 */ /* 0x004fc800078e02ff */
[----:B---3--:R-:W-:-:S05]  /*1b660*/  IMAD.IADD R16, R16, 0x1, R3 ;  /* 0x0000000110107824 */ /* 0x008fca00078e0203 */
[----:B----4-:R-:W-:-:S13]  /*1b670*/  ISETP.GT.AND P0, PT, R16, R4, PT ;  /* 0x000000041000720c */ /* 0x010fda0003f04270 */
[----:B------:R-:W-:Y:S05]  /*1b680*/  @P0 BRA `(.L_x_2259) ;  /* 0x0000000000b40947 */ /* 0x000fea0003800000 */
[----:B------:R-:W2:Y:S02]  /*1b690*/  LDC R0, c[0x0][0xc14] ;  /* 0x00030500ff007b82 */ /* 0x000ea40000000800 */
.L_x_2264:
[----:B------:R-:W-:-:S05]  /*1b6a0*/  VIADD R19, R19, 0x1f ;  /* 0x0000001f13137836 */ /* 0x000fca0000000000 */
[----:B--2---:R-:W-:-:S13]  /*1b6b0*/  ISETP.GE.AND P0, PT, R19, R0, PT ;  /* 0x000000001300720c */ /* 0x004fda0003f06270 */
[----:B------:R-:W-:Y:S05]  /*1b6c0*/  @P0 BRA `(.L_x_2260) ;  /* 0x0000000400ec0947 */ /* 0x000fea0003800000 */
[----:B------:R-:W2:Y:S01]  /*1b6d0*/  S2R R6, SR_TID.X ;  /* 0x0000000000067919 */ /* 0x000ea20000002100 */
[----:B------:R-:W-:Y:S01]  /*1b6e0*/  BSSY B0, `(.L_x_2261) ;  /* 0x000000a000007945 */ /* 0x000fe20003800000 */
[----:B------:R-:W-:Y:S02]  /*1b6f0*/  MOV R17, RZ ;  /* 0x000000ff00117202 */ /* 0x000fe40000000f00 */
[----:B--2---:R-:W-:-:S04]  /*1b700*/  LOP3.LUT R6, R6, 0x1f, RZ, 0xc0, !PT ;  /* 0x0000001f06067812 */ /* 0x004fc800078ec0ff */
[C---:B------:R-:W-:Y:S01]  /*1b710*/  ISETP.NE.AND P1, PT, R6.reuse, 0x1f, PT ;  /* 0x0000001f0600780c */ /* 0x040fe20003f25270 */
[----:B------:R-:W-:-:S05]  /*1b720*/  IMAD.IADD R5, R6, 0x1, R19 ;  /* 0x0000000106057824 */ /* 0x000fca00078e0213 */
[----:B------:R-:W-:-:S13]  /*1b730*/  ISETP.GE.OR P0, PT, R5, R0, !P1 ;  /* 0x000000000500720c */ /* 0x000fda0004f06670 */
[----:B------:R-:W-:Y:S05]  /*1b740*/  @P0 BRA `(.L_x_2262) ;  /* 0x00000000000c0947 */ /* 0x000fea0003800000 */
[----:B0-----:R-:W0:Y:S02]  /*1b750*/  LDC.64 R2, c[0x0][0xc58] ;  /* 0x00031600ff027b82 */ /* 0x001e240000000a00 */
[----:B0-----:R-:W-:-:S05]  /*1b760*/  IMAD.WIDE R2, R5, 0x4, R2 ;  /* 0x0000000405027825 */ /* 0x001fca00078e0202 */
[----:B------:R2:W5:Y:S02]  /*1b770*/  LDG.E R17, desc[UR42][R2.64] ;  /* 0x0000002a02117981 */ /* 0x000564000c1e1900 */
.L_x_2262:
[----:B------:R-:W-:Y:S05]  /*1b780*/  BSYNC B0 ;  /* 0x0000000000007941 */ /* 0x000fea0003800000 */
.L_x_2261:
        /* <DEDUP_REMOVED lines=8> */
[----:B------:R-:W0:Y:S02]  /*1b810*/  SHFL.UP PT, R14, R13, 0x2, RZ ;  /* 0x044000000d0e7989 */ /* 0x000e2400000e00ff */
[----:B0-2---:R-:W-:Y:S02]  /*1b820*/  SEL R2, R14, RZ, P1 ;  /* 0x000000ff0e027207 */ /* 0x005fe40000800000 */
        /* <DEDUP_REMOVED lines=13> */
.L_x_2380:
[----:B------:R-:W-:Y:S02]  /*1b900*/  ULDC UR4, c[0x0][0xc10] ;  /* 0x0003040000047ab9 */ /* 0x000fe40000000800 */
[----:B------:R-:W-:-:S04]  /*1b910*/  IMAD.U32 R5, RZ, RZ, UR4 ;  /* 0x00000004ff057e24 */ /* 0x000fc8000f8e00ff */
[----:B--2---:R-:W-:-:S04]  /*1b920*/  IMAD R3, R14, R5, RZ ;  /* 0x000000050e037224 */ /* 0x004fc800078e02ff */
[----:B------:R-:W-:-:S05]  /*1b930*/  IMAD.IADD R16, R3, 0x1, R16 ;  /* 0x0000000103107824 */ /* 0x000fca00078e0210 */
[----:B------:R-:W-:-:S13]  /*1b940*/  ISETP.GT.AND P0, PT, R16, R4, PT ;  /* 0x000000041000720c */ /* 0x000fda0003f04270 */
[----:B------:R-:W-:Y:S05]  /*1b950*/  @!P0 BRA `(.L_x_2264) ;  /* 0xfffffffc00508947 */ /* 0x000fea000383ffff */
.L_x_2259:
        /* <DEDUP_REMOVED lines=8> */
.L_x_2384:
[----:B------:R-:W-:Y:S01]  /*1b9e0*/  ISETP.NE.AND P0, PT, R3, RZ, PT ;  /* 0x000000ff0300720c */ /* 0x000fe20003f05270 */
[----:B------:R-:W-:-:S12]  /*1b9f0*/  IMAD.MOV.U32 R7, RZ, RZ, RZ ;  /* 0x000000ffff077224 */ /* 0x000fd800078e00ff */
[----:B------:R-:W-:Y:S05]  /*1ba00*/  @!P0 BRA `(.L_x_2266) ;  /* 0x0000000000108947 */ /* 0x000fea0003800000 */
[----:B------:R-:W-:Y:S01]  /*1ba10*/  UMOV UR4, 0xffffffff ;  /* 0xffffffff00047882 */ /* 0x000fe20000000000 */
[----:B------:R-:W-:Y:S02]  /*1ba20*/  VIADD R12, R6, 0xffffffff ;  /* 0xffffffff060c7836 */ /* 0x000fe40000000000 */
[----:B------:R-:W-:Y:S05]  /*1ba30*/  BRA.DIV UR4, `(.L_x_2267) ;  /* 0x0000002a040c7947 */ /* 0x000fea000b800000 */
[----:B------:R4:W0:Y:S02]  /*1ba40*/  SHFL.IDX PT, R7, R2, R12, 0x1f ;  /* 0x00001f0c02077589 */ /* 0x00082400000e0000 */
.L_x_2266:
[----:B0---4-:R-:W0:Y:S01]  /*1ba50*/  LDC.64 R2, c[0x0][0xc68] ;  /* 0x00031a00ff027b82 */ /* 0x011e220000000a00 */
[----:B------:R-:W-:-:S04]  /*1ba60*/  IMAD.IADD R19, R6, 0x1, R19 ;  /* 0x0000000106137824 */ /* 0x000fc800078e0213 */
[----:B0-----:R-:W-:-:S05]  /*1ba70*/  IMAD.WIDE R2, R19, 0x4, R2 ;  /* 0x0000000413027825 */ /* 0x001fca00078e0202 */
[----:B------:R0:W2:Y:S01]  /*1ba80*/  LDG.E R8, desc[UR42][R2.64] ;  /* 0x0000002a02087981 */ /* 0x0000a2000c1e1900 */
[----:B------:R-:W-:-:S04]  /*1ba90*/  IMAD R16, R7, R5, R16 ;  /* 0x0000000507107224 */ /* 0x000fc800078e0210 */
[----:B------:R-:W-:Y:S02]  /*1baa0*/  IMAD.IADD R7, R4, 0x1, -R16 ;  /* 0x0000000104077824 */ /* 0x000fe400078e0a10 */
[----:B0-----:R-:W-:Y:S02]  /*1bab0*/  IMAD.MOV.U32 R2, RZ, RZ, RZ ;  /* 0x000000ffff027224 */ /* 0x001fe400078e00ff */
[----:B--23--:R-:W-:-:S05]  /*1bac0*/  IMAD R6, R17, R8, RZ ;  /* 0x0000000811067224 */ /* 0x00cfca00078e02ff */
[-C--:B-1----:R-:W-:Y:S02]  /*1bad0*/  IABS R9, R6.reuse ;  /* 0x0000000600097213 */ /* 0x082fe40000000000 */
        /* <DEDUP_REMOVED lines=28> */
[----:B------:R-:W-:Y:S02]  /*1bca0*/  IMAD.MOV.U32 R2, RZ, RZ, RZ ;  /* 0x000000ffff027224 */ /* 0x000fe400078e00ff */
[----:B------:R-:W-:Y:S01]  /*1bcb0*/  IMAD.IADD R4, R6, 0x1, R4 ;  /* 0x0000000106047824 */ /* 0x000fe200078e0204 */
[----:B------:R-:W-:-:S04]  /*1bcc0*/  IABS R8, R5 ;  /* 0x0000000500087213 */ /* 0x000fc80000000000 */
[----:B------:R-:W0:Y:S08]  /*1bcd0*/  I2F.RP R10, R8 ;  /* 0x00000008000a7306 */ /* 0x000e300000209400 */
[----:B0-----:R-:W0:Y:S02]  /*1bce0*/  MUFU.RCP R10, R10 ;  /* 0x0000000a000a7308 */ /* 0x001e240000001000 */
[----:B0-----:R-:W-:-:S06]  /*1bcf0*/  VIADD R11, R10, 0xffffffe ;  /* 0x0ffffffe0a0b7836 */ /* 0x001fcc0000000000 */
[----:B------:R-:W0:Y:S02]  /*1bd00*/  F2I.FTZ.U32.TRUNC.NTZ R3, R11 ;  /* 0x0000000b00037305 */ /* 0x000e24000021f000 */
[----:B0-----:R-:W-:-:S04]  /*1bd10*/  IMAD.MOV R7, RZ, RZ, -R3 ;  /* 0x000000ffff077224 */ /* 0x001fc800078e0a03 */
[----:B------:R-:W-:-:S04]  /*1bd20*/  IMAD R7, R7, R8, RZ ;  /* 0x0000000807077224 */ /* 0x000fc800078e02ff */
[----:B------:R-:W-:Y:S01]  /*1bd30*/  IMAD.HI.U32 R3, R3, R7, R2 ;  /* 0x0000000703037227 */ /* 0x000fe200078e0002 */
[----:B------:R-:W-:Y:S02]  /*1bd40*/  IABS R2, R6 ;  /* 0x0000000600027213 */ /* 0x000fe40000000000 */
[----:B------:R-:W-:-:S03]  /*1bd50*/  IABS R7, R5 ;  /* 0x0000000500077213 */ /* 0x000fc60000000000 */
[----:B------:R-:W-:-:S04]  /*1bd60*/  IMAD.HI.U32 R3, R3, R2, RZ ;  /* 0x0000000203037227 */ /* 0x000fc800078e00ff */
[----:B------:R-:W-:-:S04]  /*1bd70*/  IMAD.MOV R7, RZ, RZ, -R7 ;  /* 0x000000ffff077224 */ /* 0x000fc800078e0a07 */
        /* <DEDUP_REMOVED lines=16> */
.L_x_2260:
[----:B------:R-:W-:Y:S01]  /*1be80*/  UMOV UR4, URZ ;  /* 0x0000003f00047c82 */ /* 0x000fe20008000000 */
[----:B------:R-:W-:Y:S01]  /*1be90*/  UMOV UR5, URZ ;  /* 0x0000003f00057c82 */ /* 0x000fe20008000000 */
[----:B------:R-:W-:Y:S01]  /*1bea0*/  ULDC UR6, c[0x0][0xc14] ;  /* 0x0003050000067ab9 */ /* 0x000fe20000000800 */
[----:B------:R-:W-:Y:S02]  /*1beb0*/  IMAD.MOV.U32 R16, RZ, RZ, R4 ;  /* 0x000000ffff107224 */ /* 0x000fe400078e0004 */
[----:B------:R-:W-:Y:S02]  /*1bec0*/  IMAD.U32 R17, RZ, RZ, UR4 ;  /* 0x00000004ff117e24 */ /* 0x000fe4000f8e00ff */
[----:B------:R-:W-:Y:S02]  /*1bed0*/  IMAD.U32 R18, RZ, RZ, UR5 ;  /* 0x00000005ff127e24 */ /* 0x000fe4000f8e00ff */
[----:B------:R-:W-:-:S07]  /*1bee0*/  IMAD.U32 R19, RZ, RZ, UR6 ;  /* 0x00000006ff137e24 */ /* 0x000fce000f8e00ff */
.L_x_2268:
        /* <DEDUP_REMOVED lines=12> */
.L_x_2169:
[----:B-1----:R-:W3:Y:S01]  /*1bfb0*/  LDL.LU R0, [R1+0x20] ;  /* 0x0000200001007983 */ /* 0x002ee20000300800 */
[----:B------:R-:W-:Y:S01]  /*1bfc0*/  BSSY B0, `(.L_x_2270) ;  /* 0x000000b000007945 */ /* 0x000fe20003800000 */
[----:B------:R-:W1:Y:S01]  /*1bfd0*/  S2R R5, SR_CgaCtaId ;  /* 0x0000000000057919 */ /* 0x000e620000008800 */
[----:B---3--:R-:W-:-:S05]  /*1bfe0*/  VIADD R0, R0, 0x1 ;  /* 0x0000000100007836 */ /* 0x008fca0000000000 */
        /* <DEDUP_REMOVED lines=8> */
.L_x_2387:
[----:B------:R-:W-:Y:S05]  /*1c070*/  BSYNC B0 ;  /* 0x0000000000007941 */ /* 0x000fea0003800000 */
.L_x_2270:
[----:B------:R-:W-:-:S03]  /*1c080*/  UMOV UR4, 0xffffffff ;  /* 0xffffffff00047882 */ /* 0x000fc60000000000 */
[----:B------:R-:W-:Y:S05]  /*1c090*/  BRA.DIV UR4, `(.L_x_2272) ;  /* 0x0000002204b07947 */ /* 0x000fea000b800000 */
[----:B------:R-:W2:Y:S02]  /*1c0a0*/  S2R R2, SR_TID.X ;  /* 0x0000000000027919 */ /* 0x000ea40000002100 */
[----:B--2---:R-:W-:-:S04]  /*1c0b0*/  SHF.R.U32.HI R2, RZ, 0x5, R2 ;  /* 0x00000005ff027819 */ /* 0x004fc80000011602 */
[----:B------:R-:W-:-:S05]  /*1c0c0*/  LOP3.LUT R2, R2, 0x3, RZ, 0xc0, !PT ;  /* 0x0000000302027812 */ /* 0x000fca00078ec0ff */
[----:B------:R2:W3:Y:S02]  /*1c0d0*/  SHFL.IDX PT, R14, R2, RZ, 0x1f ;  /* 0x00001fff020e7589 */ /* 0x0004e400000e0000 */
.L_x_2390:
[----:B---3--:R-:W-:-:S13]  /*1c0e0*/  ISETP.NE.AND P0, PT, R14, RZ, PT ;  /* 0x000000ff0e00720c */ /* 0x008fda0003f05270 */
[----:B------:R-:W-:Y:S05]  /*1c0f0*/  @P0 BRA `(.L_x_1944) ;  /* 0x0000000000940947 */ /* 0x000fea0003800000 */
[----:B------:R-:W-:-:S03]  /*1c100*/  UMOV UR4, 0xffffffff ;  /* 0xffffffff00047882 */ /* 0x000fc60000000000 */
[----:B------:R-:W-:Y:S05]  /*1c110*/  BRA.DIV UR4, `(.L_x_2273) ;  /* 0x0000002204c47947 */ /* 0x000fea000b800000 */
[----:B------:R-:W-:-:S13]  /*1c120*/  ELECT P6, URZ, PT ;  /* 0x00000000003f782f */ /* 0x000fda00038c0000 */
.L_x_2393:
[----:B------:R-:W-:Y:S05]  /*1c130*/  @!P6 BRA `(.L_x_1944) ;  /* 0x000000000084e947 */ /* 0x000fea0003800000 */
[----:B------:R-:W-:-:S06]  /*1c140*/  ULOP3.LUT UR4, UR36, 0x2, URZ, 0xfc, !UPT ;  /* 0x0000000224047892 */ /* 0x000fcc000f8efc3f */
[----:B--2---:R-:W-:-:S05]  /*1c150*/  IMAD.U32 R2, RZ, RZ, UR4 ;  /* 0x00000004ff027e24 */ /* 0x004fca000f8e00ff */
[----:B------:R-:W-:-:S13]  /*1c160*/  ISETP.NE.AND P2, PT, R2, 0x3, PT ;  /* 0x000000030200780c */ /* 0x000fda0003f45270 */
[----:B------:R-:W-:Y:S05]  /*1c170*/  @!P2 BRA `(.L_x_2274) ;  /* 0x000000000004a947 */ /* 0x000fea0003800000 */
[----:B------:R-:W-:Y:S01]  /*1c180*/  BPT.TRAP 0x1 ;  /* 0x000000040000795c */ /* 0x000fe20000300000 */
.L_x_2274:
        /* <DEDUP_REMOVED lines=14> */
.L_x_2394:
[----:B------:R-:W2:Y:S02]  /*1c270*/  SYNCS.PHASECHK.TRANS64.TRYWAIT P0, [R7+URZ], R2 ;  /* 0x00000002070075a7 */ /* 0x000ea4000800017f */
[----:B--2---:R-:W-:Y:S05]  /*1c280*/  @!P0 BRA `(.L_x_2276) ;  /* 0x00000020009c8947 */ /* 0x004fea0003800000 */
.L_x_2395:
[----:B------:R-:W-:Y:S05]  /*1c290*/  @!P2 BRA `(.L_x_2277) ;  /* 0x000000000004a947 */ /* 0x000fea0003800000 */
[----:B------:R-:W-:Y:S01]  /*1c2a0*/  BPT.TRAP 0x1 ;  /* 0x000000040000795c */ /* 0x000fe20000300000 */
.L_x_2277:
[----:B------:R-:W3:Y:S01]  /*1c2b0*/  LDL.LU R4, [R1] ;  /* 0x0000000001047983 */ /* 0x000ee20000300800 */
[----:B------:R-:W-:-:S04]  /*1c2c0*/  VIADD R0, R0, 0x28c60 ;  /* 0x00028c6000007836 */ /* 0x000fc80000000000 */
[----:B---3--:R-:W-:-:S04]  /*1c2d0*/  IMAD R4, R4, 0x8, R0 ;  /* 0x0000000804047824 */ /* 0x008fc800078e0200 */
[----:B------:R-:W3:Y:S02]  /*1c2e0*/  SYNCS.PHASECHK.TRANS64.TRYWAIT P0, [R4+URZ], R5 ;  /* 0x00000005040075a7 */ /* 0x000ee4000800017f */
[----:B---3--:R-:W-:Y:S05]  /*1c2f0*/  @!P0 BRA `(.L_x_2278) ;  /* 0x0000002000948947 */ /* 0x008fea0003800000 */
.L_x_2396:
[----:B------:R-:W-:-:S07]  /*1c300*/  LEA R3, R3, R0, 0x3 ;  /* 0x0000000003037211 */ /* 0x000fce00078e18ff */
.L_x_2279:
[----:B----4-:R4:W0:Y:S02]  /*1c310*/  SYNCS.PHASECHK.TRANS64.TRYWAIT P0, [R3+URZ], R2 ;  /* 0x00000002030075a7 */ /* 0x010824000800017f */
[----:B0-----:R-:W-:Y:S05]  /*1c320*/  @!P0 NANOSLEEP.SYNCS 0x989680 ;  /* 0x009896800000895d */ /* 0x001fea0003900000 */
[----:B------:R-:W0:Y:S02]  /*1c330*/  @!P0 SYNCS.PHASECHK.TRANS64 P0, [R3+URZ], R2 ;  /* 0x00000002030085a7 */ /* 0x000e24000800007f */
[----:B0-----:R-:W-:Y:S05]  /*1c340*/  @!P0 BRA `(.L_x_2279) ;  /* 0xfffffffc00f08947 */ /* 0x001fea000383ffff */
.L_x_1944:
[----:B------:R-:W-:Y:S05]  /*1c350*/  BSYNC B8 ;  /* 0x0000000000087941 */ /* 0x000fea0003800000 */
.L_x_1941:
[----:B------:R-:W-:Y:S05]  /*1c360*/  EXIT ;  /* 0x000000000000794d */ /* 0x000fea0003800000 */
.L_x_1968:
[----:B0-----:R0:W1:Y:S02]  /*1c370*/  SYNCS.PHASECHK.TRANS64.TRYWAIT P5, [R70+URZ+0x28c90], R77 ;  /* 0x028c904d460075a7 */ /* 0x00106400080a017f */
[----:B-1----:R-:W-:Y:S05]  /*1c380*/  @!P5 NANOSLEEP.SYNCS 0x989680 ;  /* 0x009896800000d95d */ /* 0x002fea0003900000 */
[----:B------:R-:W1:Y:S02]  /*1c390*/  @!P5 SYNCS.PHASECHK.TRANS64 P5, [R70+URZ+0x28c90], R77 ;  /* 0x028c904d4600d5a7 */ /* 0x000e6400080a007f */
[----:B-1----:R-:W-:Y:S05]  /*1c3a0*/  @!P5 BRA `(.L_x_1968) ;  /* 0xfffffffc00f0d947 */ /* 0x002fea000383ffff */
[----:B------:R-:W-:Y:S05]  /*1c3b0*/  BRA `(.L_x_2280) ;  /* 0xfffffe6400587947 */ /* 0x000fea000383ffff */
.L_x_1978:
[----:B0-----:R0:W1:Y:S02]  /*1c3c0*/  SYNCS.PHASECHK.TRANS64.TRYWAIT P5, [R70+URZ+0x28c90], R77 ;  /* 0x028c904d460075a7 */ /* 0x00106400080a017f */
[----:B-1----:R-:W-:Y:S05]  /*1c3d0*/  @!P5 NANOSLEEP.SYNCS 0x989680 ;  /* 0x009896800000d95d */ /* 0x002fea0003900000 */
[----:B------:R-:W1:Y:S02]  /*1c3e0*/  @!P5 SYNCS.PHASECHK.TRANS64 P5, [R70+URZ+0x28c90], R77 ;  /* 0x028c904d4600d5a7 */ /* 0x000e6400080a007f */
[----:B-1----:R-:W-:Y:S05]  /*1c3f0*/  @!P5 BRA `(.L_x_1978) ;  /* 0xfffffffc00f0d947 */ /* 0x002fea000383ffff */
[----:B------:R-:W-:Y:S05]  /*1c400*/  BRA `(.L_x_2281) ;  /* 0xfffffe6c00cc7947 */ /* 0x000fea000383ffff */
.L_x_1983:
[----:B0-----:R0:W1:Y:S02]  /*1c410*/  SYNCS.PHASECHK.TRANS64.TRYWAIT P5, [R70+URZ+0x28c90], R77 ;  /* 0x028c904d460075a7 */ /* 0x00106400080a017f */
[----:B-1----:R-:W-:Y:S05]  /*1c420*/  @!P5 NANOSLEEP.SYNCS 0x989680 ;  /* 0x009896800000d95d */ /* 0x002fea0003900000 */
[----:B------:R-:W1:Y:S02]  /*1c430*/  @!P5 SYNCS.PHASECHK.TRANS64 P5, [R70+URZ+0x28c90], R77 ;  /* 0x028c904d4600d5a7 */ /* 0x000e6400080a007f */
[----:B-1----:R-:W-:Y:S05]  /*1c440*/  @!P5 BRA `(.L_x_1983) ;  /* 0xfffffffc00f0d947 */ /* 0x002fea000383ffff */
[----:B------:R-:W-:Y:S05]  /*1c450*/  BRA `(.L_x_2282) ;  /* 0xfffffe7800007947 */ /* 0x000fea000383ffff */
.L_x_1987:
[----:B--2---:R2:W4:Y:S02]  /*1c460*/  SYNCS.PHASECHK.TRANS64.TRYWAIT P5, [R70+URZ+0x28cb0], R77 ;  /* 0x028cb04d460075a7 */ /* 0x00452400080a017f */
[----:B----4-:R-:W-:Y:S05]  /*1c470*/  @!P5 NANOSLEEP.SYNCS 0x989680 ;  /* 0x009896800000d95d */ /* 0x010fea0003900000 */
[----:B------:R-:W4:Y:S02]  /*1c480*/  @!P5 SYNCS.PHASECHK.TRANS64 P5, [R70+URZ+0x28cb0], R77 ;  /* 0x028cb04d4600d5a7 */ /* 0x000f2400080a007f */
[----:B----4-:R-:W-:Y:S05]  /*1c490*/  @!P5 BRA `(.L_x_1987) ;  /* 0xfffffffc00f0d947 */ /* 0x010fea000383ffff */
[----:B------:R-:W-:Y:S05]  /*1c4a0*/  BRA `(.L_x_2283) ;  /* 0xfffffe78007c7947 */ /* 0x000fea000383ffff */
.L_x_2006:
[----:B0-----:R0:W1:Y:S02]  /*1c4b0*/  SYNCS.PHASECHK.TRANS64.TRYWAIT P1, [R152+URZ+0x28c50], R3 ;  /* 0x028c5003980075a7 */ /* 0x001064000802017f */
[----:B-1----:R-:W-:Y:S05]  /*1c4c0*/  @!P1 NANOSLEEP.SYNCS 0x989680 ;  /* 0x009896800000995d */ /* 0x002fea0003900000 */
[----:B------:R-:W1:Y:S02]  /*1c4d0*/  @!P1 SYNCS.PHASECHK.TRANS64 P1, [R152+URZ+0x28c50], R3 ;  /* 0x028c5003980095a7 */ /* 0x000e64000802007f */
[----:B-1----:R-:W-:Y:S05]  /*1c4e0*/  @!P1 BRA `(.L_x_2006) ;  /* 0xfffffffc00f09947 */ /* 0x002fea000383ffff */
[----:B------:R-:W-:Y:S05]  /*1c4f0*/  BRA `(.L_x_2284) ;  /* 0xfffffe88006c7947 */ /* 0x000fea000383ffff */
.L_x_2013:
[----:B-1----:R1:W2:Y:S02]  /*1c500*/  SYNCS.PHASECHK.TRANS64.TRYWAIT P2, [R0+URZ+0x28c50], R5 ;  /* 0x028c5005000075a7 */ /* 0x0022a4000804017f */
[----:B--2---:R-:W-:Y:S05]  /*1c510*/  @!P2 NANOSLEEP.SYNCS 0x989680 ;  /* 0x009896800000a95d */ /* 0x004fea0003900000 */
[----:B------:R-:W2:Y:S02]  /*1c520*/  @!P2 SYNCS.PHASECHK.TRANS64 P2, [R0+URZ+0x28c50], R5 ;  /* 0x028c50050000a5a7 */ /* 0x000ea4000804007f */
[----:B--2---:R-:W-:Y:S05]  /*1c530*/  @!P2 BRA `(.L_x_2013) ;  /* 0xfffffffc00f0a947 */ /* 0x004fea000383ffff */
[----:B------:R-:W-:Y:S05]  /*1c540*/  BRA `(.L_x_2012) ;  /* 0xfffffe9400947947 */ /* 0x000fea000383ffff */
.L_x_2038:
[----:B------:R-:W-:Y:S01]  /*1c550*/  BSSY B1, `(.L_x_2285) ;  /* 0x0000008000017945 */ /* 0x000fe20003800000 */
[----:B------:R-:W-:Y:S02]  /*1c560*/  IMAD.MOV.U32 R13, RZ, RZ, R5 ;  /* 0x000000ffff0d7224 */ /* 0x000fe400078e0005 */
[----:B------:R-:W-:Y:S02]  /*1c570*/  IMAD.MOV.U32 R12, RZ, RZ, RZ ;  /* 0x000000ffff0c7224 */ /* 0x000fe400078e00ff */
[----:B------:R-:W-:Y:S02]  /*1c580*/  IMAD.MOV.U32 R11, RZ, RZ, 0x1c1f ;  /* 0x00001c1fff0b7424 */ /* 0x000fe400078e00ff */
[----:B------:R-:W-:-:S07]  /*1c590*/  IMAD.MOV.U32 R15, RZ, RZ, -0x1 ;  /* 0xffffffffff0f7424 */ /* 0x000fce00078e00ff */
[----:B-----5:R-:W-:Y:S05]  /*1c5a0*/  WARPSYNC.COLLECTIVE R15, `(.L_x_2286) ;  /* 0x000000000f087348 */ /* 0x020fea0003c00000 */
[----:B------:R0:W1:Y:S02]  /*1c5b0*/  SHFL.IDX P6, R14, R13, R12, R11 ;  /* 0x0000000c0d0e7389 */ /* 0x00006400000c000b */
[----:B01---5:R-:W-:Y:S01]  /*1c5c0*/  ENDCOLLECTIVE ;  /* 0x000000000000791b */ /* 0x023fe20003800000 */
.L_x_2286:
[----:B------:R-:W-:Y:S05]  /*1c5d0*/  BSYNC B1 ;  /* 0x0000000000017941 */ /* 0x000fea0003800000 */
.L_x_2285:
[----:B------:R-:W-:Y:S05]  /*1c5e0*/  BRA `(.L_x_2287) ;  /* 0xfffffeb400c07947 */ /* 0x000fea000383ffff */
.L_x_2039:
        /* <DEDUP_REMOVED lines=8> */
.L_x_2289:
[----:B------:R-:W-:Y:S05]  /*1c670*/  BSYNC B1 ;  /* 0x0000000000017941 */ /* 0x000fea0003800000 */
.L_x_2288:
[----:B------:R-:W-:Y:S05]  /*1c680*/  BRA `(.L_x_2290) ;  /* 0xfffffeb400a07947 */ /* 0x000fea000383ffff */
.L_x_2040:
        /* <DEDUP_REMOVED lines=8> */
.L_x_2292:
[----:B------:R-:W-:Y:S05]  /*1c710*/  BSYNC B1 ;  /* 0x0000000000017941 */ /* 0x000fea0003800000 */
.L_x_2291:
[----:B------:R-:W-:Y:S05]  /*1c720*/  BRA `(.L_x_2293) ;  /* 0xfffffeb400807947 */ /* 0x000fea000383ffff */
.L_x_2041:
        /* <DEDUP_REMOVED lines=8> */
.L_x_2295:
[----:B------:R-:W-:Y:S05]  /*1c7b0*/  BSYNC B1 ;  /* 0x0000000000017941 */ /* 0x000fea0003800000 */
.L_x_2294:
[----:B------:R-:W-:Y:S05]  /*1c7c0*/  BRA `(.L_x_2296) ;  /* 0xfffffeb400607947 */ /* 0x000fea000383ffff */
.L_x_2042:
[----:B------:R-:W-:Y:S01]  /*1c7d0*/  BSSY B1, `(.L_x_2297) ;  /* 0x0000008000017945 */ /* 0x000fe20003800000 */
[----:B------:R-:W-:Y:S02]  /*1c7e0*/  IMAD.MOV.U32 R13, RZ, RZ, R5 ;  /* 0x000000ffff0d7224 */ /* 0x000fe400078e0005 */
[----:B------:R-:W-:Y:S02]  /*1c7f0*/  IMAD.MOV.U32 R12, RZ, RZ, 0x1 ;  /* 0x00000001ff0c7424 */ /* 0x000fe400078e00ff */
[----:B------:R-:W-:Y:S02]  /*1c800*/  IMAD.MOV.U32 R11, RZ, RZ, 0x1c1f ;  /* 0x00001c1fff0b7424 */ /* 0x000fe400078e00ff */
[----:B------:R-:W-:-:S07]  /*1c810*/  IMAD.MOV.U32 R15, RZ, RZ, -0x1 ;  /* 0xffffffffff0f7424 */ /* 0x000fce00078e00ff */
[----:B-----5:R-:W-:Y:S05]  /*1c820*/  WARPSYNC.COLLECTIVE R15, `(.L_x_2298) ;  /* 0x000000000f087348 */ /* 0x020fea0003c00000 */
[----:B------:R0:W1:Y:S02]  /*1c830*/  SHFL.IDX P6, R14, R13, R12, R11 ;  /* 0x0000000c0d0e7389 */ /* 0x00006400000c000b */
[----:B01---5:R-:W-:Y:S01]  /*1c840*/  ENDCOLLECTIVE ;  /* 0x000000000000791b */ /* 0x023fe20003800000 */
.L_x_2298:
[----:B------:R-:W-:Y:S05]  /*1c850*/  BSYNC B1 ;  /* 0x0000000000017941 */ /* 0x000fea0003800000 */
.L_x_2297:
[----:B------:R-:W-:Y:S05]  /*1c860*/  BRA `(.L_x_2299) ;  /* 0xfffffeb400407947 */ /* 0x000fea000383ffff */
.L_x_2043:
[----:B------:R-:W-:Y:S01]  /*1c870*/  BSSY B1, `(.L_x_2300) ;  /* 0x0000008000017945 */ /* 0x000fe20003800000 */
[----:B------:R-:W-:Y:S01]  /*1c880*/  IMAD.MOV.U32 R13, RZ, RZ, R4 ;  /* 0x000000ffff0d7224 */ /* 0x000fe200078e0004 */
[----:B------:R-:W-:Y:S01]  /*1c890*/  MOV R15, 0xffffffff ;  /* 0xffffffff000f7802 */ /* 0x000fe20000000f00 */
[----:B------:R-:W-:Y:S02]  /*1c8a0*/  IMAD.MOV.U32 R12, RZ, RZ, 0x1 ;  /* 0x00000001ff0c7424 */ /* 0x000fe400078e00ff */
[----:B------:R-:W-:-:S07]  /*1c8b0*/  IMAD.MOV.U32 R11, RZ, RZ, 0x1c1f ;  /* 0x00001c1fff0b7424 */ /* 0x000fce00078e00ff */
[----:B-----5:R-:W-:Y:S05]  /*1c8c0*/  WARPSYNC.COLLECTIVE R15, `(.L_x_2301) ;  /* 0x000000000f087348 */ /* 0x020fea0003c00000 */
[----:B------:R0:W1:Y:S02]  /*1c8d0*/  SHFL.IDX P6, R14, R13, R12, R11 ;  /* 0x0000000c0d0e7389 */ /* 0x00006400000c000b */
[----:B01---5:R-:W-:Y:S01]  /*1c8e0*/  ENDCOLLECTIVE ;  /* 0x000000000000791b */ /* 0x023fe20003800000 */
.L_x_2301:
[----:B------:R-:W-:Y:S05]  /*1c8f0*/  BSYNC B1 ;  /* 0x0000000000017941 */ /* 0x000fea0003800000 */
.L_x_2300:
[----:B------:R-:W-:Y:S05]  /*1c900*/  BRA `(.L_x_2302) ;  /* 0xfffffeb400207947 */ /* 0x000fea000383ffff */
.L_x_2044:
        /* <DEDUP_REMOVED lines=8> */
.L_x_2304:
[----:B------:R-:W-:Y:S05]  /*1c990*/  BSYNC B1 ;  /* 0x0000000000017941 */ /* 0x000fea0003800000 */
.L_x_2303:
[----:B------:R-:W-:Y:S05]  /*1c9a0*/  BRA `(.L_x_2305) ;  /* 0xfffffeb400007947 */ /* 0x000fea000383ffff */
.L_x_2045:
        /* <DEDUP_REMOVED lines=8> */
.L_x_2307:
[----:B------:R-:W-:Y:S05]  /*1ca30*/  BSYNC B1 ;  /* 0x0000000000017941 */ /* 0x000fea0003800000 */
.L_x_2306:
[----:B------:R-:W-:Y:S05]  /*1ca40*/  BRA `(.L_x_2308) ;  /* 0xfffffeb000e07947 */ /* 0x000fea000383ffff */
.L_x_2047:
[----:B0-----:R0:W1:Y:S02]  /*1ca50*/  SYNCS.PHASECHK.TRANS64.TRYWAIT P2, [R2+URZ+0x28c00], R7 ;  /* 0x028c0007020075a7 */ /* 0x001064000804017f */
[----:B-1----:R-:W-:Y:S05]  /*1ca60*/  @!P2 NANOSLEEP.SYNCS 0x989680 ;  /* 0x009896800000a95d */ /* 0x002fea0003900000 */
[----:B------:R-:W1:Y:S02]  /*1ca70*/  @!P2 SYNCS.PHASECHK.TRANS64 P2, [R2+URZ+0x28c00], R7 ;  /* 0x028c00070200a5a7 */ /* 0x000e64000804007f */
[----:B-1----:R-:W-:Y:S05]  /*1ca80*/  @!P2 BRA `(.L_x_2047) ;  /* 0xfffffffc00f0a947 */ /* 0x002fea000383ffff */
[----:B------:R-:W-:Y:S05]  /*1ca90*/  BRA `(.L_x_2309) ;  /* 0xfffffeb400687947 */ /* 0x000fea000383ffff */
.L_x_2055:
        /* <DEDUP_REMOVED lines=8> */
.L_x_2311:
[----:B------:R-:W-:Y:S05]  /*1cb20*/  BSYNC B1 ;  /* 0x0000000000017941 */ /* 0x000fea0003800000 */
.L_x_2310:
[----:B------:R-:W-:Y:S05]  /*1cb30*/  BRA `(.L_x_2312) ;  /* 0xfffffec400847947 */ /* 0x000fea000383ffff */
.L_x_2056:
        /* <DEDUP_REMOVED lines=8> */
.L_x_2314:
[----:B------:R-:W-:Y:S05]  /*1cbc0*/  BSYNC B1 ;  /* 0x0000000000017941 */ /* 0x000fea0003800000 */
.L_x_2313:
[----:B------:R-:W-:Y:S05]  /*1cbd0*/  BRA `(.L_x_2315) ;  /* 0xfffffec400647947 */ /* 0x000fea000383ffff */
.L_x_2057:
        /* <DEDUP_REMOVED lines=8> */
.L_x_2317:
[----:B------:R-:W-:Y:S05]  /*1cc60*/  BSYNC B1 ;  /* 0x0000000000017941 */ /* 0x000fea0003800000 */
.L_x_2316:
[----:B------:R-:W-:Y:S05]  /*1cc70*/  BRA `(.L_x_2318) ;  /* 0xfffffec400447947 */ /* 0x000fea000383ffff */
.L_x_2058:
[----:B------:R-:W-:Y:S01]  /*1cc80*/  BSSY B1, `(.L_x_2319) ;  /* 0x0000008000017945 */ /* 0x000fe20003800000 */
[----:B------:R-:W-:Y:S01]  /*1cc90*/  IMAD.MOV.U32 R13, RZ, RZ, R0 ;  /* 0x000000ffff0d7224 */ /* 0x000fe200078e0000 */
[----:B------:R-:W-:Y:S01]  /*1cca0*/  MOV R15, 0xffffffff ;  /* 0xffffffff000f7802 */ /* 0x000fe20000000f00 */
[----:B------:R-:W-:Y:S02]  /*1ccb0*/  IMAD.MOV.U32 R12, RZ, RZ, RZ ;  /* 0x000000ffff0c7224 */ /* 0x000fe400078e00ff */
[----:B------:R-:W-:-:S07]  /*1ccc0*/  IMAD.MOV.U32 R11, RZ, RZ, 0x1c1f ;  /* 0x00001c1fff0b7424 */ /* 0x000fce00078e00ff */
[----:B-----5:R-:W-:Y:S05]  /*1ccd0*/  WARPSYNC.COLLECTIVE R15, `(.L_x_2320) ;  /* 0x000000000f087348 */ /* 0x020fea0003c00000 */
[----:B------:R0:W1:Y:S02]  /*1cce0*/  SHFL.IDX P6, R14, R13, R12, R11 ;  /* 0x0000000c0d0e7389 */ /* 0x00006400000c000b */
[----:B01---5:R-:W-:Y:S01]  /*1ccf0*/  ENDCOLLECTIVE ;  /* 0x000000000000791b */ /* 0x023fe20003800000 */
.L_x_2320:
[----:B------:R-:W-:Y:S05]  /*1cd00*/  BSYNC B1 ;  /* 0x0000000000017941 */ /* 0x000fea0003800000 */
.L_x_2319:
[----:B------:R-:W-:Y:S05]  /*1cd10*/  BRA `(.L_x_2321) ;  /* 0xfffffec400247947 */ /* 0x000fea000383ffff */
.L_x_2059:
        /* <DEDUP_REMOVED lines=8> */
.L_x_2323:
[----:B------:R-:W-:Y:S05]  /*1cda0*/  BSYNC B1 ;  /* 0x0000000000017941 */ /* 0x000fea0003800000 */
.L_x_2322:
[----:B------:R-:W-:Y:S05]  /*1cdb0*/  BRA `(.L_x_2324) ;  /* 0xfffffec400047947 */ /* 0x000fea000383ffff */
.L_x_2060:
        /* <DEDUP_REMOVED lines=8> */
.L_x_2326:
[----:B------:R-:W-:Y:S05]  /*1ce40*/  BSYNC B1 ;  /* 0x0000000000017941 */ /* 0x000fea0003800000 */
.L_x_2325:
[----:B------:R-:W-:Y:S05]  /*1ce50*/  BRA `(.L_x_2327) ;  /* 0xfffffec000e87947 */ /* 0x000fea000383ffff */
.L_x_2061:
        /* <DEDUP_REMOVED lines=8> */
.L_x_2329:
[----:B------:R-:W-:Y:S05]  /*1cee0*/  BSYNC B1 ;  /* 0x0000000000017941 */ /* 0x000fea0003800000 */
.L_x_2328:
[----:B------:R-:W-:Y:S05]  /*1cef0*/  BRA `(.L_x_2330) ;  /* 0xfffffec000cc7947 */ /* 0x000fea000383ffff */
.L_x_2062:
        /* <DEDUP_REMOVED lines=8> */
.L_x_2332:
[----:B------:R-:W-:Y:S05]  /*1cf80*/  BSYNC B1 ;  /* 0x0000000000017941 */ /* 0x000fea0003800000 */
.L_x_2331:
[----:B------:R-:W-:Y:S05]  /*1cf90*/  BRA `(.L_x_2333) ;  /* 0xfffffec000b07947 */ /* 0x000fea000383ffff */
.L_x_2064:
[----:B0-----:R0:W1:Y:S02]  /*1cfa0*/  SYNCS.PHASECHK.TRANS64.TRYWAIT P1, [R2+URZ+0x28c00], R3 ;  /* 0x028c0003020075a7 */ /* 0x001064000802017f */
[----:B-1----:R-:W-:Y:S05]  /*1cfb0*/  @!P1 NANOSLEEP.SYNCS 0x989680 ;  /* 0x009896800000995d */ /* 0x002fea0003900000 */
[----:B------:R-:W1:Y:S02]  /*1cfc0*/  @!P1 SYNCS.PHASECHK.TRANS64 P1, [R2+URZ+0x28c00], R3 ;  /* 0x028c0003020095a7 */ /* 0x000e64000802007f */
[----:B-1----:R-:W-:Y:S05]  /*1cfd0*/  @!P1 BRA `(.L_x_2064) ;  /* 0xfffffffc00f09947 */ /* 0x002fea000383ffff */
[----:B------:R-:W-:Y:S05]  /*1cfe0*/  BRA `(.L_x_2334) ;  /* 0xfffffec400287947 */ /* 0x000fea000383ffff */
.L_x_2070:
[----:B---3--:R3:W4:Y:S02]  /*1cff0*/  SYNCS.PHASECHK.TRANS64.TRYWAIT P2, [R14+URZ+0x28c30], R57 ;  /* 0x028c30390e0075a7 */ /* 0x008724000804017f */
[----:B----4-:R-:W-:Y:S05]  /*1d000*/  @!P2 NANOSLEEP.SYNCS 0x989680 ;  /* 0x009896800000a95d */ /* 0x010fea0003900000 */
[----:B------:R-:W4:Y:S02]  /*1d010*/  @!P2 SYNCS.PHASECHK.TRANS64 P2, [R14+URZ+0x28c30], R57 ;  /* 0x028c30390e00a5a7 */ /* 0x000f24000804007f */
[----:B----4-:R-:W-:Y:S05]  /*1d020*/  @!P2 BRA `(.L_x_2070) ;  /* 0xfffffffc00f0a947 */ /* 0x010fea000383ffff */
[----:B------:R-:W-:Y:S05]  /*1d030*/  BRA `(.L_x_2069) ;  /* 0xfffffed000b87947 */ /* 0x000fea000383ffff */
.L_x_2083:
[----:B-1----:R1:W3:Y:S02]  /*1d040*/  SYNCS.PHASECHK.TRANS64.TRYWAIT P2, [R14+URZ+0x28c50], R57 ;  /* 0x028c50390e0075a7 */ /* 0x0022e4000804017f */
[----:B---3--:R-:W-:Y:S05]  /*1d050*/  @!P2 NANOSLEEP.SYNCS 0x989680 ;  /* 0x009896800000a95d */ /* 0x008fea0003900000 */
[----:B------:R-:W3:Y:S02]  /*1d060*/  @!P2 SYNCS.PHASECHK.TRANS64 P2, [R14+URZ+0x28c50], R57 ;  /* 0x028c50390e00a5a7 */ /* 0x000ee4000804007f */
[----:B---3--:R-:W-:Y:S05]  /*1d070*/  @!P2 BRA `(.L_x_2083) ;  /* 0xfffffffc00f0a947 */ /* 0x008fea000383ffff */
[----:B------:R-:W-:Y:S05]  /*1d080*/  BRA `(.L_x_2082) ;  /* 0xfffffeec007c7947 */ /* 0x000fea000383ffff */
.L_x_2095:
[----:B-1----:R1:W2:Y:S02]  /*1d090*/  SYNCS.PHASECHK.TRANS64.TRYWAIT P2, [R212+URZ+0x28c30], R213 ;  /* 0x028c30d5d40075a7 */ /* 0x0022a4000804017f */
[----:B--2---:R-:W-:Y:S05]  /*1d0a0*/  @!P2 NANOSLEEP.SYNCS 0x989680 ;  /* 0x009896800000a95d */ /* 0x004fea0003900000 */
[----:B------:R-:W2:Y:S02]  /*1d0b0*/  @!P2 SYNCS.PHASECHK.TRANS64 P2, [R212+URZ+0x28c30], R213 ;  /* 0x028c30d5d400a5a7 */ /* 0x000ea4000804007f */
[----:B--2---:R-:W-:Y:S05]  /*1d0c0*/  @!P2 BRA `(.L_x_2095) ;  /* 0xfffffffc00f0a947 */ /* 0x004fea000383ffff */
[----:B------:R-:W-:Y:S05]  /*1d0d0*/  BRA `(.L_x_2094) ;  /* 0xfffffef000ec7947 */ /* 0x000fea000383ffff */
.L_x_2108:
[----:B--2---:R2:W3:Y:S02]  /*1d0e0*/  SYNCS.PHASECHK.TRANS64.TRYWAIT P2, [R212+URZ+0x28c50], R213 ;  /* 0x028c50d5d40075a7 */ /* 0x0044e4000804017f */
[----:B---3--:R-:W-:Y:S05]  /*1d0f0*/  @!P2 NANOSLEEP.SYNCS 0x989680 ;  /* 0x009896800000a95d */ /* 0x008fea0003900000 */
[----:B------:R-:W3:Y:S02]  /*1d100*/  @!P2 SYNCS.PHASECHK.TRANS64 P2, [R212+URZ+0x28c50], R213 ;  /* 0x028c50d5d400a5a7 */ /* 0x000ee4000804007f */
[----:B---3--:R-:W-:Y:S05]  /*1d110*/  @!P2 BRA `(.L_x_2108) ;  /* 0xfffffffc00f0a947 */ /* 0x008fea000383ffff */
[----:B------:R-:W-:Y:S05]  /*1d120*/  BRA `(.L_x_2107) ;  /* 0xffffff1000d87947 */ /* 0x000fea000383ffff */
.L_x_2121:
[----:B--2---:R2:W3:Y:S02]  /*1d130*/  SYNCS.PHASECHK.TRANS64.TRYWAIT P3, [R204+URZ+0x28c30], R206 ;  /* 0x028c30cecc0075a7 */ /* 0x0044e4000806017f */
[----:B---3--:R-:W-:Y:S05]  /*1d140*/  @!P3 NANOSLEEP.SYNCS 0x989680 ;  /* 0x009896800000b95d */ /* 0x008fea0003900000 */
[----:B------:R-:W3:Y:S02]  /*1d150*/  @!P3 SYNCS.PHASECHK.TRANS64 P3, [R204+URZ+0x28c30], R206 ;  /* 0x028c30cecc00b5a7 */ /* 0x000ee4000806007f */
[----:B---3--:R-:W-:Y:S05]  /*1d160*/  @!P3 BRA `(.L_x_2121) ;  /* 0xfffffffc00f0b947 */ /* 0x008fea000383ffff */
[----:B------:R-:W-:Y:S05]  /*1d170*/  BRA `(.L_x_2120) ;  /* 0xffffff1800807947 */ /* 0x000fea000383ffff */
.L_x_2126:
[----:B----4-:R4:W0:Y:S02]  /*1d180*/  SYNCS.PHASECHK.TRANS64.TRYWAIT P3, [R204+URZ+0x28c50], R206 ;  /* 0x028c50cecc0075a7 */ /* 0x010824000806017f */
[----:B0-----:R-:W-:Y:S05]  /*1d190*/  @!P3 NANOSLEEP.SYNCS 0x989680 ;  /* 0x009896800000b95d */ /* 0x001fea0003900000 */
[----:B------:R-:W0:Y:S02]  /*1d1a0*/  @!P3 SYNCS.PHASECHK.TRANS64 P3, [R204+URZ+0x28c50], R206 ;  /* 0x028c50cecc00b5a7 */ /* 0x000e24000806007f */
[----:B0-----:R-:W-:Y:S05]  /*1d1b0*/  @!P3 BRA `(.L_x_2126) ;  /* 0xfffffffc00f0b947 */ /* 0x001fea000383ffff */
[----:B------:R-:W-:Y:S05]  /*1d1c0*/  BRA `(.L_x_2125) ;  /* 0xffffff2c00dc7947 */ /* 0x000fea000383ffff */
.L_x_2134:
[----:B---3--:R3:W4:Y:S02]  /*1d1d0*/  SYNCS.PHASECHK.TRANS64.TRYWAIT P2, [R206+URZ+0x28c30], R207 ;  /* 0x028c30cfce0075a7 */ /* 0x008724000804017f */
[----:B----4-:R-:W-:Y:S05]  /*1d1e0*/  @!P2 NANOSLEEP.SYNCS 0x989680 ;  /* 0x009896800000a95d */ /* 0x010fea0003900000 */
[----:B------:R-:W4:Y:S02]  /*1d1f0*/  @!P2 SYNCS.PHASECHK.TRANS64 P2, [R206+URZ+0x28c30], R207 ;  /* 0x028c30cfce00a5a7 */ /* 0x000f24000804007f */
[----:B----4-:R-:W-:Y:S05]  /*1d200*/  @!P2 BRA `(.L_x_2134) ;  /* 0xfffffffc00f0a947 */ /* 0x010fea000383ffff */
[----:B------:R-:W-:Y:S05]  /*1d210*/  BRA `(.L_x_2133) ;  /* 0xffffff3000f47947 */ /* 0x000fea000383ffff */
.L_x_2147:
[----:B--2---:R2:W3:Y:S02]  /*1d220*/  SYNCS.PHASECHK.TRANS64.TRYWAIT P2, [R206+URZ+0x28c50], R207 ;  /* 0x028c50cfce0075a7 */ /* 0x0044e4000804017f */
[----:B---3--:R-:W-:Y:S05]  /*1d230*/  @!P2 NANOSLEEP.SYNCS 0x989680 ;  /* 0x009896800000a95d */ /* 0x008fea0003900000 */
[----:B------:R-:W3:Y:S02]  /*1d240*/  @!P2 SYNCS.PHASECHK.TRANS64 P2, [R206+URZ+0x28c50], R207 ;  /* 0x028c50cfce00a5a7 */ /* 0x000ee4000804007f */
[----:B---3--:R-:W-:Y:S05]  /*1d250*/  @!P2 BRA `(.L_x_2147) ;  /* 0xfffffffc00f0a947 */ /* 0x008fea000383ffff */
[----:B------:R-:W-:Y:S05]  /*1d260*/  BRA `(.L_x_2146) ;  /* 0xffffff5000ec7947 */ /* 0x000fea000383ffff */
.L_x_2183:
[----:B------:R-:W1:Y:S01]  /*1d270*/  S2R R11, SR_TID.X ;  /* 0x00000000000b7919 */ /* 0x000e620000002100 */
[----:B------:R-:W-:Y:S01]  /*1d280*/  BSSY B1, `(.L_x_2335) ;  /* 0x000000a000017945 */ /* 0x000fe20003800000 */
[----:B------:R-:W-:Y:S02]  /*1d290*/  IMAD.MOV.U32 R12, RZ, RZ, RZ ;  /* 0x000000ffff0c7224 */ /* 0x000fe400078e00ff */
[----:B------:R-:W-:Y:S01]  /*1d2a0*/  IMAD.MOV.U32 R15, RZ, RZ, -0x1 ;  /* 0xffffffffff0f7424 */ /* 0x000fe200078e00ff */
[----:B-1----:R-:W-:-:S04]  /*1d2b0*/  SHF.R.U32.HI R11, RZ, 0x5, R11 ;  /* 0x00000005ff0b7819 */ /* 0x002fc8000001160b */
[----:B------:R-:W-:-:S05]  /*1d2c0*/  LOP3.LUT R11, R11, 0x3, RZ, 0xc0, !PT ;  /* 0x000000030b0b7812 */ /* 0x000fca00078ec0ff */
[----:B0-----:R-:W-:Y:S02]  /*1d2d0*/  IMAD.MOV.U32 R13, RZ, RZ, R11 ;  /* 0x000000ffff0d7224 */ /* 0x001fe400078e000b */
[----:B------:R-:W-:-:S07]  /*1d2e0*/  IMAD.MOV.U32 R11, RZ, RZ, 0x1f ;  /* 0x0000001fff0b7424 */ /* 0x000fce00078e00ff */
[----:B------:R-:W-:Y:S05]  /*1d2f0*/  WARPSYNC.COLLECTIVE R15, `(.L_x_2336) ;  /* 0x000000000f087348 */ /* 0x000fea0003c00000 */
[----:B------:R0:W1:Y:S02]  /*1d300*/  SHFL.IDX P6, R14, R13, R12, R11 ;  /* 0x0000000c0d0e7389 */ /* 0x00006400000c000b */
[----:B01----:R-:W-:Y:S01]  /*1d310*/  ENDCOLLECTIVE ;  /* 0x000000000000791b */ /* 0x003fe20003800000 */
.L_x_2336:
[----:B------:R-:W-:Y:S05]  /*1d320*/  BSYNC B1 ;  /* 0x0000000000017941 */ /* 0x000fea0003800000 */
.L_x_2335:
[----:B------:R-:W-:Y:S05]  /*1d330*/  BRA `(.L_x_2337) ;  /* 0xffffff9c00907947 */ /* 0x000fea000383ffff */
.L_x_2184:
[----:B------:R-:W-:Y:S01]  /*1d340*/  BSSY B1, `(.L_x_2338) ;  /* 0x0000006000017945 */ /* 0x000fe20003800000 */
[----:B------:R-:W-:-:S07]  /*1d350*/  IMAD.MOV.U32 R15, RZ, RZ, -0x1 ;  /* 0xffffffffff0f7424 */ /* 0x000fce00078e00ff */
[----:B0-----:R-:W-:Y:S05]  /*1d360*/  WARPSYNC.COLLECTIVE R15, `(.L_x_2339) ;  /* 0x000000000f0c7348 */ /* 0x001fea0003c00000 */
[----:B------:R-:W-:Y:S02]  /*1d370*/  ELECT P6, UR62, PT ;  /* 0x00000000003e782f */ /* 0x000fe400038c0000 */
[----:B------:R-:W-:Y:S01]  /*1d380*/  MOV R14, UR62 ;  /* 0x0000003e000e7c02 */ /* 0x000fe20008000f00 */
[----:B0-----:R-:W-:Y:S10]  /*1d390*/  ENDCOLLECTIVE ;  /* 0x000000000000791b */ /* 0x001ff40003800000 */
.L_x_2339:
[----:B------:R-:W-:Y:S05]  /*1d3a0*/  BSYNC B1 ;  /* 0x0000000000017941 */ /* 0x000fea0003800000 */
.L_x_2338:
[----:B------:R-:W-:Y:S05]  /*1d3b0*/  BRA `(.L_x_2340) ;  /* 0xffffff9c007c7947 */ /* 0x000fea000383ffff */
.L_x_2186:
[----:B-1----:R1:W2:Y:S02]  /*1d3c0*/  SYNCS.PHASECHK.TRANS64.TRYWAIT P0, [R7+URZ+0x28c20], R8 ;  /* 0x028c2008070075a7 */ /* 0x0022a4000800017f */
[----:B--2---:R-:W-:Y:S05]  /*1d3d0*/  @!P0 NANOSLEEP.SYNCS 0x989680 ;  /* 0x009896800000895d */ /* 0x004fea0003900000 */
[----:B------:R-:W2:Y:S02]  /*1d3e0*/  @!P0 SYNCS.PHASECHK.TRANS64 P0, [R7+URZ+0x28c20], R8 ;  /* 0x028c2008070085a7 */ /* 0x000ea4000800007f */
[----:B--2---:R-:W-:Y:S05]  /*1d3f0*/  @!P0 BRA `(.L_x_2186) ;  /* 0xfffffffc00f08947 */ /* 0x004fea000383ffff */
[----:B------:R-:W-:Y:S05]  /*1d400*/  BRA `(.L_x_2341) ;  /* 0xffffff9c00987947 */ /* 0x000fea000383ffff */
.L_x_2189:
[----:B-1----:R1:W2:Y:S02]  /*1d410*/  SYNCS.PHASECHK.TRANS64.TRYWAIT P0, [R8+URZ+0x28ca0], R11 ;  /* 0x028ca00b080075a7 */ /* 0x0022a4000800017f */
[----:B--2---:R-:W-:Y:S05]  /*1d420*/  @!P0 NANOSLEEP.SYNCS 0x989680 ;  /* 0x009896800000895d */ /* 0x004fea0003900000 */
[----:B------:R-:W2:Y:S02]  /*1d430*/  @!P0 SYNCS.PHASECHK.TRANS64 P0, [R8+URZ+0x28ca0], R11 ;  /* 0x028ca00b080085a7 */ /* 0x000ea4000800007f */
[----:B--2---:R-:W-:Y:S05]  /*1d440*/  @!P0 BRA `(.L_x_2189) ;  /* 0xfffffffc00f08947 */ /* 0x004fea000383ffff */
[----:B------:R-:W-:Y:S05]  /*1d450*/  BRA `(.L_x_2342) ;  /* 0xffffff9c00a87947 */ /* 0x000fea000383ffff */
.L_x_2191:
[----:B--2---:R2:W3:Y:S02]  /*1d460*/  SYNCS.PHASECHK.TRANS64.TRYWAIT P0, [R8+URZ+0x28cc0], R11 ;  /* 0x028cc00b080075a7 */ /* 0x0044e4000800017f */
[----:B---3--:R-:W-:Y:S05]  /*1d470*/  @!P0 NANOSLEEP.SYNCS 0x989680 ;  /* 0x009896800000895d */ /* 0x008fea0003900000 */
[----:B------:R-:W3:Y:S02]  /*1d480*/  @!P0 SYNCS.PHASECHK.TRANS64 P0, [R8+URZ+0x28cc0], R11 ;  /* 0x028cc00b080085a7 */ /* 0x000ee4000800007f */
[----:B---3--:R-:W-:Y:S05]  /*1d490*/  @!P0 BRA `(.L_x_2191) ;  /* 0xfffffffc00f08947 */ /* 0x008fea000383ffff */
[----:B------:R-:W-:Y:S05]  /*1d4a0*/  BRA `(.L_x_2343) ;  /* 0xffffffa0000c7947 */ /* 0x000fea000383ffff */
.L_x_2195:
[----:B-1----:R1:W2:Y:S02]  /*1d4b0*/  SYNCS.PHASECHK.TRANS64.TRYWAIT P0, [R9+URZ+0x28ca0], R10 ;  /* 0x028ca00a090075a7 */ /* 0x0022a4000800017f */
[----:B--2---:R-:W-:Y:S05]  /*1d4c0*/  @!P0 NANOSLEEP.SYNCS 0x989680 ;  /* 0x009896800000895d */ /* 0x004fea0003900000 */
[----:B------:R-:W2:Y:S02]  /*1d4d0*/  @!P0 SYNCS.PHASECHK.TRANS64 P0, [R9+URZ+0x28ca0], R10 ;  /* 0x028ca00a090085a7 */ /* 0x000ea4000800007f */
[----:B--2---:R-:W-:Y:S05]  /*1d4e0*/  @!P0 BRA `(.L_x_2195) ;  /* 0xfffffffc00f08947 */ /* 0x004fea000383ffff */
[----:B------:R-:W-:Y:S05]  /*1d4f0*/  BRA `(.L_x_2344) ;  /* 0xffffffa4004c7947 */ /* 0x000fea000383ffff */
.L_x_2197:
[----:B--2---:R2:W3:Y:S02]  /*1d500*/  SYNCS.PHASECHK.TRANS64.TRYWAIT P1, [R9+URZ+0x28cc0], R10 ;  /* 0x028cc00a090075a7 */ /* 0x0044e4000802017f */
[----:B---3--:R-:W-:Y:S05]  /*1d510*/  @!P1 NANOSLEEP.SYNCS 0x989680 ;  /* 0x009896800000995d */ /* 0x008fea0003900000 */
[----:B------:R-:W3:Y:S02]  /*1d520*/  @!P1 SYNCS.PHASECHK.TRANS64 P1, [R9+URZ+0x28cc0], R10 ;  /* 0x028cc00a090095a7 */ /* 0x000ee4000802007f */
[----:B---3--:R-:W-:Y:S05]  /*1d530*/  @!P1 BRA `(.L_x_2197) ;  /* 0xfffffffc00f09947 */ /* 0x008fea000383ffff */
[----:B------:R-:W-:Y:S05]  /*1d540*/  BRA `(.L_x_2345) ;  /* 0xffffffa400a87947 */ /* 0x000fea000383ffff */
.L_x_2215:
[----:B------:R-:W0:Y:S01]  /*1d550*/  S2R R5, SR_TID.X ;  /* 0x0000000000057919 */ /* 0x000e220000002100 */
[----:B------:R-:W-:Y:S01]  /*1d560*/  BSSY B0, `(.L_x_2346) ;  /* 0x000000a000007945 */ /* 0x000fe20003800000 */
[----:B------:R-:W-:Y:S01]  /*1d570*/  IMAD.MOV.U32 R12, RZ, RZ, RZ ;  /* 0x000000ffff0c7224 */ /* 0x000fe200078e00ff */
[----:B-1----:R-:W-:Y:S01]  /*1d580*/  MOV R11, 0x1f ;  /* 0x0000001f000b7802 */ /* 0x002fe20000000f00 */
[----:B------:R-:W-:Y:S01]  /*1d590*/  IMAD.MOV.U32 R15, RZ, RZ, -0x1 ;  /* 0xffffffffff0f7424 */ /* 0x000fe200078e00ff */
[----:B0-----:R-:W-:-:S04]  /*1d5a0*/  SHF.R.U32.HI R5, RZ, 0x5, R5 ;  /* 0x00000005ff057819 */ /* 0x001fc80000011605 */
[----:B------:R-:W-:-:S05]  /*1d5b0*/  LOP3.LUT R5, R5, 0x3, RZ, 0xc0, !PT ;  /* 0x0000000305057812 */ /* 0x000fca00078ec0ff */
[----:B------:R-:W-:-:S07]  /*1d5c0*/  IMAD.MOV.U32 R13, RZ, RZ, R5 ;  /* 0x000000ffff0d7224 */ /* 0x000fce00078e0005 */
[----:B------:R-:W-:Y:S05]  /*1d5d0*/  WARPSYNC.COLLECTIVE R15, `(.L_x_2347) ;  /* 0x000000000f087348 */ /* 0x000fea0003c00000 */
[----:B------:R0:W1:Y:S02]  /*1d5e0*/  SHFL.IDX P6, R14, R13, R12, R11 ;  /* 0x0000000c0d0e7389 */ /* 0x00006400000c000b */
[----:B01----:R-:W-:Y:S01]  /*1d5f0*/  ENDCOLLECTIVE ;  /* 0x000000000000791b */ /* 0x003fe20003800000 */
.L_x_2347:
[----:B------:R-:W-:Y:S05]  /*1d600*/  BSYNC B0 ;  /* 0x0000000000007941 */ /* 0x000fea0003800000 */
.L_x_2346:
[----:B------:R-:W-:Y:S05]  /*1d610*/  BRA `(.L_x_2348) ;  /* 0xffffffb400707947 */ /* 0x000fea000383ffff */
.L_x_2216:
[----:B------:R-:W-:Y:S01]  /*1d620*/  BSSY B0, `(.L_x_2349) ;  /* 0x0000006000007945 */ /* 0x000fe20003800000 */
[----:B------:R-:W-:-:S07]  /*1d630*/  IMAD.MOV.U32 R15, RZ, RZ, -0x1 ;  /* 0xffffffffff0f7424 */ /* 0x000fce00078e00ff */
[----:B-1----:R-:W-:Y:S05]  /*1d640*/  WARPSYNC.COLLECTIVE R15, `(.L_x_2350) ;  /* 0x000000000f0c7348 */ /* 0x002fea0003c00000 */
[----:B------:R-:W-:Y:S02]  /*1d650*/  ELECT P6, UR62, PT ;  /* 0x00000000003e782f */ /* 0x000fe400038c0000 */
[----:B------:R-:W-:Y:S01]  /*1d660*/  MOV R14, UR62 ;  /* 0x0000003e000e7c02 */ /* 0x000fe20008000f00 */
[----:B-1----:R-:W-:Y:S10]  /*1d670*/  ENDCOLLECTIVE ;  /* 0x000000000000791b */ /* 0x002ff40003800000 */
.L_x_2350:
[----:B------:R-:W-:Y:S05]  /*1d680*/  BSYNC B0 ;  /* 0x0000000000007941 */ /* 0x000fea0003800000 */
.L_x_2349:
[----:B------:R-:W-:Y:S05]  /*1d690*/  BRA `(.L_x_2351) ;  /* 0xffffffb400607947 */ /* 0x000fea000383ffff */
.L_x_2219:
[----:B0-----:R0:W1:Y:S02]  /*1d6a0*/  SYNCS.PHASECHK.TRANS64.TRYWAIT P0, [R5+URZ+0x28c40], R7 ;  /* 0x028c4007050075a7 */ /* 0x001064000800017f */
[----:B-1----:R-:W-:Y:S05]  /*1d6b0*/  @!P0 NANOSLEEP.SYNCS 0x989680 ;  /* 0x009896800000895d */ /* 0x002fea0003900000 */
[----:B------:R-:W1:Y:S02]  /*1d6c0*/  @!P0 SYNCS.PHASECHK.TRANS64 P0, [R5+URZ+0x28c40], R7 ;  /* 0x028c4007050085a7 */ /* 0x000e64000800007f */
[----:B-1----:R-:W-:Y:S05]  /*1d6d0*/  @!P0 BRA `(.L_x_2219) ;  /* 0xfffffffc00f08947 */ /* 0x002fea000383ffff */
[----:B------:R-:W-:Y:S05]  /*1d6e0*/  BRA `(.L_x_2352) ;  /* 0xffffffb400c87947 */ /* 0x000fea000383ffff */
.L_x_2222:
        /* <DEDUP_REMOVED lines=8> */
.L_x_2225:
[----:B0-----:R0:W1:Y:S02]  /*1d770*/  SYNCS.PHASECHK.TRANS64.TRYWAIT P0, [R2+URZ+0x28c60], R5 ;  /* 0x028c6005020075a7 */ /* 0x001064000800017f */
[----:B-1----:R-:W-:Y:S05]  /*1d780*/  @!P0 NANOSLEEP.SYNCS 0x989680 ;  /* 0x009896800000895d */ /* 0x002fea0003900000 */
[----:B------:R-:W1:Y:S02]  /*1d790*/  @!P0 SYNCS.PHASECHK.TRANS64 P0, [R2+URZ+0x28c60], R5 ;  /* 0x028c6005020085a7 */ /* 0x000e64000800007f */
[----:B-1----:R-:W-:Y:S05]  /*1d7a0*/  @!P0 BRA `(.L_x_2225) ;  /* 0xfffffffc00f08947 */ /* 0x002fea000383ffff */
[----:B------:R-:W-:Y:S05]  /*1d7b0*/  BRA `(.L_x_2354) ;  /* 0xffffffb800c07947 */ /* 0x000fea000383ffff */
.L_x_2234:
[----:B--2---:R2:W3:Y:S02]  /*1d7c0*/  SYNCS.PHASECHK.TRANS64.TRYWAIT P0, [R2+URZ+0x28c40], R3 ;  /* 0x028c4003020075a7 */ /* 0x0044e4000800017f */
[----:B---3--:R-:W-:Y:S05]  /*1d7d0*/  @!P0 NANOSLEEP.SYNCS 0x989680 ;  /* 0x009896800000895d */ /* 0x008fea0003900000 */
[----:B------:R-:W3:Y:S02]  /*1d7e0*/  @!P0 SYNCS.PHASECHK.TRANS64 P0, [R2+URZ+0x28c40], R3 ;  /* 0x028c4003020085a7 */ /* 0x000ee4000800007f */
[----:B---3--:R-:W-:Y:S05]  /*1d7f0*/  @!P0 BRA `(.L_x_2234) ;  /* 0xfffffffc00f08947 */ /* 0x008fea000383ffff */
[----:B------:R-:W-:Y:S05]  /*1d800*/  BRA `(.L_x_2355) ;  /* 0xffffffc000907947 */ /* 0x000fea000383ffff */
.L_x_2236:
[----:B0-----:R0:W3:Y:S02]  /*1d810*/  SYNCS.PHASECHK.TRANS64.TRYWAIT P0, [R2+URZ+0x28c60], R3 ;  /* 0x028c6003020075a7 */ /* 0x0010e4000800017f */
[----:B---3--:R-:W-:Y:S05]  /*1d820*/  @!P0 NANOSLEEP.SYNCS 0x989680 ;  /* 0x009896800000895d */ /* 0x008fea0003900000 */
[----:B------:R-:W3:Y:S02]  /*1d830*/  @!P0 SYNCS.PHASECHK.TRANS64 P0, [R2+URZ+0x28c60], R3 ;  /* 0x028c6003020085a7 */ /* 0x000ee4000800007f */
[----:B---3--:R-:W-:Y:S05]  /*1d840*/  @!P0 BRA `(.L_x_2236) ;  /* 0xfffffffc00f08947 */ /* 0x008fea000383ffff */
[----:B------:R-:W-:Y:S05]  /*1d850*/  BRA `(.L_x_2356) ;  /* 0xffffffc400007947 */ /* 0x000fea000383ffff */
.L_x_2241:
[----:B---3--:R3:W4:Y:S02]  /*1d860*/  SYNCS.PHASECHK.TRANS64.TRYWAIT P0, [R2+URZ+0x28c40], R3 ;  /* 0x028c4003020075a7 */ /* 0x008724000800017f */
[----:B----4-:R-:W-:Y:S05]  /*1d870*/  @!P0 NANOSLEEP.SYNCS 0x989680 ;  /* 0x009896800000895d */ /* 0x010fea0003900000 */
[----:B------:R-:W4:Y:S02]  /*1d880*/  @!P0 SYNCS.PHASECHK.TRANS64 P0, [R2+URZ+0x28c40], R3 ;  /* 0x028c4003020085a7 */ /* 0x000f24000800007f */
[----:B----4-:R-:W-:Y:S05]  /*1d890*/  @!P0 BRA `(.L_x_2241) ;  /* 0xfffffffc00f08947 */ /* 0x010fea000383ffff */
[----:B------:R-:W-:Y:S05]  /*1d8a0*/  BRA `(.L_x_2357) ;  /* 0xffffffc800a47947 */ /* 0x000fea000383ffff */
.L_x_2243:
[----:B0-----:R0:W2:Y:S02]  /*1d8b0*/  SYNCS.PHASECHK.TRANS64.TRYWAIT P1, [R2+URZ+0x28c60], R3 ;  /* 0x028c6003020075a7 */ /* 0x0010a4000802017f */
[----:B--2---:R-:W-:Y:S05]  /*1d8c0*/  @!P1 NANOSLEEP.SYNCS 0x989680 ;  /* 0x009896800000995d */ /* 0x004fea0003900000 */
[----:B------:R-:W2:Y:S02]  /*1d8d0*/  @!P1 SYNCS.PHASECHK.TRANS64 P1, [R2+URZ+0x28c60], R3 ;  /* 0x028c6003020095a7 */ /* 0x000ea4000802007f */
[----:B--2---:R-:W-:Y:S05]  /*1d8e0*/  @!P1 BRA `(.L_x_2243) ;  /* 0xfffffffc00f09947 */ /* 0x004fea000383ffff */
[----:B------:R-:W-:Y:S05]  /*1d8f0*/  BRA `(.L_x_2358) ;  /* 0xffffffcc00107947 */ /* 0x000fea000383ffff */
.L_x_2248:
[----:B---3--:R3:W4:Y:S02]  /*1d900*/  SYNCS.PHASECHK.TRANS64.TRYWAIT P0, [R2+URZ+0x28c40], R3 ;  /* 0x028c4003020075a7 */ /* 0x008724000800017f */
[----:B----4-:R-:W-:Y:S05]  /*1d910*/  @!P0 NANOSLEEP.SYNCS 0x989680 ;  /* 0x009896800000895d */ /* 0x010fea0003900000 */
[----:B------:R-:W4:Y:S02]  /*1d920*/  @!P0 SYNCS.PHASECHK.TRANS64 P0, [R2+URZ+0x28c40], R3 ;  /* 0x028c4003020085a7 */ /* 0x000f24000800007f */
[----:B----4-:R-:W-:Y:S05]  /*1d930*/  @!P0 BRA `(.L_x_2248) ;  /* 0xfffffffc00f08947 */ /* 0x010fea000383ffff */
[----:B------:R-:W-:Y:S05]  /*1d940*/  BRA `(.L_x_2359) ;  /* 0xffffffd000907947 */ /* 0x000fea000383ffff */
.L_x_2250:
[----:B0-----:R0:W2:Y:S02]  /*1d950*/  SYNCS.PHASECHK.TRANS64.TRYWAIT P1, [R2+URZ+0x28c60], R3 ;  /* 0x028c6003020075a7 */ /* 0x0010a4000802017f */
[----:B--2---:R-:W-:Y:S05]  /*1d960*/  @!P1 NANOSLEEP.SYNCS 0x989680 ;  /* 0x009896800000995d */ /* 0x004fea0003900000 */
[----:B------:R-:W2:Y:S02]  /*1d970*/  @!P1 SYNCS.PHASECHK.TRANS64 P1, [R2+URZ+0x28c60], R3 ;  /* 0x028c6003020095a7 */ /* 0x000ea4000802007f */
[----:B--2---:R-:W-:Y:S05]  /*1d980*/  @!P1 BRA `(.L_x_2250) ;  /* 0xfffffffc00f09947 */ /* 0x004fea000383ffff */
[----:B------:R-:W-:Y:S05]  /*1d990*/  BRA `(.L_x_2360) ;  /* 0xffffffd400007947 */ /* 0x000fea000383ffff */
.L_x_2255:
[----:B------:R-:W-:Y:S01]  /*1d9a0*/  BSSY B0, `(.L_x_2361) ;  /* 0x0000008000007945 */ /* 0x000fe20003800000 */
[----:B0-----:R-:W-:Y:S02]  /*1d9b0*/  IMAD.MOV.U32 R13, RZ, RZ, R16 ;  /* 0x000000ffff0d7224 */ /* 0x001fe400078e0010 */
[----:B------:R-:W-:Y:S02]  /*1d9c0*/  IMAD.MOV.U32 R12, RZ, RZ, RZ ;  /* 0x000000ffff0c7224 */ /* 0x000fe400078e00ff */
[----:B-1----:R-:W-:Y:S02]  /*1d9d0*/  IMAD.MOV.U32 R11, RZ, RZ, 0x1f ;  /* 0x0000001fff0b7424 */ /* 0x002fe400078e00ff */
[----:B------:R-:W-:-:S07]  /*1d9e0*/  IMAD.MOV.U32 R15, RZ, RZ, -0x1 ;  /* 0xffffffffff0f7424 */ /* 0x000fce00078e00ff */
[----:B--2---:R-:W-:Y:S05]  /*1d9f0*/  WARPSYNC.COLLECTIVE R15, `(.L_x_2362) ;  /* 0x000000000f087348 */ /* 0x004fea0003c00000 */
[----:B------:R0:W1:Y:S02]  /*1da00*/  SHFL.IDX P6, R14, R13, R12, R11 ;  /* 0x0000000c0d0e7389 */ /* 0x00006400000c000b */
[----:B012---:R-:W-:Y:S01]  /*1da10*/  ENDCOLLECTIVE ;  /* 0x000000000000791b */ /* 0x007fe20003800000 */
.L_x_2362:
[----:B------:R-:W-:Y:S05]  /*1da20*/  BSYNC B0 ;  /* 0x0000000000007941 */ /* 0x000fea0003800000 */
.L_x_2361:
        /* <DEDUP_REMOVED lines=8> */
.L_x_2363:
[----:B------:R-:W-:Y:S01]  /*1dab0*/  IMAD.MOV.U32 R16, RZ, RZ, R14 ;  /* 0x000000ffff107224 */ /* 0x000fe200078e000e */
[----:B------:R-:W-:Y:S06]  /*1dac0*/  BRA `(.L_x_2364) ;  /* 0xffffffd800447947 */ /* 0x000fec000383ffff */
.L_x_2258:
[----:B------:R-:W-:Y:S01]  /*1dad0*/  BSSY B0, `(.L_x_2365) ;  /* 0x0000008000007945 */ /* 0x000fe20003800000 */
[----:B0----5:R-:W-:Y:S02]  /*1dae0*/  IMAD.MOV.U32 R13, RZ, RZ, R17 ;  /* 0x000000ffff0d7224 */ /* 0x021fe400078e0011 */
[----:B------:R-:W-:Y:S02]  /*1daf0*/  IMAD.MOV.U32 R12, RZ, RZ, 0x1 ;  /* 0x00000001ff0c7424 */ /* 0x000fe400078e00ff */
[----:B-1----:R-:W-:Y:S02]  /*1db00*/  IMAD.MOV.U32 R11, RZ, RZ, RZ ;  /* 0x000000ffff0b7224 */ /* 0x002fe400078e00ff */
[----:B------:R-:W-:-:S07]  /*1db10*/  IMAD.MOV.U32 R15, RZ, RZ, -0x1 ;  /* 0xffffffffff0f7424 */ /* 0x000fce00078e00ff */
[----:B--234-:R-:W-:Y:S05]  /*1db20*/  WARPSYNC.COLLECTIVE R15, `(.L_x_2366) ;  /* 0x000000000f087348 */ /* 0x01cfea0003c00000 */
[----:B------:R0:W1:Y:S02]  /*1db30*/  SHFL.UP P6, R14, R13, R12, R11 ;  /* 0x0400000c0d0e7389 */ /* 0x00006400000c000b */
[----:B01234-:R-:W-:Y:S01]  /*1db40*/  ENDCOLLECTIVE ;  /* 0x000000000000791b */ /* 0x01ffe20003800000 */
.L_x_2366:
[----:B------:R-:W-:Y:S05]  /*1db50*/  BSYNC B0 ;  /* 0x0000000000007941 */ /* 0x000fea0003800000 */
.L_x_2365:
[C---:B------:R-:W-:Y:S01]  /*1db60*/  ISETP.NE.AND P0, PT, R7.reuse, RZ, PT ;  /* 0x000000ff0700720c */ /* 0x040fe20003f05270 */
        /* <DEDUP_REMOVED lines=9> */
.L_x_2367:
        /* <DEDUP_REMOVED lines=8> */
.L_x_2368:
        /* <DEDUP_REMOVED lines=8> */
.L_x_2369:
        /* <DEDUP_REMOVED lines=8> */
.L_x_2370:
        /* <DEDUP_REMOVED lines=8> */
.L_x_2371:
[----:B------:R-:W-:Y:S05]  /*1de00*/  BRA `(.L_x_2372) ;  /* 0xffffffd800087947 */ /* 0x000fea000383ffff */
.L_x_2263:
[----:B------:R-:W-:Y:S01]  /*1de10*/  BSSY B0, `(.L_x_2373) ;  /* 0x0000008000007945 */ /* 0x000fe20003800000 */
[----:B-----5:R-:W-:Y:S02]  /*1de20*/  IMAD.MOV.U32 R13, RZ, RZ, R17 ;  /* 0x000000ffff0d7224 */ /* 0x020fe400078e0011 */
[----:B------:R-:W-:Y:S02]  /*1de30*/  IMAD.MOV.U32 R12, RZ, RZ, 0x1 ;  /* 0x00000001ff0c7424 */ /* 0x000fe400078e00ff */
[----:B-1----:R-:W-:Y:S02]  /*1de40*/  IMAD.MOV.U32 R11, RZ, RZ, RZ ;  /* 0x000000ffff0b7224 */ /* 0x002fe400078e00ff */
[----:B------:R-:W-:-:S07]  /*1de50*/  IMAD.MOV.U32 R15, RZ, RZ, -0x1 ;  /* 0xffffffffff0f7424 */ /* 0x000fce00078e00ff */
[----:B0-2---:R-:W-:Y:S05]  /*1de60*/  WARPSYNC.COLLECTIVE R15, `(.L_x_2374) ;  /* 0x000000000f087348 */ /* 0x005fea0003c00000 */
[----:B------:R1:W3:Y:S02]  /*1de70*/  SHFL.UP P6, R14, R13, R12, R11 ;  /* 0x0400000c0d0e7389 */ /* 0x0002e400000c000b */
[----:B0123--:R-:W-:Y:S01]  /*1de80*/  ENDCOLLECTIVE ;  /* 0x000000000000791b */ /* 0x00ffe20003800000 */
.L_x_2374:
[----:B------:R-:W-:Y:S05]  /*1de90*/  BSYNC B0 ;  /* 0x0000000000007941 */ /* 0x000fea0003800000 */
.L_x_2373:
        /* <DEDUP_REMOVED lines=10> */
.L_x_2375:
        /* <DEDUP_REMOVED lines=8> */
.L_x_2376:
        /* <DEDUP_REMOVED lines=8> */
.L_x_2377:
        /* <DEDUP_REMOVED lines=8> */
.L_x_2378:
        /* <DEDUP_REMOVED lines=8> */
.L_x_2379:
[----:B------:R-:W-:Y:S05]  /*1e140*/  BRA `(.L_x_2380) ;  /* 0xffffffd400ec7947 */ /* 0x000fea000383ffff */
.L_x_2265:
[----:B------:R-:W-:Y:S01]  /*1e150*/  BSSY B0, `(.L_x_2381) ;  /* 0x0000006000007945 */ /* 0x000fe20003800000 */
[----:B------:R-:W-:Y:S01]  /*1e160*/  PLOP3.LUT P6, PT, P6, PT, PT, 0x8, 0x0 ;  /* 0x000000000000781c */ /* 0x000fe200037ce170 */
[----:B------:R-:W-:-:S12]  /*1e170*/  IMAD.MOV.U32 R15, RZ, RZ, -0x1 ;  /* 0xffffffffff0f7424 */ /* 0x000fd800078e00ff */
[----:B01----:R-:W-:Y:S05]  /*1e180*/  WARPSYNC.COLLECTIVE R15, `(.L_x_2382) ;  /* 0x000000000f087348 */ /* 0x003fea0003c00000 */
[----:B------:R-:W-:Y:S01]  /*1e190*/  VOTE.ANY R14, PT, P6 ;  /* 0x00000000000e7806 */ /* 0x000fe200030e0100 */
[----:B01----:R-:W-:Y:S06]  /*1e1a0*/  ENDCOLLECTIVE ;  /* 0x000000000000791b */ /* 0x003fec0003800000 */
.L_x_2382:
[----:B------:R-:W-:Y:S05]  /*1e1b0*/  BSYNC B0 ;  /* 0x0000000000007941 */ /* 0x000fea0003800000 */
.L_x_2381:
        /* <DEDUP_REMOVED lines=9> */
.L_x_2383:
[----:B------:R-:W-:Y:S01]  /*1e250*/  IMAD.MOV.U32 R17, RZ, RZ, R14 ;  /* 0x000000ffff117224 */ /* 0x000fe200078e000e */
[----:B------:R-:W-:Y:S06]  /*1e260*/  BRA `(.L_x_2384) ;  /* 0xffffffd400dc7947 */ /* 0x000fec000383ffff */
.L_x_2267:
[----:B------:R-:W-:Y:S01]  /*1e270*/  BSSY B0, `(.L_x_2385) ;  /* 0x0000007000007945 */ /* 0x000fe20003800000 */
[----:B------:R-:W-:Y:S02]  /*1e280*/  IMAD.MOV.U32 R13, RZ, RZ, R2 ;  /* 0x000000ffff0d7224 */ /* 0x000fe400078e0002 */
[----:B-1----:R-:W-:Y:S02]  /*1e290*/  IMAD.MOV.U32 R11, RZ, RZ, 0x1f ;  /* 0x0000001fff0b7424 */ /* 0x002fe400078e00ff */
[----:B------:R-:W-:-:S07]  /*1e2a0*/  IMAD.MOV.U32 R15, RZ, RZ, -0x1 ;  /* 0xffffffffff0f7424 */ /* 0x000fce00078e00ff */
[----:B0-23--:R-:W-:Y:S05]  /*1e2b0*/  WARPSYNC.COLLECTIVE R15, `(.L_x_2386) ;  /* 0x000000000f087348 */ /* 0x00dfea0003c00000 */
[----:B------:R1:W4:Y:S02]  /*1e2c0*/  SHFL.IDX P6, R14, R13, R12, R11 ;  /* 0x0000000c0d0e7389 */ /* 0x00032400000c000b */
[----:B01234-:R-:W-:Y:S01]  /*1e2d0*/  ENDCOLLECTIVE ;  /* 0x000000000000791b */ /* 0x01ffe20003800000 */
.L_x_2386:
[----:B------:R-:W-:Y:S05]  /*1e2e0*/  BSYNC B0 ;  /* 0x0000000000007941 */ /* 0x000fea0003800000 */
.L_x_2385:
[----:B------:R-:W-:Y:S01]  /*1e2f0*/  IMAD.MOV.U32 R7, RZ, RZ, R14 ;  /* 0x000000ffff077224 */ /* 0x000fe200078e000e */
[----:B------:R-:W-:Y:S06]  /*1e300*/  BRA `(.L_x_2266) ;  /* 0xffffffd400d07947 */ /* 0x000fec000383ffff */
.L_x_2271:
[----:B-1----:R1:W2:Y:S02]  /*1e310*/  SYNCS.PHASECHK.TRANS64.TRYWAIT P0, [R0+URZ+0x28c20], R3 ;  /* 0x028c2003000075a7 */ /* 0x0022a4000800017f */
[----:B--2---:R-:W-:Y:S05]  /*1e320*/  @!P0 NANOSLEEP.SYNCS 0x989680 ;  /* 0x009896800000895d */ /* 0x004fea0003900000 */
[----:B------:R-:W2:Y:S02]  /*1e330*/  @!P0 SYNCS.PHASECHK.TRANS64 P0, [R0+URZ+0x28c20], R3 ;  /* 0x028c2003000085a7 */ /* 0x000ea4000800007f */
[----:B--2---:R-:W-:Y:S05]  /*1e340*/  @!P0 BRA `(.L_x_2271) ;  /* 0xfffffffc00f08947 */ /* 0x004fea000383ffff */
[----:B------:R-:W-:Y:S05]  /*1e350*/  BRA `(.L_x_2387) ;  /* 0xffffffdc00447947 */ /* 0x000fea000383ffff */
.L_x_2272:
        /* <DEDUP_REMOVED lines=11> */
.L_x_2389:
[----:B------:R-:W-:Y:S05]  /*1e410*/  BSYNC B0 ;  /* 0x0000000000007941 */ /* 0x000fea0003800000 */
.L_x_2388:
[----:B------:R-:W-:Y:S05]  /*1e420*/  BRA `(.L_x_2390) ;  /* 0xffffffdc002c7947 */ /* 0x000fea000383ffff */
.L_x_2273:
[----:B------:R-:W-:Y:S01]  /*1e430*/  BSSY B0, `(.L_x_2391) ;  /* 0x0000006000007945 */ /* 0x000fe20003800000 */
[----:B------:R-:W-:-:S07]  /*1e440*/  IMAD.MOV.U32 R15, RZ, RZ, -0x1 ;  /* 0xffffffffff0f7424 */ /* 0x000fce00078e00ff */
[----:B012---:R-:W-:Y:S05]  /*1e450*/  WARPSYNC.COLLECTIVE R15, `(.L_x_2392) ;  /* 0x000000000f0c7348 */ /* 0x007fea0003c00000 */
[----:B------:R-:W-:Y:S02]  /*1e460*/  ELECT P6, UR62, PT ;  /* 0x00000000003e782f */ /* 0x000fe400038c0000 */
[----:B------:R-:W-:Y:S01]  /*1e470*/  MOV R14, UR62 ;  /* 0x0000003e000e7c02 */ /* 0x000fe20008000f00 */
[----:B012---:R-:W-:Y:S10]  /*1e480*/  ENDCOLLECTIVE ;  /* 0x000000000000791b */ /* 0x007ff40003800000 */
.L_x_2392:
[----:B------:R-:W-:Y:S05]  /*1e490*/  BSYNC B0 ;  /* 0x0000000000007941 */ /* 0x000fea0003800000 */
.L_x_2391:
[----:B------:R-:W-:Y:S05]  /*1e4a0*/  BRA `(.L_x_2393) ;  /* 0xffffffdc00207947 */ /* 0x000fea000383ffff */
.L_x_2275:
[----:B-1----:R1:W2:Y:S02]  /*1e4b0*/  SYNCS.PHASECHK.TRANS64.TRYWAIT P0, [R6+URZ], R5 ;  /* 0x00000005060075a7 */ /* 0x0022a4000800017f */
[----:B--2---:R-:W-:Y:S05]  /*1e4c0*/  @!P0 NANOSLEEP.SYNCS 0x989680 ;  /* 0x009896800000895d */ /* 0x004fea0003900000 */
[----:B------:R-:W2:Y:S02]  /*1e4d0*/  @!P0 SYNCS.PHASECHK.TRANS64 P0, [R6+URZ], R5 ;  /* 0x00000005060085a7 */ /* 0x000ea4000800007f */
[----:B--2---:R-:W-:Y:S05]  /*1e4e0*/  @!P0 BRA `(.L_x_2275) ;  /* 0xfffffffc00f08947 */ /* 0x004fea000383ffff */
[----:B------:R-:W-:Y:S05]  /*1e4f0*/  BRA `(.L_x_2394) ;  /* 0xffffffdc005c7947 */ /* 0x000fea000383ffff */
.L_x_2276:
[----:B--2---:R2:W3:Y:S02]  /*1e500*/  SYNCS.PHASECHK.TRANS64.TRYWAIT P0, [R7+URZ], R2 ;  /* 0x00000002070075a7 */ /* 0x0044e4000800017f */
[----:B---3--:R-:W-:Y:S05]  /*1e510*/  @!P0 NANOSLEEP.SYNCS 0x989680 ;  /* 0x009896800000895d */ /* 0x008fea0003900000 */
[----:B------:R-:W3:Y:S02]  /*1e520*/  @!P0 SYNCS.PHASECHK.TRANS64 P0, [R7+URZ], R2 ;  /* 0x00000002070085a7 */ /* 0x000ee4000800007f */
[----:B---3--:R-:W-:Y:S05]  /*1e530*/  @!P0 BRA `(.L_x_2276) ;  /* 0xfffffffc00f08947 */ /* 0x008fea000383ffff */
[----:B------:R-:W-:Y:S05]  /*1e540*/  BRA `(.L_x_2395) ;  /* 0xffffffdc00507947 */ /* 0x000fea000383ffff */
.L_x_2278:
[----:B---3--:R3:W4:Y:S02]  /*1e550*/  SYNCS.PHASECHK.TRANS64.TRYWAIT P0, [R4+URZ], R5 ;  /* 0x00000005040075a7 */ /* 0x008724000800017f */
[----:B----4-:R-:W-:Y:S05]  /*1e560*/  @!P0 NANOSLEEP.SYNCS 0x989680 ;  /* 0x009896800000895d */ /* 0x010fea0003900000 */
[----:B------:R-:W4:Y:S02]  /*1e570*/  @!P0 SYNCS.PHASECHK.TRANS64 P0, [R4+URZ], R5 ;  /* 0x00000005040085a7 */ /* 0x000f24000800007f */
[----:B----4-:R-:W-:Y:S05]  /*1e580*/  @!P0 BRA `(.L_x_2278) ;  /* 0xfffffffc00f08947 */ /* 0x010fea000383ffff */
[----:B------:R-:W-:Y:S05]  /*1e590*/  BRA `(.L_x_2396) ;  /* 0xffffffdc00587947 */ /* 0x000fea000383ffff */
.L_x_2397:
        /* <DEDUP_REMOVED lines=14> */
.L_x_4558:


//--------------------- .text._ZN7cutlass13device_kernelIN5flash11enable_sm90INS1_16FlashAttnFwdSm90INS1_25CollectiveMainloopFwdSm90ILi2EN4cute5tupleIJNS5_1CILi1EEES8_S8_EEENS6_IJNS7_ILi64EEESA_SA_EEELi512ENS_10bfloat16_tEfNS_4arch4Sm90ELb0ELb1ELb0ELb1ELb0ELb0ELb1ELb0ELb0ELb0ELb0ELb0EEENS1_21CollectiveEpilogueFwdINS6_IJSA_NS7_ILi512EEESA_EEES9_SC_SE_Li256ELb1ELb0ELb0ELb0EEENS1_36VarlenDynamicPersistentTileSchedulerILi64ELi64ELi256ELi32ELb0ELb0ELb1ELb1ELb0ELb1EEEEEEEEEvNT_6ParamsE --------------------------
	.section	.text._ZN7cutlass13device_kernelIN5flash11enable_sm90INS1_16FlashAttnFwdSm90INS1_25CollectiveMainloopFwdSm90ILi2EN4cute5tupleIJNS5_1CILi1EEES8_S8_EEENS6_IJNS7_ILi64EEESA_SA_EEELi512ENS_10bfloat16_tEfNS_4arch4Sm90ELb0ELb1ELb0ELb1ELb0ELb0ELb1ELb0ELb0ELb0ELb0ELb0EEENS1_21CollectiveEpilogueFwdINS6_IJSA_NS7_ILi512EEESA_EEES9_SC_SE_Li256ELb1ELb0ELb0ELb0EEENS1_36VarlenDynamicPersistentTileSchedulerILi64ELi64ELi256ELi32ELb0ELb0ELb1ELb1ELb0ELb1EEEEEEEEEvNT_6ParamsE,"ax",@progbits
	.align	128
.text._ZN7cutlass13device_kernelIN5flash11enable_sm90INS1_16FlashAttnFwdSm90INS1_25CollectiveMainloopFwdSm90ILi2EN4cute5tupleIJNS5_1CILi1EEES8_S8_EEENS6_IJNS7_ILi64EEESA_SA_EEELi512ENS_10bfloat16_tEfNS_4arch4Sm90ELb0ELb1ELb0ELb1ELb0ELb0ELb1ELb0ELb0ELb0ELb0ELb0EEENS1_21CollectiveEpilogueFwdINS6_IJSA_NS7_ILi512EEESA_EEES9_SC_SE_Li256ELb1ELb0ELb0ELb0EEENS1_36VarlenDynamicPersistentTileSchedulerILi64ELi64ELi256ELi32ELb0ELb0ELb1ELb1ELb0ELb1EEEEEEEEEvNT_6ParamsE:
        .type           _ZN7cutlass13device_kernelIN5flash11enable_sm90INS1_16FlashAttnFwdSm90INS1_25CollectiveMainloopFwdSm90ILi2EN4cute5tupleIJNS5_1CILi1EEES8_S8_EEENS6_IJNS7_ILi64EEESA_SA_EEELi512ENS_10bfloat16_tEfNS_4arch4Sm90ELb0ELb1ELb0ELb1ELb0ELb0ELb1ELb0ELb0ELb0ELb0ELb0EEENS1_21CollectiveEpilogueFwdINS6_IJSA_NS7_ILi512EEESA_EEES9_SC_SE_Li256ELb1ELb0ELb0ELb0EEENS1_36VarlenDynamicPersistentTileSchedulerILi64ELi64ELi256ELi32ELb0ELb0ELb1ELb1ELb0ELb1EEEEEEEEEvNT_6ParamsE,@function
        .size           _ZN7cutlass13device_kernelIN5flash11enable_sm90INS1_16FlashAttnFwdSm90INS1_25CollectiveMainloopFwdSm90ILi2EN4cute5tupleIJNS5_1CILi1EEES8_S8_EEENS6_IJNS7_ILi64EEESA_SA_EEELi512ENS_10bfloat16_tEfNS_4arch4Sm90ELb0ELb1ELb0ELb1ELb0ELb0ELb1ELb0ELb0ELb0ELb0ELb0EEENS1_21CollectiveEpilogueFwdINS6_IJSA_NS7_ILi512EEESA_EEES9_SC_SE_Li256ELb1ELb0ELb0ELb0EEENS1_36VarlenDynamicPersistentTileSchedulerILi64ELi64ELi256ELi32ELb0ELb0ELb1ELb1ELb0ELb1EEEEEEEEEvNT_6ParamsE,(.L_x_4559 - _ZN7cutlass13device_kernelIN5flash11enable_sm90INS1_16FlashAttnFwdSm90INS1_25CollectiveMainloopFwdSm90ILi2EN4cute5tupleIJNS5_1CILi1EEES8_S8_EEENS6_IJNS7_ILi64EEESA_SA_EEELi512ENS_10bfloat16_tEfNS_4arch4Sm90ELb0ELb1ELb0ELb1ELb0ELb0ELb1ELb0ELb0ELb0ELb0ELb0EEENS1_21CollectiveEpilogueFwdINS6_IJSA_NS7_ILi512EEESA_EEES9_SC_SE_Li256ELb1ELb0ELb0ELb0EEENS1_36VarlenDynamicPersistentTileSchedulerILi64ELi64ELi256ELi32ELb0ELb0ELb1ELb1ELb0ELb1EEEEEEEEEvNT_6ParamsE)
        .other          _ZN7cutlass13device_kernelIN5flash11enable_sm90INS1_16FlashAttnFwdSm90INS1_25CollectiveMainloopFwdSm90ILi2EN4cute5tupleIJNS5_1CILi1EEES8_S8_EEENS6_IJNS7_ILi64EEESA_SA_EEELi512ENS_10bfloat16_tEfNS_4arch4Sm90ELb0ELb1ELb0ELb1ELb0ELb0ELb1ELb0ELb0ELb0ELb0ELb0EEENS1_21CollectiveEpilogueFwdINS6_IJSA_NS7_ILi512EEESA_EEES9_SC_SE_Li256ELb1ELb0ELb0ELb0EEENS1_36VarlenDynamicPersistentTileSchedulerILi64ELi64ELi256ELi32ELb0ELb0ELb1ELb1ELb0ELb1EEEEEEEEEvNT_6ParamsE,@"STO_CUDA_ENTRY STV_DEFAULT"
_ZN7cutlass13device_kernelIN5flash11enable_sm90INS1_16FlashAttnFwdSm90INS1_25CollectiveMainloopFwdSm90ILi2EN4cute5tupleIJNS5_1CILi1EEES8_S8_EEENS6_IJNS7_ILi64EEESA_SA_EEELi512ENS_10bfloat16_tEfNS_4arch4Sm90ELb0ELb1ELb0ELb1ELb0ELb0ELb1ELb0ELb0ELb0ELb0ELb0EEENS1_21CollectiveEpilogueFwdINS6_IJSA_NS7_ILi512EEESA_EEES9_SC_SE_Li256ELb1ELb0ELb0ELb0EEENS1_36VarlenDynamicPersistentTileSchedulerILi64ELi64ELi256ELi32ELb0ELb0ELb1ELb1ELb0ELb1EEEEEEEEEvNT_6ParamsE:
        /* <DEDUP_REMOVED lines=23> */
.L_x_2399:
[----:B------:R-:W-:Y:S05]  /*0170*/  BSYNC B0 ;  /* 0x0000000000007941 */ /* 0x000fea0003800000 */
.L_x_2398:
        /* <DEDUP_REMOVED lines=39> */
.L_x_2400:
        /* <DEDUP_REMOVED lines=22> */
.L_x_2401:
        /* <DEDUP_REMOVED lines=18> */
.L_x_2402:
        /* <DEDUP_REMOVED lines=22> */
.L_x_2403:
        /* <DEDUP_REMOVED lines=22> */
.L_x_2404:
[----:B------:R-:W-:Y:S01]  /*0930*/  IMAD.MOV.U32 R2, RZ, RZ, 0x1 ;  /* 0x00000001ff027424 */ /* 0x000fe200078e00ff */
[----:B------:R-:W-:Y:S01]  /*0940*/  ISETP.NE.AND P0, PT, R3, RZ, PT ;  /* 0x000000ff0300720c */ /* 0x000fe20003f05270 */
[----:B------:R-:W-:-:S03]  /*0950*/  NOP ;  /* 0x0000000000007918 */ /* 0x000fc60000000000 */
[----:B------:R-:W-:-:S05]  /*0960*/  SEL R2, R2, 0x2, !P0 ;  /* 0x0000000202027807 */ /* 0x000fca0004000000 */
[----:B------:R0:W-:Y:S02]  /*0970*/  STL [R1+0x24], R2 ;  /* 0x0000240201007387 */ /* 0x0001e40000100800 */
[----:B01234-:R-:W-:Y:S06]  /*0980*/  BAR.SYNC.DEFER_BLOCKING 0x0 ;  /* 0x0000000000007b1d */ /* 0x01ffec0000010000 */
[----:B------:R-:W-:Y:S05]  /*0990*/  @!P0 BRA `(.L_x_2405) ;  /* 0x0000012800a88947 */ /* 0x000fea0003800000 */
.L_x_2406:
        /* <DEDUP_REMOVED lines=19> */
[----:B------:R-:W2:Y:S01]  /*0ad0*/  LDL.LU R14, [R1+0x24] ;  /* 0x00002400010e7983 */ /* 0x000ea20000300800 */
[----:B------:R-:W-:-:S05]  /*0ae0*/  VIADD R200, R2, 0xffffff80 ;  /* 0xffffff8002c87836 */ /* 0x000fca0000000000 */
[----:B------:R-:W-:-:S04]  /*0af0*/  SHF.R.S32.HI R3, RZ, 0x1f, R200 ;  /* 0x0000001fff037819 */ /* 0x000fc800000114c8 */
[CC--:B------:R-:W-:Y:S02]  /*0b00*/  LEA.HI R0, R3.reuse, R200.reuse, RZ, 0x4 ;  /* 0x000000c803007211 */ /* 0x0c0fe400078f20ff */
[----:B------:R-:W-:Y:S02]  /*0b10*/  LEA.HI R2, R3, R200, RZ, 0x5 ;  /* 0x000000c803027211 */ /* 0x000fe400078f28ff */
[----:B------:R-:W-:Y:S02]  /*0b20*/  SHF.R.S32.HI R9, RZ, 0x4, R0 ;  /* 0x00000004ff097819 */ /* 0x000fe40000011400 */
[C---:B------:R-:W-:Y:S02]  /*0b30*/  LOP3.LUT R7, R0.reuse, 0xfffffff0, RZ, 0xc0, !PT ;  /* 0xfffffff000077812 */ /* 0x040fe400078ec0ff */
[----:B------:R-:W-:Y:S02]  /*0b40*/  LEA.HI R4, R0, R9, RZ, 0x1 ;  /* 0x0000000900047211 */ /* 0x000fe400078f08ff */
[--C-:B------:R-:W-:Y:S01]  /*0b50*/  SHF.R.S32.HI R0, RZ, 0x5, R2.reuse ;  /* 0x00000005ff007819 */ /* 0x100fe20000011402 */
[----:B------:R-:W-:Y:S01]  /*0b60*/  IMAD.IADD R7, R200, 0x1, -R7 ;  /* 0x00000001c8077824 */ /* 0x000fe200078e0a07 */
[----:B------:R-:W-:-:S02]  /*0b70*/  SHF.R.S32.HI R11, RZ, 0x1f, R2 ;  /* 0x0000001fff0b7819 */ /* 0x000fc40000011402 */
[----:B------:R-:W-:Y:S02]  /*0b80*/  LEA.HI R5, R3, R200, RZ, 0x7 ;  /* 0x000000c803057211 */ /* 0x000fe400078f38ff */
        /* <DEDUP_REMOVED lines=8> */
[----:B------:R-:W-:-:S03]  /*0c10*/  LOP3.LUT R8, R6, 0xfffffff8, RZ, 0xc0, !PT ;  /* 0xfffffff806087812 */ /* 0x000fc600078ec0ff */
[----:B------:R-:W-:Y:S01]  /*0c20*/  IMAD.IADD R4, R9, 0x1, -R4 ;  /* 0x0000000109047824 */ /* 0x000fe200078e0a04 */
[----:B------:R-:W-:Y:S01]  /*0c30*/  LOP3.LUT R9, R5, 0xffffff80, RZ, 0xc0, !PT ;  /* 0xffffff8005097812 */ /* 0x000fe200078ec0ff */
[----:B------:R-:W-:Y:S02]  /*0c40*/  IMAD R199, R11, 0x10, R10 ;  /* 0x000000100bc77824 */ /* 0x000fe400078e020a */
[----:B------:R-:W-:Y:S02]  /*0c50*/  IMAD.IADD R10, R7, 0x1, -R8 ;  /* 0x00000001070a7824 */ /* 0x000fe400078e0a08 */
[----:B------:R-:W-:Y:S02]  /*0c60*/  IMAD.IADD R9, R200, 0x1, -R9 ;  /* 0x00000001c8097824 */ /* 0x000fe400078e0a09 */
[----:B------:R-:W-:Y:S02]  /*0c70*/  IMAD.SHL.U32 R11, R10, 0x40, RZ ;  /* 0x000000400a0b7824 */ /* 0x000fe400078e00ff */
[----:B------:R-:W-:Y:S01]  /*0c80*/  IMAD.SHL.U32 R4, R4, 0x8, RZ ;  /* 0x0000000804047824 */ /* 0x000fe200078e00ff */
[----:B------:R-:W-:Y:S01]  /*0c90*/  SHF.R.S32.HI R2, RZ, 0x1f, R9 ;  /* 0x0000001fff027819 */ /* 0x000fe20000011409 */
[----:B------:R-:W-:Y:S01]  /*0ca0*/  IMAD.SHL.U32 R12, R6, 0x40, RZ ;  /* 0x00000040060c7824 */ /* 0x000fe200078e00ff */
[----:B------:R-:W-:Y:S01]  /*0cb0*/  LOP3.LUT R11, R11, 0x1c0, RZ, 0xc0, !PT ;  /* 0x000001c00b0b7812 */ /* 0x000fe200078ec0ff */
[----:B------:R-:W-:Y:S01]  /*0cc0*/  IMAD.U32 R199, R199, 0x40, R4 ;  /* 0x00000040c7c77824 */ /* 0x000fe200078e0004 */
[----:B------:R-:W-:-:S02]  /*0cd0*/  LEA.HI R6, R2, R9, RZ, 0x2 ;  /* 0x0000000902067211 */ /* 0x000fc400078f10ff */
[----:B------:R-:W-:Y:S02]  /*0ce0*/  LOP3.LUT R4, R11, 0x8, R4, 0xf8, !PT ;  /* 0x000000080b047812 */ /* 0x000fe400078ef804 */
[----:B------:R-:W-:Y:S02]  /*0cf0*/  LOP3.LUT R13, R12, 0x7ffffe00, RZ, 0xc0, !PT ;  /* 0x7ffffe000c0d7812 */ /* 0x000fe400078ec0ff */
[----:B------:R-:W-:Y:S02]  /*0d00*/  SHF.R.U32.HI R11, RZ, 0x3, R11 ;  /* 0x00000003ff0b7819 */ /* 0x000fe4000001160b */
[--C-:B------:R-:W-:Y:S01]  /*0d10*/  SHF.R.S32.HI R7, RZ, 0x2, R6.reuse ;  /* 0x00000002ff077819 */ /* 0x100fe20000011406 */
[----:B------:R-:W-:Y:S01]  /*0d20*/  IMAD R13, R0, 0x400, R13 ;  /* 0x00000400000d7824 */ /* 0x000fe200078e020d */
[----:B------:R-:W-:Y:S02]  /*0d30*/  SHF.R.S32.HI R8, RZ, 0x1f, R6 ;  /* 0x0000001fff087819 */ /* 0x000fe40000011406 */
[----:B------:R-:W-:-:S02]  /*0d40*/  LOP3.LUT R4, R4, R11, RZ, 0x3c, !PT ;  /* 0x0000000b04047212 */ /* 0x000fc400078e3cff */
[----:B------:R-:W-:Y:S02]  /*0d50*/  LEA.HI R8, R8, R7, RZ, 0x3 ;  /* 0x0000000708087211 */ /* 0x000fe400078f18ff */
[----:B------:R-:W-:Y:S01]  /*0d60*/  R2P PR, R10, 0x6 ;  /* 0x000000060a007804 */ /* 0x000fe20000000000 */
[----:B------:R-:W-:Y:S01]  /*0d70*/  IMAD.IADD R4, R13, 0x1, R4 ;  /* 0x000000010d047824 */ /* 0x000fe200078e0204 */
[----:B------:R-:W-:Y:S02]  /*0d80*/  LOP3.LUT R8, R8, 0xfffffff8, RZ, 0xc0, !PT ;  /* 0xfffffff808087812 */ /* 0x000fe400078ec0ff */
[----:B------:R-:W-:Y:S02]  /*0d90*/  LEA.HI R3, R3, R200, RZ, 0x3 ;  /* 0x000000c803037211 */ /* 0x000fe400078f18ff */
[----:B------:R-:W-:Y:S02]  /*0da0*/  LEA.HI R5, R5, R198, RZ, 0x1 ;  /* 0x000000c605057211 */ /* 0x000fe400078f08ff */
[----:B------:R-:W-:Y:S01]  /*0db0*/  LEA R23, R4, UR37, 0x1 ;  /* 0x0000002504177c11 */ /* 0x000fe2000f8e08ff */
[----:B------:R-:W-:Y:S01]  /*0dc0*/  IMAD.MOV.U32 R189, RZ, RZ, 0x40 ;  /* 0x00000040ffbd7424 */ /* 0x000fe200078e00ff */
[----:B------:R-:W-:Y:S01]  /*0dd0*/  LEA.HI R2, R2, R9, RZ, 0x5 ;  /* 0x0000000902027211 */ /* 0x000fe200078f28ff */
[----:B------:R-:W-:Y:S01]  /*0de0*/  IMAD.IADD R19, R7, 0x1, -R8 ;  /* 0x0000000107137824 */ /* 0x000fe200078e0a08 */
[----:B------:R-:W-:Y:S01]  /*0df0*/  R2UR UR5, R186 ;  /* 0x00000000ba0572ca */ /* 0x000fe200000e0000 */
[----:B------:R-:W-:Y:S01]  /*0e00*/  VIADD R190, R23, 0x36400 ;  /* 0x0003640017be7836 */ /* 0x000fe20000000000 */
[----:B------:R-:W-:-:S02]  /*0e10*/  LOP3.LUT R6, R6, 0x7ffffffc, RZ, 0xc0, !PT ;  /* 0x7ffffffc06067812 */ /* 0x000fc400078ec0ff */
[----:B------:R-:W-:Y:S02]  /*0e20*/  LOP3.LUT R7, R3, 0x1ffffff8, RZ, 0xc0, !PT ;  /* 0x1ffffff803077812 */ /* 0x000fe400078ec0ff */
[----:B------:R-:W-:Y:S01]  /*0e30*/  LOP3.LUT R5, R5, 0xfffffe, RZ, 0xc0, !PT ;  /* 0x00fffffe05057812 */ /* 0x000fe200078ec0ff */
[----:B------:R-:W-:Y:S01]  /*0e40*/  VIADD R188, R23, 0x36420 ;  /* 0x0003642017bc7836 */ /* 0x000fe20000000000 */
[----:B------:R-:W-:Y:S02]  /*0e50*/  SHF.R.S32.HI R2, RZ, 0x5, R2 ;  /* 0x00000005ff027819 */ /* 0x000fe40000011402 */
[----:B------:R-:W-:Y:S01]  /*0e60*/  SEL R189, R189, 0xffffffc0, !P2 ;  /* 0xffffffc0bdbd7807 */ /* 0x000fe20005000000 */
[----:B------:R-:W-:Y:S02]  /*0e70*/  IMAD.IADD R6, R9, 0x1, -R6 ;  /* 0x0000000109067824 */ /* 0x000fe400078e0a06 */
[----:B------:R-:W-:Y:S02]  /*0e80*/  IMAD.IADD R7, R200, 0x1, -R7 ;  /* 0x00000001c8077824 */ /* 0x000fe400078e0a07 */
[----:B------:R-:W-:-:S02]  /*0e90*/  IMAD.IADD R5, R198, 0x1, -R5 ;  /* 0x00000001c6057824 */ /* 0x000fc400078e0a05 */
[----:B------:R-:W-:Y:S01]  /*0ea0*/  @P1 VIADD R188, R190, 0xffffffe0 ;  /* 0xffffffe0bebc1836 */ /* 0x000fe20000000000 */
[----:B------:R-:W-:Y:S01]  /*0eb0*/  SHF.R.S32.HI R194, RZ, 0x3, R3 ;  /* 0x00000003ffc27819 */ /* 0x000fe20000011403 */
[----:B------:R-:W-:Y:S01]  /*0ec0*/  IMAD R19, R2, 0x10, R19 ;  /* 0x0000001002137824 */ /* 0x000fe200078e0213 */
[----:B------:R-:W-:Y:S01]  /*0ed0*/  MOV R2, RZ ;  /* 0x000000ff00027202 */ /* 0x000fe20000000f00 */
[----:B------:R-:W-:Y:S02]  /*0ee0*/  IMAD.IADD R190, R190, 0x1, R189 ;  /* 0x00000001bebe7824 */ /* 0x000fe400078e02bd */
[----:B------:R-:W-:Y:S02]  /*0ef0*/  IMAD.MOV.U32 R197, RZ, RZ, RZ ;  /* 0x000000ffffc57224 */ /* 0x000fe400078e00ff */
[----:B------:R-:W-:Y:S02]  /*0f00*/  IMAD.SHL.U32 R191, R7, 0x8, RZ ;  /* 0x0000000807bf7824 */ /* 0x000fe400078e00ff */
[----:B------:R-:W-:-:S02]  /*0f10*/  IMAD.SHL.U32 R22, R5, 0x100, RZ ;  /* 0x0000010005167824 */ /* 0x000fc400078e00ff */
[----:B------:R-:W-:Y:S02]  /*0f20*/  IMAD.SHL.U32 R16, R6, 0x2, RZ ;  /* 0x0000000206107824 */ /* 0x000fe400078e00ff */
[----:B------:R-:W-:Y:S01]  /*0f30*/  IMAD.IADD R189, R189, 0x1, R188 ;  /* 0x00000001bdbd7824 */ /* 0x000fe200078e02bc */
[----:B------:R-:W-:Y:S01]  /*0f40*/  UMOV UR36, URZ ;  /* 0x0000003f00247c82 */ /* 0x000fe20008000000 */
[----:B--2---:R-:W-:-:S07]  /*0f50*/  LOP3.LUT R192, R14, 0x1, RZ, 0xfc, !PT ;  /* 0x000000010ec07812 */ /* 0x004fce00078efcff */
.L_x_2509:
[----:B0-----:R-:W0:Y:S01]  /*0f60*/  LDC.64 R4, c[0x0][0xb20] ;  /* 0x0002c800ff047b82 */ /* 0x001e220000000a00 */
[----:B-1----:R-:W-:Y:S01]  /*0f70*/  IMAD.MOV.U32 R8, RZ, RZ, RZ ;  /* 0x000000ffff087224 */ /* 0x002fe200078e00ff */
[----:B------:R-:W-:-:S06]  /*0f80*/  ULDC.64 UR6, c[0x0][0x208] ;  /* 0x0000820000067ab9 */ /* 0x000fcc0000000a00 */
[----:B--23--:R-:W1:Y:S08]  /*0f90*/  LDC.64 R6, c[0x0][0xb10] ;  /* 0x0002c400ff067b82 */ /* 0x00ce700000000a00 */
[----:B------:R-:W2:Y:S01]  /*0fa0*/  LDC.64 R10, c[0x0][0x3f8] ;  /* 0x0000fe00ff0a7b82 */ /* 0x000ea20000000a00 */
[----:B0-----:R-:W-:-:S07]  /*0fb0*/  ISETP.NE.U32.AND P0, PT, R4, RZ, PT ;  /* 0x000000ff0400720c */ /* 0x001fce0003f05070 */
[----:B------:R-:W0:Y:S01]  /*0fc0*/  LDC R18, c[0x0][0x288] ;  /* 0x0000a200ff127b82 */ /* 0x000e220000000800 */
[----:B------:R-:W-:Y:S02]  /*0fd0*/  ISETP.NE.AND.EX P0, PT, R5, RZ, PT, P0 ;  /* 0x000000ff0500720c */ /* 0x000fe40003f05300 */
[----:B-1----:R-:W-:-:S05]  /*0fe0*/  ISETP.NE.U32.AND P1, PT, R6, RZ, PT ;  /* 0x000000ff0600720c */ /* 0x002fca0003f25070 */
[----:B------:R-:W1:Y:S01]  /*0ff0*/  LDC R0, c[0x0][0x404] ;  /* 0x00010100ff007b82 */ /* 0x000e620000000800 */
[----:B------:R-:W-:-:S07]  /*1000*/  ISETP.NE.AND.EX P1, PT, R7, RZ, PT, P1 ;  /* 0x000000ff0700720c */ /* 0x000fce0003f25310 */
[----:B------:R-:W3:Y:S08]  /*1010*/  @P0 LDC.64 R4, c[0x0][0xb20] ;  /* 0x0002c800ff040b82 */ /* 0x000ef00000000a00 */
[----:B------:R-:W4:Y:S08]  /*1020*/  @P1 LDC.64 R6, c[0x0][0xb10] ;  /* 0x0002c400ff061b82 */ /* 0x000f300000000a00 */
[----:B------:R-:W1:Y:S01]  /*1030*/  LDC R17, c[0x0][0x2e0] ;  /* 0x0000b800ff117b82 */ /* 0x000e620000000800 */
[----:B---3--:R-:W-:-:S05]  /*1040*/  @P0 IMAD.WIDE R4, R187, 0x4, R4 ;  /* 0x00000004bb040825 */ /* 0x008fca00078e0204 */
[----:B------:R3:W5:Y:S01]  /*1050*/  @P0 LDG.E R8, desc[UR6][R4.64] ;  /* 0x0000000604080981 */ /* 0x000762000c1e1900 */
[----:B--2---:R-:W-:Y:S01]  /*1060*/  ISETP.NE.U32.AND P0, PT, R10, RZ, PT ;  /* 0x000000ff0a00720c */ /* 0x004fe20003f05070 */
[----:B----4-:R-:W-:-:S03]  /*1070*/  @P1 IMAD.WIDE R6, R187, 0x4, R6 ;  /* 0x00000004bb061825 */ /* 0x010fc600078e0206 */
[----:B------:R-:W-:Y:S02]  /*1080*/  ISETP.NE.AND.EX P0, PT, R11, RZ, PT, P0 ;  /* 0x000000ff0b00720c */ /* 0x000fe40003f05300 */
[----:B0-----:R3:W5:Y:S01]  /*1090*/  @P1 LDG.E R18, desc[UR6][R6.64] ;  /* 0x0000000606121981 */ /* 0x001762000c1e1900 */
[----:B------:R-:W-:Y:S01]  /*10a0*/  ULDC.64 UR6, c[0x0][0xb18] ;  /* 0x0002c60000067ab9 */ /* 0x000fe20000000a00 */
[----:B-1----:R-:W-:Y:S01]  /*10b0*/  SEL R0, R0, 0x1, P0 ;  /* 0x0000000100007807 */ /* 0x002fe20000000000 */
[----:B------:R-:W-:Y:S01]  /*10c0*/  UMOV UR39, UR5 ;  /* 0x0000000500277c82 */ /* 0x000fe20008000000 */
[----:B------:R-:W-:-:S03]  /*10d0*/  ISETP.NE.U32.AND P2, PT, RZ, UR6, PT ;  /* 0x00000006ff007c0c */ /* 0x000fc6000bf45070 */
[----:B------:R-:W-:Y:S01]  /*10e0*/  IMAD R17, R0, R17, RZ ;  /* 0x0000001100117224 */ /* 0x000fe200078e02ff */
[----:B------:R-:W-:Y:S01]  /*10f0*/  ISETP.NE.AND.EX P2, PT, RZ, UR7, PT, P2 ;  /* 0x00000007ff007c0c */ /* 0x000fe2000bf45320 */
[----:B------:R-:W-:-:S12]  /*1100*/  @P1 BRA `(.L_x_2407) ;  /* 0x0000000000281947 */ /* 0x000fd80003800000 */
[----:B------:R-:W-:Y:S02]  /*1110*/  ULDC.64 UR4, c[0x0][0xaf8] ;  /* 0x0002be0000047ab9 */ /* 0x000fe40000000a00 */
[----:B------:R-:W-:-:S04]  /*1120*/  ISETP.NE.U32.AND P0, PT, RZ, UR4, PT ;  /* 0x00000004ff007c0c */ /* 0x000fc8000bf05070 */
[----:B------:R-:W-:-:S13]  /*1130*/  ISETP.NE.AND.EX P0, PT, RZ, UR5, PT, P0 ;  /* 0x00000005ff007c0c */ /* 0x000fda000bf05300 */
[----:B------:R-:W-:Y:S05]  /*1140*/  @!P0 BRA `(.L_x_2407) ;  /* 0x0000000000188947 */ /* 0x000fea0003800000 */
[----:B---3--:R-:W0:Y:S01]  /*1150*/  LDC.64 R4, c[0x0][0xaf8] ;  /* 0x0002be00ff047b82 */ /* 0x008e220000000a00 */
[----:B------:R-:W-:Y:S01]  /*1160*/  ULDC.64 UR4, c[0x0][0x208] ;  /* 0x0000820000047ab9 */ /* 0x000fe20000000a00 */
[----:B0-----:R-:W-:-:S05]  /*1170*/  IMAD.WIDE R4, R187, 0x4, R4 ;  /* 0x00000004bb047825 */ /* 0x001fca00078e0204 */
[----:B-----5:R-:W2:Y:S04]  /*1180*/  LDG.E R18, desc[UR4][R4.64] ;  /* 0x0000000404127981 */ /* 0x020ea8000c1e1900 */
[----:B------:R-:W2:Y:S02]  /*1190*/  LDG.E R3, desc[UR4][R4.64+0x4] ;  /* 0x0000040404037981 */ /* 0x000ea4000c1e1900 */
[----:B--2---:R-:W-:-:S07]  /*11a0*/  IMAD.IADD R18, R3, 0x1, -R18 ;  /* 0x0000000103127824 */ /* 0x004fce00078e0a12 */
.L_x_2407:
[----:B------:R-:W-:Y:S02]  /*11b0*/  IMAD.MOV.U32 R196, RZ, RZ, R185 ;  /* 0x000000ffffc47224 */ /* 0x000fe400078e00b9 */
[----:B------:R-:W-:Y:S01]  /*11c0*/  IMAD.MOV.U32 R193, RZ, RZ, R187 ;  /* 0x000000ffffc17224 */ /* 0x000fe200078e00bb */
[----:B------:R-:W-:Y:S06]  /*11d0*/  @!P2 BRA `(.L_x_2408) ;  /* 0x000000000014a947 */ /* 0x000fec0003800000 */
[----:B---3--:R-:W0:Y:S01]  /*11e0*/  LDC.64 R4, c[0x0][0xb18] ;  /* 0x0002c600ff047b82 */ /* 0x008e220000000a00 */
[----:B------:R-:W-:Y:S01]  /*11f0*/  ULDC.64 UR4, c[0x0][0x208] ;  /* 0x0000820000047ab9 */ /* 0x000fe20000000a00 */
[----:B0-----:R-:W-:-:S05]  /*1200*/  IMAD.WIDE R4, R187, 0x4, R4 ;  /* 0x00000004bb047825 */ /* 0x001fca00078e0204 */
[----:B------:R0:W5:Y:S01]  /*1210*/  LDG.E R17, desc[UR4][R4.64] ;  /* 0x0000000404117981 */ /* 0x000162000c1e1900 */
[----:B------:R-:W-:Y:S05]  /*1220*/  BRA `(.L_x_2409) ;  /* 0x0000000000287947 */ /* 0x000fea0003800000 */
.L_x_2408:
[----:B------:R-:W-:Y:S02]  /*1230*/  ULDC.64 UR4, c[0x0][0xb00] ;  /* 0x0002c00000047ab9 */ /* 0x000fe40000000a00 */
[----:B------:R-:W-:-:S04]  /*1240*/  ISETP.NE.U32.AND P0, PT, RZ, UR4, PT ;  /* 0x00000004ff007c0c */ /* 0x000fc8000bf05070 */
[----:B------:R-:W-:-:S13]  /*1250*/  ISETP.NE.AND.EX P0, PT, RZ, UR5, PT, P0 ;  /* 0x00000005ff007c0c */ /* 0x000fda000bf05300 */
[----:B------:R-:W-:Y:S05]  /*1260*/  @!P0 BRA `(.L_x_2409) ;  /* 0x0000000000188947 */ /* 0x000fea0003800000 */
[----:B---3--:R-:W0:Y:S01]  /*1270*/  LDC.64 R4, c[0x0][0xb00] ;  /* 0x0002c000ff047b82 */ /* 0x008e220000000a00 */
[----:B------:R-:W-:Y:S01]  /*1280*/  ULDC.64 UR4, c[0x0][0x208] ;  /* 0x0000820000047ab9 */ /* 0x000fe20000000a00 */
[----:B0-----:R-:W-:-:S05]  /*1290*/  IMAD.WIDE R4, R187, 0x4, R4 ;  /* 0x00000004bb047825 */ /* 0x001fca00078e0204 */
[----:B------:R-:W2:Y:S04]  /*12a0*/  LDG.E R17, desc[UR4][R4.64] ;  /* 0x0000000404117981 */ /* 0x000ea8000c1e1900 */
[----:B------:R-:W2:Y:S02]  /*12b0*/  LDG.E R0, desc[UR4][R4.64+0x4] ;  /* 0x0000040404007981 */ /* 0x000ea4000c1e1900 */
[----:B--2---:R-:W-:-:S07]  /*12c0*/  IMAD.IADD R17, R0, 0x1, -R17 ;  /* 0x0000000100117824 */ /* 0x004fce00078e0a11 */
.L_x_2409:
[----:B---3--:R-:W2:Y:S01]  /*12d0*/  LDL R6, [R1+0x4] ;  /* 0x0000040001067983 */ /* 0x008ea20000100800 */
[----:B0-----:R-:W0:Y:S01]  /*12e0*/  LDC R5, c[0x0][0xad8] ;  /* 0x0002b600ff057b82 */ /* 0x001e220000000800 */
[----:B-----5:R-:W-:Y:S01]  /*12f0*/  IMAD.IADD R17, R17, 0x1, -R8 ;  /* 0x0000000111117824 */ /* 0x020fe200078e0a08 */
[----:B------:R-:W-:-:S03]  /*1300*/  LEA R4, R185, 0x40, 0x6 ;  /* 0x00000040b9047811 */ /* 0x000fc600078e30ff */
[C---:B------:R-:W-:Y:S01]  /*1310*/  VIADD R0, R17.reuse, 0x3f ;  /* 0x0000003f11007836 */ /* 0x040fe20000000000 */
[----:B------:R-:W-:-:S04]  /*1320*/  IADD3 R8, R17, R4, -R18 ;  /* 0x0000000411087210 */ /* 0x000fc80007ffe812 */
[----:B------:R-:W-:-:S04]  /*1330*/  SHF.R.S32.HI R3, RZ, 0x1f, R0 ;  /* 0x0000001fff037819 */ /* 0x000fc80000011400 */
[----:B------:R-:W-:-:S04]  /*1340*/  LEA.HI R3, R3, R0, RZ, 0x6 ;  /* 0x0000000003037211 */ /* 0x000fc800078f30ff */
[----:B------:R-:W-:Y:S01]  /*1350*/  SHF.R.S32.HI R168, RZ, 0x6, R3 ;  /* 0x00000006ffa87819 */ /* 0x000fe20000011403 */
[----:B0-----:R-:W-:Y:S01]  /*1360*/  IMAD.IADD R0, R8, 0x1, R5 ;  /* 0x0000000108007824 */ /* 0x001fe200078e0205 */
[----:B--2---:R-:W-:-:S13]  /*1370*/  ISETP.NE.AND P0, PT, R6, 0x1, PT ;  /* 0x000000010600780c */ /* 0x004fda0003f05270 */
[----:B------:R-:W-:Y:S05]  /*1380*/  @!P0 BRA `(.L_x_2410) ;  /* 0x0000001c00b08947 */ /* 0x000fea0003800000 */
[----:B------:R-:W0:Y:S02]  /*1390*/  LDC R6, c[0x0][0xadc] ;  /* 0x0002b700ff067b82 */ /* 0x000e240000000800 */
[----:B0-----:R-:W-:-:S13]  /*13a0*/  ISETP.GE.AND P1, PT, R6, 0x1, PT ;  /* 0x000000010600780c */ /* 0x001fda0003f26270 */
[----:B------:R-:W-:Y:S05]  /*13b0*/  @!P1 BRA `(.L_x_2411) ;  /* 0x0000000000409947 */ /* 0x000fea0003800000 */
[C---:B------:R-:W-:Y:S02]  /*13c0*/  ISETP.GT.AND P0, PT, R8.reuse, RZ, PT ;  /* 0x000000ff0800720c */ /* 0x040fe40003f04270 */
[----:B------:R-:W-:-:S11]  /*13d0*/  IADD3 R3, R8, -0x1, RZ ;  /* 0xffffffff08037810 */ /* 0x000fd60007ffe0ff */
        /* <DEDUP_REMOVED lines=8> */
.L_x_2412:
[----:B------:R-:W-:-:S13]  /*1460*/  ISETP.NE.AND P0, PT, R6, 0x1, PT ;  /* 0x000000010600780c */ /* 0x000fda0003f05270 */
[----:B------:R-:W0:Y:S02]  /*1470*/  @P0 LDC.64 R4, c[0x0][0xae0] ;  /* 0x0002b800ff040b82 */ /* 0x000e240000000a00 */
[----:B0-----:R-:W-:-:S05]  /*1480*/  @P0 IMAD.HI.U32 R4, R3, R4, RZ ;  /* 0x0000000403040227 */ /* 0x001fca00078e00ff */
[----:B------:R-:W-:-:S07]  /*1490*/  @P0 SHF.R.U32.HI R3, RZ, R5, R4 ;  /* 0x00000005ff030219 */ /* 0x000fce0000011604 */
.L_x_2413:
[----:B------:R-:W-:-:S05]  /*14a0*/  IMAD R3, R3, R6, R6 ;  /* 0x0000000603037224 */ /* 0x000fca00078e0206 */
[----:B------:R-:W-:-:S07]  /*14b0*/  VIMNMX R0, R0, R3, PT ;  /* 0x0000000300007248 */ /* 0x000fce0003fe0100 */
.L_x_2411:
[----:B------:R-:W-:Y:S01]  /*14c0*/  VIADD R0, R0, 0x3f ;  /* 0x0000003f00007836 */ /* 0x000fe20000000000 */
[----:B------:R-:W-:Y:S01]  /*14d0*/  ULDC UR4, c[0x0][0xad4] ;  /* 0x0002b50000047ab9 */ /* 0x000fe20000000800 */
[----:B------:R-:W-:-:S03]  /*14e0*/  IMAD R18, R185, 0x40, -R18 ;  /* 0x00000040b9127824 */ /* 0x000fc600078e0a12 */
[----:B------:R-:W-:Y:S01]  /*14f0*/  SHF.R.S32.HI R3, RZ, 0x1f, R0 ;  /* 0x0000001fff037819 */ /* 0x000fe20000011400 */
[----:B------:R-:W-:-:S03]  /*1500*/  IMAD.IADD R18, R17, 0x1, R18 ;  /* 0x0000000111127824 */ /* 0x000fc600078e0212 */
[----:B------:R-:W-:Y:S01]  /*1510*/  LEA.HI R3, R3, R0, RZ, 0x6 ;  /* 0x0000000003037211 */ /* 0x000fe200078f30ff */
[----:B------:R-:W-:-:S03]  /*1520*/  VIADD R5, R18, -UR4 ;  /* 0x8000000412057c36 */ /* 0x000fc60008000000 */
[----:B------:R-:W-:-:S04]  /*1530*/  SHF.R.S32.HI R3, RZ, 0x6, R3 ;  /* 0x00000006ff037819 */ /* 0x000fc80000011403 */
[----:B------:R-:W-:Y:S01]  /*1540*/  VIMNMX R4, R168, R3, PT ;  /* 0x00000003a8047248 */ /* 0x000fe20003fe0100 */
[----:B------:R-:W-:Y:S06]  /*1550*/  @!P1 BRA `(.L_x_2414) ;  /* 0x00000000003c9947 */ /* 0x000fec0003800000 */
        /* <DEDUP_REMOVED lines=9> */
.L_x_2415:
[----:B------:R-:W-:-:S13]  /*15f0*/  ISETP.NE.AND P0, PT, R6, 0x1, PT ;  /* 0x000000010600780c */ /* 0x000fda0003f05270 */
[----:B------:R-:W0:Y:S02]  /*1600*/  @P0 LDC.64 R8, c[0x0][0xae0] ;  /* 0x0002b800ff080b82 */ /* 0x000e240000000a00 */
[----:B0-----:R-:W-:-:S05]  /*1610*/  @P0 IMAD.HI.U32 R0, R18, R8, RZ ;  /* 0x0000000812000227 */ /* 0x001fca00078e00ff */
[----:B------:R-:W-:-:S07]  /*1620*/  @P0 SHF.R.U32.HI R18, RZ, R9, R0 ;  /* 0x00000009ff120219 */ /* 0x000fce0000011600 */
.L_x_2416:
[----:B------:R-:W-:-:S05]  /*1630*/  IMAD R18, R18, R6, RZ ;  /* 0x0000000612127224 */ /* 0x000fca00078e02ff */
[----:B------:R-:W-:-:S07]  /*1640*/  VIMNMX R5, R5, R18, !PT ;  /* 0x0000001205057248 */ /* 0x000fce0007fe0100 */
.L_x_2414:
[----:B------:R-:W-:Y:S01]  /*1650*/  SHF.R.S32.HI R6, RZ, 0x1f, R5 ;  /* 0x0000001fff067819 */ /* 0x000fe20000011405 */
[----:B------:R-:W-:Y:S01]  /*1660*/  IMAD.MOV.U32 R0, RZ, RZ, RZ ;  /* 0x000000ffff007224 */ /* 0x000fe200078e00ff */
[----:B------:R-:W-:Y:S01]  /*1670*/  PLOP3.LUT P0, PT, PT, PT, PT, 0x80, 0x0 ;  /* 0x000000000000781c */ /* 0x000fe20003f0f070 */
[----:B------:R-:W-:Y:S01]  /*1680*/  IMAD.MOV.U32 R3, RZ, RZ, RZ ;  /* 0x000000ffff037224 */ /* 0x000fe200078e00ff */
[----:B------:R-:W-:Y:S02]  /*1690*/  LEA.HI R6, R6, R5, RZ, 0x6 ;  /* 0x0000000506067211 */ /* 0x000fe400078f30ff */
[----:B------:R-:W-:Y:S02]  /*16a0*/  CS2R R150, SRZ ;  /* 0x0000000000967805 */ /* 0x000fe4000001ff00 */
        /* <DEDUP_REMOVED lines=61> */
[----:B------:R-:W-:Y:S02]  /*1a80*/  CS2R R38, SRZ ;  /* 0x0000000000267805 */ /* 0x000fe4000001ff00 */
[----:B------:R-:W-:Y:S01]  /*1a90*/  CS2R R34, SRZ ;  /* 0x0000000000227805 */ /* 0x000fe2000001ff00 */
[----:B------:R-:W-:Y:S01]  /*1aa0*/  IMAD.MOV.U32 R169, RZ, RZ, RZ ;  /* 0x000000ffffa97224 */ /* 0x000fe200078e00ff */
[----:B------:R-:W-:Y:S01]  /*1ab0*/  CS2R R170, SRZ ;  /* 0x0000000000aa7805 */ /* 0x000fe2000001ff00 */
[----:B------:R-:W-:-:S02]  /*1ac0*/  IMAD.MOV.U32 R7, RZ, RZ, RZ ;  /* 0x000000ffff077224 */ /* 0x000fc400078e00ff */
[----:B------:R-:W-:Y:S02]  /*1ad0*/  IMAD.MOV.U32 R20, RZ, RZ, RZ ;  /* 0x000000ffff147224 */ /* 0x000fe400078e00ff */
[----:B------:R-:W-:Y:S02]  /*1ae0*/  IMAD.MOV.U32 R5, RZ, RZ, RZ ;  /* 0x000000ffff057224 */ /* 0x000fe400078e00ff */
[----:B------:R-:W-:Y:S01]  /*1af0*/  IMAD.MOV.U32 R24, RZ, RZ, RZ ;  /* 0x000000ffff187224 */ /* 0x000fe200078e00ff */
[----:B------:R-:W-:Y:S06]  /*1b00*/  @!P1 BRA `(.L_x_2417) ;  /* 0x000000f000209947 */ /* 0x000fec0003800000 */
[----:B------:R-:W0:Y:S01]  /*1b10*/  SHFL.IDX PT, R0, R198, RZ, 0x1f ;  /* 0x00001fffc6007589 */ /* 0x000e2200000e0000 */
[----:B------:R-:W-:Y:S01]  /*1b20*/  UMOV UR7, 0x40000040 ;  /* 0x4000004000077882 */ /* 0x000fe20000000000 */
[----:B------:R-:W-:Y:S01]  /*1b30*/  UMOV UR9, 0x40000040 ;  /* 0x4000004000097882 */ /* 0x000fe20000000000 */
[----:B------:R-:W-:Y:S01]  /*1b40*/  UMOV UR11, 0x40000040 ;  /* 0x40000040000b7882 */ /* 0x000fe20000000000 */
[----:B------:R-:W-:Y:S01]  /*1b50*/  BAR.SYNC.DEFER_BLOCKING 0xe, 0x100 ;  /* 0x0384000000007b1d */ /* 0x000fe20000010000 */
[----:B------:R-:W-:-:S05]  /*1b60*/  VIADD R3, R4, 0xfffffffe ;  /* 0xfffffffe04037836 */ /* 0x000fca0000000000 */
[----:B------:R-:W-:Y:S01]  /*1b70*/  UMOV UR13, 0x40000040 ;  /* 0x40000040000d7882 */ /* 0x000fe20000000000 */
[----:B------:R-:W-:Y:S01]  /*1b80*/  UMOV UR15, 0x40000040 ;  /* 0x40000040000f7882 */ /* 0x000fe20000000000 */
[----:B------:R-:W-:Y:S01]  /*1b90*/  UMOV UR17, 0x40000040 ;  /* 0x4000004000117882 */ /* 0x000fe20000000000 */
[----:B------:R-:W-:Y:S01]  /*1ba0*/  UMOV UR19, 0x40000040 ;  /* 0x4000004000137882 */ /* 0x000fe20000000000 */
[----:B------:R-:W1:Y:S01]  /*1bb0*/  S2R R8, SR_TID.X ;  /* 0x0000000000087919 */ /* 0x000e620000002100 */
[----:B------:R-:W-:Y:S02]  /*1bc0*/  ISETP.GE.AND P0, PT, R3, R6, PT ;  /* 0x000000060300720c */ /* 0x000fe40003f06270 */
        /* <DEDUP_REMOVED lines=45> */
.L_x_2419:
[----:B------:R-:W-:Y:S01]  /*1ea0*/  BAR.SYNC.DEFER_BLOCKING 0xe, 0x100 ;  /* 0x0384000000007b1d */ /* 0x000fe20000010000 */
[----:B01----:R-:W-:Y:S01]  /*1eb0*/  IMAD.U32 R0, RZ, RZ, UR36 ;  /* 0x00000024ff007e24 */ /* 0x003fe2000f8e00ff */
[----:B------:R-:W-:Y:S01]  /*1ec0*/  UIADD3 UR36, UR36, 0x1, URZ ;  /* 0x0000000124247890 */ /* 0x000fe2000fffe03f */
[C---:B------:R-:W-:Y:S01]  /*1ed0*/  ISETP.GT.AND P0, PT, R3.reuse, R6, PT ;  /* 0x000000060300720c */ /* 0x040fe20003f04270 */
[----:B------:R-:W-:Y:S02]  /*1ee0*/  VIADD R3, R3, 0xffffffff ;  /* 0xffffffff03037836 */ /* 0x000fe40000000000 */
[----:B------:R-:W-:Y:S01]  /*1ef0*/  IMAD R0, R0, 0x40, R19 ;  /* 0x0000004000007824 */ /* 0x000fe200078e0213 */
[----:B------:R-:W-:Y:S01]  /*1f00*/  UISETP.NE.AND UP0, UPT, UR36, 0x2, UPT ;  /* 0x000000022400788c */ /* 0x000fe2000bf05270 */
[----:B------:R-:W-:Y:S01]  /*1f10*/  UMOV UR7, 0x40000040 ;  /* 0x4000004000077882 */ /* 0x000fe20000000000 */
[----:B------:R-:W-:Y:S02]  /*1f20*/  UMOV UR11, 0x40000040 ;  /* 0x40000040000b7882 */ /* 0x000fe40000000000 */
[----:B------:R-:W-:Y:S01]  /*1f30*/  LEA R0, R0, UR37, 0x2 ;  /* 0x0000002500007c11 */ /* 0x000fe2000f8e10ff */
[----:B------:R-:W-:Y:S01]  /*1f40*/  USEL UR36, UR36, URZ, UP0 ;  /* 0x0000003f24247287 */ /* 0x000fe20008000000 */
[----:B------:R-:W-:Y:S01]  /*1f50*/  UMOV UR15, 0x40000040 ;  /* 0x40000040000f7882 */ /* 0x000fe20000000000 */
[----:B------:R-:W-:-:S02]  /*1f60*/  UMOV UR19, 0x40000040 ;  /* 0x4000004000137882 */ /* 0x000fc40000000000 */
[----:B------:R-:W-:-:S04]  /*1f70*/  ULEA UR6, UR36, UR20, 0xc ;  /* 0x0000001424067291 */ /* 0x000fc8000f8e603f */
[----:B------:R-:W-:Y:S02]  /*1f80*/  UIADD3 UR10, UR6, 0x80, URZ ;  /* 0x00000080060a7890 */ /* 0x000fe4000fffe03f */
[----:B------:R-:W-:Y:S01]  /*1f90*/  UIADD3 UR14, UR6, 0x100, URZ ;  /* 0x00000100060e7890 */ /* 0x000fe2000fffe03f */
[----:B------:R-:W0:Y:S01]  /*1fa0*/  LDS R4, [R0+0x38400] ;  /* 0x0384000000047984 */ /* 0x000e220000000800 */
[----:B------:R-:W-:-:S03]  /*1fb0*/  UIADD3 UR18, UR6, 0x180, URZ ;  /* 0x0000018006127890 */ /* 0x000fc6000fffe03f */
[----:B------:R1:W2:Y:S02]  /*1fc0*/  LDS R5, [R0+0x38420] ;  /* 0x0384200000057984 */ /* 0x0002a40000000800 */
[----:B-1----:R-:W-:-:S05]  /*1fd0*/  IMAD.U32 R0, RZ, RZ, UR36 ;  /* 0x00000024ff007e24 */ /* 0x002fca000f8e00ff */
[----:B------:R-:W-:-:S04]  /*1fe0*/  @!P1 LEA R0, R0, UR37, 0x3 ;  /* 0x0000002500009c11 */ /* 0x000fc8000f8e18ff */
[----:B------:R-:W-:-:S04]  /*1ff0*/  @!P1 IADD3 R0, R0, 0x38860, RZ ;  /* 0x0003886000009810 */ /* 0x000fc80007ffe0ff */
        /* <DEDUP_REMOVED lines=149> */
.L_x_2418:
        /* <DEDUP_REMOVED lines=144> */
.L_x_2410:
[----:B------:R-:W0:Y:S02]  /*3250*/  LDC R6, c[0x0][0xadc] ;  /* 0x0002b700ff067b82 */ /* 0x000e240000000800 */
[----:B0-----:R-:W-:-:S13]  /*3260*/  ISETP.GE.AND P0, PT, R6, 0x1, PT ;  /* 0x000000010600780c */ /* 0x001fda0003f06270 */
[----:B------:R-:W-:Y:S05]  /*3270*/  @!P0 BRA `(.L_x_2420) ;  /* 0x0000000000408947 */ /* 0x000fea0003800000 */
[C---:B------:R-:W-:Y:S01]  /*3280*/  ISETP.GT.AND P1, PT, R8.reuse, RZ, PT ;  /* 0x000000ff0800720c */ /* 0x040fe20003f24270 */
[----:B------:R-:W-:-:S12]  /*3290*/  VIADD R3, R8, 0xffffffff ;  /* 0xffffffff08037836 */ /* 0x000fd80000000000 */
        /* <DEDUP_REMOVED lines=8> */
.L_x_2421:
[----:B------:R-:W-:-:S13]  /*3320*/  ISETP.NE.AND P1, PT, R6, 0x1, PT ;  /* 0x000000010600780c */ /* 0x000fda0003f25270 */
[----:B------:R-:W0:Y:S02]  /*3330*/  @P1 LDC.64 R4, c[0x0][0xae0] ;  /* 0x0002b800ff041b82 */ /* 0x000e240000000a00 */
[----:B0-----:R-:W-:-:S05]  /*3340*/  @P1 IMAD.HI.U32 R4, R3, R4, RZ ;  /* 0x0000000403041227 */ /* 0x001fca00078e00ff */
[----:B------:R-:W-:-:S07]  /*3350*/  @P1 SHF.R.U32.HI R3, RZ, R5, R4 ;  /* 0x00000005ff031219 */ /* 0x000fce0000011604 */
.L_x_2422:
[----:B------:R-:W-:-:S05]  /*3360*/  IMAD R3, R3, R6, R6 ;  /* 0x0000000603037224 */ /* 0x000fca00078e0206 */
[----:B------:R-:W-:-:S07]  /*3370*/  VIMNMX R0, R0, R3, PT ;  /* 0x0000000300007248 */ /* 0x000fce0003fe0100 */
.L_x_2420:
[----:B------:R-:W-:Y:S01]  /*3380*/  VIADD R0, R0, 0x3f ;  /* 0x0000003f00007836 */ /* 0x000fe20000000000 */
[----:B------:R-:W-:Y:S01]  /*3390*/  ULDC UR4, c[0x0][0xad4] ;  /* 0x0002b50000047ab9 */ /* 0x000fe20000000800 */
[----:B------:R-:W-:-:S03]  /*33a0*/  IMAD R4, R185, 0x40, -R18 ;  /* 0x00000040b9047824 */ /* 0x000fc600078e0a12 */
[----:B------:R-:W-:-:S04]  /*33b0*/  SHF.R.S32.HI R3, RZ, 0x1f, R0 ;  /* 0x0000001fff037819 */ /* 0x000fc80000011400 */
[----:B------:R-:W-:Y:S01]  /*33c0*/  LEA.HI R3, R3, R0, RZ, 0x6 ;  /* 0x0000000003037211 */ /* 0x000fe200078f30ff */
[----:B------:R-:W-:-:S03]  /*33d0*/  IMAD.IADD R0, R17, 0x1, R4 ;  /* 0x0000000111007824 */ /* 0x000fc600078e0204 */
[----:B------:R-:W-:Y:S01]  /*33e0*/  SHF.R.S32.HI R3, RZ, 0x6, R3 ;  /* 0x00000006ff037819 */ /* 0x000fe20000011403 */
[----:B------:R-:W-:-:S03]  /*33f0*/  VIADD R4, R0, -UR4 ;  /* 0x8000000400047c36 */ /* 0x000fc60008000000 */
[----:B------:R-:W-:Y:S01]  /*3400*/  VIMNMX R168, R168, R3, PT ;  /* 0x00000003a8a87248 */ /* 0x000fe20003fe0100 */
[----:B------:R-:W-:Y:S06]  /*3410*/  @!P0 BRA `(.L_x_2423) ;  /* 0x0000000000408947 */ /* 0x000fec0003800000 */
[----:B------:R-:W-:-:S05]  /*3420*/  IMAD.MOV.U32 R3, RZ, RZ, R0 ;  /* 0x000000ffff037224 */ /* 0x000fca00078e0000 */
        /* <DEDUP_REMOVED lines=9> */
.L_x_2424:
[----:B------:R-:W-:-:S13]  /*34c0*/  ISETP.NE.AND P0, PT, R6, 0x1, PT ;  /* 0x000000010600780c */ /* 0x000fda0003f05270 */
[----:B------:R-:W0:Y:S02]  /*34d0*/  @P0 LDC.64 R8, c[0x0][0xae0] ;  /* 0x0002b800ff080b82 */ /* 0x000e240000000a00 */
[----:B0-----:R-:W-:-:S05]  /*34e0*/  @P0 IMAD.HI.U32 R0, R3, R8, RZ ;  /* 0x0000000803000227 */ /* 0x001fca00078e00ff */
[----:B------:R-:W-:-:S07]  /*34f0*/  @P0 SHF.R.U32.HI R3, RZ, R9, R0 ;  /* 0x00000009ff030219 */ /* 0x000fce0000011600 */
.L_x_2425:
[----:B------:R-:W-:-:S05]  /*3500*/  IMAD R3, R3, R6, RZ ;  /* 0x0000000603037224 */ /* 0x000fca00078e02ff */
[----:B------:R-:W-:-:S07]  /*3510*/  VIMNMX R4, R4, R3, !PT ;  /* 0x0000000304047248 */ /* 0x000fce0007fe0100 */
.L_x_2423:
        /* <DEDUP_REMOVED lines=71> */
[----:B------:R-:W-:Y:S01]  /*3990*/  IMAD.MOV.U32 R7, RZ, RZ, RZ ;  /* 0x000000ffff077224 */ /* 0x000fe200078e00ff */
[----:B------:R-:W-:Y:S01]  /*39a0*/  MOV R24, RZ ;  /* 0x000000ff00187202 */ /* 0x000fe20000000f00 */
[----:B------:R-:W-:-:S02]  /*39b0*/  IMAD.MOV.U32 R20, RZ, RZ, RZ ;  /* 0x000000ffff147224 */ /* 0x000fc400078e00ff */
[----:B------:R-:W-:Y:S01]  /*39c0*/  IMAD.MOV.U32 R5, RZ, RZ, RZ ;  /* 0x000000ffff057224 */ /* 0x000fe200078e00ff */
        /* <DEDUP_REMOVED lines=31> */
.L_x_2426:
[----:B------:R-:W-:Y:S02]  /*3bc0*/  LEA.HI R0, R197, R197, RZ, 0x1 ;  /* 0x000000c5c5007211 */ /* 0x000fe400078f08ff */
[----:B------:R-:W-:Y:S02]  /*3bd0*/  ISETP.NE.AND P0, PT, R192, 0x3, PT ;  /* 0x00000003c000780c */ /* 0x000fe40003f05270 */
[----:B------:R-:W-:-:S05]  /*3be0*/  LOP3.LUT R0, R0, 0xfffffffe, RZ, 0xc0, !PT ;  /* 0xfffffffe00007812 */ /* 0x000fca00078ec0ff */
[----:B------:R-:W-:-:S05]  /*3bf0*/  IMAD.IADD R0, R197, 0x1, -R0 ;  /* 0x00000001c5007824 */ /* 0x000fca00078e0a00 */
[----:B------:R-:W-:-:S04]  /*3c00*/  SHF.L.U32 R0, R0, 0x1f, RZ ;  /* 0x0000001f00007819 */ /* 0x000fc800000006ff */
[----:B------:R-:W0:Y:S02]  /*3c10*/  SYNCS.PHASECHK.TRANS64.TRYWAIT P1, [UR37+0x38800], R0 ;  /* 0x03880000ff0075a7 */ /* 0x000e240008020165 */
[----:B0-----:R-:W-:Y:S05]  /*3c20*/  @!P1 BRA `(.L_x_2427) ;  /* 0x0000015000549947 */ /* 0x001fea0003800000 */
.L_x_2603:
[----:B------:R-:W-:Y:S05]  /*3c30*/  @!P0 BRA `(.L_x_2428) ;  /* 0x0000000000048947 */ /* 0x000fea0003800000 */
[----:B------:R-:W-:Y:S01]  /*3c40*/  BPT.TRAP 0x1 ;  /* 0x000000040000795c */ /* 0x000fe20000300000 */
.L_x_2428:
[----:B------:R-:W-:Y:S01]  /*3c50*/  IMAD.U32 R4, RZ, RZ, UR36 ;  /* 0x00000024ff047e24 */ /* 0x000fe2000f8e00ff */
[----:B------:R-:W-:-:S04]  /*3c60*/  SHF.L.U32 R5, R2, 0x1f, RZ ;  /* 0x0000001f02057819 */ /* 0x000fc800000006ff */
[----:B------:R-:W-:-:S04]  /*3c70*/  LEA R4, R4, UR37, 0x3 ;  /* 0x0000002504047c11 */ /* 0x000fc8000f8e18ff */
[----:B------:R1:W2:Y:S01]  /*3c80*/  SYNCS.PHASECHK.TRANS64.TRYWAIT P1, [R4+URZ+0x38830], R5 ;  /* 0x03883005040075a7 */ /* 0x0002a2000802017f */
[----:B------:R-:W-:Y:S05]  /*3c90*/  @!P0 BRA `(.L_x_2429) ;  /* 0x0000000000048947 */ /* 0x000fea0003800000 */
[----:B------:R-:W-:Y:S01]  /*3ca0*/  BPT.TRAP 0x1 ;  /* 0x000000040000795c */ /* 0x000fe20000300000 */
.L_x_2429:
[----:B--2---:R-:W-:Y:S05]  /*3cb0*/  @P1 BRA `(.L_x_2430) ;  /* 0x0000000000081947 */ /* 0x004fea0003800000 */
[----:B------:R-:W2:Y:S02]  /*3cc0*/  SYNCS.PHASECHK.TRANS64.TRYWAIT P1, [R4+URZ+0x38830], R5 ;  /* 0x03883005040075a7 */ /* 0x000ea4000802017f */
[----:B--2---:R-:W-:Y:S05]  /*3cd0*/  @!P1 BRA `(.L_x_2431) ;  /* 0x0000015000409947 */ /* 0x004fea0003800000 */
.L_x_2430:
[----:B------:R-:W-:-:S04]  /*3ce0*/  UIADD3 UR4, UR37, 0x22400, URZ ;  /* 0x0002240025047890 */ /* 0x000fc8000fffe03f */
[----:B------:R-:W-:-:S04]  /*3cf0*/  USHF.R.U32.HI UR4, URZ, 0x4, UR4 ;  /* 0x000000043f047899 */ /* 0x000fc80008011604 */
[----:B------:R-:W-:-:S06]  /*3d00*/  ULOP3.LUT UR4, UR4, 0x3fff, URZ, 0xc0, !UPT ;  /* 0x00003fff04047892 */ /* 0x000fcc000f8ec03f */
[----:B0-----:R-:W-:Y:S01]  /*3d10*/  IMAD.U32 R3, RZ, RZ, UR4 ;  /* 0x00000004ff037e24 */ /* 0x001fe2000f8e00ff */
        /* <DEDUP_REMOVED lines=34> */
[----:B------:R-:W0:Y:S02]  /*3f40*/  SYNCS.PHASECHK.TRANS64.TRYWAIT P1, [UR37+0x38810], R0 ;  /* 0x03881000ff0075a7 */ /* 0x000e240008020165 */
[----:B0-----:R-:W-:Y:S05]  /*3f50*/  @!P1 BRA `(.L_x_2432) ;  /* 0x0000014c00b49947 */ /* 0x001fea0003800000 */
.L_x_2604:
[----:B------:R-:W-:Y:S05]  /*3f60*/  @!P0 BRA `(.L_x_2433) ;  /* 0x0000000000048947 */ /* 0x000fea0003800000 */
[----:B------:R-:W-:Y:S01]  /*3f70*/  BPT.TRAP 0x1 ;  /* 0x000000040000795c */ /* 0x000fe20000300000 */
.L_x_2433:
[----:B------:R3:W4:Y:S01]  /*3f80*/  SYNCS.PHASECHK.TRANS64.TRYWAIT P1, [R4+URZ+0x38850], R5 ;  /* 0x03885005040075a7 */ /* 0x000722000802017f */
[----:B------:R-:W-:Y:S05]  /*3f90*/  @!P0 BRA `(.L_x_2434) ;  /* 0x0000000000048947 */ /* 0x000fea0003800000 */
[----:B------:R-:W-:Y:S01]  /*3fa0*/  BPT.TRAP 0x1 ;  /* 0x000000040000795c */ /* 0x000fe20000300000 */
.L_x_2434:
[----:B----4-:R-:W-:Y:S05]  /*3fb0*/  @P1 BRA `(.L_x_2435) ;  /* 0x0000000000081947 */ /* 0x010fea0003800000 */
[----:B------:R-:W4:Y:S02]  /*3fc0*/  SYNCS.PHASECHK.TRANS64.TRYWAIT P1, [R4+URZ+0x38850], R5 ;  /* 0x03885005040075a7 */ /* 0x000f24000802017f */
[----:B----4-:R-:W-:Y:S05]  /*3fd0*/  @!P1 BRA `(.L_x_2436) ;  /* 0x0000014c00ac9947 */ /* 0x010fea0003800000 */
.L_x_2435:
[----:B------:R-:W-:Y:S01]  /*3fe0*/  UIADD3 UR4, UR37, 0x400, URZ ;  /* 0x0000040025047890 */ /* 0x000fe2000fffe03f */
[----:B------:R-:W-:Y:S01]  /*3ff0*/  WARPGROUP.ARRIVE ;  /* 0x00000000000079c5 */ /* 0x000fe20000000000 */
[----:B------:R-:W-:-:S05]  /*4000*/  UIADD3 UR5, UR37, 0x26400, URZ ;  /* 0x0002640025057890 */ /* 0x000fca000fffe03f */
[----:B0-----:R-:W0:Y:S01]  /*4010*/  S2R R0, SR_TID.X ;  /* 0x0000000000007919 */ /* 0x001e220000002100 */
[----:B------:R-:W-:Y:S01]  /*4020*/  USHF.R.U32.HI UR4, URZ, 0x4, UR4 ;  /* 0x000000043f047899 */ /* 0x000fe20008011604 */
[----:B------:R-:W-:Y:S01]  /*4030*/  LEA R9, R168, 0xffffffc0, 0x6 ;  /* 0xffffffc0a8097811 */ /* 0x000fe200078e30ff */
[----:B------:R-:W-:Y:S01]  /*4040*/  USHF.R.U32.HI UR5, URZ, 0x4, UR5 ;  /* 0x000000043f057899 */ /* 0x000fe20008011605 */
[----:B------:R-:W1:Y:S01]  /*4050*/  S2R R6, SR_TID.X ;  /* 0x0000000000067919 */ /* 0x000e620000002100 */
[----:B------:R-:W-:Y:S01]  /*4060*/  ULOP3.LUT UR4, UR4, 0x3fff, URZ, 0xc0, !UPT ;  /* 0x00003fff04047892 */ /* 0x000fe2000f8ec03f */
[----:B------:R-:W-:Y:S01]  /*4070*/  IADD3 R8, -R16, R17, -R9 ;  /* 0x0000001110087210 */ /* 0x000fe20007ffe909 */
[----:B------:R-:W-:Y:S02]  /*4080*/  ULOP3.LUT UR5, UR5, 0x3fff, URZ, 0xc0, !UPT ;  /* 0x00003fff05057892 */ /* 0x000fe4000f8ec03f */
[----:B------:R-:W-:Y:S02]  /*4090*/  ULOP3.LUT UR4, UR4, 0x10000, URZ, 0xfc, !UPT ;  /* 0x0001000004047892 */ /* 0x000fe4000f8efc3f */
[----:B------:R-:W-:-:S02]  /*40a0*/  ULOP3.LUT UR5, UR5, 0x10000, URZ, 0xfc, !UPT ;  /* 0x0001000005057892 */ /* 0x000fc4000f8efc3f */
[----:B------:R-:W-:Y:S01]  /*40b0*/  ULEA UR6, UR36, UR4, 0xc ;  /* 0x0000000424067291 */ /* 0x000fe2000f8e603f */
[----:B------:R-:W-:Y:S01]  /*40c0*/  UMOV UR25, 0x40000040 ;  /* 0x4000004000197882 */ /* 0x000fe20000000000 */
[----:B------:R-:W-:Y:S01]  /*40d0*/  UMOV UR27, 0x40000040 ;  /* 0x40000040001b7882 */ /* 0x000fe20000000000 */
[----:B------:R-:W-:Y:S02]  /*40e0*/  UIADD3 UR8, UR5, 0x2, URZ ;  /* 0x0000000205087890 */ /* 0x000fe4000fffe03f */
[----:B------:R-:W-:Y:S02]  /*40f0*/  UMOV UR24, UR5 ;  /* 0x0000000500187c82 */ /* 0x000fe40008000000 */
[----:B------:R-:W-:Y:S01]  /*4100*/  UMOV UR26, UR6 ;  /* 0x00000006001a7c82 */ /* 0x000fe20008000000 */
[----:B------:R-:W-:Y:S01]  /*4110*/  UIADD3 UR10, UR6, 0x2, URZ ;  /* 0x00000002060a7890 */ /* 0x000fe2000fffe03f */
[----:B------:R-:W-:Y:S01]  /*4120*/  HGMMA.64x64x16.F32.BF16 R24, gdesc[UR24], R24, gsb0 ;  /* 0x00e00000181879f0 */ /* 0x000fe20008001818 */
[----:B------:R-:W-:Y:S01]  /*4130*/  UMOV UR9, 0x40000040 ;  /* 0x4000004000097882 */ /* 0x000fe20000000000 */
[----:B------:R-:W-:Y:S01]  /*4140*/  UMOV UR11, 0x40000040 ;  /* 0x40000040000b7882 */ /* 0x000fe20000000000 */
[----:B------:R-:W-:-:S02]  /*4150*/  UIADD3 UR14, UR5, 0x800, URZ ;  /* 0x00000800050e7890 */ /* 0x000fc4000fffe03f */
[----:B------:R-:W-:Y:S01]  /*4160*/  UIADD3 UR15, UR6, 0x800, URZ ;  /* 0x00000800060f7890 */ /* 0x000fe2000fffe03f */
[----:B------:R-:W-:Y:S01]  /*4170*/  UMOV UR29, 0x40000040 ;  /* 0x40000040001d7882 */ /* 0x000fe20000000000 */
[----:B------:R-:W-:Y:S01]  /*4180*/  UMOV UR31, 0x40000040 ;  /* 0x40000040001f7882 */ /* 0x000fe20000000000 */
[----:B------:R-:W-:Y:S01]  /*4190*/  ULDC UR18, c[0x0][0xad4] ;  /* 0x0002b50000127ab9 */ /* 0x000fe20000000800 */
[----:B0-----:R-:W-:Y:S02]  /*41a0*/  SHF.R.U32.HI R0, RZ, 0x7, R0 ;  /* 0x00000007ff007819 */ /* 0x001fe40000011600 */
[----:B-1234-:R-:W-:-:S04]  /*41b0*/  LOP3.LUT R5, R6, 0x7f, RZ, 0xc0, !PT ;  /* 0x0000007f06057812 */ /* 0x01efc800078ec0ff */
[----:B------:R-:W0:Y:S01]  /*41c0*/  SHFL.IDX PT, R0, R0, RZ, 0x1f ;  /* 0x00001fff00007589 */ /* 0x000e2200000e0000 */
[----:B------:R-:W-:Y:S01]  /*41d0*/  ISETP.NE.AND P1, PT, R5, RZ, PT ;  /* 0x000000ff0500720c */ /* 0x000fe20003f25270 */
[----:B------:R-:W-:-:S04]  /*41e0*/  IMAD.MOV.U32 R5, RZ, RZ, -0x40 ;  /* 0xffffffc0ff057424 */ /* 0x000fc800078e00ff */
[----:B------:R-:W-:-:S04]  /*41f0*/  IMAD R5, R168, R5, 0x41 ;  /* 0x00000041a8057424 */ /* 0x000fc800078e0205 */
[----:B------:R-:W-:Y:S01]  /*4200*/  VIADD R10, R5, 0xffffffff ;  /* 0xffffffff050a7836 */ /* 0x000fe20000000000 */
[----:B------:R-:W-:-:S05]  /*4210*/  IADD3 R7, -R18, R5, R17 ;  /* 0x0000000512077210 */ /* 0x000fca0007ffe111 */
[----:B------:R-:W-:Y:S01]  /*4220*/  IMAD.IADD R7, R7, 0x1, -R16 ;  /* 0x0000000107077824 */ /* 0x000fe200078e0a10 */
[----:B0-----:R-:W-:Y:S01]  /*4230*/  R2UR UR7, R0 ;  /* 0x00000000000772ca */ /* 0x001fe200000e0000 */
[----:B------:R-:W-:-:S05]  /*4240*/  @!P1 VIADD R0, R4, 0x38840 ;  /* 0x0003884004009836 */ /* 0x000fca0000000000 */
[----:B------:R-:W-:-:S07]  /*4250*/  @!P1 PRMT R0, RZ, 0x654, R0 ;  /* 0x00000654ff009816 */ /* 0x000fce0000000000 */
        /* <DEDUP_REMOVED lines=242> */
[----:B------:R-:W-:-:S05]  /*5180*/  UIADD3 UR6, UR7, UR8, UR6 ;  /* 0x0000000807067290 */ /* 0x000fca000fffe006 */
[----:B------:R-:W-:Y:S02]  /*5190*/  UMOV UR8, UR10 ;  /* 0x0000000a00087c82 */ /* 0x000fe40008000000 */
[----:B------:R-:W-:Y:S01]  /*51a0*/  UMOV UR10, UR6 ;  /* 0x00000006000a7c82 */ /* 0x000fe20008000000 */
[----:B------:R-:W-:Y:S02]  /*51b0*/  ULDC.64 UR6, c[0x0][0xad8] ;  /* 0x0002b60000067ab9 */ /* 0x000fe40000000a00 */
[----:B------:R-:W-:Y:S01]  /*51c0*/  UISETP.GE.AND UP0, UPT, UR7, 0x1, UPT ;  /* 0x000000010700788c */ /* 0x000fe2000bf06270 */
[----:B------:R-:W-:-:S05]  /*51d0*/  VIADD R11, R7, UR6 ;  /* 0x00000006070b7c36 */ /* 0x000fca0008000000 */
[----:B------:R-:W-:Y:S01]  /*51e0*/  PLOP3.LUT P2, PT, PT, PT, UP0, 0x40, 0x0 ;  /* 0x000000000000781c */ /* 0x000fe20003f4e808 */
[----:B------:R-:W-:Y:S02]  /*51f0*/  WARPGROUP.DEPBAR.LE gsb0, 0x0 ;  /* 0x00008000000079c5 */ /* 0x000fe40000010000 */
[----:B------:R-:W-:-:S06]  /*5200*/  WARPGROUP.ARRIVE ;  /* 0x00000000000079c5 */ /* 0x000fcc0000000000 */
[----:B------:R-:W-:Y:S01]  /*5210*/  HGMMA.64x64x16.F32.BF16 R24, gdesc[UR8], R24, gsb0 ;  /* 0x00e00000081879f0 */ /* 0x000fe20008001818 */
[----:B------:R-:W-:-:S06]  /*5220*/  ULOP3.LUT UR8, URZ, UR18, URZ, 0x33, !UPT ;  /* 0x000000123f087292 */ /* 0x000fcc000f8e333f */
[----:B------:R-:W-:Y:S01]  /*5230*/  VIADD R13, R7, UR8 ;  /* 0x00000008070d7c36 */ /* 0x000fe20008000000 */
[----:B------:R-:W-:Y:S02]  /*5240*/  WARPGROUP.DEPBAR.LE gsb0, 0x0 ;  /* 0x00008000000079c5 */ /* 0x000fe40000010000 */
[----:B------:R0:W-:Y:S02]  /*5250*/  @!P1 SYNCS.ARRIVE.TRANS64.RED.A1T0 RZ, [R0+URZ], RZ ;  /* 0x000000ff00ff99a7 */ /* 0x0001e4000810043f */
[----:B0-----:R-:W-:-:S05]  /*5260*/  IMAD R0, R185, 0x40, R19 ;  /* 0x00000040b9007824 */ /* 0x001fca00078e0213 */
[----:B------:R-:W-:Y:S02]  /*5270*/  VIADDMNMX R5, R0, R11, R8, PT ;  /* 0x0000000b00057246 */ /* 0x000fe40003800108 */
[----:B------:R-:W-:Y:S01]  /*5280*/  IADD3 R6, R13, R0, RZ ;  /* 0x000000000d067210 */ /* 0x000fe20007ffe0ff */
        /* <DEDUP_REMOVED lines=13> */
.L_x_2439:
[----:B------:R-:W-:-:S06]  /*5360*/  UISETP.NE.AND UP1, UPT, UR7, 0x1, UPT ;  /* 0x000000010700788c */ /* 0x000fcc000bf25270 */
[----:B------:R-:W-:-:S05]  /*5370*/  PLOP3.LUT P2, PT, PT, PT, UP1, 0x80, 0x0 ;  /* 0x000000000000781c */ /* 0x000fca0003f4f018 */
[----:B------:R-:W-:-:S08]  /*5380*/  @UP1 ULDC.64 UR8, c[0x0][0xae0] ;  /* 0x0002b80000081ab9 */ /* 0x000fd00000000a00 */
[----:B------:R-:W-:-:S05]  /*5390*/  @P2 IMAD.HI.U32 R12, R7, UR8, RZ ;  /* 0x00000008070c2c27 */ /* 0x000fca000f8e00ff */
[----:B------:R-:W-:-:S07]  /*53a0*/  @P2 SHF.R.U32.HI R7, RZ, UR9, R12 ;  /* 0x00000009ff072c19 */ /* 0x000fce000801160c */
.L_x_2440:
[----:B------:R-:W-:Y:S05]  /*53b0*/  BSYNC B0 ;  /* 0x0000000000007941 */ /* 0x000fea0003800000 */
.L_x_2438:
[----:B------:R-:W-:-:S04]  /*53c0*/  IMAD R7, R7, UR7, -R9 ;  /* 0x0000000707077c24 */ /* 0x000fc8000f8e0a09 */
[----:B------:R-:W-:-:S05]  /*53d0*/  IMAD.IADD R7, R7, 0x1, -R16 ;  /* 0x0000000107077824 */ /* 0x000fca00078e0a10 */
[----:B------:R-:W-:Y:S02]  /*53e0*/  VIMNMX R6, R6, R7, !PT ;  /* 0x0000000706067248 */ /* 0x000fe40007fe0100 */
[----:B------:R-:W-:-:S07]  /*53f0*/  VIADDMNMX R5, R7, UR7, R5, PT ;  /* 0x0000000707057c46 */ /* 0x000fce000b800105 */
.L_x_2437:
[C---:B------:R-:W-:Y:S02]  /*5400*/  ISETP.GE.AND P2, PT, R10.reuse, 0x2, PT ;  /* 0x000000020a00780c */ /* 0x040fe40003f46270 */
        /* <DEDUP_REMOVED lines=76> */
[----:B------:R-:W-:Y:S02]  /*58d0*/  PLOP3.LUT P6, PT, PT, PT, UP0, 0x40, 0x0 ;  /* 0x000000000000781c */ /* 0x000fe40003fce808 */
[----:B------:R-:W-:Y:S02]  /*58e0*/  VIADDMNMX R7, R5, R11, R8, PT ;  /* 0x0000000b05077246 */ /* 0x000fe40003800108 */
[----:B------:R-:W-:-:S09]  /*58f0*/  IADD3 R5, R13, 0x8, R0 ;  /* 0x000000080d057810 */ /* 0x000fd20007ffe000 */
        /* <DEDUP_REMOVED lines=15> */
.L_x_2443:
[----:B------:R-:W-:-:S06]  /*59f0*/  UISETP.NE.AND UP1, UPT, UR7, 0x1, UPT ;  /* 0x000000010700788c */ /* 0x000fcc000bf25270 */
[----:B------:R-:W-:-:S05]  /*5a00*/  PLOP3.LUT P6, PT, PT, PT, UP1, 0x80, 0x0 ;  /* 0x000000000000781c */ /* 0x000fca0003fcf018 */
[----:B------:R-:W-:-:S08]  /*5a10*/  @UP1 ULDC.64 UR8, c[0x0][0xae0] ;  /* 0x0002b80000081ab9 */ /* 0x000fd00000000a00 */
[----:B------:R-:W-:Y:S01]  /*5a20*/  @P6 IMAD.HI.U32 R8, R6, UR8, RZ ;  /* 0x0000000806086c27 */ /* 0x000fe2000f8e00ff */
[----:B------:R-:W-:-:S13]  /*5a30*/  PLOP3.LUT P6, PT, PT, PT, UP1, 0x80, 0x0 ;  /* 0x000000000000781c */ /* 0x000fda0003fcf018 */
[----:B------:R-:W-:-:S07]  /*5a40*/  @P6 SHF.R.U32.HI R6, RZ, UR9, R8 ;  /* 0x00000009ff066c19 */ /* 0x000fce0008011608 */
.L_x_2444:
[----:B------:R-:W-:Y:S05]  /*5a50*/  BSYNC B0 ;  /* 0x0000000000007941 */ /* 0x000fea0003800000 */
.L_x_2442:
[----:B------:R-:W-:-:S04]  /*5a60*/  IMAD R9, R6, UR7, -R9 ;  /* 0x0000000706097c24 */ /* 0x000fc8000f8e0a09 */
[----:B------:R-:W-:-:S05]  /*5a70*/  IMAD.IADD R6, R9, 0x1, -R16 ;  /* 0x0000000109067824 */ /* 0x000fca00078e0a10 */
[----:B------:R-:W-:Y:S02]  /*5a80*/  VIMNMX R5, R5, R6, !PT ;  /* 0x0000000605057248 */ /* 0x000fe40007fe0100 */
[----:B------:R-:W-:-:S07]  /*5a90*/  VIADDMNMX R7, R6, UR7, R7, PT ;  /* 0x0000000706077c46 */ /* 0x000fce000b800107 */
.L_x_2441:
[----:B------:R-:W-:Y:S01]  /*5aa0*/  ISETP.GT.AND P2, PT, R5, 0x1, !P2 ;  /* 0x000000010500780c */ /* 0x000fe20005744270 */
[----:B------:R-:W-:Y:S01]  /*5ab0*/  ULDC UR11, c[0x0][0xa80] ;  /* 0x0002a000000b7ab9 */ /* 0x000fe20000000800 */
[----:B------:R-:W-:Y:S01]  /*5ac0*/  FMNMX.FTZ R6, R15, R25, !PT ;  /* 0x000000190f067209 */ /* 0x000fe20007810000 */
[----:B------:R-:W-:Y:S01]  /*5ad0*/  ULEA UR8, UR36, UR38, 0xc ;  /* 0x0000002624087291 */ /* 0x000fe2000f8e603f */
[----:B------:R-:W-:Y:S01]  /*5ae0*/  ISETP.LT.OR P2, PT, R7, 0x2, P2 ;  /* 0x000000020700780c */ /* 0x000fe20001741670 */
[----:B------:R-:W-:Y:S01]  /*5af0*/  UMOV UR15, 0x40000040 ;  /* 0x40000040000f7882 */ /* 0x000fe20000000000 */
[----:B------:R-:W-:Y:S01]  /*5b00*/  FMNMX.FTZ R6, R21, R6, !PT ;  /* 0x0000000615067209 */ /* 0x000fe20007810000 */
[----:B------:R-:W-:Y:S01]  /*5b10*/  UIADD3 UR10, UR8, 0x80, URZ ;  /* 0x00000080080a7890 */ /* 0x000fe2000fffe03f */
[----:B------:R-:W-:Y:S01]  /*5b20*/  FSEL R27, R27, -INF , !P2 ;  /* 0xff8000001b1b7808 */ /* 0x000fe20005000000 */
[----:B------:R-:W-:Y:S01]  /*5b30*/  @!P1 VIADD R4, R4, 0x38860 ;  /* 0x0003886004049836 */ /* 0x000fe20000000000 */
[----:B------:R-:W-:Y:S01]  /*5b40*/  ISETP.NE.AND P2, PT, R14, RZ, PT ;  /* 0x000000ff0e00720c */ /* 0x000fe20003f45270 */
[----:B------:R-:W-:Y:S01]  /*5b50*/  UMOV UR14, UR8 ;  /* 0x00000008000e7c82 */ /* 0x000fe20008000000 */
[----:B------:R-:W-:Y:S01]  /*5b60*/  FMNMX.FTZ R6, R29, R6, !PT ;  /* 0x000000061d067209 */ /* 0x000fe20007810000 */
        /* <DEDUP_REMOVED lines=25> */
[----:B------:R-:W-:-:S02]  /*5d00*/  ISETP.GT.AND P3, PT, R5, 0x8, !P3 ;  /* 0x000000080500780c */ /* 0x000fc40005f64270 */
[----:B------:R-:W-:Y:S02]  /*5d10*/  FSEL R38, R38, -INF , !P2 ;  /* 0xff80000026267808 */ /* 0x000fe40005000000 */
[----:B------:R-:W-:Y:S02]  /*5d20*/  ISETP.NE.AND P2, PT, R36, RZ, PT ;  /* 0x000000ff2400720c */ /* 0x000fe40003f45270 */
[----:B------:R-:W-:Y:S02]  /*5d30*/  FMNMX.FTZ R6, R169, R6, !PT ;  /* 0x00000006a9067209 */ /* 0x000fe40007810000 */
[----:B------:R-:W-:Y:S02]  /*5d40*/  ISETP.GT.AND P2, PT, R5, 0x19, !P2 ;  /* 0x000000190500780c */ /* 0x000fe40005744270 */
[C---:B------:R-:W-:Y:S02]  /*5d50*/  ISETP.LT.OR P3, PT, R7.reuse, 0x9, P3 ;  /* 0x000000090700780c */ /* 0x040fe40001f61670 */
[----:B------:R-:W-:-:S02]  /*5d60*/  ISETP.LT.OR P2, PT, R7, 0x1a, P2 ;  /* 0x0000001a0700780c */ /* 0x000fc40001741670 */
[----:B------:R-:W-:Y:S02]  /*5d70*/  FMNMX.FTZ R8, R53, R6, !PT ;  /* 0x0000000635087209 */ /* 0x000fe40007810000 */
[----:B------:R-:W-:Y:S02]  /*5d80*/  FSEL R39, R39, -INF , !P2 ;  /* 0xff80000027277808 */ /* 0x000fe40005000000 */
[----:B------:R-:W-:Y:S01]  /*5d90*/  ISETP.NE.AND P2, PT, R56, RZ, PT ;  /* 0x000000ff3800720c */ /* 0x000fe20003f45270 */
[----:B------:R-:W0:Y:S01]  /*5da0*/  SHFL.BFLY PT, R9, R8, 0x2, 0x1f ;  /* 0x0c401f0008097f89 */ /* 0x000e2200000e0000 */
        /* <DEDUP_REMOVED lines=9> */
[----:B------:R-:W-:Y:S02]  /*5e40*/  ISETP.GT.AND P5, PT, R5, 0x38, !P5 ;  /* 0x000000380500780c */ /* 0x000fe40006fa4270 */
[C---:B------:R-:W-:Y:S02]  /*5e50*/  ISETP.LT.OR P2, PT, R7.reuse, 0x22, P2 ;  /* 0x000000220700780c */ /* 0x040fe40001741670 */
[----:B------:R-:W-:Y:S02]  /*5e60*/  ISETP.LT.OR P4, PT, R7, 0x32, P4 ;  /* 0x000000320700780c */ /* 0x000fe40002781670 */
[----:B------:R-:W-:Y:S02]  /*5e70*/  FSEL R43, R43, -INF , !P2 ;  /* 0xff8000002b2b7808 */ /* 0x000fe40005000000 */
[----:B------:R-:W-:Y:S02]  /*5e80*/  ISETP.GT.AND P2, PT, R5, 0x28, !P3 ;  /* 0x000000280500780c */ /* 0x000fe40005f44270 */
[----:B------:R-:W-:-:S02]  /*5e90*/  ISETP.NE.AND P3, PT, R60, RZ, PT ;  /* 0x000000ff3c00720c */ /* 0x000fc40003f65270 */
[----:B------:R-:W-:Y:S02]  /*5ea0*/  ISETP.LT.OR P2, PT, R7, 0x29, P2 ;  /* 0x000000290700780c */ /* 0x000fe40001741670 */
[C---:B------:R-:W-:Y:S02]  /*5eb0*/  ISETP.GT.AND P3, PT, R5.reuse, 0x30, !P3 ;  /* 0x000000300500780c */ /* 0x040fe40005f64270 */
[----:B------:R-:W-:Y:S02]  /*5ec0*/  FSEL R46, R46, -INF , !P2 ;  /* 0xff8000002e2e7808 */ /* 0x000fe40005000000 */
[----:B------:R-:W-:Y:S02]  /*5ed0*/  ISETP.GT.AND P2, PT, R5, RZ, !P6 ;  /* 0x000000ff0500720c */ /* 0x000fe40007744270 */
[----:B------:R-:W-:Y:S02]  /*5ee0*/  ISETP.NE.AND P6, PT, R10, RZ, PT ;  /* 0x000000ff0a00720c */ /* 0x000fe40003fc5270 */
[----:B------:R-:W-:-:S02]  /*5ef0*/  ISETP.LT.OR P2, PT, R7, 0x1, P2 ;  /* 0x000000010700780c */ /* 0x000fc40001741670 */
[----:B0-----:R-:W-:Y:S02]  /*5f00*/  FMNMX.FTZ R10, R8, R9, !PT ;  /* 0x00000009080a7209 */ /* 0x001fe40007810000 */
[----:B------:R-:W-:Y:S02]  /*5f10*/  FSEL R26, R26, -INF , !P2 ;  /* 0xff8000001a1a7808 */ /* 0x000fe40005000000 */
[----:B------:R-:W-:Y:S01]  /*5f20*/  ISETP.NE.AND P2, PT, R44, RZ, PT ;  /* 0x000000ff2c00720c */ /* 0x000fe20003f45270 */
[----:B------:R-:W0:Y:S01]  /*5f30*/  SHFL.BFLY PT, R11, R10, 0x1, 0x1f ;  /* 0x0c201f000a0b7f89 */ /* 0x000e2200000e0000 */
[----:B------:R-:W-:Y:S02]  /*5f40*/  FMNMX.FTZ R9, R26, R27, !PT ;  /* 0x0000001b1a097209 */ /* 0x000fe40007810000 */
[----:B------:R-:W-:Y:S02]  /*5f50*/  ISETP.GT.AND P2, PT, R5, 0x29, !P2 ;  /* 0x000000290500780c */ /* 0x000fe40005744270 */
[----:B------:R-:W-:-:S02]  /*5f60*/  FMNMX.FTZ R6, R30, R9, !PT ;  /* 0x000000091e067209 */ /* 0x000fc40007810000 */
[----:B------:R-:W-:Y:S02]  /*5f70*/  ISETP.LT.OR P2, PT, R7, 0x2a, P2 ;  /* 0x0000002a0700780c */ /* 0x000fe40001741670 */
[----:B------:R-:W-:Y:S02]  /*5f80*/  FMNMX.FTZ R9, R31, R6, !PT ;  /* 0x000000061f097209 */ /* 0x000fe40007810000 */
[----:B------:R-:W-:Y:S02]  /*5f90*/  FSEL R47, R47, -INF , !P2 ;  /* 0xff8000002f2f7808 */ /* 0x000fe40005000000 */
[----:B------:R-:W-:Y:S02]  /*5fa0*/  FMNMX.FTZ R6, R34, R9, !PT ;  /* 0x0000000922067209 */ /* 0x000fe40007810000 */
[----:B------:R-:W-:Y:S02]  /*5fb0*/  ISETP.LT.OR P3, PT, R7, 0x31, P3 ;  /* 0x000000310700780c */ /* 0x000fe40001f61670 */
[----:B------:R-:W-:-:S02]  /*5fc0*/  FMNMX.FTZ R9, R35, R6, !PT ;  /* 0x0000000623097209 */ /* 0x000fc40007810000 */
[----:B------:R-:W-:Y:S02]  /*5fd0*/  FSEL R50, R50, -INF , !P3 ;  /* 0xff80000032327808 */ /* 0x000fe40005800000 */
[----:B------:R-:W-:Y:S02]  /*5fe0*/  FMNMX.FTZ R8, R38, R9, !PT ;  /* 0x0000000926087209 */ /* 0x000fe40007810000 */
[----:B------:R-:W-:Y:S02]  /*5ff0*/  ISETP.LT.OR P5, PT, R7, 0x39, P5 ;  /* 0x000000390700780c */ /* 0x000fe40002fa1670 */
[----:B------:R-:W-:Y:S02]  /*6000*/  FMNMX.FTZ R9, R39, R8, !PT ;  /* 0x0000000827097209 */ /* 0x000fe40007810000 */
[----:B0-----:R-:W-:Y:S02]  /*6010*/  FMNMX.FTZ R6, R10, R11, !PT ;  /* 0x0000000b0a067209 */ /* 0x001fe40007810000 */
[----:B------:R-:W-:-:S02]  /*6020*/  FMNMX.FTZ R8, R42, R9, !PT ;  /* 0x000000092a087209 */ /* 0x000fc40007810000 */
[C---:B------:R-:W-:Y:S01]  /*6030*/  FSETP.NEU.FTZ.AND P2, PT, R6.reuse, -INF , PT ;  /* 0xff8000000600780b */ /* 0x040fe20003f5d000 */
[----:B------:R-:W-:Y:S01]  /*6040*/  FMUL.FTZ R10, R6, UR11 ;  /* 0x0000000b060a7c20 */ /* 0x000fe20008410000 */
[----:B------:R-:W-:Y:S02]  /*6050*/  FMNMX.FTZ R9, R43, R8, !PT ;  /* 0x000000082b097209 */ /* 0x000fe40007810000 */
[----:B------:R-:W-:Y:S02]  /*6060*/  FSEL R51, R51, -INF , !P4 ;  /* 0xff80000033337808 */ /* 0x000fe40006000000 */
[----:B------:R-:W-:Y:S02]  /*6070*/  FMNMX.FTZ R8, R46, R9, !PT ;  /* 0x000000092e087209 */ /* 0x000fe40007810000 */
[----:B------:R-:W-:Y:S02]  /*6080*/  FSEL R28, R10, RZ, P2 ;  /* 0x000000ff0a1c7208 */ /* 0x000fe40001000000 */
[----:B------:R-:W-:-:S02]  /*6090*/  FMNMX.FTZ R9, R47, R8, !PT ;  /* 0x000000082f097209 */ /* 0x000fc40007810000 */
[----:B------:R-:W-:Y:S01]  /*60a0*/  ISETP.GT.AND P2, PT, R5, 0x39, !P6 ;  /* 0x000000390500780c */ /* 0x000fe20007744270 */
[--C-:B------:R-:W-:Y:S01]  /*60b0*/  FFMA.FTZ R10, R25, UR11, -R28.reuse ;  /* 0x0000000b190a7c23 */ /* 0x100fe2000801081c */
[----:B------:R-:W-:Y:S01]  /*60c0*/  FMNMX.FTZ R8, R50, R9, !PT ;  /* 0x0000000932087209 */ /* 0x000fe20007810000 */
[--C-:B------:R-:W-:Y:S01]  /*60d0*/  FFMA.FTZ R5, R15, UR11, -R28.reuse ;  /* 0x0000000b0f057c23 */ /* 0x100fe2000801081c */
[----:B------:R-:W-:Y:S01]  /*60e0*/  ISETP.LT.OR P2, PT, R7, 0x3a, P2 ;  /* 0x0000003a0700780c */ /* 0x000fe20001741670 */
[--C-:B------:R-:W-:Y:S01]  /*60f0*/  FFMA.FTZ R15, R21, UR11, -R28.reuse ;  /* 0x0000000b150f7c23 */ /* 0x100fe2000801081c */
[----:B------:R-:W-:Y:S01]  /*6100*/  FSEL R54, R54, -INF , !P5 ;  /* 0xff80000036367808 */ /* 0x000fe20006800000 */
[--C-:B------:R-:W-:Y:S01]  /*6110*/  FFMA.FTZ R12, R29, UR11, -R28.reuse ;  /* 0x0000000b1d0c7c23 */ /* 0x100fe2000801081c */
[----:B------:R-:W-:Y:S01]  /*6120*/  FMNMX.FTZ R7, R51, R8, !PT ;  /* 0x0000000833077209 */ /* 0x000fe20007810000 */
[--C-:B------:R-:W-:Y:S01]  /*6130*/  FFMA.FTZ R9, R57, UR11, -R28.reuse ;  /* 0x0000000b39097c23 */ /* 0x100fe2000801081c */
[----:B------:R-:W-:Y:S01]  /*6140*/  FSEL R55, R55, -INF , !P2 ;  /* 0xff80000037377808 */ /* 0x000fe20005000000 */
[--C-:B------:R-:W-:Y:S01]  /*6150*/  FFMA.FTZ R14, R33, UR11, -R28.reuse ;  /* 0x0000000b210e7c23 */ /* 0x100fe2000801081c */
[----:B------:R-:W-:Y:S01]  /*6160*/  FMNMX.FTZ R8, R54, R7, !PT ;  /* 0x0000000736087209 */ /* 0x000fe20007810000 */
[--C-:B------:R-:W-:Y:S01]  /*6170*/  FFMA.FTZ R11, R59, UR11, -R28.reuse ;  /* 0x0000000b3b0b7c23 */ /* 0x100fe2000801081c */
[----:B------:R0:W-:Y:S01]  /*6180*/  MUFU.EX2 R7, R15 ;  /* 0x0000000f00077308 */ /* 0x0001e20000000800 */
[--C-:B------:R-:W-:Y:S01]  /*6190*/  FFMA.FTZ R20, R37, UR11, -R28.reuse ;  /* 0x0000000b25147c23 */ /* 0x100fe2000801081c */
[----:B------:R-:W-:Y:S01]  /*61a0*/  FMNMX.FTZ R8, R55, R8, !PT ;  /* 0x0000000837087209 */ /* 0x000fe20007810000 */
[--C-:B------:R-:W-:Y:S01]  /*61b0*/  FFMA.FTZ R170, R41, UR11, -R28.reuse ;  /* 0x0000000b29aa7c23 */ /* 0x100fe2000801081c */
[--C-:B------:R-:W-:Y:S01]  /*61c0*/  FFMA.FTZ R172, R45, UR11, -R28.reuse ;  /* 0x0000000b2dac7c23 */ /* 0x100fe2000801081c */
[--C-:B------:R-:W-:Y:S01]  /*61d0*/  FFMA.FTZ R21, R65, UR11, -R28.reuse ;  /* 0x0000000b41157c23 */ /* 0x100fe2000801081c */
[--C-:B------:R-:W-:Y:S01]  /*61e0*/  FFMA.FTZ R174, R49, UR11, -R28.reuse ;  /* 0x0000000b31ae7c23 */ /* 0x100fe2000801081c */
[----:B------:R-:W1:Y:S01]  /*61f0*/  SHFL.BFLY PT, R13, R8, 0x2, 0x1f ;  /* 0x0c401f00080d7f89 */ /* 0x000e6200000e0000 */
[--C-:B------:R-:W-:Y:S01]  /*6200*/  FFMA.FTZ R169, R169, UR11, -R28.reuse ;  /* 0x0000000ba9a97c23 */ /* 0x100fe2000801081c */
[--C-:B0-----:R-:W-:Y:S01]  /*6210*/  FFMA.FTZ R15, R63, UR11, -R28.reuse ;  /* 0x0000000b3f0f7c23 */ /* 0x101fe2000801081c */
[--C-:B------:R-:W-:Y:S01]  /*6220*/  FFMA.FTZ R176, R53, UR11, -R28.reuse ;  /* 0x0000000b35b07c23 */ /* 0x100fe2000801081c */
[----:B------:R-:W-:Y:S01]  /*6230*/  FFMA.FTZ R29, R61, UR11, -R28 ;  /* 0x0000000b3d1d7c23 */ /* 0x000fe2000801081c */
[----:B------:R-:W-:Y:S01]  /*6240*/  MUFU.EX2 R5, R5 ;  /* 0x0000000500057308 */ /* 0x000fe20000000800 */
[----:B------:R-:W-:-:S07]  /*6250*/  @!P1 PRMT R4, RZ, 0x654, R4 ;  /* 0x00000654ff049816 */ /* 0x000fce0000000004 */
[----:B------:R-:W0:Y:S08]  /*6260*/  MUFU.EX2 R10, R10 ;  /* 0x0000000a000a7308 */ /* 0x000e300000000800 */
[----:B------:R-:W2:Y:S01]  /*6270*/  MUFU.EX2 R12, R12 ;  /* 0x0000000c000c7308 */ /* 0x000ea20000000800 */
[----:B-1----:R-:W-:-:S05]  /*6280*/  FMNMX.FTZ R24, R8, R13, !PT ;  /* 0x0000000d08187209 */ /* 0x002fca0007810000 */
[----:B------:R-:W1:Y:S02]  /*6290*/  SHFL.BFLY PT, R25, R24, 0x1, 0x1f ;  /* 0x0c201f0018197f89 */ /* 0x000e6400000e0000 */
[----:B------:R-:W-:Y:S01]  /*62a0*/  MUFU.EX2 R9, R9 ;  /* 0x0000000900097308 */ /* 0x000fe20000000800 */
[----:B0-----:R-:W-:Y:S01]  /*62b0*/  F2FP.BF16.F32.PACK_AB R152, R10, R5 ;  /* 0x000000050a98723e */ /* 0x001fe200000010ff */
[----:B------:R-:W-:-:S06]  /*62c0*/  FADD.FTZ R10, R5, R10 ;  /* 0x0000000a050a7221 */ /* 0x000fcc0000010000 */
[----:B------:R-:W0:Y:S01]  /*62d0*/  MUFU.EX2 R14, R14 ;  /* 0x0000000e000e7308 */ /* 0x000e220000000800 */
[----:B--2---:R-:W-:Y:S01]  /*62e0*/  F2FP.BF16.F32.PACK_AB R154, R12, R7 ;  /* 0x000000070c9a723e */ /* 0x004fe200000010ff */
[----:B------:R-:W-:-:S04]  /*62f0*/  FADD.FTZ R7, R7, R10 ;  /* 0x0000000a07077221 */ /* 0x000fc80000010000 */
[----:B------:R-:W-:Y:S01]  /*6300*/  FADD.FTZ R12, R12, R7 ;  /* 0x000000070c0c7221 */ /* 0x000fe20000010000 */
[----:B------:R-:W-:Y:S01]  /*6310*/  VIADD R7, R168, 0xfffffffe ;  /* 0xfffffffea8077836 */ /* 0x000fe20000000000 */
[----:B------:R-:W-:Y:S01]  /*6320*/  MUFU.EX2 R11, R11 ;  /* 0x0000000b000b7308 */ /* 0x000fe20000000800 */
[----:B-1----:R-:W-:-:S07]  /*6330*/  FMNMX.FTZ R8, R24, R25, !PT ;  /* 0x0000001918087209 */ /* 0x002fce0007810000 */
[----:B------:R-:W1:Y:S01]  /*6340*/  MUFU.EX2 R20, R20 ;  /* 0x0000001400147308 */ /* 0x000e620000000800 */
[----:B0-----:R-:W-:Y:S01]  /*6350*/  F2FP.BF16.F32.PACK_AB R156, R14, R9 ;  /* 0x000000090e9c723e */ /* 0x001fe200000010ff */
[----:B------:R-:W-:Y:S01]  /*6360*/  FADD.FTZ R9, R9, R12 ;  /* 0x0000000c09097221 */ /* 0x000fe20000010000 */
[C---:B------:R-:W-:Y:S01]  /*6370*/  FSETP.NEU.FTZ.AND P2, PT, R8.reuse, -INF , PT ;  /* 0xff8000000800780b */ /* 0x040fe20003f5d000 */
[----:B------:R-:W-:Y:S02]  /*6380*/  FMUL.FTZ R24, R8, UR11 ;  /* 0x0000000b08187c20 */ /* 0x000fe40008410000 */
[----:B------:R-:W-:Y:S01]  /*6390*/  FADD.FTZ R14, R14, R9 ;  /* 0x000000090e0e7221 */ /* 0x000fe20000010000 */
[----:B------:R-:W-:Y:S01]  /*63a0*/  IMAD.IADD R9, R17, 0x1, -R18 ;  /* 0x0000000111097824 */ /* 0x000fe200078e0a12 */
[----:B------:R-:W-:Y:S01]  /*63b0*/  MUFU.EX2 R13, R29 ;  /* 0x0000001d000d7308 */ /* 0x000fe20000000800 */
[----:B------:R-:W-:Y:S02]  /*63c0*/  FSEL R24, R24, RZ, P2 ;  /* 0x000000ff18187208 */ /* 0x000fe40001000000 */
[----:B------:R-:W-:-:S03]  /*63d0*/  PLOP3.LUT P2, PT, PT, PT, UP0, 0x40, 0x0 ;  /* 0x000000000000781c */ /* 0x000fc60003f4e808 */
        /* <DEDUP_REMOVED lines=19> */
[----:B------:R-:W-:Y:S01]  /*6510*/  FADD.FTZ R20, R20, R11 ;  /* 0x0000000b14147221 */ /* 0x000fe20000010000 */
[----:B------:R-:W-:Y:S01]  /*6520*/  IMAD R11, R185, 0x40, R9 ;  /* 0x00000040b90b7824 */ /* 0x000fe200078e0209 */
[----:B------:R-:W0:Y:S08]  /*6530*/  MUFU.EX2 R178, R178 ;  /* 0x000000b200b27308 */ /* 0x000e300000000800 */
[----:B------:R-:W-:Y:S08]  /*6540*/  MUFU.EX2 R173, R173 ;  /* 0x000000ad00ad7308 */ /* 0x000ff00000000800 */
[----:B------:R-:W1:Y:S01]  /*6550*/  MUFU.EX2 R180, R180 ;  /* 0x000000b400b47308 */ /* 0x000e620000000800 */
[----:B0-----:R-:W-:Y:S01]  /*6560*/  F2FP.BF16.F32.PACK_AB R153, R178, R171 ;  /* 0x000000abb299723e */ /* 0x001fe200000010ff */
[----:B------:R-:W-:-:S06]  /*6570*/  FADD.FTZ R178, R171, R178 ;  /* 0x000000b2abb27221 */ /* 0x000fcc0000010000 */
[----:B------:R-:W-:Y:S08]  /*6580*/  MUFU.EX2 R175, R175 ;  /* 0x000000af00af7308 */ /* 0x000ff00000000800 */
[----:B------:R-:W0:Y:S01]  /*6590*/  MUFU.EX2 R182, R182 ;  /* 0x000000b600b67308 */ /* 0x000e220000000800 */
[----:B-1----:R-:W-:Y:S01]  /*65a0*/  F2FP.BF16.F32.PACK_AB R155, R180, R173 ;  /* 0x000000adb49b723e */ /* 0x002fe200000010ff */
[----:B------:R-:W-:-:S04]  /*65b0*/  FADD.FTZ R173, R173, R178 ;  /* 0x000000b2adad7221 */ /* 0x000fc80000010000 */
[----:B------:R1:W-:Y:S01]  /*65c0*/  STSM.16.M88.4 [R23+0x36400], R152 ;  /* 0x0364009817007844 */ /* 0x0003e20000000200 */
[----:B------:R-:W-:Y:S01]  /*65d0*/  FADD.FTZ R180, R180, R173 ;  /* 0x000000adb4b47221 */ /* 0x000fe20000010000 */
[----:B------:R-:W-:Y:S08]  /*65e0*/  MUFU.EX2 R177, R177 ;  /* 0x000000b100b17308 */ /* 0x000ff00000000800 */
[----:B------:R-:W2:Y:S01]  /*65f0*/  MUFU.EX2 R186, R186 ;  /* 0x000000ba00ba7308 */ /* 0x000ea20000000800 */
[----:B0-----:R-:W-:Y:S01]  /*6600*/  F2FP.BF16.F32.PACK_AB R157, R182, R175 ;  /* 0x000000afb69d723e */ /* 0x001fe200000010ff */
[----:B------:R-:W-:-:S04]  /*6610*/  FADD.FTZ R175, R175, R180 ;  /* 0x000000b4afaf7221 */ /* 0x000fc80000010000 */
[----:B------:R-:W-:Y:S02]  /*6620*/  FADD.FTZ R182, R182, R175 ;  /* 0x000000afb6b67221 */ /* 0x000fe40000010000 */
[----:B------:R-:W0:Y:S08]  /*6630*/  MUFU.EX2 R170, R170 ;  /* 0x000000aa00aa7308 */ /* 0x000e300000000800 */
        /* <DEDUP_REMOVED lines=33> */
[----:B------:R-:W-:-:S06]  /*6850*/  FADD.FTZ R169, R169, R174 ;  /* 0x000000aea9a97221 */ /* 0x000fcc0000010000 */
[----:B------:R-:W2:Y:S08]  /*6860*/  MUFU.EX2 R187, R187 ;  /* 0x000000bb00bb7308 */ /* 0x000eb00000000800 */
[----:B------:R-:W3:Y:S01]  /*6870*/  MUFU.EX2 R208, R208 ;  /* 0x000000d000d07308 */ /* 0x000ee20000000800 */
[----:B0-----:R-:W-:Y:S01]  /*6880*/  F2FP.BF16.F32.PACK_AB R165, R206, R183 ;  /* 0x000000b7cea5723e */ /* 0x001fe200000010ff */
[----:B------:R-:W-:-:S04]  /*6890*/  FADD.FTZ R183, R183, R204 ;  /* 0x000000ccb7b77221 */ /* 0x000fc80000010000 */
[----:B------:R-:W-:-:S04]  /*68a0*/  FADD.FTZ R206, R206, R183 ;  /* 0x000000b7cece7221 */ /* 0x000fc80000010000 */
[----:B--2---:R-:W-:Y:S01]  /*68b0*/  FADD.FTZ R5, R187, R206 ;  /* 0x000000cebb057221 */ /* 0x004fe20000010000 */
[----:B---3--:R-:W-:-:S03]  /*68c0*/  F2FP.BF16.F32.PACK_AB R167, R208, R187 ;  /* 0x000000bbd0a7723e */ /* 0x008fc600000010ff */
[----:B------:R-:W-:Y:S02]  /*68d0*/  FADD.FTZ R5, R208, R5 ;  /* 0x00000005d0057221 */ /* 0x000fe40000010000 */
[----:B------:R1:W-:Y:S01]  /*68e0*/  STSM.16.M88.4 [R189], R164 ;  /* 0x000000a4bd007844 */ /* 0x0003e20000000200 */
[----:B------:R-:W-:-:S06]  /*68f0*/  WARPGROUP.ARRIVE ;  /* 0x00000000000079c5 */ /* 0x000fcc0000000000 */
[----:B------:R-:W-:Y:S01]  /*6900*/  HGMMA.64x256x16.F32.BF16 R24, R152, gdesc[UR12].tnspB, RZ, !UPT, gsb0 ;  /* 0x43e0000c98187df0 */ /* 0x000fe2000c0018ff */
[----:B------:R-:W-:Y:S01]  /*6910*/  UMOV UR14, UR10 ;  /* 0x0000000a000e7c82 */ /* 0x000fe20008000000 */
[----:B------:R-:W-:Y:S01]  /*6920*/  UMOV UR15, 0x40000040 ;  /* 0x40000040000f7882 */ /* 0x000fe20000000000 */
[----:B------:R-:W-:Y:S02]  /*6930*/  UIADD3 UR10, UR8, 0x100, URZ ;  /* 0x00000100080a7890 */ /* 0x000fe4000fffe03f */
[----:B------:R-:W-:Y:S01]  /*6940*/  UIADD3 UR8, UR8, 0x180, URZ ;  /* 0x0000018008087890 */ /* 0x000fe2000fffe03f */
[----:B------:R-:W-:Y:S02]  /*6950*/  WARPGROUP.DEPBAR.LE gsb0, 0x0 ;  /* 0x00008000000079c5 */ /* 0x000fe40000010000 */
[----:B------:R-:W-:-:S15]  /*6960*/  WARPGROUP.ARRIVE ;  /* 0x00000000000079c5 */ /* 0x000fde0000000000 */
[----:B------:R-:W-:-:S05]  /*6970*/  NOP ;  /* 0x0000000000007918 */ /* 0x000fca0000000000 */
[----:B------:R-:W-:Y:S01]  /*6980*/  HGMMA.64x256x16.F32.BF16 R24, R156, gdesc[UR12].tnspB, R24, gsb0 ;  /* 0x43e0000c9c187df0 */ /* 0x000fe20008001818 */
[----:B------:R-:W-:Y:S01]  /*6990*/  UMOV UR14, UR10 ;  /* 0x0000000a000e7c82 */ /* 0x000fe20008000000 */
[----:B------:R-:W-:Y:S01]  /*69a0*/  UMOV UR15, 0x40000040 ;  /* 0x40000040000f7882 */ /* 0x000fe20000000000 */
[----:B------:R-:W-:Y:S02]  /*69b0*/  WARPGROUP.DEPBAR.LE gsb0, 0x0 ;  /* 0x00008000000079c5 */ /* 0x000fe40000010000 */
[----:B------:R-:W-:-:S15]  /*69c0*/  WARPGROUP.ARRIVE ;  /* 0x00000000000079c5 */ /* 0x000fde0000000000 */
[----:B------:R-:W-:-:S08]  /*69d0*/  NOP ;  /* 0x0000000000007918 */ /* 0x000fd00000000000 */
[----:B------:R-:W-:Y:S01]  /*69e0*/  HGMMA.64x256x16.F32.BF16 R24, R160, gdesc[UR12].tnspB, R24, gsb0 ;  /* 0x43e0000ca0187df0 */ /* 0x000fe20008001818 */
[----:B------:R-:W-:Y:S01]  /*69f0*/  UMOV UR14, UR8 ;  /* 0x00000008000e7c82 */ /* 0x000fe20008000000 */
[----:B------:R-:W-:Y:S01]  /*6a00*/  UMOV UR15, 0x40000040 ;  /* 0x40000040000f7882 */ /* 0x000fe20000000000 */
[----:B------:R-:W-:-:S13]  /*6a10*/  R2UR UR8, R11 ;  /* 0x000000000b0872ca */ /* 0x000fda00000e0000 */
[----:B------:R-:W-:Y:S01]  /*6a20*/  UIADD3 UR6, UR8, UR6, URZ ;  /* 0x0000000608067290 */ /* 0x000fe2000fffe03f */
[----:B------:R-:W-:Y:S02]  /*6a30*/  WARPGROUP.DEPBAR.LE gsb0, 0x0 ;  /* 0x00008000000079c5 */ /* 0x000fe40000010000 */
[----:B------:R-:W-:-:S09]  /*6a40*/  WARPGROUP.ARRIVE ;  /* 0x00000000000079c5 */ /* 0x000fd20000000000 */
[----:B------:R-:W-:Y:S03]  /*6a50*/  HGMMA.64x256x16.F32.BF16 R24, R164, gdesc[UR12].tnspB, R24, gsb0 ;  /* 0x43e0000ca4187df0 */ /* 0x000fe60008001818 */
[----:B------:R-:W-:Y:S02]  /*6a60*/  WARPGROUP.DEPBAR.LE gsb0, 0x0 ;  /* 0x00008000000079c5 */ /* 0x000fe40000010000 */
[----:B------:R0:W-:Y:S06]  /*6a70*/  MEMBAR.ALL.CTA ;  /* 0x0000000000007992 */ /* 0x0001ec0000008000 */
[----:B0-----:R-:W0:Y:S02]  /*6a80*/  FENCE.VIEW.ASYNC.S ;  /* 0x00000000000073c6 */ /* 0x001e240000000000 */
[----:B0-----:R-:W-:Y:S01]  /*6a90*/  NOP ;  /* 0x0000000000007918 */ /* 0x001fe20000000000 */
[----:B------:R-:W-:Y:S06]  /*6aa0*/  BAR.ARV 0xe, 0x100 ;  /* 0x0384000000007b1d */ /* 0x000fec0000002000 */
[----:B------:R0:W-:Y:S02]  /*6ab0*/  @!P1 SYNCS.ARRIVE.TRANS64.RED.A1T0 RZ, [R4+URZ], RZ ;  /* 0x000000ff04ff99a7 */ /* 0x0001e4000810043f */
[----:B0-----:R-:W-:Y:S01]  /*6ac0*/  FADD.FTZ R4, R176, R169 ;  /* 0x000000a9b0047221 */ /* 0x001fe20000010000 */
[----:B-1----:R-:W-:Y:S06]  /*6ad0*/  @P2 BRA `(.L_x_2445) ;  /* 0x0000000000482947 */ /* 0x002fec0003800000 */
[C---:B------:R-:W-:Y:S01]  /*6ae0*/  ISETP.GT.AND P2, PT, R11.reuse, RZ, PT ;  /* 0x000000ff0b00720c */ /* 0x040fe20003f44270 */
[----:B------:R-:W-:-:S05]  /*6af0*/  VIADD R10, R11, 0xffffffff ;  /* 0xffffffff0b0a7836 */ /* 0x000fca0000000000 */
[----:B------:R-:W-:-:S07]  /*6b00*/  R2UR UR10, R10 ;  /* 0x000000000a0a72ca */ /* 0x000fce00000e0000 */
[----:B------:R-:W-:Y:S08]  /*6b10*/  @P2 BRA `(.L_x_2446) ;  /* 0x00000000001c2947 */ /* 0x000ff00003800000 */
[----:B------:R-:W-:Y:S02]  /*6b20*/  UISETP.NE.AND UP1, UPT, UR7, 0x1, UPT ;  /* 0x000000010700788c */ /* 0x000fe4000bf25270 */
[----:B------:R-:W-:-:S09]  /*6b30*/  UIADD3 UR10, -UR8, URZ, URZ ;  /* 0x0000003f080a7290 */ /* 0x000fd2000fffe13f */
[----:B------:R-:W-:Y:S02]  /*6b40*/  @UP1 ULDC.64 UR14, c[0x0][0xae0] ;  /* 0x0002b800000e1ab9 */ /* 0x000fe40000000a00 */
[----:B------:R-:W-:-:S04]  /*6b50*/  UIMAD.WIDE.U32 UR8, UR10, UR14, URZ ;  /* 0x0000000e0a0872a5 */ /* 0x000fc8000f8e003f */
[----:B------:R-:W-:-:S04]  /*6b60*/  @UP1 USHF.R.U32.HI UR10, URZ, UR15, UR9 ;  /* 0x0000000f3f0a1299 */ /* 0x000fc80008011609 */
[----:B------:R-:W-:Y:S01]  /*6b70*/  ULOP3.LUT UR10, URZ, UR10, URZ, 0x33, !UPT ;  /* 0x0000000a3f0a7292 */ /* 0x000fe2000f8e333f */
[----:B------:R-:W-:Y:S11]  /*6b80*/  BRA `(.L_x_2447) ;  /* 0x0000000000107947 */ /* 0x000ff60003800000 */
.L_x_2446:
[----:B------:R-:W-:-:S11]  /*6b90*/  UISETP.NE.AND UP1, UPT, UR7, 0x1, UPT ;  /* 0x000000010700788c */ /* 0x000fd6000bf25270 */
[----:B------:R-:W-:Y:S02]  /*6ba0*/  @UP1 ULDC.64 UR14, c[0x0][0xae0] ;  /* 0x0002b800000e1ab9 */ /* 0x000fe40000000a00 */
[----:B------:R-:W-:-:S04]  /*6bb0*/  UIMAD.WIDE.U32 UR8, UR10, UR14, URZ ;  /* 0x0000000e0a0872a5 */ /* 0x000fc8000f8e003f */
[----:B------:R-:W-:-:S12]  /*6bc0*/  @UP1 USHF.R.U32.HI UR10, URZ, UR15, UR9 ;  /* 0x0000000f3f0a1299 */ /* 0x000fd80008011609 */
.L_x_2447:
[----:B------:R-:W-:-:S04]  /*6bd0*/  UIMAD UR7, UR10, UR7, UR7 ;  /* 0x000000070a0772a4 */ /* 0x000fc8000f8e0207 */
[----:B------:R-:W-:-:S04]  /*6be0*/  UISETP.LT.AND UP1, UPT, UR6, UR7, UPT ;  /* 0x000000070600728c */ /* 0x000fc8000bf21270 */
[----:B------:R-:W-:-:S12]  /*6bf0*/  USEL UR6, UR6, UR7, UP1 ;  /* 0x0000000706067287 */ /* 0x000fd80008800000 */
.L_x_2445:
[----:B------:R-:W-:Y:S01]  /*6c00*/  R2UR UR14, R184 ;  /* 0x00000000b80e72ca */ /* 0x000fe200000e0000 */
[----:B------:R-:W-:-:S04]  /*6c10*/  USHF.R.S32.HI UR7, URZ, 0x1f, UR6 ;  /* 0x0000001f3f077899 */ /* 0x000fc80008011406 */
[----:B------:R-:W-:-:S04]  /*6c20*/  ULEA.HI UR7, UR7, UR6, URZ, 0x6 ;  /* 0x0000000607077291 */ /* 0x000fc8000f8f303f */
[----:B------:R-:W-:-:S04]  /*6c30*/  USHF.R.S32.HI UR7, URZ, 0x6, UR7 ;  /* 0x000000063f077899 */ /* 0x000fc80008011407 */
[----:B------:R-:W-:-:S04]  /*6c40*/  UISETP.LT.AND UP1, UPT, UR14, UR7, UPT ;  /* 0x000000070e00728c */ /* 0x000fc8000bf21270 */
[----:B------:R-:W-:-:S06]  /*6c50*/  USEL UR14, UR14, UR7, !UP1 ;  /* 0x000000070e0e7287 */ /* 0x000fcc000c800000 */
[----:B------:R-:W-:-:S13]  /*6c60*/  ISETP.GE.AND P2, PT, R7, UR14, PT ;  /* 0x0000000e07007c0c */ /* 0x000fda000bf46270 */
[----:B------:R-:W-:Y:S05]  /*6c70*/  @!P2 BRA `(.L_x_2448) ;  /* 0x000000340014a947 */ /* 0x000fea0003800000 */
[----:B------:R-:W-:-:S04]  /*6c80*/  IMAD.IADD R15, R0, 0x1, R9 ;  /* 0x00000001000f7824 */ /* 0x000fc800078e0209 */
[----:B------:R-:W-:-:S05]  /*6c90*/  VIADD R13, R15, 0x8 ;  /* 0x000000080f0d7836 */ /* 0x000fca0000000000 */
[----:B------:R-:W-:-:S07]  /*6ca0*/  LOP3.LUT R11, RZ, R13, RZ, 0x33, !PT ;  /* 0x0000000dff0b7212 */ /* 0x000fce00078e33ff */
.L_x_2465:
[----:B------:R-:W-:-:S04]  /*6cb0*/  UIADD3 UR6, UR36, 0x1, URZ ;  /* 0x0000000124067890 */ /* 0x000fc8000fffe03f */
[----:B------:R-:W-:-:S04]  /*6cc0*/  UISETP.NE.AND UP1, UPT, UR6, 0x2, UPT ;  /* 0x000000020600788c */ /* 0x000fc8000bf25270 */
[----:B------:R-:W-:Y:S02]  /*6cd0*/  USEL UR7, URZ, 0x1, UP1 ;  /* 0x000000013f077887 */ /* 0x000fe40008800000 */
[----:B------:R-:W-:-:S04]  /*6ce0*/  USEL UR6, UR6, URZ, UP1 ;  /* 0x0000003f06067287 */ /* 0x000fc80008800000 */
[----:B------:R-:W-:Y:S01]  /*6cf0*/  LOP3.LUT R2, R2, UR7, RZ, 0x3c, !PT ;  /* 0x0000000702027c12 */ /* 0x000fe2000f8e3cff */
[----:B-1----:R-:W-:Y:S07]  /*6d00*/  @!P0 BRA `(.L_x_2449) ;  /* 0x0000000000048947 */ /* 0x002fee0003800000 */
[----:B------:R-:W-:Y:S01]  /*6d10*/  BPT.TRAP 0x1 ;  /* 0x000000040000795c */ /* 0x000fe20000300000 */
.L_x_2449:
[----:B------:R-:W-:Y:S01]  /*6d20*/  ULEA UR7, UR6, UR37, 0x3 ;  /* 0x0000002506077291 */ /* 0x000fe2000f8e183f */
[----:B------:R-:W-:-:S08]  /*6d30*/  SHF.L.U32 R9, R2, 0x1f, RZ ;  /* 0x0000001f02097819 */ /* 0x000fd000000006ff */
[----:B------:R0:W1:Y:S01]  /*6d40*/  SYNCS.PHASECHK.TRANS64.TRYWAIT P2, [UR7+0x38830], R9 ;  /* 0x03883009ff0075a7 */ /* 0x0000620008040147 */
[----:B------:R-:W-:Y:S05]  /*6d50*/  @!P0 BRA `(.L_x_2450) ;  /* 0x0000000000048947 */ /* 0x000fea0003800000 */
[----:B------:R-:W-:Y:S01]  /*6d60*/  BPT.TRAP 0x1 ;  /* 0x000000040000795c */ /* 0x000fe20000300000 */
.L_x_2450:
[----:B-1----:R-:W-:Y:S05]  /*6d70*/  @P2 BRA `(.L_x_2451) ;  /* 0x0000000000082947 */ /* 0x002fea0003800000 */
[----:B------:R-:W1:Y:S02]  /*6d80*/  SYNCS.PHASECHK.TRANS64.TRYWAIT P2, [UR7+0x38830], R9 ;  /* 0x03883009ff0075a7 */ /* 0x000e640008040147 */
[----:B-1----:R-:W-:Y:S05]  /*6d90*/  @!P2 BRA `(.L_x_2452) ;  /* 0x000001200050a947 */ /* 0x002fea0003800000 */
.L_x_2451:
[----:B------:R-:W-:Y:S01]  /*6da0*/  R2UR UR15, R3 ;  /* 0x00000000030f72ca */ /* 0x000fe200000e0000 */
[----:B------:R-:W-:Y:S01]  /*6db0*/  WARPGROUP.ARRIVE ;  /* 0x00000000000079c5 */ /* 0x000fe20000000000 */
[----:B------:R-:W-:Y:S01]  /*6dc0*/  UMOV UR8, UR32 ;  /* 0x0000002000087c82 */ /* 0x000fe20008000000 */
[----:B------:R-:W-:Y:S01]  /*6dd0*/  UMOV UR9, UR33 ;  /* 0x0000002100097c82 */ /* 0x000fe20008000000 */
[----:B------:R-:W-:-:S09]  /*6de0*/  UMOV UR11, 0x40000040 ;  /* 0x40000040000b7882 */ /* 0x000fd20000000000 */
[----:B------:R-:W-:-:S07]  /*6df0*/  ULEA UR15, UR6, UR15, 0x9 ;  /* 0x0000000f060f7291 */ /* 0x000fce000f8e483f */
        /* <DEDUP_REMOVED lines=26> */
.L_x_2453:
[----:B------:R2:W3:Y:S01]  /*6fa0*/  SYNCS.PHASECHK.TRANS64.TRYWAIT P2, [UR7+0x38850], R9 ;  /* 0x03885009ff0075a7 */ /* 0x0004e20008040147 */
[----:B------:R-:W-:Y:S05]  /*6fb0*/  @!P0 BRA `(.L_x_2454) ;  /* 0x0000000000048947 */ /* 0x000fea0003800000 */
[----:B------:R-:W-:Y:S01]  /*6fc0*/  BPT.TRAP 0x1 ;  /* 0x000000040000795c */ /* 0x000fe20000300000 */
.L_x_2454:
[----:B---3--:R-:W-:Y:S05]  /*6fd0*/  @P2 BRA `(.L_x_2455) ;  /* 0x0000000000082947 */ /* 0x008fea0003800000 */
[----:B------:R-:W3:Y:S02]  /*6fe0*/  SYNCS.PHASECHK.TRANS64.TRYWAIT P2, [UR7+0x38850], R9 ;  /* 0x03885009ff0075a7 */ /* 0x000ee40008040147 */
[----:B---3--:R-:W-:Y:S05]  /*6ff0*/  @!P2 BRA `(.L_x_2456) ;  /* 0x0000011c00d0a947 */ /* 0x008fea0003800000 */
.L_x_2455:
[----:B------:R-:W-:Y:S01]  /*7000*/  ULEA UR8, UR6, UR4, 0xc ;  /* 0x0000000406087291 */ /* 0x000fe2000f8e603f */
[----:B------:R-:W-:Y:S01]  /*7010*/  WARPGROUP.ARRIVE ;  /* 0x00000000000079c5 */ /* 0x000fe20000000000 */
[----:B------:R-:W-:Y:S01]  /*7020*/  UMOV UR27, 0x40000040 ;  /* 0x40000040001b7882 */ /* 0x000fe20000000000 */
[----:B------:R-:W-:-:S04]  /*7030*/  UIADD3 UR28, UR5, 0x2, URZ ;  /* 0x00000002051c7890 */ /* 0x000fc8000fffe03f */
[----:B-1----:R-:W1:Y:S01]  /*7040*/  S2R R10, SR_TID.X ;  /* 0x00000000000a7919 */ /* 0x002e620000002100 */
[----:B------:R-:W-:Y:S01]  /*7050*/  UIADD3 UR30, UR8, 0x2, URZ ;  /* 0x00000002081e7890 */ /* 0x000fe2000fffe03f */
[----:B------:R-:W-:Y:S01]  /*7060*/  PLOP3.LUT P2, PT, PT, PT, UP0, 0x40, 0x0 ;  /* 0x000000000000781c */ /* 0x000fe20003f4e808 */
[----:B------:R-:W-:Y:S01]  /*7070*/  UMOV UR26, UR8 ;  /* 0x00000008001a7c82 */ /* 0x000fe20008000000 */
[----:B------:R-:W-:Y:S01]  /*7080*/  UMOV UR29, 0x40000040 ;  /* 0x40000040001d7882 */ /* 0x000fe20000000000 */
[----:B------:R-:W-:Y:S01]  /*7090*/  HGMMA.64x64x16.F32.BF16 R152, gdesc[UR24], R152, gsb0 ;  /* 0x00e00000189879f0 */ /* 0x000fe20008001898 */
[----:B------:R-:W-:Y:S01]  /*70a0*/  UMOV UR31, 0x40000040 ;  /* 0x40000040001f7882 */ /* 0x000fe20000000000 */
[----:B------:R-:W-:Y:S02]  /*70b0*/  UIADD3 UR18, UR5, 0x800, URZ ;  /* 0x0000080005127890 */ /* 0x000fe4000fffe03f */
[----:B------:R-:W-:Y:S01]  /*70c0*/  UIADD3 UR15, UR8, 0x800, URZ ;  /* 0x00000800080f7890 */ /* 0x000fe2000fffe03f */
[----:B------:R-:W-:Y:S01]  /*70d0*/  UMOV UR11, 0x4 ;  /* 0x00000004000b7882 */ /* 0x000fe20000000000 */
[----:B-1----:R-:W-:-:S05]  /*70e0*/  SHF.R.U32.HI R10, RZ, 0x7, R10 ;  /* 0x00000007ff0a7819 */ /* 0x002fca000001160a */
[----:B0-2---:R-:W0:Y:S02]  /*70f0*/  SHFL.IDX PT, R9, R10, RZ, 0x1f ;  /* 0x00001fff0a097589 */ /* 0x005e2400000e0000 */
[----:B0-----:R-:W-:Y:S01]  /*7100*/  R2UR UR9, R9 ;  /* 0x00000000090972ca */ /* 0x001fe200000e0000 */
[----:B------:R-:W-:-:S04]  /*7110*/  IMAD.U32 R9, RZ, RZ, UR7 ;  /* 0x00000007ff097e24 */ /* 0x000fc8000f8e00ff */
[----:B------:R-:W-:-:S05]  /*7120*/  @!P1 VIADD R10, R9, 0x38840 ;  /* 0x00038840090a9836 */ /* 0x000fca0000000000 */
[----:B------:R-:W-:Y:S01]  /*7130*/  @!P1 PRMT R12, RZ, 0x654, R10 ;  /* 0x00000654ff0c9816 */ /* 0x000fe2000000000a */
[----:B------:R-:W-:Y:S02]  /*7140*/  IMAD.SHL.U32 R10, R7, 0x40, RZ ;  /* 0x00000040070a7824 */ /* 0x000fe400078e00ff */
[----:B------:R-:W-:-:S03]  /*7150*/  UISETP.GT.AND UP1, UPT, UR9, 0x7f, UPT ;  /* 0x0000007f0900788c */ /* 0x000fc6000bf24270 */
[----:B------:R-:W-:Y:S01]  /*7160*/  IADD3 R21, R17, 0x1, -R10 ;  /* 0x0000000111157810 */ /* 0x000fe20007ffe80a */
[----:B------:R-:W-:Y:S02]  /*7170*/  USEL UR9, URZ, 0x2, !UP1 ;  /* 0x000000023f097887 */ /* 0x000fe4000c800000 */
[----:B------:R-:W-:Y:S01]  /*7180*/  USEL UR10, UR11, 0x2, UP1 ;  /* 0x000000020b0a7887 */ /* 0x000fe20008800000 */
[----:B------:R-:W-:Y:S02]  /*7190*/  WARPGROUP.DEPBAR.LE gsb0, 0x0 ;  /* 0x00008000000079c5 */ /* 0x000fe40000010000 */
[----:B------:R-:W-:Y:S01]  /*71a0*/  WARPGROUP.ARRIVE ;  /* 0x00000000000079c5 */ /* 0x000fe20000000000 */
[----:B------:R-:W-:Y:S01]  /*71b0*/  USEL UR11, UR11, 0x6, !UP1 ;  /* 0x000000060b0b7887 */ /* 0x000fe2000c800000 */
[----:B------:R-:W-:-:S04]  /*71c0*/  IADD3 R21, -R16, R21, -R18 ;  /* 0x0000001510157210 */ /* 0x000fc80007ffe912 */
        /* <DEDUP_REMOVED lines=232> */
[----:B------:R-:W-:Y:S01]  /*8050*/  UIADD3 UR10, UR9, UR10, UR8 ;  /* 0x0000000a090a7290 */ /* 0x000fe2000fffe008 */
[----:B------:R-:W-:Y:S02]  /*8060*/  ULDC UR18, c[0x0][0xad4] ;  /* 0x0002b50000127ab9 */ /* 0x000fe40000000800 */
[----:B------:R-:W-:Y:S01]  /*8070*/  UMOV UR9, 0x40000040 ;  /* 0x4000004000097882 */ /* 0x000fe20000000000 */
[----:B------:R-:W-:Y:S01]  /*8080*/  ULOP3.LUT UR7, URZ, UR18, URZ, 0x33, !UPT ;  /* 0x000000123f077292 */ /* 0x000fe2000f8e333f */
[----:B------:R-:W-:Y:S01]  /*8090*/  UMOV UR8, UR11 ;  /* 0x0000000b00087c82 */ /* 0x000fe20008000000 */
[----:B------:R-:W-:-:S04]  /*80a0*/  UMOV UR11, 0x40000040 ;  /* 0x40000040000b7882 */ /* 0x000fc80000000000 */
[----:B------:R-:W-:Y:S01]  /*80b0*/  VIADD R205, R21, UR7 ;  /* 0x0000000715cd7c36 */ /* 0x000fe20008000000 */
[----:B------:R-:W-:-:S03]  /*80c0*/  ULDC UR7, c[0x0][0xadc] ;  /* 0x0002b70000077ab9 */ /* 0x000fc60000000800 */
        /* <DEDUP_REMOVED lines=8> */
[----:B------:R-:W-:-:S04]  /*8150*/  VIADD R203, R21, UR8 ;  /* 0x0000000815cb7c36 */ /* 0x000fc80008000000 */
[----:B------:R-:W-:Y:S01]  /*8160*/  IMAD.IADD R186, R0, 0x1, R203 ;  /* 0x0000000100ba7824 */ /* 0x000fe200078e02cb */
[----:B------:R-:W-:Y:S02]  /*8170*/  WARPGROUP.DEPBAR.LE gsb0, 0x0 ;  /* 0x00008000000079c5 */ /* 0x000fe40000010000 */
[----:B------:R0:W-:Y:S01]  /*8180*/  @!P1 SYNCS.ARRIVE.TRANS64.RED.A1T0 RZ, [R12+URZ], RZ ;  /* 0x000000ff0cff99a7 */ /* 0x0001e2000810043f */
[----:B------:R-:W-:Y:S05]  /*8190*/  @P2 BRA `(.L_x_2457) ;  /* 0x00000000005c2947 */ /* 0x000fea0003800000 */
[----:B------:R-:W-:Y:S01]  /*81a0*/  ISETP.GT.AND P2, PT, R15, -0x1, PT ;  /* 0xffffffff0f00780c */ /* 0x000fe20003f44270 */
[----:B------:R-:W-:-:S12]  /*81b0*/  BSSY B0, `(.L_x_2458) ;  /* 0x0000011000007945 */ /* 0x000fd80003800000 */
[----:B------:R-:W-:Y:S05]  /*81c0*/  @P2 BRA `(.L_x_2459) ;  /* 0x0000000000242947 */ /* 0x000fea0003800000 */
[----:B0-----:R-:W-:Y:S01]  /*81d0*/  IMAD.U32 R12, RZ, RZ, UR7 ;  /* 0x00000007ff0c7e24 */ /* 0x001fe2000f8e00ff */
[----:B------:R-:W-:-:S04]  /*81e0*/  IADD3 R187, R0, R17, -R18 ;  /* 0x0000001100bb7210 */ /* 0x000fc80007ffe812 */
[----:B------:R-:W-:Y:S02]  /*81f0*/  ISETP.NE.AND P2, PT, R12, 0x1, PT ;  /* 0x000000010c00780c */ /* 0x000fe40003f45270 */
[----:B------:R-:W-:-:S11]  /*8200*/  LOP3.LUT R187, RZ, R187, RZ, 0x33, !PT ;  /* 0x000000bbffbb7212 */ /* 0x000fd600078e33ff */
[----:B------:R-:W0:Y:S02]  /*8210*/  @P2 LDC.64 R20, c[0x0][0xae0] ;  /* 0x0002b800ff142b82 */ /* 0x000e240000000a00 */
[----:B0-----:R-:W-:-:S05]  /*8220*/  @P2 IMAD.HI.U32 R20, R187, R20, RZ ;  /* 0x00000014bb142227 */ /* 0x001fca00078e00ff */
[----:B------:R-:W-:-:S04]  /*8230*/  @P2 SHF.R.U32.HI R187, RZ, R21, R20 ;  /* 0x00000015ffbb2219 */ /* 0x000fc80000011614 */
[----:B------:R-:W-:Y:S01]  /*8240*/  LOP3.LUT R187, RZ, R187, RZ, 0x33, !PT ;  /* 0x000000bbffbb7212 */ /* 0x000fe200078e33ff */
[----:B------:R-:W-:Y:S06]  /*8250*/  BRA `(.L_x_2460) ;  /* 0x0000000000187947 */ /* 0x000fec0003800000 */
.L_x_2459:
[----:B0-----:R-:W-:Y:S01]  /*8260*/  MOV R12, UR7 ;  /* 0x00000007000c7c02 */ /* 0x001fe20008000f00 */
[----:B------:R-:W-:-:S03]  /*8270*/  IMAD.MOV.U32 R187, RZ, RZ, R15 ;  /* 0x000000ffffbb7224 */ /* 0x000fc600078e000f */
[----:B------:R-:W-:-:S13]  /*8280*/  ISETP.NE.AND P2, PT, R12, 0x1, PT ;  /* 0x000000010c00780c */ /* 0x000fda0003f45270 */
[----:B------:R-:W0:Y:S02]  /*8290*/  @P2 LDC.64 R20, c[0x0][0xae0] ;  /* 0x0002b800ff142b82 */ /* 0x000e240000000a00 */
[----:B0-----:R-:W-:-:S05]  /*82a0*/  @P2 IMAD.HI.U32 R20, R15, R20, RZ ;  /* 0x000000140f142227 */ /* 0x001fca00078e00ff */
[----:B------:R-:W-:-:S07]  /*82b0*/  @P2 SHF.R.U32.HI R187, RZ, R21, R20 ;  /* 0x00000015ffbb2219 */ /* 0x000fce0000011614 */
.L_x_2460:
[----:B------:R-:W-:Y:S05]  /*82c0*/  BSYNC B0 ;  /* 0x0000000000007941 */ /* 0x000fea0003800000 */
.L_x_2458:
[----:B------:R-:W-:-:S04]  /*82d0*/  IMAD R21, R187, R12, -R10 ;  /* 0x0000000cbb157224 */ /* 0x000fc800078e0a0a */
[----:B------:R-:W-:-:S05]  /*82e0*/  IMAD.IADD R21, R21, 0x1, -R16 ;  /* 0x0000000115157824 */ /* 0x000fca00078e0a10 */
[----:B------:R-:W-:Y:S02]  /*82f0*/  VIADDMNMX R186, R21, R12, R186, PT ;  /* 0x0000000c15ba7246 */ /* 0x000fe400038001ba */
[----:B------:R-:W-:-:S07]  /*8300*/  VIMNMX R201, R201, R21, !PT ;  /* 0x00000015c9c97248 */ /* 0x000fce0007fe0100 */
.L_x_2457:
[----:B------:R-:W-:-:S04]  /*8310*/  ISETP.GT.AND P2, PT, R7, -0x1, PT ;  /* 0xffffffff0700780c */ /* 0x000fc80003f44270 */
[C---:B------:R-:W-:Y:S02]  /*8320*/  ISETP.GT.AND P5, PT, R201.reuse, RZ, P2 ;  /* 0x000000ffc900720c */ /* 0x040fe400017a4270 */
[C---:B------:R-:W-:Y:S02]  /*8330*/  ISETP.GT.AND P4, PT, R201.reuse, 0x1, P2 ;  /* 0x00000001c900780c */ /* 0x040fe40001784270 */
[C---:B------:R-:W-:Y:S02]  /*8340*/  ISETP.GT.AND P6, PT, R201.reuse, 0x8, P2 ;  /* 0x00000008c900780c */ /* 0x040fe400017c4270 */
[----:B------:R-:W-:Y:S02]  /*8350*/  ISETP.GT.AND P3, PT, R201, 0x9, P2 ;  /* 0x00000009c900780c */ /* 0x000fe40001764270 */
[C---:B------:R-:W-:Y:S02]  /*8360*/  ISETP.LT.OR P5, PT, R186.reuse, 0x1, P5 ;  /* 0x00000001ba00780c */ /* 0x040fe40002fa1670 */
[----:B------:R-:W-:-:S02]  /*8370*/  ISETP.LT.OR P4, PT, R186, 0x2, P4 ;  /* 0x00000002ba00780c */ /* 0x000fc40002781670 */
[C---:B------:R-:W-:Y:S02]  /*8380*/  ISETP.LT.OR P6, PT, R186.reuse, 0x9, P6 ;  /* 0x00000009ba00780c */ /* 0x040fe400037c1670 */
[----:B------:R-:W-:Y:S02]  /*8390*/  ISETP.LT.OR P3, PT, R186, 0xa, P3 ;  /* 0x0000000aba00780c */ /* 0x000fe40001f61670 */
[----:B------:R-:W-:Y:S02]  /*83a0*/  FSEL R187, R152, -INF , !P5 ;  /* 0xff80000098bb7808 */ /* 0x000fe40006800000 */
[----:B------:R-:W-:Y:S02]  /*83b0*/  ISETP.GT.AND P5, PT, R201, 0x10, P2 ;  /* 0x00000010c900780c */ /* 0x000fe400017a4270 */
[----:B0-----:R-:W-:Y:S02]  /*83c0*/  FSEL R12, R153, -INF , !P4 ;  /* 0xff800000990c7808 */ /* 0x001fe40006000000 */
[----:B------:R-:W-:-:S02]  /*83d0*/  FSEL R14, R156, -INF , !P6 ;  /* 0xff8000009c0e7808 */ /* 0x000fc40007000000 */
[----:B------:R-:W-:Y:S02]  /*83e0*/  FSEL R157, R157, -INF , !P3 ;  /* 0xff8000009d9d7808 */ /* 0x000fe40005800000 */
        /* <DEDUP_REMOVED lines=9> */
[----:B------:R-:W-:Y:S02]  /*8480*/  FSEL R161, R161, -INF , !P4 ;  /* 0xff800000a1a17808 */ /* 0x000fe40006000000 */
        /* <DEDUP_REMOVED lines=22> */
[----:B------:R-:W-:Y:S02]  /*85f0*/  PLOP3.LUT P5, PT, PT, PT, UP0, 0x40, 0x0 ;  /* 0x000000000000781c */ /* 0x000fe40003fae808 */
[--C-:B------:R-:W-:Y:S02]  /*8600*/  IADD3 R168, R203, 0x8, R0.reuse ;  /* 0x00000008cba87810 */ /* 0x100fe40007ffe000 */
[----:B------:R-:W-:-:S02]  /*8610*/  IADD3 R169, R205, 0x8, R0 ;  /* 0x00000008cda97810 */ /* 0x000fc40007ffe000 */
[----:B------:R-:W-:Y:S02]  /*8620*/  FSEL R176, R177, -INF , !P4 ;  /* 0xff800000b1b07808 */ /* 0x000fe40006000000 */
[----:B------:R-:W-:Y:S02]  /*8630*/  FSEL R180, R180, -INF , !P6 ;  /* 0xff800000b4b47808 */ /* 0x000fe40007000000 */
[----:B------:R-:W-:-:S03]  /*8640*/  FSEL R181, R181, -INF , !P3 ;  /* 0xff800000b5b57808 */ /* 0x000fc60005800000 */
[----:B------:R-:W-:Y:S05]  /*8650*/  @P5 BRA `(.L_x_2461) ;  /* 0x0000000000585947 */ /* 0x000fea0003800000 */
        /* <DEDUP_REMOVED lines=11> */
.L_x_2463:
[----:B------:R-:W-:Y:S02]  /*8710*/  IMAD.U32 R177, RZ, RZ, UR7 ;  /* 0x00000007ffb17e24 */ /* 0x000fe4000f8e00ff */
[----:B------:R-:W-:-:S03]  /*8720*/  IMAD.MOV.U32 R173, RZ, RZ, R13 ;  /* 0x000000ffffad7224 */ /* 0x000fc600078e000d */
[----:B------:R-:W-:-:S13]  /*8730*/  ISETP.NE.AND P3, PT, R177, 0x1, PT ;  /* 0x00000001b100780c */ /* 0x000fda0003f65270 */
[----:B------:R-:W0:Y:S02]  /*8740*/  @P3 LDC.64 R20, c[0x0][0xae0] ;  /* 0x0002b800ff143b82 */ /* 0x000e240000000a00 */
[----:B0-----:R-:W-:-:S05]  /*8750*/  @P3 IMAD.HI.U32 R20, R13, R20, RZ ;  /* 0x000000140d143227 */ /* 0x001fca00078e00ff */
[----:B------:R-:W-:-:S07]  /*8760*/  @P3 SHF.R.U32.HI R173, RZ, R21, R20 ;  /* 0x00000015ffad3219 */ /* 0x000fce0000011614 */
.L_x_2464:
[----:B------:R-:W-:Y:S05]  /*8770*/  BSYNC B0 ;  /* 0x0000000000007941 */ /* 0x000fea0003800000 */
.L_x_2462:
[----:B------:R-:W-:-:S04]  /*8780*/  IMAD R21, R173, R177, -R10 ;  /* 0x000000b1ad157224 */ /* 0x000fc800078e0a0a */
[----:B------:R-:W-:-:S05]  /*8790*/  IMAD.IADD R21, R21, 0x1, -R16 ;  /* 0x0000000115157824 */ /* 0x000fca00078e0a10 */
[----:B------:R-:W-:Y:S02]  /*87a0*/  VIADDMNMX R168, R21, R177, R168, PT ;  /* 0x000000b115a87246 */ /* 0x000fe400038001a8 */
[----:B------:R-:W-:-:S07]  /*87b0*/  VIMNMX R169, R169, R21, !PT ;  /* 0x00000015a9a97248 */ /* 0x000fce0007fe0100 */
.L_x_2461:
[----:B------:R-:W-:Y:S01]  /*87c0*/  FMNMX.FTZ R21, R187, R6, !PT ;  /* 0x00000006bb157209 */ /* 0x000fe20007810000 */
[----:B------:R-:W-:Y:S01]  /*87d0*/  ULDC UR11, c[0x0][0xa80] ;  /* 0x0002a000000b7ab9 */ /* 0x000fe20000000800 */
[C---:B------:R-:W-:Y:S01]  /*87e0*/  ISETP.GT.AND P4, PT, R169.reuse, RZ, P2 ;  /* 0x000000ffa900720c */ /* 0x040fe20001784270 */
[----:B------:R-:W-:Y:S01]  /*87f0*/  ULEA UR8, UR6, UR38, 0xc ;  /* 0x0000002606087291 */ /* 0x000fe2000f8e603f */
[----:B------:R-:W-:Y:S01]  /*8800*/  FMNMX.FTZ R21, R12, R21, !PT ;  /* 0x000000150c157209 */ /* 0x000fe20007810000 */
[----:B------:R-:W-:Y:S01]  /*8810*/  UMOV UR23, 0x40000040 ;  /* 0x4000004000177882 */ /* 0x000fe20000000000 */
[----:B------:R-:W-:Y:S01]  /*8820*/  ISETP.GT.AND P3, PT, R169, 0x1, P2 ;  /* 0x00000001a900780c */ /* 0x000fe20001764270 */
[----:B------:R-:W-:Y:S01]  /*8830*/  UIADD3 UR10, UR8, 0x80, URZ ;  /* 0x00000080080a7890 */ /* 0x000fe2000fffe03f */
[----:B------:R-:W-:Y:S01]  /*8840*/  FMNMX.FTZ R10, R14, R21, !PT ;  /* 0x000000150e0a7209 */ /* 0x000fe20007810000 */
[----:B------:R-:W-:Y:S01]  /*8850*/  @!P1 VIADD R9, R9, 0x38860 ;  /* 0x0003886009099836 */ /* 0x000fe20000000000 */
[----:B------:R-:W-:Y:S01]  /*8860*/  ISETP.LT.OR P4, PT, R168, 0x1, P4 ;  /* 0x00000001a800780c */ /* 0x000fe20002781670 */
[----:B------:R-:W-:Y:S01]  /*8870*/  UMOV UR22, UR8 ;  /* 0x0000000800167c82 */ /* 0x000fe20008000000 */
[----:B------:R-:W-:-:S02]  /*8880*/  FMNMX.FTZ R21, R157, R10, !PT ;  /* 0x0000000a9d157209 */ /* 0x000fc40007810000 */
[----:B------:R-:W-:Y:S02]  /*8890*/  ISETP.GT.AND P5, PT, R169, 0x8, P2 ;  /* 0x00000008a900780c */ /* 0x000fe400017a4270 */
[----:B------:R-:W-:Y:S02]  /*88a0*/  FMNMX.FTZ R10, R160, R21, !PT ;  /* 0x00000015a00a7209 */ /* 0x000fe40007810000 */
[----:B------:R-:W-:Y:S02]  /*88b0*/  ISETP.LT.OR P3, PT, R168, 0x2, P3 ;  /* 0x00000002a800780c */ /* 0x000fe40001f61670 */
[----:B------:R-:W-:Y:S02]  /*88c0*/  FMNMX.FTZ R21, R161, R10, !PT ;  /* 0x0000000aa1157209 */ /* 0x000fe40007810000 */
[----:B------:R-:W-:Y:S02]  /*88d0*/  FSEL R201, R154, -INF , !P4 ;  /* 0xff8000009ac97808 */ /* 0x000fe40006000000 */
        /* <DEDUP_REMOVED lines=15> */
[----:B------:R-:W-:Y:S02]  /*89d0*/  FSEL R159, R159, -INF , !P6 ;  /* 0xff8000009f9f7808 */ /* 0x000fe40007000000 */
[----:B------:R-:W-:Y:S02]  /*89e0*/  FMNMX.FTZ R10, R180, R21, !PT ;  /* 0x00000015b40a7209 */ /* 0x000fe40007810000 */
[----:B------:R-:W-:Y:S02]  /*89f0*/  ISETP.LT.OR P3, PT, R168, 0x11, P3 ;  /* 0x00000011a800780c */ /* 0x000fe40001f61670 */
[----:B------:R-:W-:-:S02]  /*8a00*/  FMNMX.FTZ R20, R181, R10, !PT ;  /* 0x0000000ab5147209 */ /* 0x000fc40007810000 */
[C---:B------:R-:W-:Y:S02]  /*8a10*/  ISETP.GT.AND P6, PT, R169.reuse, 0x18, P2 ;  /* 0x00000018a900780c */ /* 0x040fe400017c4270 */
[----:B------:R-:W-:Y:S01]  /*8a20*/  ISETP.LT.OR P5, PT, R168, 0x12, P5 ;  /* 0x00000012a800780c */ /* 0x000fe20002fa1670 */
[----:B------:R-:W0:Y:S01]  /*8a30*/  SHFL.BFLY PT, R21, R20, 0x2, 0x1f ;  /* 0x0c401f0014157f89 */ /* 0x000e2200000e0000 */
[----:B------:R-:W-:Y:S02]  /*8a40*/  FSEL R162, R162, -INF , !P3 ;  /* 0xff800000a2a27808 */ /* 0x000fe40005800000 */
[----:B------:R-:W-:Y:S02]  /*8a50*/  ISETP.GT.AND P4, PT, R169, 0x19, P2 ;  /* 0x00000019a900780c */ /* 0x000fe40001784270 */
[----:B------:R-:W-:Y:S02]  /*8a60*/  ISETP.LT.OR P6, PT, R168, 0x19, P6 ;  /* 0x00000019a800780c */ /* 0x000fe400037c1670 */
[----:B------:R-:W-:-:S02]  /*8a70*/  FSEL R163, R163, -INF , !P5 ;  /* 0xff800000a3a37808 */ /* 0x000fc40006800000 */
[C---:B------:R-:W-:Y:S02]  /*8a80*/  ISETP.GT.AND P5, PT, R169.reuse, 0x21, P2 ;  /* 0x00000021a900780c */ /* 0x040fe400017a4270 */
[----:B------:R-:W-:Y:S02]  /*8a90*/  ISETP.GT.AND P3, PT, R169, 0x20, P2 ;  /* 0x00000020a900780c */ /* 0x000fe40001764270 */
[----:B------:R-:W-:Y:S02]  /*8aa0*/  FSEL R166, R166, -INF , !P6 ;  /* 0xff800000a6a67808 */ /* 0x000fe40007000000 */
[C---:B------:R-:W-:Y:S02]  /*8ab0*/  ISETP.LT.OR P4, PT, R168.reuse, 0x1a, P4 ;  /* 0x0000001aa800780c */ /* 0x040fe40002781670 */
[C---:B------:R-:W-:Y:S02]  /*8ac0*/  ISETP.LT.OR P5, PT, R168.reuse, 0x22, P5 ;  /* 0x00000022a800780c */ /* 0x040fe40002fa1670 */
[----:B------:R-:W-:-:S02]  /*8ad0*/  ISETP.LT.OR P3, PT, R168, 0x21, P3 ;  /* 0x00000021a800780c */ /* 0x000fc40001f61670 */
[----:B------:R-:W-:Y:S02]  /*8ae0*/  FSEL R167, R167, -INF , !P4 ;  /* 0xff800000a7a77808 */ /* 0x000fe40006000000 */
[----:B------:R-:W-:Y:S02]  /*8af0*/  FSEL R202, R171, -INF , !P5 ;  /* 0xff800000abca7808 */ /* 0x000fe40006800000 */
[----:B0-----:R-:W-:Y:S02]  /*8b00*/  FMNMX.FTZ R21, R20, R21, !PT ;  /* 0x0000001514157209 */ /* 0x001fe40007810000 */
[----:B------:R-:W-:Y:S02]  /*8b10*/  FMNMX.FTZ R20, R201, R8, !PT ;  /* 0x00000008c9147209 */ /* 0x000fe40007810000 */
[----:B------:R-:W-:Y:S01]  /*8b20*/  ISETP.GT.AND P6, PT, R169, 0x28, P2 ;  /* 0x00000028a900780c */ /* 0x000fe200017c4270 */
[----:B------:R-:W0:Y:S01]  /*8b30*/  SHFL.BFLY PT, R10, R21, 0x1, 0x1f ;  /* 0x0c201f00150a7f89 */ /* 0x000e2200000e0000 */
[----:B------:R-:W-:-:S02]  /*8b40*/  FSEL R154, R170, -INF , !P3 ;  /* 0xff800000aa9a7808 */ /* 0x000fc40005800000 */
[C---:B------:R-:W-:Y:S02]  /*8b50*/  ISETP.GT.AND P3, PT, R169.reuse, 0x29, P2 ;  /* 0x00000029a900780c */ /* 0x040fe40001764270 */
[C---:B------:R-:W-:Y:S02]  /*8b60*/  ISETP.LT.OR P6, PT, R168.reuse, 0x29, P6 ;  /* 0x00000029a800780c */ /* 0x040fe400037c1670 */
[C---:B------:R-:W-:Y:S02]  /*8b70*/  ISETP.GT.AND P5, PT, R169.reuse, 0x30, P2 ;  /* 0x00000030a900780c */ /* 0x040fe400017a4270 */
[----:B------:R-:W-:Y:S02]  /*8b80*/  ISETP.LT.OR P3, PT, R168, 0x2a, P3 ;  /* 0x0000002aa800780c */ /* 0x000fe40001f61670 */
[----:B------:R-:W-:Y:S02]  /*8b90*/  FSEL R174, R174, -INF , !P6 ;  /* 0xff800000aeae7808 */ /* 0x000fe40007000000 */
[----:B------:R-:W-:-:S02]  /*8ba0*/  ISETP.GT.AND P6, PT, R169, 0x31, P2 ;  /* 0x00000031a900780c */ /* 0x000fc400017c4270 */
[C---:B------:R-:W-:Y:S02]  /*8bb0*/  ISETP.LT.OR P5, PT, R168.reuse, 0x31, P5 ;  /* 0x00000031a800780c */ /* 0x040fe40002fa1670 */
[----:B------:R-:W-:Y:S02]  /*8bc0*/  ISETP.LT.OR P6, PT, R168, 0x32, P6 ;  /* 0x00000032a800780c */ /* 0x000fe400037c1670 */
[----:B------:R-:W-:Y:S02]  /*8bd0*/  FSEL R203, R178, -INF , !P5 ;  /* 0xff800000b2cb7808 */ /* 0x000fe40006800000 */
[----:B------:R-:W-:Y:S02]  /*8be0*/  FSEL R204, R179, -INF , !P6 ;  /* 0xff800000b3cc7808 */ /* 0x000fe40007000000 */
[----:B------:R-:W-:Y:S02]  /*8bf0*/  @!P1 PRMT R9, RZ, 0x654, R9 ;  /* 0x00000654ff099816 */ /* 0x000fe40000000009 */
[----:B0-----:R-:W-:-:S02]  /*8c00*/  FMNMX.FTZ R10, R21, R10, !PT ;  /* 0x0000000a150a7209 */ /* 0x001fc40007810000 */
        /* <DEDUP_REMOVED lines=13> */
[--C-:B------:R-:W-:Y:S01]  /*8ce0*/  FFMA.FTZ R21, R187, UR11, -R205.reuse ;  /* 0x0000000bbb157c23 */ /* 0x100fe200080108cd */
[----:B------:R-:W-:Y:S01]  /*8cf0*/  FSEL R187, R175, -INF , !P3 ;  /* 0xff800000afbb7808 */ /* 0x000fe20005800000 */
[--C-:B------:R-:W-:Y:S01]  /*8d00*/  FFMA.FTZ R175, R160, UR11, -R205.reuse ;  /* 0x0000000ba0af7c23 */ /* 0x100fe200080108cd */
[----:B------:R-:W-:Y:S01]  /*8d10*/  FMNMX.FTZ R171, R167, R20, !PT ;  /* 0x00000014a7ab7209 */ /* 0x000fe20007810000 */
[--C-:B------:R-:W-:Y:S01]  /*8d20*/  FFMA.FTZ R178, R186, UR11, -R205.reuse ;  /* 0x0000000bbab27c23 */ /* 0x100fe200080108cd */
[C---:B------:R-:W-:Y:S01]  /*8d30*/  ISETP.GT.AND P3, PT, R169.reuse, 0x38, P2 ;  /* 0x00000038a900780c */ /* 0x040fe20001764270 */
        /* <DEDUP_REMOVED lines=17> */
[----:B------:R-:W-:Y:S02]  /*8e50*/  FSEL R183, R183, -INF , !P2 ;  /* 0xff800000b7b77808 */ /* 0x000fe40005000000 */
[----:B------:R-:W-:Y:S01]  /*8e60*/  FMNMX.FTZ R157, R204, R169, !PT ;  /* 0x000000a9cc9d7209 */ /* 0x000fe20007810000 */
[----:B------:R-:W-:Y:S03]  /*8e70*/  MUFU.EX2 R12, R12 ;  /* 0x0000000c000c7308 */ /* 0x000fe60000000800 */
[----:B------:R-:W-:-:S04]  /*8e80*/  FMNMX.FTZ R20, R182, R157, !PT ;  /* 0x0000009db6147209 */ /* 0x000fc80007810000 */
[----:B------:R-:W-:Y:S01]  /*8e90*/  FMNMX.FTZ R157, R183, R20, !PT ;  /* 0x00000014b79d7209 */ /* 0x000fe20007810000 */
[----:B------:R0:W-:Y:S04]  /*8ea0*/  MUFU.EX2 R169, R170 ;  /* 0x000000aa00a97308 */ /* 0x0001e80000000800 */
[----:B------:R-:W1:Y:S04]  /*8eb0*/  SHFL.BFLY PT, R160, R157, 0x2, 0x1f ;  /* 0x0c401f009da07f89 */ /* 0x000e6800000e0000 */
[----:B------:R-:W-:Y:S01]  /*8ec0*/  MUFU.EX2 R20, R175 ;  /* 0x000000af00147308 */ /* 0x000fe20000000800 */
[--C-:B0-----:R-:W-:Y:S01]  /*8ed0*/  FFMA.FTZ R170, R152, UR11, -R205.reuse ;  /* 0x0000000b98aa7c23 */ /* 0x101fe200080108cd */
[----:B------:R-:W-:-:S06]  /*8ee0*/  FFMA.FTZ R152, R153, UR11, -R205 ;  /* 0x0000000b99987c23 */ /* 0x000fcc00080108cd */
[----:B------:R0:W-:Y:S08]  /*8ef0*/  MUFU.EX2 R175, R152 ;  /* 0x0000009800af7308 */ /* 0x0001f00000000800 */
[----:B------:R-:W-:Y:S01]  /*8f00*/  MUFU.EX2 R14, R14 ;  /* 0x0000000e000e7308 */ /* 0x000fe20000000800 */
[----:B-1----:R-:W-:Y:S02]  /*8f10*/  FMNMX.FTZ R160, R157, R160, !PT ;  /* 0x000000a09da07209 */ /* 0x002fe40007810000 */
[----:B------:R-:W-:-:S05]  /*8f20*/  FSEL R157, R10, RZ, P4 ;  /* 0x000000ff0a9d7208 */ /* 0x000fca0002000000 */
[----:B------:R-:W-:Y:S01]  /*8f30*/  MUFU.EX2 R171, R171 ;  /* 0x000000ab00ab7308 */ /* 0x000fe20000000800 */
[----:B------:R-:W1:Y:S01]  /*8f40*/  SHFL.BFLY PT, R153, R160, 0x1, 0x1f ;  /* 0x0c201f00a0997f89 */ /* 0x000e6200000e0000 */
[----:B------:R-:W-:-:S04]  /*8f50*/  FADD.FTZ R157, -R157, R6 ;  /* 0x000000069d9d7221 */ /* 0x000fc80000010100 */
[----:B------:R-:W-:Y:S02]  /*8f60*/  FMUL.FTZ R6, R157, UR11 ;  /* 0x0000000b9d067c20 */ /* 0x000fe40008410000 */
[----:B------:R-:W-:Y:S08]  /*8f70*/  MUFU.EX2 R168, R168 ;  /* 0x000000a800a87308 */ /* 0x000ff00000000800 */
[----:B------:R-:W2:Y:S08]  /*8f80*/  MUFU.EX2 R6, R6 ;  /* 0x0000000600067308 */ /* 0x000eb00000000800 */
[----:B------:R-:W3:Y:S01]  /*8f90*/  MUFU.EX2 R173, R173 ;  /* 0x000000ad00ad7308 */ /* 0x000ee20000000800 */
[----:B-1----:R-:W-:-:S04]  /*8fa0*/  FMNMX.FTZ R180, R160, R153, !PT ;  /* 0x00000099a0b47209 */ /* 0x002fc80007810000 */
[C---:B------:R-:W-:Y:S01]  /*8fb0*/  FSETP.NEU.FTZ.AND P2, PT, R180.reuse, -INF , PT ;  /* 0xff800000b400780b */ /* 0x040fe20003f5d000 */
[C---:B0-----:R-:W-:Y:S02]  /*8fc0*/  FMUL.FTZ R152, R180.reuse, UR11 ;  /* 0x0000000bb4987c20 */ /* 0x041fe40008410000 */
[----:B------:R-:W0:Y:S01]  /*8fd0*/  MUFU.EX2 R170, R170 ;  /* 0x000000aa00aa7308 */ /* 0x000e220000000800 */
[----:B------:R-:W-:Y:S01]  /*8fe0*/  FSEL R153, R180, RZ, P2 ;  /* 0x000000ffb4997208 */ /* 0x000fe20001000000 */
[-C--:B--2---:R-:W-:Y:S01]  /*8ff0*/  FMUL.FTZ R24, R24, R6.reuse ;  /* 0x0000000618187220 */ /* 0x084fe20000410000 */
[----:B------:R-:W-:Y:S01]  /*9000*/  FSEL R156, R152, RZ, P2 ;  /* 0x000000ff989c7208 */ /* 0x000fe20001000000 */
[----:B------:R-:W-:Y:S02]  /*9010*/  IMAD.U32 R152, RZ, RZ, UR36 ;  /* 0x00000024ff987e24 */ /* 0x000fe4000f8e00ff */
[-C--:B------:R-:W-:Y:S01]  /*9020*/  FMUL.FTZ R25, R25, R6.reuse ;  /* 0x0000000619197220 */ /* 0x080fe20000410000 */
[----:B------:R-:W-:Y:S01]  /*9030*/  FADD.FTZ R153, -R153, R8 ;  /* 0x0000000899997221 */ /* 0x000fe20000010100 */
[----:B------:R-:W-:Y:S01]  /*9040*/  FMUL.FTZ R28, R28, R6 ;  /* 0x000000061c1c7220 */ /* 0x000fe20000410000 */
[--C-:B------:R-:W-:Y:S01]  /*9050*/  FFMA.FTZ R186, R201, UR11, -R156.reuse ;  /* 0x0000000bc9ba7c23 */ /* 0x100fe2000801089c */
[----:B------:R-:W-:Y:S01]  /*9060*/  FFMA.FTZ R201, R155, UR11, -R156 ;  /* 0x0000000b9bc97c23 */ /* 0x000fe2000801089c */
[----:B------:R-:W-:-:S02]  /*9070*/  IMAD.MOV R155, RZ, RZ, -R22 ;  /* 0x000000ffff9b7224 */ /* 0x000fc400078e0a16 */
[----:B------:R-:W-:Y:S01]  /*9080*/  FMUL.FTZ R153, R153, UR11 ;  /* 0x0000000b99997c20 */ /* 0x000fe20008410000 */
[--C-:B------:R-:W-:Y:S01]  /*9090*/  FFMA.FTZ R159, R159, UR11, -R156.reuse ;  /* 0x0000000b9f9f7c23 */ /* 0x100fe2000801089c */
[--C-:B------:R-:W-:Y:S01]  /*90a0*/  FFMA.FTZ R205, R158, UR11, -R156.reuse ;  /* 0x0000000b9ecd7c23 */ /* 0x100fe2000801089c */
[--C-:B------:R-:W-:Y:S01]  /*90b0*/  FFMA.FTZ R206, R162, UR11, -R156.reuse ;  /* 0x0000000ba2ce7c23 */ /* 0x100fe2000801089c */
[----:B------:R-:W-:Y:S01]  /*90c0*/  ISETP.NE.AND P2, PT, R16, R155, PT ;  /* 0x0000009b1000720c */ /* 0x000fe20003f45270 */
[----:B------:R1:W2:Y:S01]  /*90d0*/  MUFU.EX2 R207, R153 ;  /* 0x0000009900cf7308 */ /* 0x0002a20000000800 */
        /* <DEDUP_REMOVED lines=9> */
[--C-:B------:R-:W-:Y:S01]  /*9170*/  FFMA.FTZ R213, R183, UR11, -R156.reuse ;  /* 0x0000000bb7d57c23 */ /* 0x100fe2000801089c */
[--C-:B-1----:R-:W-:Y:S01]  /*9180*/  FFMA.FTZ R153, R203, UR11, -R156.reuse ;  /* 0x0000000bcb997c23 */ /* 0x102fe2000801089c */
[----:B------:R-:W-:Y:S01]  /*9190*/  @!P2 IMAD R152, R152, 0x40, R19 ;  /* 0x000000409898a824 */ /* 0x000fe200078e0213 */
[----:B---3--:R-:W-:Y:S01]  /*91a0*/  F2FP.BF16.F32.PACK_AB R158, R173, R168 ;  /* 0x000000a8ad9e723e */ /* 0x008fe200000010ff */
[----:B------:R-:W-:Y:S01]  /*91b0*/  FMUL.FTZ R29, R29, R6 ;  /* 0x000000061d1d7220 */ /* 0x000fe20000410000 */
[----:B0-----:R-:W-:Y:S01]  /*91c0*/  F2FP.BF16.F32.PACK_AB R160, R175, R170 ;  /* 0x000000aaafa0723e */ /* 0x001fe200000010ff */
[----:B------:R-:W-:Y:S01]  /*91d0*/  MUFU.EX2 R186, R186 ;  /* 0x000000ba00ba7308 */ /* 0x000fe20000000800 */
[----:B------:R-:W-:Y:S01]  /*91e0*/  @!P2 LEA R155, R152, UR37, 0x2 ;  /* 0x00000025989bac11 */ /* 0x000fe2000f8e10ff */
[----:B----4-:R-:W-:Y:S01]  /*91f0*/  FFMA.FTZ R159, R154, UR11, -R156 ;  /* 0x0000000b9a9f7c23 */ /* 0x010fe2000801089c */
[----:B------:R-:W-:Y:S01]  /*9200*/  F2FP.BF16.F32.PACK_AB R152, R12, R21 ;  /* 0x000000150c98723e */ /* 0x000fe200000010ff */
[----:B------:R-:W-:Y:S01]  /*9210*/  FMUL.FTZ R32, R32, R6 ;  /* 0x0000000620207220 */ /* 0x000fe20000410000 */
[----:B------:R-:W-:Y:S01]  /*9220*/  F2FP.BF16.F32.PACK_AB R154, R169, R14 ;  /* 0x0000000ea99a723e */ /* 0x000fe200000010ff */
[----:B------:R-:W-:Y:S01]  /*9230*/  @!P2 STS [R155+0x38400], R6 ;  /* 0x038400069b00a388 */ /* 0x000fe20000000800 */
[----:B------:R-:W-:Y:S01]  /*9240*/  F2FP.BF16.F32.PACK_AB R156, R171, R20 ;  /* 0x00000014ab9c723e */ /* 0x000fe200000010ff */
[----:B------:R-:W-:Y:S01]  /*9250*/  MUFU.EX2 R201, R201 ;  /* 0x000000c900c97308 */ /* 0x000fe20000000800 */
[-C--:B------:R-:W-:Y:S01]  /*9260*/  FMUL.FTZ R33, R33, R6.reuse ;  /* 0x0000000621217220 */ /* 0x080fe20000410000 */
[----:B--2---:R0:W-:Y:S01]  /*9270*/  @!P2 STS [R155+0x38420], R207 ;  /* 0x038420cf9b00a388 */ /* 0x0041e20000000800 */
        /* <DEDUP_REMOVED lines=68> */
[----:B------:R-:W-:Y:S01]  /*96c0*/  FMUL.FTZ R26, R26, R207 ;  /* 0x000000cf1a1a7220 */ /* 0x000fe20000410000 */
[----:B------:R-:W2:Y:S01]  /*96d0*/  MUFU.EX2 R203, R161 ;  /* 0x000000a100cb7308 */ /* 0x000ea20000000800 */
[----:B0-----:R-:W-:Y:S01]  /*96e0*/  F2FP.BF16.F32.PACK_AB R159, R174, R183 ;  /* 0x000000b7ae9f723e */ /* 0x001fe200000010ff */
[-C--:B------:R-:W-:Y:S01]  /*96f0*/  FMUL.FTZ R27, R27, R207.reuse ;  /* 0x000000cf1b1b7220 */ /* 0x080fe20000410000 */
[----:B-1----:R-:W-:Y:S01]  /*9700*/  F2FP.BF16.F32.PACK_AB R162, R177, R172 ;  /* 0x000000acb1a2723e */ /* 0x002fe200000010ff */
        /* <DEDUP_REMOVED lines=63> */
[----:B0-----:R-:W-:Y:S01]  /*9b00*/  F2FP.BF16.F32.PACK_AB R166, R181, R176 ;  /* 0x000000b0b5a6723e */ /* 0x001fe200000010ff */
        /* <DEDUP_REMOVED lines=14> */
[----:B------:R-:W-:Y:S01]  /*9bf0*/  FMUL.FTZ R151, R151, R207 ;  /* 0x000000cf97977220 */ /* 0x000fe20000410000 */
[----:B------:R-:W-:Y:S01]  /*9c00*/  FFMA.FTZ R21, R6, R4, R21 ;  /* 0x0000000406157223 */ /* 0x000fe20000010015 */
[----:B------:R-:W-:Y:S01]  /*9c10*/  FFMA.FTZ R186, R207, R5, R186 ;  /* 0x00000005cfba7223 */ /* 0x000fe200000100ba */
[----:B------:R-:W-:Y:S01]  /*9c20*/  ISETP.GT.AND P2, PT, R7, UR14, PT ;  /* 0x0000000e07007c0c */ /* 0x000fe2000bf44270 */
[----:B------:R-:W-:Y:S01]  /*9c30*/  UMOV UR36, UR6 ;  /* 0x0000000600247c82 */ /* 0x000fe20008000000 */
[----:B------:R-:W-:Y:S01]  /*9c40*/  FADD.FTZ R21, R12, R21 ;  /* 0x000000150c157221 */ /* 0x000fe20000010000 */
[----:B------:R-:W-:Y:S01]  /*9c50*/  FADD.FTZ R186, R201, R186 ;  /* 0x000000bac9ba7221 */ /* 0x000fe20000010000 */
[----:B------:R-:W-:Y:S01]  /*9c60*/  VIADD R7, R7, 0xffffffff ;  /* 0xffffffff07077836 */ /* 0x000fe20000000000 */
[----:B------:R1:W-:Y:S01]  /*9c70*/  STSM.16.M88.4 [R23+0x36400], R152 ;  /* 0x0364009817007844 */ /* 0x0003e20000000200 */
[----:B------:R-:W-:Y:S01]  /*9c80*/  FADD.FTZ R14, R14, R21 ;  /* 0x000000150e0e7221 */ /* 0x000fe20000010000 */
[----:B------:R-:W-:Y:S01]  /*9c90*/  FADD.FTZ R205, R205, R186 ;  /* 0x000000bacdcd7221 */ /* 0x000fe20000010000 */
[----:B------:R-:W-:Y:S01]  /*9ca0*/  IMAD.MOV.U32 R6, RZ, RZ, R10 ;  /* 0x000000ffff067224 */ /* 0x000fe200078e000a */
[----:B------:R1:W-:Y:S01]  /*9cb0*/  STSM.16.M88.4 [R188], R156 ;  /* 0x0000009cbc007844 */ /* 0x0003e20000000200 */
[----:B------:R-:W-:Y:S01]  /*9cc0*/  FADD.FTZ R169, R169, R14 ;  /* 0x0000000ea9a97221 */ /* 0x000fe20000010000 */
[----:B------:R-:W-:Y:S01]  /*9cd0*/  FADD.FTZ R205, R8, R205 ;  /* 0x000000cd08cd7221 */ /* 0x000fe20000010000 */
[----:B0-----:R-:W-:Y:S01]  /*9ce0*/  F2FP.BF16.F32.PACK_AB R167, R213, R208 ;  /* 0x000000d0d5a7723e */ /* 0x001fe200000010ff */
[----:B------:R1:W-:Y:S01]  /*9cf0*/  STSM.16.M88.4 [R190], R160 ;  /* 0x000000a0be007844 */ /* 0x0003e20000000200 */
[----:B------:R-:W-:Y:S01]  /*9d00*/  FADD.FTZ R20, R20, R169 ;  /* 0x000000a914147221 */ /* 0x000fe20000010000 */
[----:B------:R-:W-:Y:S01]  /*9d10*/  FADD.FTZ R206, R206, R205 ;  /* 0x000000cdcece7221 */ /* 0x000fe20000010000 */
[----:B------:R-:W-:Y:S01]  /*9d20*/  IMAD.MOV.U32 R8, RZ, RZ, R180 ;  /* 0x000000ffff087224 */ /* 0x000fe200078e00b4 */
[----:B------:R1:W-:Y:S01]  /*9d30*/  STSM.16.M88.4 [R189], R164 ;  /* 0x000000a4bd007844 */ /* 0x0003e20000000200 */
[----:B------:R-:W-:Y:S01]  /*9d40*/  WARPGROUP.ARRIVE ;  /* 0x00000000000079c5 */ /* 0x000fe20000000000 */
[----:B------:R-:W-:Y:S01]  /*9d50*/  FADD.FTZ R171, R171, R20 ;  /* 0x00000014abab7221 */ /* 0x000fe20000010000 */
[----:B------:R-:W-:-:S03]  /*9d60*/  FADD.FTZ R206, R187, R206 ;  /* 0x000000cebbce7221 */ /* 0x000fc60000010000 */
[----:B------:R-:W-:Y:S01]  /*9d70*/  FADD.FTZ R168, R168, R171 ;  /* 0x000000aba8a87221 */ /* 0x000fe20000010000 */
[----:B------:R-:W-:Y:S01]  /*9d80*/  HGMMA.64x256x16.F32.BF16 R24, R152, gdesc[UR20].tnspB, R24, gsb0 ;  /* 0x43e0001498187df0 */ /* 0x000fe20008001818 */
[----:B------:R-:W-:Y:S01]  /*9d90*/  UMOV UR22, UR10 ;  /* 0x0000000a00167c82 */ /* 0x000fe20008000000 */
[----:B------:R-:W-:Y:S01]  /*9da0*/  UMOV UR23, 0x40000040 ;  /* 0x4000004000177882 */ /* 0x000fe20000000000 */
[----:B------:R-:W-:Y:S01]  /*9db0*/  UIADD3 UR10, UR8, 0x100, URZ ;  /* 0x00000100080a7890 */ /* 0x000fe2000fffe03f */
[----:B------:R-:W-:Y:S01]  /*9dc0*/  FADD.FTZ R183, R183, R206 ;  /* 0x000000ceb7b77221 */ /* 0x000fe20000010000 */
[----:B------:R-:W-:Y:S01]  /*9dd0*/  UIADD3 UR8, UR8, 0x180, URZ ;  /* 0x0000018008087890 */ /* 0x000fe2000fffe03f */
[----:B------:R-:W-:Y:S02]  /*9de0*/  FADD.FTZ R173, R173, R168 ;  /* 0x000000a8adad7221 */ /* 0x000fe40000010000 */
[----:B------:R-:W-:Y:S02]  /*9df0*/  FADD.FTZ R183, R174, R183 ;  /* 0x000000b7aeb77221 */ /* 0x000fe40000010000 */
[----:B------:R-:W-:-:S02]  /*9e00*/  FADD.FTZ R170, R170, R173 ;  /* 0x000000adaaaa7221 */ /* 0x000fc40000010000 */
[----:B------:R-:W-:Y:S02]  /*9e10*/  FADD.FTZ R182, R182, R183 ;  /* 0x000000b7b6b67221 */ /* 0x000fe40000010000 */
[----:B------:R-:W-:Y:S02]  /*9e20*/  FADD.FTZ R175, R175, R170 ;  /* 0x000000aaafaf7221 */ /* 0x000fe40000010000 */
[----:B------:R-:W-:Y:S02]  /*9e30*/  FADD.FTZ R203, R203, R182 ;  /* 0x000000b6cbcb7221 */ /* 0x000fe40000010000 */
        /* <DEDUP_REMOVED lines=38> */
[----:B------:R-:W-:Y:S01]  /*a0a0*/  IMAD.MOV.U32 R8, RZ, RZ, R180 ;  /* 0x000000ffff087224 */ /* 0x000fe200078e00b4 */
[----:B------:R-:W-:Y:S01]  /*a0b0*/  UMOV UR36, UR6 ;  /* 0x0000000600247c82 */ /* 0x000fe20008000000 */
[----:B------:R-:W-:-:S07]  /*a0c0*/  IMAD.MOV.U32 R6, RZ, RZ, R10 ;  /* 0x000000ffff067224 */ /* 0x000fce00078e000a */
.L_x_2448:
[----:B------:R-:W0:Y:S01]  /*a0d0*/  LDC R13, c[0x0][0xadc] ;  /* 0x0002b700ff0d7b82 */ /* 0x000e220000000800 */
[----:B------:R-:W-:-:S05]  /*a0e0*/  IADD3 R10, R17, 0x40, -R18 ;  /* 0x00000040110a7810 */ /* 0x000fca0007ffe812 */
[----:B------:R-:W-:-:S04]  /*a0f0*/  IMAD R10, R185, 0x40, R10 ;  /* 0x00000040b90a7824 */ /* 0x000fc800078e020a */
[----:B-1----:R-:W-:Y:S01]  /*a100*/  VIADD R9, R10, -UR18 ;  /* 0x800000120a097c36 */ /* 0x002fe20008000000 */
[----:B0-----:R-:W-:-:S13]  /*a110*/  ISETP.GE.AND P6, PT, R13, 0x1, PT ;  /* 0x000000010d00780c */ /* 0x001fda0003fc6270 */
[----:B------:R-:W-:Y:S05]  /*a120*/  @!P6 BRA `(.L_x_2466) ;  /* 0x00000000003ce947 */ /* 0x000fea0003800000 */
        /* <DEDUP_REMOVED lines=9> */
.L_x_2467:
[----:B------:R-:W-:-:S13]  /*a1c0*/  ISETP.NE.AND P2, PT, R13, 0x1, PT ;  /* 0x000000010d00780c */ /* 0x000fda0003f45270 */
[----:B------:R-:W0:Y:S02]  /*a1d0*/  @P2 LDC.64 R14, c[0x0][0xae0] ;  /* 0x0002b800ff0e2b82 */ /* 0x000e240000000a00 */
[----:B0-----:R-:W-:-:S05]  /*a1e0*/  @P2 IMAD.HI.U32 R12, R10, R14, RZ ;  /* 0x0000000e0a0c2227 */ /* 0x001fca00078e00ff */
[----:B------:R-:W-:-:S07]  /*a1f0*/  @P2 SHF.R.U32.HI R10, RZ, R15, R12 ;  /* 0x0000000fff0a2219 */ /* 0x000fce000001160c */
.L_x_2468:
[----:B------:R-:W-:-:S05]  /*a200*/  IMAD R10, R10, R13, RZ ;  /* 0x0000000d0a0a7224 */ /* 0x000fca00078e02ff */
[----:B------:R-:W-:-:S07]  /*a210*/  VIMNMX R9, R9, R10, !PT ;  /* 0x0000000a09097248 */ /* 0x000fce0007fe0100 */
.L_x_2466:
[----:B------:R-:W-:-:S05]  /*a220*/  VIADD R9, R9, 0x3f ;  /* 0x0000003f09097836 */ /* 0x000fca0000000000 */
[----:B------:R-:W-:-:S04]  /*a230*/  SHF.R.S32.HI R10, RZ, 0x1f, R9 ;  /* 0x0000001fff0a7819 */ /* 0x000fc80000011409 */
[----:B------:R-:W-:-:S04]  /*a240*/  LEA.HI R10, R10, R9, RZ, 0x6 ;  /* 0x000000090a0a7211 */ /* 0x000fc800078f30ff */
[----:B------:R-:W-:-:S04]  /*a250*/  SHF.R.S32.HI R9, RZ, 0x6, R10 ;  /* 0x00000006ff097819 */ /* 0x000fc8000001140a */
[----:B------:R-:W-:-:S04]  /*a260*/  VIMNMX R10, R184, R9, !PT ;  /* 0x00000009b80a7248 */ /* 0x000fc80007fe0100 */
[----:B------:R-:W-:-:S13]  /*a270*/  ISETP.GE.AND P2, PT, R7, R10, PT ;  /* 0x0000000a0700720c */ /* 0x000fda0003f46270 */
[----:B------:R-:W-:Y:S05]  /*a280*/  @!P2 BRA `(.L_x_2469) ;  /* 0x000000280080a947 */ /* 0x000fea0003800000 */
[----:B------:R-:W-:Y:S01]  /*a290*/  MOV R185, R8 ;  /* 0x0000000800b97202 */ /* 0x000fe20000000f00 */
[----:B------:R-:W-:Y:S01]  /*a2a0*/  IMAD.MOV.U32 R11, RZ, RZ, R6 ;  /* 0x000000ffff0b7224 */ /* 0x000fe200078e0006 */
[----:B------:R-:W-:Y:S01]  /*a2b0*/  UMOV UR7, UR36 ;  /* 0x0000002400077c82 */ /* 0x000fe20008000000 */
[----:B------:R-:W-:-:S07]  /*a2c0*/  IMAD.MOV.U32 R9, RZ, RZ, R7 ;  /* 0x000000ffff097224 */ /* 0x000fce00078e0007 */
.L_x_2478:
[----:B------:R-:W-:Y:S01]  /*a2d0*/  UIADD3 UR14, UR7, 0x1, URZ ;  /* 0x00000001070e7890 */ /* 0x000fe2000fffe03f */
[----:B------:R-:W-:Y:S02]  /*a2e0*/  IMAD.MOV.U32 R7, RZ, RZ, R9 ;  /* 0x000000ffff077224 */ /* 0x000fe400078e0009 */
[----:B------:R-:W-:Y:S01]  /*a2f0*/  VIADD R9, R9, 0xffffffff ;  /* 0xffffffff09097836 */ /* 0x000fe20000000000 */
[----:B------:R-:W-:Y:S02]  /*a300*/  UISETP.NE.AND UP0, UPT, UR14, 0x2, UPT ;  /* 0x000000020e00788c */ /* 0x000fe4000bf05270 */
[----:B------:R-:W-:Y:S02]  /*a310*/  ISETP.GT.AND P2, PT, R7, R10, PT ;  /* 0x0000000a0700720c */ /* 0x000fe40003f44270 */
[----:B------:R-:W-:Y:S02]  /*a320*/  USEL UR14, UR14, URZ, UP0 ;  /* 0x0000003f0e0e7287 */ /* 0x000fe40008000000 */
[----:B------:R-:W-:-:S05]  /*a330*/  USEL UR6, URZ, 0x1, UP0 ;  /* 0x000000013f067887 */ /* 0x000fca0008000000 */
[----:B------:R-:W-:Y:S01]  /*a340*/  UMOV UR36, UR14 ;  /* 0x0000000e00247c82 */ /* 0x000fe20008000000 */
[----:B------:R-:W-:Y:S01]  /*a350*/  LOP3.LUT R2, R2, UR6, RZ, 0x3c, !PT ;  /* 0x0000000602027c12 */ /* 0x000fe2000f8e3cff */
[----:B-1----:R-:W-:Y:S06]  /*a360*/  @!P0 BRA `(.L_x_2470) ;  /* 0x0000000000048947 */ /* 0x002fec0003800000 */
[----:B------:R-:W-:Y:S01]  /*a370*/  BPT.TRAP 0x1 ;  /* 0x000000040000795c */ /* 0x000fe20000300000 */
.L_x_2470:
[----:B------:R-:W-:Y:S01]  /*a380*/  ULEA UR6, UR36, UR37, 0x3 ;  /* 0x0000002524067291 */ /* 0x000fe2000f8e183f */
[----:B------:R-:W-:-:S08]  /*a390*/  SHF.L.U32 R6, R2, 0x1f, RZ ;  /* 0x0000001f02067819 */ /* 0x000fd000000006ff */
[----:B------:R0:W1:Y:S01]  /*a3a0*/  SYNCS.PHASECHK.TRANS64.TRYWAIT P3, [UR6+0x38830], R6 ;  /* 0x03883006ff0075a7 */ /* 0x0000620008060146 */
[----:B------:R-:W-:Y:S05]  /*a3b0*/  @!P0 BRA `(.L_x_2471) ;  /* 0x0000000000048947 */ /* 0x000fea0003800000 */
[----:B------:R-:W-:Y:S01]  /*a3c0*/  BPT.TRAP 0x1 ;  /* 0x000000040000795c */ /* 0x000fe20000300000 */
.L_x_2471:
[----:B-1----:R-:W-:Y:S05]  /*a3d0*/  @P3 BRA `(.L_x_2472) ;  /* 0x0000000000083947 */ /* 0x002fea0003800000 */
[----:B------:R-:W1:Y:S02]  /*a3e0*/  SYNCS.PHASECHK.TRANS64.TRYWAIT P3, [UR6+0x38830], R6 ;  /* 0x03883006ff0075a7 */ /* 0x000e640008060146 */
[----:B-1----:R-:W-:Y:S05]  /*a3f0*/  @!P3 BRA `(.L_x_2473) ;  /* 0x000000e800e8b947 */ /* 0x002fea0003800000 */
.L_x_2472:
        /* <DEDUP_REMOVED lines=32> */
.L_x_2474:
[----:B------:R2:W3:Y:S01]  /*a600*/  SYNCS.PHASECHK.TRANS64.TRYWAIT P3, [UR6+0x38850], R6 ;  /* 0x03885006ff0075a7 */ /* 0x0004e20008060146 */
[----:B------:R-:W-:Y:S05]  /*a610*/  @!P0 BRA `(.L_x_2475) ;  /* 0x0000000000048947 */ /* 0x000fea0003800000 */
[----:B------:R-:W-:Y:S01]  /*a620*/  BPT.TRAP 0x1 ;  /* 0x000000040000795c */ /* 0x000fe20000300000 */
.L_x_2475:
[----:B---3--:R-:W-:Y:S05]  /*a630*/  @P3 BRA `(.L_x_2476) ;  /* 0x0000000000083947 */ /* 0x008fea0003800000 */
[----:B------:R-:W3:Y:S02]  /*a640*/  SYNCS.PHASECHK.TRANS64.TRYWAIT P3, [UR6+0x38850], R6 ;  /* 0x03885006ff0075a7 */ /* 0x000ee40008060146 */
[----:B---3--:R-:W-:Y:S05]  /*a650*/  @!P3 BRA `(.L_x_2477) ;  /* 0x000000e80068b947 */ /* 0x008fea0003800000 */
.L_x_2476:
[----:B------:R-:W-:Y:S01]  /*a660*/  ULEA UR8, UR14, UR4, 0xc ;  /* 0x000000040e087291 */ /* 0x000fe2000f8e603f */
[----:B------:R-:W-:Y:S01]  /*a670*/  WARPGROUP.ARRIVE ;  /* 0x00000000000079c5 */ /* 0x000fe20000000000 */
[----:B------:R-:W-:Y:S01]  /*a680*/  UMOV UR27, 0x40000040 ;  /* 0x40000040001b7882 */ /* 0x000fe20000000000 */
[----:B------:R-:W-:-:S04]  /*a690*/  UIADD3 UR28, UR5, 0x2, URZ ;  /* 0x00000002051c7890 */ /* 0x000fc8000fffe03f */
[----:B-1----:R-:W1:Y:S01]  /*a6a0*/  S2R R7, SR_TID.X ;  /* 0x0000000000077919 */ /* 0x002e620000002100 */
[----:B------:R-:W-:Y:S02]  /*a6b0*/  UIADD3 UR30, UR8, 0x2, URZ ;  /* 0x00000002081e7890 */ /* 0x000fe4000fffe03f */
        /* <DEDUP_REMOVED lines=9> */
[----:B0-----:R-:W-:-:S13]  /*a750*/  R2UR UR9, R6 ;  /* 0x00000000060972ca */ /* 0x001fda00000e0000 */
[----:B------:R-:W-:-:S04]  /*a760*/  UISETP.GT.AND UP0, UPT, UR9, 0x7f, UPT ;  /* 0x0000007f0900788c */ /* 0x000fc8000bf04270 */
[----:B------:R-:W-:Y:S02]  /*a770*/  USEL UR9, URZ, 0x2, !UP0 ;  /* 0x000000023f097887 */ /* 0x000fe4000c000000 */
[----:B------:R-:W-:Y:S01]  /*a780*/  USEL UR10, UR11, 0x2, UP0 ;  /* 0x000000020b0a7887 */ /* 0x000fe20008000000 */
[----:B------:R-:W-:Y:S02]  /*a790*/  WARPGROUP.DEPBAR.LE gsb0, 0x0 ;  /* 0x00008000000079c5 */ /* 0x000fe40000010000 */
[----:B------:R-:W-:Y:S01]  /*a7a0*/  WARPGROUP.ARRIVE ;  /* 0x00000000000079c5 */ /* 0x000fe20000000000 */
[----:B------:R-:W-:-:S05]  /*a7b0*/  USEL UR11, UR11, 0x6, !UP0 ;  /* 0x000000060b0b7887 */ /* 0x000fca000c000000 */
        /* <DEDUP_REMOVED lines=233> */
[----:B------:R-:W-:Y:S02]  /*b650*/  UMOV UR15, 0x40000040 ;  /* 0x40000040000f7882 */ /* 0x000fe40000000000 */
[----:B------:R-:W-:-:S02]  /*b660*/  UMOV UR9, 0x40000040 ;  /* 0x4000004000097882 */ /* 0x000fc40000000000 */
        /* <DEDUP_REMOVED lines=35> */
[----:B------:R-:W-:Y:S02]  /*b8a0*/  FMNMX.FTZ R8, R166, R7, !PT ;  /* 0x00000007a6087209 */ /* 0x000fe40007810000 */
[----:B0-----:R-:W-:-:S05]  /*b8b0*/  FMNMX.FTZ R6, R13, R14, !PT ;  /* 0x0000000e0d067209 */ /* 0x001fca0007810000 */
[C---:B------:R-:W-:Y:S01]  /*b8c0*/  FADD.FTZ R11, -R6.reuse, R11 ;  /* 0x0000000b060b7221 */ /* 0x040fe20000010100 */
[----:B------:R-:W-:-:S03]  /*b8d0*/  FMUL.FTZ R187, R6, UR11 ;  /* 0x0000000b06bb7c20 */ /* 0x000fc60008410000 */
[----:B------:R-:W-:Y:S01]  /*b8e0*/  FMUL.FTZ R7, R11, UR11 ;  /* 0x0000000b0b077c20 */ /* 0x000fe20008410000 */
[----:B------:R-:W-:Y:S01]  /*b8f0*/  FMNMX.FTZ R11, R167, R8, !PT ;  /* 0x00000008a70b7209 */ /* 0x000fe20007810000 */
[--C-:B------:R-:W-:Y:S01]  /*b900*/  FFMA.FTZ R12, R152, UR11, -R187.reuse ;  /* 0x0000000b980c7c23 */ /* 0x100fe200080108bb */
[--C-:B------:R-:W-:Y:S01]  /*b910*/  FFMA.FTZ R14, R157, UR11, -R187.reuse ;  /* 0x0000000b9d0e7c23 */ /* 0x100fe200080108bb */
[--C-:B------:R-:W-:Y:S01]  /*b920*/  FFMA.FTZ R20, R161, UR11, -R187.reuse ;  /* 0x0000000ba1147c23 */ /* 0x100fe200080108bb */
[----:B------:R-:W-:Y:S01]  /*b930*/  FMNMX.FTZ R8, R170, R11, !PT ;  /* 0x0000000baa087209 */ /* 0x000fe20007810000 */
[----:B------:R-:W0:Y:S01]  /*b940*/  MUFU.EX2 R7, R7 ;  /* 0x0000000700077308 */ /* 0x000e220000000800 */
        /* <DEDUP_REMOVED lines=16> */
[----:B------:R-:W-:Y:S01]  /*ba50*/  MUFU.EX2 R12, R12 ;  /* 0x0000000c000c7308 */ /* 0x000fe20000000800 */
[-C--:B0-----:R-:W-:Y:S01]  /*ba60*/  FMUL.FTZ R24, R24, R7.reuse ;  /* 0x0000000718187220 */ /* 0x081fe20000410000 */
[----:B------:R-:W-:Y:S01]  /*ba70*/  FMNMX.FTZ R15, R179, R8, !PT ;  /* 0x00000008b30f7209 */ /* 0x000fe20007810000 */
[-C--:B------:R-:W-:Y:S01]  /*ba80*/  FMUL.FTZ R25, R25, R7.reuse ;  /* 0x0000000719197220 */ /* 0x080fe20000410000 */
[-C--:B------:R-:W-:Y:S01]  /*ba90*/  FMUL.FTZ R28, R28, R7.reuse ;  /* 0x000000071c1c7220 */ /* 0x080fe20000410000 */
[----:B------:R-:W-:Y:S01]  /*baa0*/  FMUL.FTZ R29, R29, R7 ;  /* 0x000000071d1d7220 */ /* 0x000fe20000410000 */
[----:B------:R-:W-:Y:S01]  /*bab0*/  FMNMX.FTZ R8, R182, R15, !PT ;  /* 0x0000000fb6087209 */ /* 0x000fe20007810000 */
[----:B------:R-:W-:Y:S01]  /*bac0*/  FFMA.FTZ R15, R160, UR11, -R187 ;  /* 0x0000000ba00f7c23 */ /* 0x000fe200080108bb */
[----:B------:R-:W-:Y:S01]  /*bad0*/  MUFU.EX2 R11, R11 ;  /* 0x0000000b000b7308 */ /* 0x000fe20000000800 */
[-C--:B------:R-:W-:Y:S01]  /*bae0*/  FMUL.FTZ R32, R32, R7.reuse ;  /* 0x0000000720207220 */ /* 0x080fe20000410000 */
[----:B------:R-:W-:Y:S01]  /*baf0*/  FMNMX.FTZ R8, R183, R8, !PT ;  /* 0x00000008b7087209 */ /* 0x000fe20007810000 */
[-C--:B------:R-:W-:Y:S01]  /*bb00*/  FMUL.FTZ R33, R33, R7.reuse ;  /* 0x0000000721217220 */ /* 0x080fe20000410000 */
[-C--:B------:R-:W-:Y:S01]  /*bb10*/  FMUL.FTZ R36, R36, R7.reuse ;  /* 0x0000000724247220 */ /* 0x080fe20000410000 */
[-C--:B------:R-:W-:Y:S01]  /*bb20*/  FMUL.FTZ R37, R37, R7.reuse ;  /* 0x0000000725257220 */ /* 0x080fe20000410000 */
[-C--:B------:R-:W-:Y:S01]  /*bb30*/  FMUL.FTZ R40, R40, R7.reuse ;  /* 0x0000000728287220 */ /* 0x080fe20000410000 */
[----:B------:R-:W0:Y:S01]  /*bb40*/  SHFL.BFLY PT, R153, R8, 0x2, 0x1f ;  /* 0x0c401f0008997f89 */ /* 0x000e2200000e0000 */
        /* <DEDUP_REMOVED lines=23> */
[----:B0-----:R-:W-:Y:S01]  /*bcc0*/  FMNMX.FTZ R153, R8, R153, !PT ;  /* 0x0000009908997209 */ /* 0x001fe20007810000 */
[----:B------:R-:W-:Y:S01]  /*bcd0*/  MUFU.EX2 R20, R20 ;  /* 0x0000001400147308 */ /* 0x000fe20000000800 */
[-C--:B------:R-:W-:Y:S01]  /*bce0*/  FMUL.FTZ R81, R81, R7.reuse ;  /* 0x0000000751517220 */ /* 0x080fe20000410000 */
[-C--:B------:R-:W-:Y:S01]  /*bcf0*/  FMUL.FTZ R84, R84, R7.reuse ;  /* 0x0000000754547220 */ /* 0x080fe20000410000 */
[-C--:B------:R-:W-:Y:S01]  /*bd00*/  FMUL.FTZ R85, R85, R7.reuse ;  /* 0x0000000755557220 */ /* 0x080fe20000410000 */
[----:B------:R-:W0:Y:S01]  /*bd10*/  SHFL.BFLY PT, R8, R153, 0x1, 0x1f ;  /* 0x0c201f0099087f89 */ /* 0x000e2200000e0000 */
        /* <DEDUP_REMOVED lines=24> */
[----:B------:R-:W-:-:S02]  /*bea0*/  IMAD.MOV R153, RZ, RZ, -R22 ;  /* 0x000000ffff997224 */ /* 0x000fc400078e0a16 */
[-C--:B------:R-:W-:Y:S01]  /*beb0*/  FMUL.FTZ R128, R128, R7.reuse ;  /* 0x0000000780807220 */ /* 0x080fe20000410000 */
[----:B------:R-:W-:Y:S01]  /*bec0*/  FMUL.FTZ R129, R129, R7 ;  /* 0x0000000781817220 */ /* 0x000fe20000410000 */
[----:B------:R-:W-:Y:S01]  /*bed0*/  MUFU.EX2 R169, R169 ;  /* 0x000000a900a97308 */ /* 0x000fe20000000800 */
[----:B------:R-:W-:Y:S01]  /*bee0*/  FADD.FTZ R152, -R8, R185 ;  /* 0x000000b908987221 */ /* 0x000fe20000010100 */
[----:B------:R-:W-:Y:S01]  /*bef0*/  ISETP.NE.AND P3, PT, R16, R153, PT ;  /* 0x000000991000720c */ /* 0x000fe20003f65270 */
[----:B------:R-:W-:Y:S01]  /*bf00*/  FMUL.FTZ R156, R8, UR11 ;  /* 0x0000000b089c7c20 */ /* 0x000fe20008410000 */
[-C--:B------:R-:W-:Y:S01]  /*bf10*/  FMUL.FTZ R132, R132, R7.reuse ;  /* 0x0000000784847220 */ /* 0x080fe20000410000 */
[----:B------:R-:W-:Y:S01]  /*bf20*/  FMUL.FTZ R152, R152, UR11 ;  /* 0x0000000b98987c20 */ /* 0x000fe20008410000 */
[----:B------:R-:W-:Y:S01]  /*bf30*/  FMUL.FTZ R133, R133, R7 ;  /* 0x0000000785857220 */ /* 0x000fe20000410000 */
[--C-:B------:R-:W-:Y:S01]  /*bf40*/  FFMA.FTZ R185, R154, UR11, -R156.reuse ;  /* 0x0000000b9ab97c23 */ /* 0x100fe2000801089c */
[----:B------:R-:W-:Y:S01]  /*bf50*/  FFMA.FTZ R205, R179, UR11, -R156 ;  /* 0x0000000bb3cd7c23 */ /* 0x000fe2000801089c */
[----:B------:R0:W2:Y:S01]  /*bf60*/  MUFU.EX2 R202, R152 ;  /* 0x0000009800ca7308 */ /* 0x0000a20000000800 */
[----:B------:R-:W-:-:S02]  /*bf70*/  IMAD.U32 R179, RZ, RZ, UR6 ;  /* 0x00000006ffb37e24 */ /* 0x000fc4000f8e00ff */
[--C-:B------:R-:W-:Y:S01]  /*bf80*/  FFMA.FTZ R204, R155, UR11, -R156.reuse ;  /* 0x0000000b9bcc7c23 */ /* 0x100fe2000801089c */
[----:B------:R-:W-:Y:S02]  /*bf90*/  IMAD.U32 R154, RZ, RZ, UR7 ;  /* 0x00000007ff9a7e24 */ /* 0x000fe4000f8e00ff */
[--C-:B------:R-:W-:Y:S01]  /*bfa0*/  FFMA.FTZ R187, R158, UR11, -R156.reuse ;  /* 0x0000000b9ebb7c23 */ /* 0x100fe2000801089c */
[--C-:B------:R-:W-:Y:S01]  /*bfb0*/  FFMA.FTZ R206, R159, UR11, -R156.reuse ;  /* 0x0000000b9fce7c23 */ /* 0x100fe2000801089c */
[--C-:B------:R-:W-:Y:S01]  /*bfc0*/  FFMA.FTZ R201, R162, UR11, -R156.reuse ;  /* 0x0000000ba2c97c23 */ /* 0x100fe2000801089c */
[----:B------:R-:W-:Y:S02]  /*bfd0*/  @!P3 IMAD R153, R154, 0x40, R19 ;  /* 0x000000409a99b824 */ /* 0x000fe400078e0213 */
[--C-:B------:R-:W-:Y:S01]  /*bfe0*/  FFMA.FTZ R208, R163, UR11, -R156.reuse ;  /* 0x0000000ba3d07c23 */ /* 0x100fe2000801089c */
[----:B0-----:R-:W-:Y:S02]  /*bff0*/  @!P1 VIADD R152, R179, 0x38840 ;  /* 0x00038840b3989836 */ /* 0x001fe40000000000 */
[--C-:B------:R-:W-:Y:S01]  /*c000*/  FFMA.FTZ R203, R166, UR11, -R156.reuse ;  /* 0x0000000ba6cb7c23 */ /* 0x100fe2000801089c */
[--C-:B------:R-:W-:Y:S01]  /*c010*/  FFMA.FTZ R210, R167, UR11, -R156.reuse ;  /* 0x0000000ba7d27c23 */ /* 0x100fe2000801089c */
[----:B------:R-:W-:Y:S01]  /*c020*/  @!P3 LEA R153, R153, UR37, 0x2 ;  /* 0x000000259999bc11 */ /* 0x000fe2000f8e10ff */
[----:B------:R-:W-:Y:S01]  /*c030*/  FFMA.FTZ R170, R170, UR11, -R156 ;  /* 0x0000000baaaa7c23 */ /* 0x000fe2000801089c */
[----:B------:R-:W-:Y:S01]  /*c040*/  @!P1 PRMT R152, RZ, 0x654, R152 ;  /* 0x00000654ff989816 */ /* 0x000fe20000000098 */
[--C-:B------:R-:W-:Y:S01]  /*c050*/  FFMA.FTZ R171, R171, UR11, -R156.reuse ;  /* 0x0000000babab7c23 */ /* 0x100fe2000801089c */
[--C-:B------:R-:W-:Y:S01]  /*c060*/  FFMA.FTZ R174, R174, UR11, -R156.reuse ;  /* 0x0000000baeae7c23 */ /* 0x100fe2000801089c */
[--C-:B------:R-:W-:Y:S01]  /*c070*/  FFMA.FTZ R175, R175, UR11, -R156.reuse ;  /* 0x0000000bafaf7c23 */ /* 0x100fe2000801089c */
[----:B------:R0:W-:Y:S01]  /*c080*/  @!P1 SYNCS.ARRIVE.TRANS64.RED.A1T0 RZ, [R152+URZ], RZ ;  /* 0x000000ff98ff99a7 */ /* 0x0001e2000810043f */
[--C-:B------:R-:W-:Y:S01]  /*c090*/  FFMA.FTZ R178, R178, UR11, -R156.reuse ;  /* 0x0000000bb2b27c23 */ /* 0x100fe2000801089c */
[--C-:B------:R-:W-:Y:S01]  /*c0a0*/  FFMA.FTZ R182, R182, UR11, -R156.reuse ;  /* 0x0000000bb6b67c23 */ /* 0x100fe2000801089c */
[----:B------:R-:W-:Y:S01]  /*c0b0*/  FFMA.FTZ R183, R183, UR11, -R156 ;  /* 0x0000000bb7b77c23 */ /* 0x000fe2000801089c */
[----:B------:R-:W-:Y:S01]  /*c0c0*/  @!P3 STS [R153+0x38400], R7 ;  /* 0x038400079900b388 */ /* 0x000fe20000000800 */
[----:B------:R-:W-:Y:S01]  /*c0d0*/  MUFU.EX2 R185, R185 ;  /* 0x000000b900b97308 */ /* 0x000fe20000000800 */
[----:B-1----:R-:W-:Y:S01]  /*c0e0*/  F2FP.BF16.F32.PACK_AB R154, R14, R13 ;  /* 0x0000000d0e9a723e */ /* 0x002fe200000010ff */
[----:B--2---:R-:W-:Y:S01]  /*c0f0*/  FMUL.FTZ R26, R26, R202 ;  /* 0x000000ca1a1a7220 */ /* 0x004fe20000410000 */
[----:B------:R1:W-:Y:S01]  /*c100*/  @!P3 STS [R153+0x38420], R202 ;  /* 0x038420ca9900b388 */ /* 0x0003e20000000800 */
[----:B0-----:R-:W-:Y:S01]  /*c110*/  F2FP.BF16.F32.PACK_AB R152, R11, R12 ;  /* 0x0000000c0b98723e */ /* 0x001fe200000010ff */
[-C--:B------:R-:W-:Y:S01]  /*c120*/  FMUL.FTZ R27, R27, R202.reuse ;  /* 0x000000ca1b1b7220 */ /* 0x080fe20000410000 */
[----:B------:R-:W-:Y:S01]  /*c130*/  F2FP.BF16.F32.PACK_AB R156, R20, R15 ;  /* 0x0000000f149c723e */ /* 0x000fe200000010ff */
[-C--:B------:R-:W-:Y:S01]  /*c140*/  FMUL.FTZ R30, R30, R202.reuse ;  /* 0x000000ca1e1e7220 */ /* 0x080fe20000410000 */
[----:B------:R-:W1:Y:S01]  /*c150*/  MUFU.EX2 R204, R204 ;  /* 0x000000cc00cc7308 */ /* 0x000e620000000800 */
[----:B------:R-:W-:Y:S01]  /*c160*/  F2FP.BF16.F32.PACK_AB R158, R186, R21 ;  /* 0x00000015ba9e723e */ /* 0x000fe200000010ff */
[----:B------:R-:W-:Y:S01]  /*c170*/  FMUL.FTZ R31, R31, R202 ;  /* 0x000000ca1f1f7220 */ /* 0x000fe20000410000 */
[----:B------:R-:W-:Y:S01]  /*c180*/  F2FP.BF16.F32.PACK_AB R160, R169, R168 ;  /* 0x000000a8a9a0723e */ /* 0x000fe200000010ff */
        /* <DEDUP_REMOVED lines=73> */
[----:B------:R-:W-:Y:S01]  /*c620*/  FMUL.FTZ R143, R143, R202 ;  /* 0x000000ca8f8f7220 */ /* 0x000fe20000410000 */
[-C--:B------:R-:W-:Y:S01]  /*c630*/  FMUL.FTZ R144, R144, R7.reuse ;  /* 0x0000000790907220 */ /* 0x080fe20000410000 */
[-C--:B------:R-:W-:Y:S01]  /*c640*/  FMUL.FTZ R145, R145, R7.reuse ;  /* 0x0000000791917220 */ /* 0x080fe20000410000 */
[----:B------:R-:W0:Y:S01]  /*c650*/  MUFU.EX2 R171, R171 ;  /* 0x000000ab00ab7308 */ /* 0x000e220000000800 */
[----:B-1----:R-:W-:Y:S01]  /*c660*/  F2FP.BF16.F32.PACK_AB R162, R173, R172 ;  /* 0x000000acada2723e */ /* 0x002fe200000010ff */
[-C--:B------:R-:W-:Y:S01]  /*c670*/  FMUL.FTZ R146, R146, R202.reuse ;  /* 0x000000ca92927220 */ /* 0x080fe20000410000 */
[-C--:B------:R-:W-:Y:S01]  /*c680*/  FMUL.FTZ R147, R147, R202.reuse ;  /* 0x000000ca93937220 */ /* 0x080fe20000410000 */
[-C--:B------:R-:W-:Y:S01]  /*c690*/  FMUL.FTZ R148, R148, R7.reuse ;  /* 0x0000000794947220 */ /* 0x080fe20000410000 */
[----:B------:R-:W-:Y:S01]  /*c6a0*/  FMUL.FTZ R149, R149, R7 ;  /* 0x0000000795957220 */ /* 0x000fe20000410000 */
[-C--:B------:R-:W-:Y:S01]  /*c6b0*/  FMUL.FTZ R150, R150, R202.reuse ;  /* 0x000000ca96967220 */ /* 0x080fe20000410000 */
[----:B------:R-:W-:Y:S01]  /*c6c0*/  FMUL.FTZ R151, R151, R202 ;  /* 0x000000ca97977220 */ /* 0x000fe20000410000 */
[----:B------:R-:W-:Y:S01]  /*c6d0*/  MUFU.EX2 R174, R174 ;  /* 0x000000ae00ae7308 */ /* 0x000fe20000000800 */
[----:B------:R1:W-:Y:S01]  /*c6e0*/  STSM.16.M88.4 [R23+0x36400], R152 ;  /* 0x0364009817007844 */ /* 0x0003e20000000200 */
[----:B------:R-:W-:Y:S01]  /*c6f0*/  ULEA UR6, UR14, UR38, 0xc ;  /* 0x000000260e067291 */ /* 0x000fe2000f8e603f */
[----:B------:R-:W-:Y:S01]  /*c700*/  FFMA.FTZ R4, R7, R4, R12 ;  /* 0x0000000407047223 */ /* 0x000fe2000001000c */
[----:B------:R-:W-:Y:S01]  /*c710*/  UMOV UR7, 0x40000040 ;  /* 0x4000004000077882 */ /* 0x000fe20000000000 */
[----:B------:R1:W-:Y:S01]  /*c720*/  STSM.16.M88.4 [R188], R156 ;  /* 0x0000009cbc007844 */ /* 0x0003e20000000200 */
[----:B------:R-:W-:Y:S01]  /*c730*/  UIADD3 UR8, UR6, 0x80, URZ ;  /* 0x0000008006087890 */ /* 0x000fe2000fffe03f */
[----:B------:R-:W-:Y:S01]  /*c740*/  FFMA.FTZ R5, R202, R5, R185 ;  /* 0x00000005ca057223 */ /* 0x000fe200000100b9 */
[----:B------:R-:W2:Y:S01]  /*c750*/  MUFU.EX2 R175, R175 ;  /* 0x000000af00af7308 */ /* 0x000ea20000000800 */
[----:B0-----:R-:W-:Y:S01]  /*c760*/  F2FP.BF16.F32.PACK_AB R161, R171, R170 ;  /* 0x000000aaaba1723e */ /* 0x001fe200000010ff */
[----:B------:R-:W-:Y:S01]  /*c770*/  FADD.FTZ R4, R11, R4 ;  /* 0x000000040b047221 */ /* 0x000fe20000010000 */
[----:B------:R-:W-:Y:S01]  /*c780*/  FADD.FTZ R204, R204, R5 ;  /* 0x00000005cccc7221 */ /* 0x000fe20000010000 */
[----:B------:R-:W-:Y:S01]  /*c790*/  @!P1 VIADD R179, R179, 0x38860 ;  /* 0x00038860b3b39836 */ /* 0x000fe20000000000 */
[----:B------:R-:W-:Y:S01]  /*c7a0*/  UMOV UR14, UR8 ;  /* 0x00000008000e7c82 */ /* 0x000fe20008000000 */
[----:B------:R-:W-:Y:S01]  /*c7b0*/  UIADD3 UR8, UR6, 0x100, URZ ;  /* 0x0000010006087890 */ /* 0x000fe2000fffe03f */
[----:B------:R-:W-:Y:S01]  /*c7c0*/  FADD.FTZ R13, R13, R4 ;  /* 0x000000040d0d7221 */ /* 0x000fe20000010000 */
[----:B------:R-:W-:Y:S01]  /*c7d0*/  MUFU.EX2 R176, R176 ;  /* 0x000000b000b07308 */ /* 0x000fe20000000800 */
[----:B------:R-:W-:Y:S01]  /*c7e0*/  FADD.FTZ R187, R187, R204 ;  /* 0x000000ccbbbb7221 */ /* 0x000fe20000010000 */
[----:B------:R-:W-:Y:S01]  /*c7f0*/  @!P1 PRMT R179, RZ, 0x654, R179 ;  /* 0x00000654ffb39816 */ /* 0x000fe200000000b3 */
[----:B------:R-:W-:Y:S01]  /*c800*/  FADD.FTZ R14, R14, R13 ;  /* 0x0000000d0e0e7221 */ /* 0x000fe20000010000 */
[----:B------:R-:W-:-:S02]  /*c810*/  IMAD.MOV.U32 R185, RZ, RZ, R8 ;  /* 0x000000ffffb97224 */ /* 0x000fc400078e0008 */
[----:B------:R-:W-:Y:S01]  /*c820*/  FADD.FTZ R206, R206, R187 ;  /* 0x000000bbcece7221 */ /* 0x000fe20000010000 */
[----:B------:R-:W-:Y:S02]  /*c830*/  IMAD.MOV.U32 R11, RZ, RZ, R6 ;  /* 0x000000ffff0b7224 */ /* 0x000fe400078e0006 */
[----:B------:R-:W-:Y:S01]  /*c840*/  FADD.FTZ R15, R15, R14 ;  /* 0x0000000e0f0f7221 */ /* 0x000fe20000010000 */
[----:B------:R-:W0:Y:S01]  /*c850*/  MUFU.EX2 R177, R177 ;  /* 0x000000b100b17308 */ /* 0x000e220000000800 */
[----:B--2---:R-:W-:Y:S01]  /*c860*/  F2FP.BF16.F32.PACK_AB R163, R175, R174 ;  /* 0x000000aeafa3723e */ /* 0x004fe200000010ff */
[----:B------:R-:W-:Y:S01]  /*c870*/  FADD.FTZ R201, R201, R206 ;  /* 0x000000cec9c97221 */ /* 0x000fe20000010000 */
[----:B------:R-:W-:-:S03]  /*c880*/  FADD.FTZ R20, R20, R15 ;  /* 0x0000000f14147221 */ /* 0x000fc60000010000 */
[----:B------:R1:W-:Y:S01]  /*c890*/  STSM.16.M88.4 [R190], R160 ;  /* 0x000000a0be007844 */ /* 0x0003e20000000200 */
[----:B------:R-:W-:Y:S01]  /*c8a0*/  FADD.FTZ R208, R208, R201 ;  /* 0x000000c9d0d07221 */ /* 0x000fe20000010000 */
[----:B------:R-:W-:Y:S01]  /*c8b0*/  MUFU.EX2 R180, R180 ;  /* 0x000000b400b47308 */ /* 0x000fe20000000800 */
[----:B------:R-:W-:Y:S02]  /*c8c0*/  FADD.FTZ R21, R21, R20 ;  /* 0x0000001415157221 */ /* 0x000fe40000010000 */
[----:B------:R-:W-:Y:S02]  /*c8d0*/  FADD.FTZ R203, R203, R208 ;  /* 0x000000d0cbcb7221 */ /* 0x000fe40000010000 */
[----:B------:R-:W-:Y:S02]  /*c8e0*/  FADD.FTZ R21, R186, R21 ;  /* 0x00000015ba157221 */ /* 0x000fe40000010000 */
[----:B------:R-:W-:Y:S01]  /*c8f0*/  FADD.FTZ R203, R210, R203 ;  /* 0x000000cbd2cb7221 */ /* 0x000fe20000010000 */
[----:B------:R-:W2:Y:S01]  /*c900*/  MUFU.EX2 R181, R181 ;  /* 0x000000b500b57308 */ /* 0x000ea20000000800 */
[----:B0-----:R-:W-:Y:S01]  /*c910*/  F2FP.BF16.F32.PACK_AB R164, R177, R176 ;  /* 0x000000b0b1a4723e */ /* 0x001fe200000010ff */
        /* <DEDUP_REMOVED lines=9> */
[----:B------:R-:W0:Y:S01]  /*c9b0*/  MUFU.EX2 R205, R205 ;  /* 0x000000cd00cd7308 */ /* 0x000e220000000800 */
[----:B--2---:R-:W-:Y:S01]  /*c9c0*/  F2FP.BF16.F32.PACK_AB R166, R181, R180 ;  /* 0x000000b4b5a6723e */ /* 0x004fe200000010ff */
[----:B------:R-:W-:-:S04]  /*c9d0*/  FADD.FTZ R176, R176, R173 ;  /* 0x000000adb0b07221 */ /* 0x000fc80000010000 */
[----:B------:R-:W-:Y:S02]  /*c9e0*/  FADD.FTZ R177, R177, R176 ;  /* 0x000000b0b1b17221 */ /* 0x000fe40000010000 */
[----:B------:R-:W-:Y:S02]  /*c9f0*/  MUFU.EX2 R182, R182 ;  /* 0x000000b600b67308 */ /* 0x000fe40000000800 */
[----:B------:R-:W-:-:S04]  /*ca00*/  FADD.FTZ R4, R180, R177 ;  /* 0x000000b1b4047221 */ /* 0x000fc80000010000 */
[----:B------:R-:W-:Y:S02]  /*ca10*/  FADD.FTZ R4, R181, R4 ;  /* 0x00000004b5047221 */ /* 0x000fe40000010000 */
[----:B------:R-:W2:Y:S01]  /*ca20*/  MUFU.EX2 R183, R183 ;  /* 0x000000b700b77308 */ /* 0x000ea20000000800 */
[----:B0-----:R-:W-:Y:S01]  /*ca30*/  F2FP.BF16.F32.PACK_AB R165, R205, R178 ;  /* 0x000000b2cda5723e */ /* 0x001fe200000010ff */
[----:B------:R-:W-:-:S04]  /*ca40*/  FADD.FTZ R178, R178, R175 ;  /* 0x000000afb2b27221 */ /* 0x000fc80000010000 */
[----:B------:R-:W-:Y:S01]  /*ca50*/  FADD.FTZ R205, R205, R178 ;  /* 0x000000b2cdcd7221 */ /* 0x000fe20000010000 */
[----:B--2---:R-:W-:-:S03]  /*ca60*/  F2FP.BF16.F32.PACK_AB R167, R183, R182 ;  /* 0x000000b6b7a7723e */ /* 0x004fc600000010ff */
[----:B------:R-:W-:Y:S02]  /*ca70*/  FADD.FTZ R182, R182, R205 ;  /* 0x000000cdb6b67221 */ /* 0x000fe40000010000 */
[----:B------:R1:W-:Y:S01]  /*ca80*/  STSM.16.M88.4 [R189], R164 ;  /* 0x000000a4bd007844 */ /* 0x0003e20000000200 */
[----:B------:R-:W-:Y:S01]  /*ca90*/  WARPGROUP.ARRIVE ;  /* 0x00000000000079c5 */ /* 0x000fe20000000000 */
[----:B------:R-:W-:-:S05]  /*caa0*/  FADD.FTZ R5, R183, R182 ;  /* 0x000000b6b7057221 */ /* 0x000fca0000010000 */
[----:B------:R-:W-:Y:S01]  /*cab0*/  HGMMA.64x256x16.F32.BF16 R24, R152, gdesc[UR4].tnspB, R24, gsb0 ;  /* 0x43e0000498187df0 */ /* 0x000fe20008001818 */
        /* <DEDUP_REMOVED lines=28> */
[----:B------:R-:W-:-:S07]  /*cc80*/  IMAD.MOV.U32 R7, RZ, RZ, R9 ;  /* 0x000000ffff077224 */ /* 0x000fce00078e0009 */
.L_x_2469:
[----:B------:R-:W-:-:S13]  /*cc90*/  ISETP.GE.AND P2, PT, R7, R184, PT ;  /* 0x000000b80700720c */ /* 0x000fda0003f46270 */
[----:B------:R-:W-:Y:S05]  /*cca0*/  @!P2 BRA `(.L_x_2479) ;  /* 0x00000034000ca947 */ /* 0x000fea0003800000 */
[----:B------:R-:W-:Y:S01]  /*ccb0*/  IMAD.IADD R11, R17, 0x1, -R18 ;  /* 0x00000001110b7824 */ /* 0x000fe200078e0a12 */
[----:B------:R-:W-:Y:S01]  /*ccc0*/  UMOV UR6, UR36 ;  /* 0x0000002400067c82 */ /* 0x000fe20008000000 */
[----:B------:R-:W-:Y:S02]  /*ccd0*/  IMAD.MOV.U32 R20, RZ, RZ, R8 ;  /* 0x000000ffff147224 */ /* 0x000fe400078e0008 */
[----:B------:R-:W-:Y:S01]  /*cce0*/  IMAD.MOV.U32 R12, RZ, RZ, R6 ;  /* 0x000000ffff0c7224 */ /* 0x000fe200078e0006 */
[----:B------:R-:W-:Y:S01]  /*ccf0*/  IADD3 R9, R11, 0x8, R0 ;  /* 0x000000080b097810 */ /* 0x000fe20007ffe000 */
[----:B------:R-:W-:-:S03]  /*cd00*/  IMAD.IADD R11, R0, 0x1, R11 ;  /* 0x00000001000b7824 */ /* 0x000fc600078e020b */
[----:B------:R-:W-:-:S07]  /*cd10*/  LOP3.LUT R13, RZ, R9, RZ, 0x33, !PT ;  /* 0x00000009ff0d7212 */ /* 0x000fce00078e33ff */
.L_x_2496:
[----:B------:R-:W-:-:S04]  /*cd20*/  UIADD3 UR14, UR6, 0x1, URZ ;  /* 0x00000001060e7890 */ /* 0x000fc8000fffe03f */
[----:B------:R-:W-:-:S04]  /*cd30*/  UISETP.NE.AND UP0, UPT, UR14, 0x2, UPT ;  /* 0x000000020e00788c */ /* 0x000fc8000bf05270 */
[----:B------:R-:W-:Y:S02]  /*cd40*/  USEL UR14, UR14, URZ, UP0 ;  /* 0x0000003f0e0e7287 */ /* 0x000fe40008000000 */
[----:B------:R-:W-:-:S05]  /*cd50*/  USEL UR7, URZ, 0x1, UP0 ;  /* 0x000000013f077887 */ /* 0x000fca0008000000 */
[----:B------:R-:W-:Y:S01]  /*cd60*/  UMOV UR36, UR14 ;  /* 0x0000000e00247c82 */ /* 0x000fe20008000000 */
[----:B------:R-:W-:Y:S01]  /*cd70*/  LOP3.LUT R2, R2, UR7, RZ, 0x3c, !PT ;  /* 0x0000000702027c12 */ /* 0x000fe2000f8e3cff */
[----:B0-----:R-:W-:Y:S06]  /*cd80*/  @!P0 BRA `(.L_x_2480) ;  /* 0x0000000000048947 */ /* 0x001fec0003800000 */
[----:B------:R-:W-:Y:S01]  /*cd90*/  BPT.TRAP 0x1 ;  /* 0x000000040000795c */ /* 0x000fe20000300000 */
.L_x_2480:
[----:B------:R-:W-:Y:S01]  /*cda0*/  ULEA UR7, UR36, UR37, 0x3 ;  /* 0x0000002524077291 */ /* 0x000fe2000f8e183f */
[----:B------:R-:W-:-:S08]  /*cdb0*/  SHF.L.U32 R6, R2, 0x1f, RZ ;  /* 0x0000001f02067819 */ /* 0x000fd000000006ff */
[----:B------:R0:W2:Y:S01]  /*cdc0*/  SYNCS.PHASECHK.TRANS64.TRYWAIT P2, [UR7+0x38830], R6 ;  /* 0x03883006ff0075a7 */ /* 0x0000a20008040147 */
[----:B------:R-:W-:Y:S05]  /*cdd0*/  @!P0 BRA `(.L_x_2481) ;  /* 0x0000000000048947 */ /* 0x000fea0003800000 */
[----:B------:R-:W-:Y:S01]  /*cde0*/  BPT.TRAP 0x1 ;  /* 0x000000040000795c */ /* 0x000fe20000300000 */
.L_x_2481:
[----:B--2---:R-:W-:Y:S05]  /*cdf0*/  @P2 BRA `(.L_x_2482) ;  /* 0x0000000000082947 */ /* 0x004fea0003800000 */
[----:B------:R-:W2:Y:S02]  /*ce00*/  SYNCS.PHASECHK.TRANS64.TRYWAIT P2, [UR7+0x38830], R6 ;  /* 0x03883006ff0075a7 */ /* 0x000ea40008040147 */
[----:B--2---:R-:W-:Y:S05]  /*ce10*/  @!P2 BRA `(.L_x_2483) ;  /* 0x000000c00090a947 */ /* 0x004fea0003800000 */
.L_x_2482:
[----:B------:R-:W-:Y:S01]  /*ce20*/  R2UR UR15, R3 ;  /* 0x00000000030f72ca */ /* 0x000fe200000e0000 */
[----:B-1----:R-:W-:Y:S01]  /*ce30*/  WARPGROUP.ARRIVE ;  /* 0x00000000000079c5 */ /* 0x002fe20000000000 */
        /* <DEDUP_REMOVED lines=30> */
.L_x_2484:
[----:B------:R1:W3:Y:S01]  /*d020*/  SYNCS.PHASECHK.TRANS64.TRYWAIT P2, [UR7+0x38850], R6 ;  /* 0x03885006ff0075a7 */ /* 0x0002e20008040147 */
[----:B------:R-:W-:Y:S05]  /*d030*/  @!P0 BRA `(.L_x_2485) ;  /* 0x0000000000048947 */ /* 0x000fea0003800000 */
[----:B------:R-:W-:Y:S01]  /*d040*/  BPT.TRAP 0x1 ;  /* 0x000000040000795c */ /* 0x000fe20000300000 */
.L_x_2485:
[----:B---3--:R-:W-:Y:S05]  /*d050*/  @P2 BRA `(.L_x_2486) ;  /* 0x0000000000082947 */ /* 0x008fea0003800000 */
[----:B------:R-:W3:Y:S02]  /*d060*/  SYNCS.PHASECHK.TRANS64.TRYWAIT P2, [UR7+0x38850], R6 ;  /* 0x03885006ff0075a7 */ /* 0x000ee40008040147 */
[----:B---3--:R-:W-:Y:S05]  /*d070*/  @!P2 BRA `(.L_x_2487) ;  /* 0x000000c00010a947 */ /* 0x008fea0003800000 */
.L_x_2486:
[----:B------:R-:W-:Y:S01]  /*d080*/  ULEA UR8, UR14, UR4, 0xc ;  /* 0x000000040e087291 */ /* 0x000fe2000f8e603f */
[----:B------:R-:W-:Y:S01]  /*d090*/  WARPGROUP.ARRIVE ;  /* 0x00000000000079c5 */ /* 0x000fe20000000000 */
[----:B------:R-:W-:Y:S01]  /*d0a0*/  UMOV UR27, 0x40000040 ;  /* 0x40000040001b7882 */ /* 0x000fe20000000000 */
[----:B------:R-:W-:-:S04]  /*d0b0*/  UIADD3 UR28, UR5, 0x2, URZ ;  /* 0x00000002051c7890 */ /* 0x000fc8000fffe03f */
[----:B------:R-:W3:Y:S01]  /*d0c0*/  S2R R8, SR_TID.X ;  /* 0x0000000000087919 */ /* 0x000ee20000002100 */
[----:B------:R-:W-:Y:S01]  /*d0d0*/  UIADD3 UR30, UR8, 0x2, URZ ;  /* 0x00000002081e7890 */ /* 0x000fe2000fffe03f */
[----:B------:R-:W-:Y:S01]  /*d0e0*/  IMAD.U32 R10, RZ, RZ, UR7 ;  /* 0x00000007ff0a7e24 */ /* 0x000fe2000f8e00ff */
[----:B------:R-:W-:Y:S01]  /*d0f0*/  UMOV UR26, UR8 ;  /* 0x00000008001a7c82 */ /* 0x000fe20008000000 */
[----:B------:R-:W-:Y:S01]  /*d100*/  UMOV UR29, 0x40000040 ;  /* 0x40000040001d7882 */ /* 0x000fe20000000000 */
[----:B------:R-:W-:Y:S01]  /*d110*/  HGMMA.64x64x16.F32.BF16 R152, gdesc[UR24], R152, gsb0 ;  /* 0x00e00000189879f0 */ /* 0x000fe20008001898 */
[----:B------:R-:W-:Y:S01]  /*d120*/  UMOV UR31, 0x40000040 ;  /* 0x40000040001f7882 */ /* 0x000fe20000000000 */
[----:B------:R-:W-:Y:S02]  /*d130*/  UIADD3 UR18, UR5, 0x800, URZ ;  /* 0x0000080005127890 */ /* 0x000fe4000fffe03f */
[----:B------:R-:W-:Y:S01]  /*d140*/  UIADD3 UR15, UR8, 0x800, URZ ;  /* 0x00000800080f7890 */ /* 0x000fe2000fffe03f */
[----:B------:R-:W-:Y:S01]  /*d150*/  UMOV UR11, 0x4 ;  /* 0x00000004000b7882 */ /* 0x000fe20000000000 */
[----:B------:R-:W-:-:S02]  /*d160*/  ULDC UR7, c[0x0][0xad4] ;  /* 0x0002b50000077ab9 */ /* 0x000fc40000000800 */
[----:B------:R-:W-:Y:S01]  /*d170*/  ULOP3.LUT UR7, URZ, UR7, URZ, 0x33, !UPT ;  /* 0x000000073f077292 */ /* 0x000fe2000f8e333f */
[----:B---3--:R-:W-:-:S05]  /*d180*/  SHF.R.U32.HI R8, RZ, 0x7, R8 ;  /* 0x00000007ff087819 */ /* 0x008fca0000011608 */
[----:B012---:R-:W0:Y:S02]  /*d190*/  SHFL.IDX PT, R6, R8, RZ, 0x1f ;  /* 0x00001fff08067589 */ /* 0x007e2400000e0000 */
[----:B0-----:R-:W-:Y:S01]  /*d1a0*/  R2UR UR9, R6 ;  /* 0x00000000060972ca */ /* 0x001fe200000e0000 */
[----:B------:R-:W-:-:S05]  /*d1b0*/  @!P1 VIADD R6, R10, 0x38840 ;  /* 0x000388400a069836 */ /* 0x000fca0000000000 */
[----:B------:R-:W-:Y:S02]  /*d1c0*/  @!P1 PRMT R8, RZ, 0x654, R6 ;  /* 0x00000654ff089816 */ /* 0x000fe40000000006 */
[----:B------:R-:W-:-:S04]  /*d1d0*/  SHF.L.U32 R6, R7, 0x6, RZ ;  /* 0x0000000607067819 */ /* 0x000fc800000006ff */
[----:B------:R-:W-:Y:S01]  /*d1e0*/  IADD3 R15, R17, 0x1, -R6 ;  /* 0x00000001110f7810 */ /* 0x000fe20007ffe806 */
[----:B------:R-:W-:-:S03]  /*d1f0*/  UISETP.GT.AND UP0, UPT, UR9, 0x7f, UPT ;  /* 0x0000007f0900788c */ /* 0x000fc6000bf04270 */
[----:B------:R-:W-:Y:S01]  /*d200*/  IADD3 R15, -R16, R15, -R18 ;  /* 0x0000000f100f7210 */ /* 0x000fe20007ffe912 */
[----:B------:R-:W-:Y:S02]  /*d210*/  USEL UR9, URZ, 0x2, !UP0 ;  /* 0x000000023f097887 */ /* 0x000fe4000c000000 */
[----:B------:R-:W-:Y:S01]  /*d220*/  USEL UR10, UR11, 0x2, UP0 ;  /* 0x000000020b0a7887 */ /* 0x000fe20008000000 */
[----:B------:R-:W-:Y:S02]  /*d230*/  WARPGROUP.DEPBAR.LE gsb0, 0x0 ;  /* 0x00008000000079c5 */ /* 0x000fe40000010000 */
[----:B------:R-:W-:Y:S01]  /*d240*/  WARPGROUP.ARRIVE ;  /* 0x00000000000079c5 */ /* 0x000fe20000000000 */
[----:B------:R-:W-:Y:S01]  /*d250*/  USEL UR11, UR11, 0x6, !UP0 ;  /* 0x000000060b0b7887 */ /* 0x000fe2000c000000 */
[----:B------:R-:W-:Y:S01]  /*d260*/  VIADD R205, R15, UR7 ;  /* 0x000000070fcd7c36 */ /* 0x000fe20008000000 */
[----:B------:R-:W-:-:S03]  /*d270*/  ULDC UR7, c[0x0][0xadc] ;  /* 0x0002b70000077ab9 */ /* 0x000fc60000000800 */
[----:B------:R-:W-:Y:S01]  /*d280*/  HGMMA.64x64x16.F32.BF16 R152, gdesc[UR28], R152, gsb0 ;  /* 0x00e000001c9879f0 */ /* 0x000fe20008001898 */
[----:B------:R-:W-:Y:S01]  /*d290*/  UIADD3 UR28, UR5, 0x4, URZ ;  /* 0x00000004051c7890 */ /* 0x000fe2000fffe03f */
[----:B------:R-:W-:Y:S01]  /*d2a0*/  IMAD.IADD R201, R0, 0x1, R205 ;  /* 0x0000000100c97824 */ /* 0x000fe200078e02cd */
        /* <DEDUP_REMOVED lines=245> */
[----:B------:R-:W-:Y:S05]  /*e200*/  @!P6 BRA `(.L_x_2488) ;  /* 0x00000000005ce947 */ /* 0x000fea0003800000 */
[----:B------:R-:W-:Y:S01]  /*e210*/  ISETP.GT.AND P2, PT, R11, -0x1, PT ;  /* 0xffffffff0b00780c */ /* 0x000fe20003f44270 */
[----:B------:R-:W-:-:S12]  /*e220*/  BSSY B0, `(.L_x_2489) ;  /* 0x0000011000007945 */ /* 0x000fd80003800000 */
[----:B------:R-:W-:Y:S05]  /*e230*/  @P2 BRA `(.L_x_2490) ;  /* 0x0000000000242947 */ /* 0x000fea0003800000 */
[----:B------:R-:W-:Y:S01]  /*e240*/  IMAD.U32 R185, RZ, RZ, UR7 ;  /* 0x00000007ffb97e24 */ /* 0x000fe2000f8e00ff */
[----:B0-----:R-:W-:-:S04]  /*e250*/  IADD3 R8, R0, R17, -R18 ;  /* 0x0000001100087210 */ /* 0x001fc80007ffe812 */
[----:B------:R-:W-:Y:S02]  /*e260*/  ISETP.NE.AND P2, PT, R185, 0x1, PT ;  /* 0x00000001b900780c */ /* 0x000fe40003f45270 */
[----:B------:R-:W-:-:S11]  /*e270*/  LOP3.LUT R21, RZ, R8, RZ, 0x33, !PT ;  /* 0x00000008ff157212 */ /* 0x000fd600078e33ff */
[----:B------:R-:W0:Y:S02]  /*e280*/  @P2 LDC.64 R14, c[0x0][0xae0] ;  /* 0x0002b800ff0e2b82 */ /* 0x000e240000000a00 */
[----:B0-----:R-:W-:-:S05]  /*e290*/  @P2 IMAD.HI.U32 R14, R21, R14, RZ ;  /* 0x0000000e150e2227 */ /* 0x001fca00078e00ff */
[----:B------:R-:W-:-:S04]  /*e2a0*/  @P2 SHF.R.U32.HI R21, RZ, R15, R14 ;  /* 0x0000000fff152219 */ /* 0x000fc8000001160e */
[----:B------:R-:W-:Y:S01]  /*e2b0*/  LOP3.LUT R21, RZ, R21, RZ, 0x33, !PT ;  /* 0x00000015ff157212 */ /* 0x000fe200078e33ff */
[----:B------:R-:W-:Y:S06]  /*e2c0*/  BRA `(.L_x_2491) ;  /* 0x0000000000187947 */ /* 0x000fec0003800000 */
.L_x_2490:
[----:B------:R-:W-:Y:S02]  /*e2d0*/  IMAD.U32 R185, RZ, RZ, UR7 ;  /* 0x00000007ffb97e24 */ /* 0x000fe4000f8e00ff */
[----:B------:R-:W-:-:S03]  /*e2e0*/  IMAD.MOV.U32 R21, RZ, RZ, R11 ;  /* 0x000000ffff157224 */ /* 0x000fc600078e000b */
[----:B------:R-:W-:-:S13]  /*e2f0*/  ISETP.NE.AND P2, PT, R185, 0x1, PT ;  /* 0x00000001b900780c */ /* 0x000fda0003f45270 */
[----:B------:R-:W1:Y:S02]  /*e300*/  @P2 LDC.64 R14, c[0x0][0xae0] ;  /* 0x0002b800ff0e2b82 */ /* 0x000e640000000a00 */
[----:B-1----:R-:W-:-:S05]  /*e310*/  @P2 IMAD.HI.U32 R14, R11, R14, RZ ;  /* 0x0000000e0b0e2227 */ /* 0x002fca00078e00ff */
[----:B------:R-:W-:-:S07]  /*e320*/  @P2 SHF.R.U32.HI R21, RZ, R15, R14 ;  /* 0x0000000fff152219 */ /* 0x000fce000001160e */
.L_x_2491:
[----:B------:R-:W-:Y:S05]  /*e330*/  BSYNC B0 ;  /* 0x0000000000007941 */ /* 0x000fea0003800000 */
.L_x_2489:
[----:B------:R-:W-:-:S04]  /*e340*/  IMAD R15, R21, R185, -R6 ;  /* 0x000000b9150f7224 */ /* 0x000fc800078e0a06 */
[----:B------:R-:W-:-:S05]  /*e350*/  IMAD.IADD R15, R15, 0x1, -R16 ;  /* 0x000000010f0f7824 */ /* 0x000fca00078e0a10 */
[----:B------:R-:W-:Y:S02]  /*e360*/  VIADDMNMX R186, R15, R185, R186, PT ;  /* 0x000000b90fba7246 */ /* 0x000fe400038001ba */
[----:B------:R-:W-:-:S07]  /*e370*/  VIMNMX R201, R201, R15, !PT ;  /* 0x0000000fc9c97248 */ /* 0x000fce0007fe0100 */
.L_x_2488:
        /* <DEDUP_REMOVED lines=29> */
[----:B0-----:R-:W-:Y:S02]  /*e550*/  FSEL R8, R168, -INF , !P3 ;  /* 0xff800000a8087808 */ /* 0x001fe40005800000 */
        /* <DEDUP_REMOVED lines=33> */
.L_x_2494:
[----:B------:R-:W-:Y:S02]  /*e770*/  IMAD.U32 R186, RZ, RZ, UR7 ;  /* 0x00000007ffba7e24 */ /* 0x000fe4000f8e00ff */
[----:B------:R-:W-:-:S03]  /*e780*/  IMAD.MOV.U32 R173, RZ, RZ, R9 ;  /* 0x000000ffffad7224 */ /* 0x000fc600078e0009 */
[----:B------:R-:W-:-:S13]  /*e790*/  ISETP.NE.AND P3, PT, R186, 0x1, PT ;  /* 0x00000001ba00780c */ /* 0x000fda0003f65270 */
[----:B------:R-:W0:Y:S02]  /*e7a0*/  @P3 LDC.64 R14, c[0x0][0xae0] ;  /* 0x0002b800ff0e3b82 */ /* 0x000e240000000a00 */
[----:B0-----:R-:W-:-:S05]  /*e7b0*/  @P3 IMAD.HI.U32 R14, R9, R14, RZ ;  /* 0x0000000e090e3227 */ /* 0x001fca00078e00ff */
[----:B------:R-:W-:-:S07]  /*e7c0*/  @P3 SHF.R.U32.HI R173, RZ, R15, R14 ;  /* 0x0000000fffad3219 */ /* 0x000fce000001160e */
.L_x_2495:
[----:B------:R-:W-:Y:S05]  /*e7d0*/  BSYNC B0 ;  /* 0x0000000000007941 */ /* 0x000fea0003800000 */
.L_x_2493:
[----:B------:R-:W-:-:S04]  /*e7e0*/  IMAD R15, R173, R186, -R6 ;  /* 0x000000baad0f7224 */ /* 0x000fc800078e0a06 */
[----:B------:R-:W-:-:S05]  /*e7f0*/  IMAD.IADD R15, R15, 0x1, -R16 ;  /* 0x000000010f0f7824 */ /* 0x000fca00078e0a10 */
[----:B------:R-:W-:Y:S02]  /*e800*/  VIADDMNMX R168, R15, R186, R168, PT ;  /* 0x000000ba0fa87246 */ /* 0x000fe400038001a8 */
[----:B------:R-:W-:-:S07]  /*e810*/  VIMNMX R169, R169, R15, !PT ;  /* 0x0000000fa9a97248 */ /* 0x000fce0007fe0100 */
.L_x_2492:
[----:B------:R-:W-:Y:S01]  /*e820*/  FMNMX.FTZ R6, R187, R12, !PT ;  /* 0x0000000cbb067209 */ /* 0x000fe20007810000 */
[----:B------:R-:W-:Y:S01]  /*e830*/  ULDC UR11, c[0x0][0xa80] ;  /* 0x0002a000000b7ab9 */ /* 0x000fe20000000800 */
[----:B------:R-:W-:Y:S01]  /*e840*/  ISETP.GT.AND P3, PT, R169, 0x1, P2 ;  /* 0x00000001a900780c */ /* 0x000fe20001764270 */
[----:B------:R-:W-:Y:S01]  /*e850*/  UMOV UR7, 0x40000040 ;  /* 0x4000004000077882 */ /* 0x000fe20000000000 */
[----:B------:R-:W-:Y:S01]  /*e860*/  FMNMX.FTZ R6, R185, R6, !PT ;  /* 0x00000006b9067209 */ /* 0x000fe20007810000 */
[----:B------:R-:W-:Y:S01]  /*e870*/  UMOV UR15, 0x40000040 ;  /* 0x40000040000f7882 */ /* 0x000fe20000000000 */
[----:B------:R-:W-:Y:S01]  /*e880*/  ISETP.LT.OR P3, PT, R168, 0x2, P3 ;  /* 0x00000002a800780c */ /* 0x000fe20001f61670 */
[----:B------:R-:W-:Y:S01]  /*e890*/  @!P1 VIADD R10, R10, 0x38860 ;  /* 0x000388600a0a9836 */ /* 0x000fe20000000000 */
        /* <DEDUP_REMOVED lines=27> */
[C---:B------:R-:W-:Y:S02]  /*ea50*/  ISETP.GT.AND P3, PT, R169.reuse, 0x18, P2 ;  /* 0x00000018a900780c */ /* 0x040fe40001764270 */
[----:B------:R-:W-:Y:S01]  /*ea60*/  FSEL R162, R162, -INF , !P4 ;  /* 0xff800000a2a27808 */ /* 0x000fe20006000000 */
[----:B------:R-:W0:Y:S01]  /*ea70*/  SHFL.BFLY PT, R15, R14, 0x2, 0x1f ;  /* 0x0c401f000e0f7f89 */ /* 0x000e2200000e0000 */
[C---:B------:R-:W-:Y:S02]  /*ea80*/  ISETP.LT.OR P5, PT, R168.reuse, 0x12, P5 ;  /* 0x00000012a800780c */ /* 0x040fe40002fa1670 */
[----:B------:R-:W-:Y:S02]  /*ea90*/  ISETP.LT.OR P3, PT, R168, 0x19, P3 ;  /* 0x00000019a800780c */ /* 0x000fe40001f61670 */
[----:B------:R-:W-:-:S02]  /*eaa0*/  ISETP.GT.AND P4, PT, R169, 0x19, P2 ;  /* 0x00000019a900780c */ /* 0x000fc40001784270 */
[----:B------:R-:W-:Y:S02]  /*eab0*/  FSEL R163, R163, -INF , !P5 ;  /* 0xff800000a3a37808 */ /* 0x000fe40006800000 */
[----:B------:R-:W-:Y:S02]  /*eac0*/  FSEL R166, R166, -INF , !P3 ;  /* 0xff800000a6a67808 */ /* 0x000fe40005800000 */
[C---:B------:R-:W-:Y:S02]  /*ead0*/  ISETP.GT.AND P3, PT, R169.reuse, 0x21, P2 ;  /* 0x00000021a900780c */ /* 0x040fe40001764270 */
[----:B------:R-:W-:Y:S02]  /*eae0*/  ISETP.GT.AND P5, PT, R169, 0x20, P2 ;  /* 0x00000020a900780c */ /* 0x000fe400017a4270 */
[C---:B------:R-:W-:Y:S02]  /*eaf0*/  ISETP.LT.OR P4, PT, R168.reuse, 0x1a, P4 ;  /* 0x0000001aa800780c */ /* 0x040fe40002781670 */
[----:B------:R-:W-:-:S02]  /*eb00*/  ISETP.LT.OR P3, PT, R168, 0x22, P3 ;  /* 0x00000022a800780c */ /* 0x000fc40001f61670 */
[----:B------:R-:W-:Y:S02]  /*eb10*/  ISETP.LT.OR P5, PT, R168, 0x21, P5 ;  /* 0x00000021a800780c */ /* 0x000fe40002fa1670 */
[----:B------:R-:W-:Y:S02]  /*eb20*/  FSEL R167, R167, -INF , !P4 ;  /* 0xff800000a7a77808 */ /* 0x000fe40006000000 */
[----:B------:R-:W-:Y:S02]  /*eb30*/  ISETP.GT.AND P4, PT, R169, 0x28, P2 ;  /* 0x00000028a900780c */ /* 0x000fe40001784270 */
[----:B0-----:R-:W-:Y:S02]  /*eb40*/  FMNMX.FTZ R15, R14, R15, !PT ;  /* 0x0000000f0e0f7209 */ /* 0x001fe40007810000 */
[----:B------:R-:W-:Y:S02]  /*eb50*/  FMNMX.FTZ R14, R201, R20, !PT ;  /* 0x00000014c90e7209 */ /* 0x000fe40007810000 */
[----:B------:R-:W-:Y:S01]  /*eb60*/  FSEL R186, R171, -INF , !P3 ;  /* 0xff800000abba7808 */ /* 0x000fe20005800000 */
[----:B------:R-:W0:Y:S01]  /*eb70*/  SHFL.BFLY PT, R6, R15, 0x1, 0x1f ;  /* 0x0c201f000f067f89 */ /* 0x000e2200000e0000 */
[----:B------:R-:W-:-:S02]  /*eb80*/  FSEL R154, R170, -INF , !P5 ;  /* 0xff800000aa9a7808 */ /* 0x000fc40006800000 */
[----:B------:R-:W-:Y:S02]  /*eb90*/  ISETP.LT.OR P4, PT, R168, 0x29, P4 ;  /* 0x00000029a800780c */ /* 0x000fe40002781670 */
[C---:B------:R-:W-:Y:S02]  /*eba0*/  ISETP.GT.AND P3, PT, R169.reuse, 0x29, P2 ;  /* 0x00000029a900780c */ /* 0x040fe40001764270 */
[----:B------:R-:W-:Y:S02]  /*ebb0*/  FSEL R202, R174, -INF , !P4 ;  /* 0xff800000aeca7808 */ /* 0x000fe40006000000 */
[----:B------:R-:W-:Y:S02]  /*ebc0*/  ISETP.GT.AND P4, PT, R169, 0x30, P2 ;  /* 0x00000030a900780c */ /* 0x000fe40001784270 */
[C---:B------:R-:W-:Y:S02]  /*ebd0*/  ISETP.LT.OR P3, PT, R168.reuse, 0x2a, P3 ;  /* 0x0000002aa800780c */ /* 0x040fe40001f61670 */
[----:B------:R-:W-:-:S02]  /*ebe0*/  ISETP.LT.OR P4, PT, R168, 0x31, P4 ;  /* 0x00000031a800780c */ /* 0x000fc40002781670 */
[----:B------:R-:W-:Y:S02]  /*ebf0*/  @!P1 PRMT R10, RZ, 0x654, R10 ;  /* 0x00000654ff0a9816 */ /* 0x000fe4000000000a */
        /* <DEDUP_REMOVED lines=28> */
[----:B------:R-:W-:Y:S01]  /*edc0*/  MUFU.EX2 R15, R15 ;  /* 0x0000000f000f7308 */ /* 0x000fe20000000800 */
[----:B------:R-:W-:Y:S01]  /*edd0*/  FMNMX.FTZ R170, R202, R171, !PT ;  /* 0x000000abcaaa7209 */ /* 0x000fe20007810000 */
[----:B------:R-:W-:Y:S01]  /*ede0*/  FFMA.FTZ R171, R164, UR11, -R204 ;  /* 0x0000000ba4ab7c23 */ /* 0x000fe200080108cc */
[----:B------:R-:W-:-:S02]  /*edf0*/  ISETP.LT.OR P3, PT, R168, 0x32, P3 ;  /* 0x00000032a800780c */ /* 0x000fc40001f61670 */
[----:B------:R-:W-:Y:S02]  /*ee00*/  FMNMX.FTZ R170, R187, R170, !PT ;  /* 0x000000aabbaa7209 */ /* 0x000fe40007810000 */
[----:B------:R-:W-:Y:S01]  /*ee10*/  ISETP.GT.AND P2, PT, R169, 0x39, P2 ;  /* 0x00000039a900780c */ /* 0x000fe20001744270 */
[--C-:B------:R-:W-:Y:S01]  /*ee20*/  FFMA.FTZ R169, R160, UR11, -R204.reuse ;  /* 0x0000000ba0a97c23 */ /* 0x100fe200080108cc */
[----:B------:R-:W-:Y:S01]  /*ee30*/  ISETP.LT.OR P4, PT, R168, 0x39, P4 ;  /* 0x00000039a800780c */ /* 0x000fe20002781670 */
[----:B------:R-:W-:Y:S01]  /*ee40*/  MUFU.EX2 R14, R14 ;  /* 0x0000000e000e7308 */ /* 0x000fe20000000800 */
[----:B------:R-:W-:Y:S01]  /*ee50*/  FSEL R203, R179, -INF , !P3 ;  /* 0xff800000b3cb7808 */ /* 0x000fe20005800000 */
[--C-:B------:R-:W-:Y:S01]  /*ee60*/  FFMA.FTZ R179, R180, UR11, -R204.reuse ;  /* 0x0000000bb4b37c23 */ /* 0x100fe200080108cc */
[----:B------:R-:W-:Y:S02]  /*ee70*/  FMNMX.FTZ R170, R185, R170, !PT ;  /* 0x000000aab9aa7209 */ /* 0x000fe40007810000 */
[----:B------:R-:W-:Y:S01]  /*ee80*/  ISETP.LT.OR P2, PT, R168, 0x3a, P2 ;  /* 0x0000003aa800780c */ /* 0x000fe20001741670 */
[----:B------:R-:W-:Y:S01]  /*ee90*/  FFMA.FTZ R168, R157, UR11, -R204 ;  /* 0x0000000b9da87c23 */ /* 0x000fe200080108cc */
[----:B------:R-:W-:Y:S01]  /*eea0*/  FSEL R182, R182, -INF , !P4 ;  /* 0xff800000b6b67808 */ /* 0x000fe20006000000 */
[----:B------:R-:W-:Y:S01]  /*eeb0*/  MUFU.EX2 R21, R21 ;  /* 0x0000001500157308 */ /* 0x000fe20000000800 */
[----:B------:R-:W-:-:S02]  /*eec0*/  FMNMX.FTZ R157, R203, R170, !PT ;  /* 0x000000aacb9d7209 */ /* 0x000fc40007810000 */
[----:B------:R-:W-:Y:S02]  /*eed0*/  FSEL R183, R183, -INF , !P2 ;  /* 0xff800000b7b77808 */ /* 0x000fe40005000000 */
[----:B------:R-:W-:-:S03]  /*eee0*/  FMNMX.FTZ R170, R182, R157, !PT ;  /* 0x0000009db6aa7209 */ /* 0x000fc60007810000 */
[----:B------:R-:W-:Y:S01]  /*eef0*/  MUFU.EX2 R168, R168 ;  /* 0x000000a800a87308 */ /* 0x000fe20000000800 */
[----:B------:R-:W-:Y:S01]  /*ef00*/  FMNMX.FTZ R157, R183, R170, !PT ;  /* 0x000000aab79d7209 */ /* 0x000fe20007810000 */
[----:B------:R-:W-:-:S04]  /*ef10*/  FFMA.FTZ R170, R161, UR11, -R204 ;  /* 0x0000000ba1aa7c23 */ /* 0x000fc800080108cc */
[----:B------:R-:W0:Y:S02]  /*ef20*/  SHFL.BFLY PT, R160, R157, 0x2, 0x1f ;  /* 0x0c401f009da07f89 */ /* 0x000e2400000e0000 */
[----:B------:R-:W-:Y:S08]  /*ef30*/  MUFU.EX2 R169, R169 ;  /* 0x000000a900a97308 */ /* 0x000ff00000000800 */
[----:B------:R-:W-:Y:S08]  /*ef40*/  MUFU.EX2 R170, R170 ;  /* 0x000000aa00aa7308 */ /* 0x000ff00000000800 */
[----:B------:R-:W-:Y:S01]  /*ef50*/  MUFU.EX2 R171, R171 ;  /* 0x000000ab00ab7308 */ /* 0x000fe20000000800 */
[----:B0-----:R-:W-:-:S02]  /*ef60*/  FMNMX.FTZ R160, R157, R160, !PT ;  /* 0x000000a09da07209 */ /* 0x001fc40007810000 */
[----:B------:R-:W-:-:S05]  /*ef70*/  FSEL R157, R6, RZ, P5 ;  /* 0x000000ff069d7208 */ /* 0x000fca0002800000 */
[----:B------:R-:W-:Y:S01]  /*ef80*/  MUFU.EX2 R172, R172 ;  /* 0x000000ac00ac7308 */ /* 0x000fe20000000800 */
[----:B------:R-:W0:Y:S01]  /*ef90*/  SHFL.BFLY PT, R153, R160, 0x1, 0x1f ;  /* 0x0c201f00a0997f89 */ /* 0x000e2200000e0000 */
[----:B------:R-:W-:-:S04]  /*efa0*/  FADD.FTZ R157, -R157, R12 ;  /* 0x0000000c9d9d7221 */ /* 0x000fc80000010100 */
[----:B------:R-:W-:Y:S02]  /*efb0*/  FMUL.FTZ R157, R157, UR11 ;  /* 0x0000000b9d9d7c20 */ /* 0x000fe40008410000 */
[----:B------:R1:W-:Y:S08]  /*efc0*/  MUFU.EX2 R12, R152 ;  /* 0x00000098000c7308 */ /* 0x0003f00000000800 */
[----:B------:R-:W2:Y:S01]  /*efd0*/  MUFU.EX2 R180, R157 ;  /* 0x0000009d00b47308 */ /* 0x000ea20000000800 */
[----:B-1----:R-:W-:Y:S01]  /*efe0*/  IMAD.U32 R152, RZ, RZ, UR6 ;  /* 0x00000006ff987e24 */ /* 0x002fe2000f8e00ff */
[----:B------:R-:W-:-:S04]  /*eff0*/  ULEA UR6, UR14, UR38, 0xc ;  /* 0x000000260e067291 */ /* 0x000fc8000f8e603f */
[----:B------:R-:W-:Y:S02]  /*f000*/  UIADD3 UR8, UR6, 0x80, URZ ;  /* 0x0000008006087890 */ /* 0x000fe4000fffe03f */
[----:B------:R-:W-:Y:S01]  /*f010*/  MUFU.EX2 R173, R173 ;  /* 0x000000ad00ad7308 */ /* 0x000fe20000000800 */
[----:B0-----:R-:W-:-:S04]  /*f020*/  FMNMX.FTZ R8, R160, R153, !PT ;  /* 0x00000099a0087209 */ /* 0x001fc80007810000 */
[C---:B------:R-:W-:Y:S01]  /*f030*/  FSETP.NEU.FTZ.AND P2, PT, R8.reuse, -INF , PT ;  /* 0xff8000000800780b */ /* 0x040fe20003f5d000 */
[C---:B------:R-:W-:Y:S01]  /*f040*/  FMUL.FTZ R156, R8.reuse, UR11 ;  /* 0x0000000b089c7c20 */ /* 0x040fe20008410000 */
[----:B------:R-:W-:Y:S01]  /*f050*/  UMOV UR14, UR8 ;  /* 0x00000008000e7c82 */ /* 0x000fe20008000000 */
[----:B------:R-:W0:Y:S01]  /*f060*/  MUFU.EX2 R174, R174 ;  /* 0x000000ae00ae7308 */ /* 0x000e220000000800 */
[----:B------:R-:W-:Y:S01]  /*f070*/  FSEL R153, R8, RZ, P2 ;  /* 0x000000ff08997208 */ /* 0x000fe20001000000 */
[-C--:B--2---:R-:W-:Y:S01]  /*f080*/  FMUL.FTZ R24, R24, R180.reuse ;  /* 0x000000b418187220 */ /* 0x084fe20000410000 */
        /* <DEDUP_REMOVED lines=23> */
[----:B------:R-:W-:Y:S01]  /*f200*/  FFMA.FTZ R209, R183, UR11, -R156 ;  /* 0x0000000bb7d17c23 */ /* 0x000fe2000801089c */
[----:B------:R-:W-:-:S02]  /*f210*/  @!P2 IMAD R152, R152, 0x40, R19 ;  /* 0x000000409898a824 */ /* 0x000fc400078e0213 */
[--C-:B-1----:R-:W-:Y:S01]  /*f220*/  FFMA.FTZ R153, R187, UR11, -R156.reuse ;  /* 0x0000000bbb997c23 */ /* 0x102fe2000801089c */
[----:B------:R-:W-:Y:S01]  /*f230*/  F2FP.BF16.F32.PACK_AB R158, R172, R171 ;  /* 0x000000abac9e723e */ /* 0x000fe200000010ff */
[-C--:B------:R-:W-:Y:S01]  /*f240*/  FMUL.FTZ R32, R32, R180.reuse ;  /* 0x000000b420207220 */ /* 0x080fe20000410000 */
[----:B------:R-:W-:Y:S01]  /*f250*/  MUFU.EX2 R204, R204 ;  /* 0x000000cc00cc7308 */ /* 0x000fe20000000800 */
[----:B------:R-:W-:Y:S01]  /*f260*/  @!P2 LEA R155, R152, UR37, 0x2 ;  /* 0x00000025989bac11 */ /* 0x000fe2000f8e10ff */
[----:B---3--:R-:W-:Y:S01]  /*f270*/  FFMA.FTZ R159, R154, UR11, -R156 ;  /* 0x0000000b9a9f7c23 */ /* 0x008fe2000801089c */
[----:B------:R-:W-:Y:S01]  /*f280*/  F2FP.BF16.F32.PACK_AB R152, R14, R15 ;  /* 0x0000000f0e98723e */ /* 0x000fe200000010ff */
[-C--:B------:R-:W-:Y:S01]  /*f290*/  FMUL.FTZ R33, R33, R180.reuse ;  /* 0x000000b421217220 */ /* 0x080fe20000410000 */
[----:B------:R-:W-:Y:S01]  /*f2a0*/  F2FP.BF16.F32.PACK_AB R154, R168, R21 ;  /* 0x00000015a89a723e */ /* 0x000fe200000010ff */
[----:B------:R-:W-:Y:S01]  /*f2b0*/  @!P2 STS [R155+0x38400], R180 ;  /* 0x038400b49b00a388 */ /* 0x000fe20000000800 */
[----:B------:R-:W-:Y:S01]  /*f2c0*/  F2FP.BF16.F32.PACK_AB R156, R170, R169 ;  /* 0x000000a9aa9c723e */ /* 0x000fe200000010ff */
[----:B------:R-:W-:Y:S01]  /*f2d0*/  MUFU.EX2 R181, R181 ;  /* 0x000000b500b57308 */ /* 0x000fe20000000800 */
[----:B0-----:R-:W-:Y:S01]  /*f2e0*/  F2FP.BF16.F32.PACK_AB R160, R174, R173 ;  /* 0x000000adaea0723e */ /* 0x001fe200000010ff */
        /* <DEDUP_REMOVED lines=69> */
[-C--:B------:R-:W-:Y:S01]  /*f740*/  FMUL.FTZ R26, R26, R205.reuse ;  /* 0x000000cd1a1a7220 */ /* 0x080fe20000410000 */
[----:B------:R-:W2:Y:S01]  /*f750*/  MUFU.EX2 R185, R161 ;  /* 0x000000a100b97308 */ /* 0x000ea20000000800 */
[----:B0-----:R-:W-:Y:S01]  /*f760*/  F2FP.BF16.F32.PACK_AB R159, R183, R210 ;  /* 0x000000d2b79f723e */ /* 0x001fe200000010ff */
[----:B------:R-:W-:Y:S01]  /*f770*/  FMUL.FTZ R27, R27, R205 ;  /* 0x000000cd1b1b7220 */ /* 0x000fe20000410000 */
        /* <DEDUP_REMOVED lines=13> */
[----:B------:R0:W1:Y:S01]  /*f850*/  MUFU.EX2 R203, R153 ;  /* 0x0000009900cb7308 */ /* 0x0000620000000800 */
        /* <DEDUP_REMOVED lines=8> */
[----:B0-----:R-:W-:Y:S01]  /*f8e0*/  F2FP.BF16.F32.PACK_AB R153, R181, R204 ;  /* 0x000000ccb599723e */ /* 0x001fe200000010ff */
[----:B------:R-:W-:Y:S01]  /*f8f0*/  BAR.SYNC.DEFER_BLOCKING 0xf, 0x100 ;  /* 0x03c4000000007b1d */ /* 0x000fe20000010000 */
        /* <DEDUP_REMOVED lines=55> */
[----:B------:R0:W-:Y:S01]  /*fc70*/  STSM.16.M88.4 [R23+0x36400], R152 ;  /* 0x0364009817007844 */ /* 0x0001e20000000200 */
[----:B------:R-:W-:Y:S01]  /*fc80*/  UIADD3 UR8, UR6, 0x100, URZ ;  /* 0x0000010006087890 */ /* 0x000fe2000fffe03f */
[----:B------:R-:W-:Y:S01]  /*fc90*/  FFMA.FTZ R15, R180, R4, R15 ;  /* 0x00000004b40f7223 */ /* 0x000fe2000001000f */
[----:B------:R-:W-:Y:S01]  /*fca0*/  FFMA.FTZ R204, R205, R5, R204 ;  /* 0x00000005cdcc7223 */ /* 0x000fe200000100cc */
[----:B------:R0:W-:Y:S01]  /*fcb0*/  STSM.16.M88.4 [R188], R156 ;  /* 0x0000009cbc007844 */ /* 0x0001e20000000200 */
[----:B------:R-:W-:Y:S01]  /*fcc0*/  ISETP.GT.AND P2, PT, R7, R184, PT ;  /* 0x000000b80700720c */ /* 0x000fe20003f44270 */
[----:B------:R-:W-:Y:S01]  /*fcd0*/  FADD.FTZ R14, R14, R15 ;  /* 0x0000000f0e0e7221 */ /* 0x000fe20000010000 */
[----:B-1----:R-:W-:Y:S01]  /*fce0*/  F2FP.BF16.F32.PACK_AB R167, R209, R208 ;  /* 0x000000d0d1a7723e */ /* 0x002fe200000010ff */
[----:B------:R0:W-:Y:S01]  /*fcf0*/  STSM.16.M88.4 [R190], R160 ;  /* 0x000000a0be007844 */ /* 0x0001e20000000200 */
[----:B------:R-:W-:Y:S01]  /*fd00*/  FADD.FTZ R204, R181, R204 ;  /* 0x000000ccb5cc7221 */ /* 0x000fe20000010000 */
[----:B------:R-:W-:Y:S01]  /*fd10*/  FADD.FTZ R21, R21, R14 ;  /* 0x0000000e15157221 */ /* 0x000fe20000010000 */
[----:B------:R-:W-:Y:S01]  /*fd20*/  VIADD R7, R7, 0xffffffff ;  /* 0xffffffff07077836 */ /* 0x000fe20000000000 */
[----:B------:R0:W-:Y:S01]  /*fd30*/  STSM.16.M88.4 [R189], R164 ;  /* 0x000000a4bd007844 */ /* 0x0001e20000000200 */
[----:B------:R-:W-:Y:S01]  /*fd40*/  WARPGROUP.ARRIVE ;  /* 0x00000000000079c5 */ /* 0x000fe20000000000 */
[----:B------:R-:W-:Y:S01]  /*fd50*/  FADD.FTZ R201, R201, R204 ;  /* 0x000000ccc9c97221 */ /* 0x000fe20000010000 */
[----:B------:R-:W-:-:S03]  /*fd60*/  FADD.FTZ R168, R168, R21 ;  /* 0x00000015a8a87221 */ /* 0x000fc60000010000 */
[----:B------:R-:W-:Y:S01]  /*fd70*/  FADD.FTZ R201, R20, R201 ;  /* 0x000000c914c97221 */ /* 0x000fe20000010000 */
[----:B------:R-:W-:Y:S01]  /*fd80*/  HGMMA.64x256x16.F32.BF16 R24, R152, gdesc[UR4].tnspB, R24, gsb0 ;  /* 0x43e0000498187df0 */ /* 0x000fe20008001818 */
[----:B------:R-:W-:Y:S01]  /*fd90*/  UIADD3 UR6, UR6, 0x180, URZ ;  /* 0x0000018006067890 */ /* 0x000fe2000fffe03f */
[----:B------:R-:W-:Y:S01]  /*fda0*/  FADD.FTZ R169, R169, R168 ;  /* 0x000000a8a9a97221 */ /* 0x000fe20000010000 */
[----:B------:R-:W-:Y:S01]  /*fdb0*/  UMOV UR7, 0x40000040 ;  /* 0x4000004000077882 */ /* 0x000fe20000000000 */
[----:B------:R-:W-:Y:S01]  /*fdc0*/  FADD.FTZ R206, R206, R201 ;  /* 0x000000c9cece7221 */ /* 0x000fe20000010000 */
[----:B------:R-:W-:Y:S01]  /*fdd0*/  MOV R20, R8 ;  /* 0x0000000800147202 */ /* 0x000fe20000000f00 */
        /* <DEDUP_REMOVED lines=20> */
[----:B------:R-:W-:Y:S01]  /*ff20*/  FADD.FTZ R4, R12, R179 ;  /* 0x000000b30c047221 */ /* 0x000fe20000010000 */
[----:B------:R-:W-:-:S02]  /*ff30*/  IMAD.MOV.U32 R12, RZ, RZ, R6 ;  /* 0x000000ffff0c7224 */ /* 0x000fc400078e0006 */
        /* <DEDUP_REMOVED lines=26> */
.L_x_2479:
[----:B------:R-:W2:Y:S01]  /*100e0*/  SHFL.BFLY PT, R3, R4, 0x2, 0x1f ;  /* 0x0c401f0004037f89 */ /* 0x000ea200000e0000 */
[----:B------:R-:W-:Y:S02]  /*100f0*/  IMAD.MOV R11, RZ, RZ, -R22 ;  /* 0x000000ffff0b7224 */ /* 0x000fe400078e0a16 */
[----:B------:R-:W-:Y:S01]  /*10100*/  IMAD.MOV.U32 R9, RZ, RZ, RZ ;  /* 0x000000ffff097224 */ /* 0x000fe200078e00ff */
[----:B0-----:R-:W0:Y:S01]  /*10110*/  SHFL.BFLY PT, R10, R5, 0x2, 0x1f ;  /* 0x0c401f00050a7f89 */ /* 0x001e2200000e0000 */
[----:B------:R-:W-:Y:S01]  /*10120*/  IMAD.U32 R17, RZ, RZ, UR11 ;  /* 0x0000000bff117e24 */ /* 0x000fe2000f8e00ff */
[----:B------:R-:W-:Y:S08]  /*10130*/  BAR.ARV 0x8, 0xa0 ;  /* 0x0202800000007b1d */ /* 0x000ff00000002000 */
[----:B------:R-:W-:Y:S01]  /*10140*/  BAR.SYNC.DEFER_BLOCKING 0xf, 0x100 ;  /* 0x03c4000000007b1d */ /* 0x000fe20000010000 */
[----:B------:R-:W-:Y:S01]  /*10150*/  ISETP.NE.AND P0, PT, R16, R11, PT ;  /* 0x0000000b1000720c */ /* 0x000fe20003f05270 */
[----:B------:R-:W-:-:S02]  /*10160*/  VIADD R197, R197, 0x1 ;  /* 0x00000001c5c57836 */ /* 0x000fc40000000000 */
[----:B--2---:R-:W-:Y:S01]  /*10170*/  FADD.FTZ R3, R3, R4 ;  /* 0x0000000403037221 */ /* 0x004fe20000010000 */
[----:B------:R-:W-:Y:S02]  /*10180*/  IMAD.MOV.U32 R4, RZ, RZ, RZ ;  /* 0x000000ffff047224 */ /* 0x000fe400078e00ff */
[----:B0-----:R-:W-:Y:S02]  /*10190*/  FADD.FTZ R10, R10, R5 ;  /* 0x000000050a0a7221 */ /* 0x001fe40000010000 */
[----:B------:R-:W0:Y:S04]  /*101a0*/  SHFL.BFLY PT, R0, R3, 0x1, 0x1f ;  /* 0x0c201f0003007f89 */ /* 0x000e2800000e0000 */
[----:B------:R-:W2:Y:S01]  /*101b0*/  SHFL.BFLY PT, R7, R10, 0x1, 0x1f ;  /* 0x0c201f000a077f89 */ /* 0x000ea200000e0000 */
[----:B0-----:R-:W-:Y:S01]  /*101c0*/  FADD.FTZ R18, R3, R0 ;  /* 0x0000000003127221 */ /* 0x001fe20000010000 */
[----:B------:R-:W-:Y:S01]  /*101d0*/  IMAD.U32 R0, RZ, RZ, UR36 ;  /* 0x00000024ff007e24 */ /* 0x000fe2000f8e00ff */
[----:B------:R-:W-:Y:S01]  /*101e0*/  UIADD3 UR36, UR36, 0x1, URZ ;  /* 0x0000000124247890 */ /* 0x000fe2000fffe03f */
[----:B------:R-:W-:-:S02]  /*101f0*/  IMAD.MOV.U32 R3, RZ, RZ, -0x800000 ;  /* 0xff800000ff037424 */ /* 0x000fc400078e00ff */
[----:B--2---:R-:W-:Y:S01]  /*10200*/  FADD.FTZ R21, R10, R7 ;  /* 0x000000070a157221 */ /* 0x004fe20000010000 */
[----:B------:R-:W-:Y:S01]  /*10210*/  FSETP.NE.FTZ.AND P1, PT, R18, RZ, PT ;  /* 0x000000ff1200720b */ /* 0x000fe20003f35000 */
[----:B------:R-:W-:Y:S01]  /*10220*/  @!P0 IMAD R0, R0, 0x40, R19 ;  /* 0x0000004000008824 */ /* 0x000fe200078e0213 */
[----:B------:R-:W-:Y:S02]  /*10230*/  UISETP.NE.AND UP0, UPT, UR36, 0x2, UPT ;  /* 0x000000022400788c */ /* 0x000fe4000bf05270 */
[----:B------:R-:W-:Y:S02]  /*10240*/  FSETP.NE.FTZ.AND P2, PT, R21, RZ, PT ;  /* 0x000000ff1500720b */ /* 0x000fe40003f55000 */
[----:B------:R-:W-:Y:S01]  /*10250*/  @!P0 LEA R5, R0, UR37, 0x2 ;  /* 0x0000002500058c11 */ /* 0x000fe2000f8e10ff */
[----:B------:R-:W-:Y:S01]  /*10260*/  USEL UR4, URZ, 0x1, UP0 ;  /* 0x000000013f047887 */ /* 0x000fe20008000000 */
[----:B------:R-:W-:Y:S01]  /*10270*/  IMAD.MOV.U32 R0, RZ, RZ, -0x800000 ;  /* 0xff800000ff007424 */ /* 0x000fe200078e00ff */
[----:B------:R-:W-:-:S04]  /*10280*/  USEL UR36, UR36, URZ, UP0 ;  /* 0x0000003f24247287 */ /* 0x000fc80008000000 */
[----:B------:R-:W0:Y:S01]  /*10290*/  @P1 MUFU.RCP R9, R18 ;  /* 0x0000001200091308 */ /* 0x000e220000001000 */
[----:B------:R-:W-:Y:S01]  /*102a0*/  @P1 FMUL.FTZ R17, R17, 0.69314718246459960938 ;  /* 0x3f31721811111820 */ /* 0x000fe20000410000 */
[----:B------:R-:W-:-:S06]  /*102b0*/  LOP3.LUT R2, R2, UR4, RZ, 0x3c, !PT ;  /* 0x0000000402027c12 */ /* 0x000fcc000f8e3cff */
[----:B------:R-:W2:Y:S08]  /*102c0*/  @P2 MUFU.RCP R4, R21 ;  /* 0x0000001500042308 */ /* 0x000eb00000001000 */
[----:B------:R-:W3:Y:S01]  /*102d0*/  @P1 MUFU.LG2 R18, R18 ;  /* 0x0000001200121308 */ /* 0x000ee20000000c00 */
[----:B0-----:R-:W-:Y:S01]  /*102e0*/  @!P0 STS [R5+0x38400], R9 ;  /* 0x0384000905008388 */ /* 0x001fe20000000800 */
[----:B------:R-:W-:Y:S01]  /*102f0*/  FMUL.FTZ R170, R28, R9 ;  /* 0x000000091caa7220 */ /* 0x000fe20000410000 */
[----:B------:R-:W-:-:S02]  /*10300*/  IMAD.U32 R28, RZ, RZ, UR11 ;  /* 0x0000000bff1c7e24 */ /* 0x000fc4000f8e00ff */
[-C--:B------:R-:W-:Y:S01]  /*10310*/  FMUL.FTZ R171, R24, R9.reuse ;  /* 0x0000000918ab7220 */ /* 0x080fe20000410000 */
[-C--:B------:R-:W-:Y:S01]  /*10320*/  FMUL.FTZ R24, R25, R9.reuse ;  /* 0x0000000919187220 */ /* 0x080fe20000410000 */
[-C--:B------:R-:W-:Y:S01]  /*10330*/  FMUL.FTZ R20, R29, R9.reuse ;  /* 0x000000091d147220 */ /* 0x080fe20000410000 */
[----:B------:R-:W-:Y:S01]  /*10340*/  @P2 FMUL.FTZ R28, R28, 0.69314718246459960938 ;  /* 0x3f3172181c1c2820 */ /* 0x000fe20000410000 */
[----:B------:R-:W0:Y:S01]  /*10350*/  @P2 MUFU.LG2 R21, R21 ;  /* 0x0000001500152308 */ /* 0x000e220000000c00 */
[----:B--2---:R2:W-:Y:S01]  /*10360*/  @!P0 STS [R5+0x38420], R4 ;  /* 0x0384200405008388 */ /* 0x0045e20000000800 */
[-C--:B------:R-:W-:Y:S01]  /*10370*/  FMUL.FTZ R169, R32, R9.reuse ;  /* 0x0000000920a97220 */ /* 0x080fe20000410000 */
[-C--:B-1----:R-:W-:Y:S01]  /*10380*/  FMUL.FTZ R159, R33, R9.reuse ;  /* 0x00000009219f7220 */ /* 0x082fe20000410000 */
        /* <DEDUP_REMOVED lines=128> */
.L_x_2417:
        /* <DEDUP_REMOVED lines=35> */
[----:B------:R-:W-:Y:S02]  /*10dc0*/  IADD3 R177, P0, R130, 0x40, RZ ;  /* 0x0000004082b17810 */ /* 0x000fe40007f1e0ff */
[----:B------:R-:W-:Y:S01]  /*10dd0*/  LOP3.LUT R4, R175, 0x380, RZ, 0xc0, !PT ;  /* 0x00000380af047812 */ /* 0x000fe200078ec0ff */
[--C-:B------:R-:W-:Y:S01]  /*10de0*/  IMAD.X R29, RZ, RZ, R131.reuse, P1 ;  /* 0x000000ffff1d7224 */ /* 0x100fe200008e0683 */
[----:B------:R-:W-:Y:S01]  /*10df0*/  LOP3.LUT R6, R177, 0x380, RZ, 0xc0, !PT ;  /* 0x00000380b1067812 */ /* 0x000fe200078ec0ff */
[----:B------:R-:W-:Y:S01]  /*10e00*/  IMAD.X R33, RZ, RZ, R131, P0 ;  /* 0x000000ffff217224 */ /* 0x000fe200000e0683 */
[----:B------:R-:W-:-:S02]  /*10e10*/  SHF.R.U64 R4, R4, 0x3, RZ ;  /* 0x0000000304047819 */ /* 0x000fc400000012ff */
[----:B------:R-:W-:Y:S02]  /*10e20*/  SHF.R.U64 R6, R6, 0x3, RZ ;  /* 0x0000000306067819 */ /* 0x000fe400000012ff */
[C---:B------:R-:W-:Y:S02]  /*10e30*/  IADD3 R183, P6, R130.reuse, 0x2020, RZ ;  /* 0x0000202082b77810 */ /* 0x040fe40007fde0ff */
[C---:B------:R-:W-:Y:S02]  /*10e40*/  IADD3 R201, P5, R130.reuse, 0x2040, RZ ;  /* 0x0000204082c97810 */ /* 0x040fe40007fbe0ff */
[----:B------:R-:W-:Y:S01]  /*10e50*/  IADD3 R179, P4, R130, 0x60, RZ ;  /* 0x0000006082b37810 */ /* 0x000fe20007f9e0ff */
[--C-:B------:R-:W-:Y:S01]  /*10e60*/  IMAD.X R95, RZ, RZ, R131.reuse, P6 ;  /* 0x000000ffff5f7224 */ /* 0x100fe200030e0683 */
[----:B------:R-:W-:Y:S01]  /*10e70*/  LOP3.LUT R28, R4, R175, RZ, 0x3c, !PT ;  /* 0x000000af041c7212 */ /* 0x000fe200078e3cff */
[--C-:B------:R-:W-:Y:S01]  /*10e80*/  IMAD.X R99, RZ, RZ, R131.reuse, P5 ;  /* 0x000000ffff637224 */ /* 0x100fe200028e0683 */
[----:B------:R-:W-:Y:S01]  /*10e90*/  LOP3.LUT R32, R6, R177, RZ, 0x3c, !PT ;  /* 0x000000b106207212 */ /* 0x000fe200078e3cff */
[----:B------:R-:W-:Y:S01]  /*10ea0*/  IMAD.X R37, RZ, RZ, R131, P4 ;  /* 0x000000ffff257224 */ /* 0x000fe200020e0683 */
[----:B------:R-:W-:-:S02]  /*10eb0*/  LOP3.LUT R4, R183, 0x380, RZ, 0xc0, !PT ;  /* 0x00000380b7047812 */ /* 0x000fc400078ec0ff */
[----:B------:R-:W-:Y:S02]  /*10ec0*/  LOP3.LUT R6, R201, 0x380, RZ, 0xc0, !PT ;  /* 0x00000380c9067812 */ /* 0x000fe400078ec0ff */
[----:B------:R-:W-:Y:S02]  /*10ed0*/  SHF.R.U64 R4, R4, 0x3, RZ ;  /* 0x0000000304047819 */ /* 0x000fe400000012ff */
[----:B------:R-:W-:Y:S02]  /*10ee0*/  SHF.R.U64 R6, R6, 0x3, RZ ;  /* 0x0000000306067819 */ /* 0x000fe400000012ff */
[C---:B------:R-:W-:Y:S02]  /*10ef0*/  IADD3 R207, P0, R130.reuse, 0x4020, RZ ;  /* 0x0000402082cf7810 */ /* 0x040fe40007f1e0ff */
[C---:B------:R-:W-:Y:S02]  /*10f00*/  IADD3 R209, P4, R130.reuse, 0x4040, RZ ;  /* 0x0000404082d17810 */ /* 0x040fe40007f9e0ff */
[C---:B------:R-:W-:Y:S01]  /*10f10*/  LOP3.LUT R21, R130.reuse, 0x380, RZ, 0xc0, !PT ;  /* 0x0000038082157812 */ /* 0x040fe200078ec0ff */
        /* <DEDUP_REMOVED lines=8> */
[----:B------:R-:W-:Y:S02]  /*10fa0*/  LOP3.LUT R98, R6, R201, RZ, 0x3c, !PT ;  /* 0x000000c906627212 */ /* 0x000fe400078e3cff */
[----:B------:R-:W-:Y:S02]  /*10fb0*/  LOP3.LUT R4, R207, 0x380, RZ, 0xc0, !PT ;  /* 0x00000380cf047812 */ /* 0x000fe400078ec0ff */
[----:B------:R-:W-:Y:S02]  /*10fc0*/  LOP3.LUT R6, R209, 0x380, RZ, 0xc0, !PT ;  /* 0x00000380d1067812 */ /* 0x000fe400078ec0ff */
[----:B------:R-:W-:-:S02]  /*10fd0*/  SHF.R.U64 R21, R21, 0x3, RZ ;  /* 0x0000000315157819 */ /* 0x000fc400000012ff */
[----:B------:R-:W-:Y:S02]  /*10fe0*/  IADD3.X R107, RZ, R131, RZ, P1, !PT ;  /* 0x00000083ff6b7210 */ /* 0x000fe40000ffe4ff */
[C---:B------:R-:W-:Y:S02]  /*10ff0*/  IADD3 R211, P3, R130.reuse, 0x4060, RZ ;  /* 0x0000406082d37810 */ /* 0x040fe40007f7e0ff */
[C---:B------:R-:W-:Y:S02]  /*11000*/  IADD3 R213, P6, R130.reuse, 0x6000, RZ ;  /* 0x0000600082d57810 */ /* 0x040fe40007fde0ff */
[C---:B------:R-:W-:Y:S01]  /*11010*/  IADD3 R8, P5, R130.reuse, 0x6020, RZ ;  /* 0x0000602082087810 */ /* 0x040fe20007fbe0ff */
[--C-:B------:R-:W-:Y:S01]  /*11020*/  IMAD.X R119, RZ, RZ, R131.reuse, P3 ;  /* 0x000000ffff777224 */ /* 0x100fe200018e0683 */
[C---:B------:R-:W-:Y:S01]  /*11030*/  IADD3 R18, P2, R130.reuse, 0x6040, RZ ;  /* 0x0000604082127810 */ /* 0x040fe20007f5e0ff */
[--C-:B------:R-:W-:Y:S01]  /*11040*/  IMAD.X R123, RZ, RZ, R131.reuse, P6 ;  /* 0x000000ffff7b7224 */ /* 0x100fe200030e0683 */
[----:B------:R-:W-:Y:S01]  /*11050*/  IADD3 R17, P1, R130, 0x6060, RZ ;  /* 0x0000606082117810 */ /* 0x000fe20007f3e0ff */
[----:B------:R-:W-:Y:S01]  /*11060*/  IMAD.X R127, RZ, RZ, R131, P5 ;  /* 0x000000ffff7f7224 */ /* 0x000fe200028e0683 */
[----:B------:R-:W-:-:S02]  /*11070*/  SHF.R.U64 R4, R4, 0x3, RZ ;  /* 0x0000000304047819 */ /* 0x000fc400000012ff */
[----:B------:R-:W-:Y:S01]  /*11080*/  SHF.R.U64 R6, R6, 0x3, RZ ;  /* 0x0000000306067819 */ /* 0x000fe200000012ff */
[--C-:B------:R-:W-:Y:S01]  /*11090*/  IMAD.X R25, RZ, RZ, R131.reuse, P1 ;  /* 0x000000ffff197224 */ /* 0x100fe200008e0683 */
[----:B------:R-:W-:Y:S01]  /*110a0*/  LOP3.LUT R130, R21, R130, RZ, 0x3c, !PT ;  /* 0x0000008215827212 */ /* 0x000fe200078e3cff */
[----:B------:R-:W-:Y:S01]  /*110b0*/  IMAD.X R21, RZ, RZ, R131, P2 ;  /* 0x000000ffff157224 */ /* 0x000fe200010e0683 */
[----:B------:R-:W-:Y:S02]  /*110c0*/  LOP3.LUT R36, R179, 0x380, RZ, 0xc0, !PT ;  /* 0x00000380b3247812 */ /* 0x000fe400078ec0ff */
[----:B------:R-:W-:Y:S02]  /*110d0*/  LOP3.LUT R110, R4, R207, RZ, 0x3c, !PT ;  /* 0x000000cf046e7212 */ /* 0x000fe400078e3cff */
[----:B------:R-:W-:Y:S02]  /*110e0*/  LOP3.LUT R114, R6, R209, RZ, 0x3c, !PT ;  /* 0x000000d106727212 */ /* 0x000fe400078e3cff */
[----:B------:R-:W-:-:S02]  /*110f0*/  LOP3.LUT R40, R181, 0x380, RZ, 0xc0, !PT ;  /* 0x00000380b5287812 */ /* 0x000fc400078ec0ff */
[----:B------:R-:W-:Y:S02]  /*11100*/  MOV R130, R130 ;  /* 0x0000008200827202 */ /* 0x000fe40000000f00 */
[----:B------:R-:W-:Y:S02]  /*11110*/  F2FP.BF16.F32.PACK_AB R4, R24, R171 ;  /* 0x000000ab1804723e */ /* 0x000fe400000010ff */
[----:B------:R-:W-:Y:S02]  /*11120*/  LOP3.LUT R27, R8, 0x380, RZ, 0xc0, !PT ;  /* 0x00000380081b7812 */ /* 0x000fe400078ec0ff */
[----:B------:R-:W-:Y:S02]  /*11130*/  F2FP.BF16.F32.PACK_AB R6, R20, R170 ;  /* 0x000000aa1406723e */ /* 0x000fe400000010ff */
[----:B------:R-:W-:Y:S02]  /*11140*/  SHF.R.U64 R36, R36, 0x3, RZ ;  /* 0x0000000324247819 */ /* 0x000fe400000012ff */
[----:B------:R-:W-:Y:S01]  /*11150*/  LOP3.LUT R102, R203, 0x380, RZ, 0xc0, !PT ;  /* 0x00000380cb667812 */ /* 0x000fe200078ec0ff */
[----:B------:R0:W-:Y:S01]  /*11160*/  STSM.16.M88.4 [R130], R4 ;  /* 0x0000000482007844 */ /* 0x0001e20000000200 */
[----:B------:R-:W-:-:S02]  /*11170*/  SHF.R.U64 R40, R40, 0x3, RZ ;  /* 0x0000000328287819 */ /* 0x000fc400000012ff */
[----:B------:R-:W-:Y:S02]  /*11180*/  LOP3.LUT R106, R205, 0x380, RZ, 0xc0, !PT ;  /* 0x00000380cd6a7812 */ /* 0x000fe400078ec0ff */
[----:B------:R-:W-:Y:S02]  /*11190*/  SHF.R.U64 R27, R27, 0x3, RZ ;  /* 0x000000031b1b7819 */ /* 0x000fe400000012ff */
[----:B------:R-:W-:Y:S02]  /*111a0*/  MOV R28, R28 ;  /* 0x0000001c001c7202 */ /* 0x000fe40000000f00 */
[----:B------:R-:W-:Y:S02]  /*111b0*/  LOP3.LUT R36, R36, R179, RZ, 0x3c, !PT ;  /* 0x000000b324247212 */ /* 0x000fe400078e3cff */
[----:B------:R-:W-:Y:S02]  /*111c0*/  SHF.R.U64 R102, R102, 0x3, RZ ;  /* 0x0000000366667819 */ /* 0x000fe400000012ff */
[----:B------:R-:W-:-:S02]  /*111d0*/  LOP3.LUT R118, R211, 0x380, RZ, 0xc0, !PT ;  /* 0x00000380d3767812 */ /* 0x000fc400078ec0ff */
[----:B------:R-:W-:Y:S02]  /*111e0*/  LOP3.LUT R131, R18, 0x380, RZ, 0xc0, !PT ;  /* 0x0000038012837812 */ /* 0x000fe400078ec0ff */
[----:B0-----:R-:W-:Y:S02]  /*111f0*/  F2FP.BF16.F32.PACK_AB R4, R159, R169 ;  /* 0x000000a99f04723e */ /* 0x001fe400000010ff */
[----:B------:R-:W-:Y:S02]  /*11200*/  F2FP.BF16.F32.PACK_AB R5, R35, R34 ;  /* 0x000000222305723e */ /* 0x000fe400000010ff */
[----:B------:R-:W-:Y:S02]  /*11210*/  F2FP.BF16.F32.PACK_AB R6, R155, R165 ;  /* 0x000000a59b06723e */ /* 0x000fe400000010ff */
[----:B------:R-:W-:Y:S02]  /*11220*/  F2FP.BF16.F32.PACK_AB R7, R39, R38 ;  /* 0x000000262707723e */ /* 0x000fe400000010ff */
[----:B------:R-:W-:-:S02]  /*11230*/  LOP3.LUT R40, R40, R181, RZ, 0x3c, !PT ;  /* 0x000000b528287212 */ /* 0x000fc400078e3cff */
[----:B------:R-:W-:Y:S01]  /*11240*/  SHF.R.U64 R106, R106, 0x3, RZ ;  /* 0x000000036a6a7819 */ /* 0x000fe200000012ff */
[----:B------:R0:W-:Y:S01]  /*11250*/  STSM.16.M88.4 [R28], R4 ;  /* 0x000000041c007844 */ /* 0x0001e20000000200 */
[----:B------:R-:W-:Y:S02]  /*11260*/  LOP3.LUT R122, R213, 0x380, RZ, 0xc0, !PT ;  /* 0x00000380d57a7812 */ /* 0x000fe400078ec0ff */
[----:B------:R-:W-:Y:S02]  /*11270*/  LOP3.LUT R126, R27, R8, RZ, 0x3c, !PT ;  /* 0x000000081b7e7212 */ /* 0x000fe400078e3cff */
[----:B------:R-:W-:Y:S02]  /*11280*/  LOP3.LUT R24, R17, 0x380, RZ, 0xc0, !PT ;  /* 0x0000038011187812 */ /* 0x000fe400078ec0ff */
[----:B------:R-:W-:Y:S02]  /*11290*/  F2FP.BF16.F32.PACK_AB R8, R10, R157 ;  /* 0x0000009d0a08723e */ /* 0x000fe400000010ff */
[----:B------:R-:W-:-:S02]  /*112a0*/  MOV R32, R32 ;  /* 0x0000002000207202 */ /* 0x000fc40000000f00 */
[----:B------:R-:W-:Y:S02]  /*112b0*/  F2FP.BF16.F32.PACK_AB R10, R45, R14 ;  /* 0x0000000e2d0a723e */ /* 0x000fe400000010ff */
[----:B------:R-:W-:Y:S02]  /*112c0*/  LOP3.LUT R102, R102, R203, RZ, 0x3c, !PT ;  /* 0x000000cb66667212 */ /* 0x000fe400078e3cff */
[----:B------:R-:W-:Y:S01]  /*112d0*/  SHF.R.U64 R118, R118, 0x3, RZ ;  /* 0x0000000376767819 */ /* 0x000fe200000012ff */
[----:B0-----:R-:W0:Y:S01]  /*112e0*/  LDC.64 R6, c[0x0][0xcd8] ;  /* 0x00033600ff067b82 */ /* 0x001e220000000a00 */
[----:B------:R-:W-:Y:S01]  /*112f0*/  SHF.R.U64 R131, R131, 0x3, RZ ;  /* 0x0000000383837819 */ /* 0x000fe200000012ff */
[----:B------:R1:W-:Y:S01]  /*11300*/  STSM.16.M88.4 [R32], R8 ;  /* 0x0000000820007844 */ /* 0x0003e20000000200 */
[----:B------:R-:W-:Y:S02]  /*11310*/  MOV R36, R36 ;  /* 0x0000002400247202 */ /* 0x000fe40000000f00 */
[----:B------:R-:W-:-:S02]  /*11320*/  F2FP.BF16.F32.PACK_AB R14, R53, R52 ;  /* 0x00000034350e723e */ /* 0x000fc400000010ff */
[----:B------:R-:W-:Y:S01]  /*11330*/  LOP3.LUT R106, R106, R205, RZ, 0x3c, !PT ;  /* 0x000000cd6a6a7212 */ /* 0x000fe200078e3cff */
[----:B------:R-:W2:Y:S01]  /*11340*/  LDC.64 R4, c[0x0][0xcd8] ;  /* 0x00033600ff047b82 */ /* 0x000ea20000000a00 */
[----:B------:R-:W-:Y:S01]  /*11350*/  SHF.R.U64 R122, R122, 0x3, RZ ;  /* 0x000000037a7a7819 */ /* 0x000fe200000012ff */
[----:B------:R-:W-:Y:S01]  /*11360*/  STSM.16.M88.4 [R36], R12 ;  /* 0x0000000c24007844 */ /* 0x000fe20000000200 */
[----:B------:R-:W-:Y:S02]  /*11370*/  MOV R40, R40 ;  /* 0x0000002800287202 */ /* 0x000fe40000000f00 */
[----:B------:R-:W-:Y:S02]  /*11380*/  SHF.R.U64 R24, R24, 0x3, RZ ;  /* 0x0000000318187819 */ /* 0x000fe400000012ff */
[----:B------:R-:W-:Y:S01]  /*11390*/  MOV R94, R94 ;  /* 0x0000005e005e7202 */ /* 0x000fe20000000f00 */
[----:B------:R-:W-:Y:S01]  /*113a0*/  STSM.16.M88.4 [R40], R56 ;  /* 0x0000003828007844 */ /* 0x000fe20000000200 */
[----:B------:R-:W-:Y:S01]  /*113b0*/  F2FP.BF16.F32.PACK_AB R80, R81, R80 ;  /* 0x000000505150723e */ /* 0x000fe200000010ff */
[----:B-1----:R-:W1:Y:S01]  /*113c0*/  LDC.64 R8, c[0x0][0xce0] ;  /* 0x00033800ff087b82 */ /* 0x002e620000000a00 */
[----:B------:R-:W-:Y:S01]  /*113d0*/  MOV R27, R98 ;  /* 0x00000062001b7202 */ /* 0x000fe20000000f00 */
[----:B------:R-:W-:Y:S01]  /*113e0*/  STSM.16.M88.4 [R94], R64 ;  /* 0x000000405e007844 */ /* 0x000fe20000000200 */
[----:B------:R-:W-:-:S02]  /*113f0*/  F2FP.BF16.F32.PACK_AB R74, R77, R76 ;  /* 0x0000004c4d4a723e */ /* 0x000fc400000010ff */
[----:B------:R-:W-:Y:S02]  /*11400*/  F2FP.BF16.F32.PACK_AB R75, R79, R78 ;  /* 0x0000004e4f4b723e */ /* 0x000fe400000010ff */
[----:B------:R-:W-:Y:S02]  /*11410*/  F2FP.BF16.F32.PACK_AB R81, R83, R82 ;  /* 0x000000525351723e */ /* 0x000fe400000010ff */
[----:B------:R-:W-:Y:S01]  /*11420*/  F2FP.BF16.F32.PACK_AB R88, R89, R88 ;  /* 0x000000585958723e */ /* 0x000fe200000010ff */
[----:B------:R-:W-:Y:S01]  /*11430*/  STSM.16.M88.4 [R27], R72 ;  /* 0x000000481b007844 */ /* 0x000fe20000000200 */
[----:B------:R-:W-:Y:S02]  /*11440*/  LOP3.LUT R118, R118, R211, RZ, 0x3c, !PT ;  /* 0x000000d376767212 */ /* 0x000fe400078e3cff */
[----:B------:R-:W-:Y:S02]  /*11450*/  LOP3.LUT R20, R131, R18, RZ, 0x3c, !PT ;  /* 0x0000001283147212 */ /* 0x000fe400078e3cff */
[----:B------:R-:W-:-:S02]  /*11460*/  MOV R102, R102 ;  /* 0x0000006600667202 */ /* 0x000fc40000000f00 */
        /* <DEDUP_REMOVED lines=9> */
[----:B------:R-:W-:Y:S01]  /*11500*/  LOP3.LUT R24, R24, R17, RZ, 0x3c, !PT ;  /* 0x0000001118187212 */ /* 0x000fe200078e3cff */
[----:B------:R-:W-:Y:S01]  /*11510*/  STSM.16.M88.4 [R18], R88 ;  /* 0x0000005812007844 */ /* 0x000fe20000000200 */
[----:B------:R-:W-:Y:S02]  /*11520*/  MOV R110, R110 ;  /* 0x0000006e006e7202 */ /* 0x000fe40000000f00 */
[----:B------:R-:W-:Y:S02]  /*11530*/  F2FP.BF16.F32.PACK_AB R97, R44, R42 ;  /* 0x0000002a2c61723e */ /* 0x000fe400000010ff */
[----:B------:R-:W-:-:S02]  /*11540*/  F2FP.BF16.F32.PACK_AB R98, R101, R100 ;  /* 0x000000646562723e */ /* 0x000fc400000010ff */
[----:B------:R-:W-:Y:S02]  /*11550*/  F2FP.BF16.F32.PACK_AB R99, R48, R46 ;  /* 0x0000002e3063723e */ /* 0x000fe400000010ff */
[----:B------:R-:W-:Y:S02]  /*11560*/  F2FP.BF16.F32.PACK_AB R104, R105, R104 ;  /* 0x000000686968723e */ /* 0x000fe400000010ff */
[----:B------:R-:W-:Y:S01]  /*11570*/  MOV R17, R114 ;  /* 0x0000007200117202 */ /* 0x000fe20000000f00 */
[----:B------:R-:W-:Y:S01]  /*11580*/  STSM.16.M88.4 [R110], R96 ;  /* 0x000000606e007844 */ /* 0x000fe20000000200 */
        /* <DEDUP_REMOVED lines=16> */
[----:B------:R-:W-:Y:S01]  /*11690*/  F2FP.BF16.F32.PACK_AB R136, R137, R136 ;  /* 0x000000888988723e */ /* 0x000fe200000010ff */
[----:B------:R-:W-:Y:S01]  /*116a0*/  STSM.16.M88.4 [R122], R160 ;  /* 0x000000a07a007844 */ /* 0x000fe20000000200 */
[----:B------:R-:W-:-:S02]  /*116b0*/  MOV R126, R126 ;  /* 0x0000007e007e7202 */ /* 0x000fc40000000f00 */
        /* <DEDUP_REMOVED lines=10> */
[----:B------:R-:W-:Y:S01]  /*11760*/  MOV R24, R24 ;  /* 0x0000001800187202 */ /* 0x000fe20000000f00 */
[----:B------:R-:W-:Y:S01]  /*11770*/  STSM.16.M88.4 [R20], R136 ;  /* 0x0000008814007844 */ /* 0x000fe20000000200 */
[----:B------:R-:W-:Y:S02]  /*11780*/  F2FP.BF16.F32.PACK_AB R146, R149, R148 ;  /* 0x000000949592723e */ /* 0x000fe400000010ff */
[----:B------:R-:W-:-:S02]  /*11790*/  F2FP.BF16.F32.PACK_AB R147, R151, R150 ;  /* 0x000000969793723e */ /* 0x000fc400000010ff */
[----:B0-----:R-:W-:-:S03]  /*117a0*/  ISETP.NE.U32.AND P0, PT, R6, RZ, PT ;  /* 0x000000ff0600720c */ /* 0x001fc60003f05070 */
[----:B------:R0:W-:Y:S01]  /*117b0*/  STSM.16.M88.4 [R24], R144 ;  /* 0x0000009018007844 */ /* 0x0001e20000000200 */
[----:B------:R-:W-:Y:S01]  /*117c0*/  BAR.SYNC.DEFER_BLOCKING 0x1, 0x100 ;  /* 0x0044000000007b1d */ /* 0x000fe20000010000 */
[----:B------:R-:W-:Y:S01]  /*117d0*/  ISETP.NE.AND.EX P0, PT, R7, RZ, PT, P0 ;  /* 0x000000ff0700720c */ /* 0x000fe20003f05300 */
[----:B--2---:R-:W-:-:S12]  /*117e0*/  IMAD.WIDE R6, R193, 0x4, R4 ;  /* 0x00000004c1067825 */ /* 0x004fd800078e0204 */
[----:B------:R-:W2:Y:S01]  /*117f0*/  @P0 LDG.E R10, desc[UR8][R6.64] ;  /* 0x00000008060a0981 */ /* 0x000ea2000c1e1900 */
[----:B-1----:R-:W-:Y:S01]  /*11800*/  ISETP.NE.U32.AND P6, PT, R8, RZ, PT ;  /* 0x000000ff0800720c */ /* 0x002fe20003fc5070 */
[----:B------:R-:W-:Y:S01]  /*11810*/  IMAD R5, R194, 0x40, R191 ;  /* 0x00000040c2057824 */ /* 0x000fe200078e02bf */
[----:B---3--:R-:W1:Y:S02]  /*11820*/  LDC R17, c[0x0][0xb88] ;  /* 0x0002e200ff117b82 */ /* 0x008e640000000800 */
[----:B------:R-:W-:Y:S01]  /*11830*/  ISETP.NE.AND.EX P6, PT, R9, RZ, PT, P6 ;  /* 0x000000ff0900720c */ /* 0x000fe20003fc5360 */
[----:B------:R-:W-:-:S03]  /*11840*/  IMAD.WIDE R172, R5, 0x2, R172 ;  /* 0x0000000205ac7825 */ /* 0x000fc600078e02ac */
[C---:B------:R-:W-:Y:S02]  /*11850*/  IADD3 R9, P1, R172.reuse, 0x1000, RZ ;  /* 0x00001000ac097810 */ /* 0x040fe40007f3e0ff */
[C---:B------:R-:W-:Y:S02]  /*11860*/  IADD3 R25, P2, R172.reuse, 0x2000, RZ ;  /* 0x00002000ac197810 */ /* 0x040fe40007f5e0ff */
[C---:B------:R-:W-:Y:S02]  /*11870*/  IADD3 R13, P3, R172.reuse, 0x3000, RZ ;  /* 0x00003000ac0d7810 */ /* 0x040fe40007f7e0ff */
[----:B------:R-:W-:-:S03]  /*11880*/  IADD3 R33, P4, R172, 0x4000, RZ ;  /* 0x00004000ac217810 */ /* 0x000fc60007f9e0ff */
[----:B------:R-:W3:Y:S01]  /*11890*/  @P6 LDC.64 R4, c[0x0][0xce0] ;  /* 0x00033800ff046b82 */ /* 0x000ee20000000a00 */
[----:B------:R-:W-:Y:S02]  /*118a0*/  LOP3.LUT R8, R9, 0x380, RZ, 0xc0, !PT ;  /* 0x0000038009087812 */ /* 0x000fe400078ec0ff */
[----:B0-----:R-:W-:Y:S02]  /*118b0*/  LOP3.LUT R24, R25, 0x380, RZ, 0xc0, !PT ;  /* 0x0000038019187812 */ /* 0x001fe400078ec0ff */
        /* <DEDUP_REMOVED lines=14> */
[C---:B------:R-:W-:Y:S01]  /*119a0*/  IADD3 R29, P5, R172.reuse, 0x5000, RZ ;  /* 0x00005000ac1d7810 */ /* 0x040fe20007fbe0ff */
[----:B---3--:R-:W-:Y:S01]  /*119b0*/  @P6 IMAD.WIDE R4, R193, 0x4, R4 ;  /* 0x00000004c1046825 */ /* 0x008fe200078e0204 */
[----:B------:R-:W-:-:S02]  /*119c0*/  IADD3 R45, P1, R172, 0x6000, RZ ;  /* 0x00006000ac2d7810 */ /* 0x000fc40007f3e0ff */
[C---:B------:R-:W-:Y:S02]  /*119d0*/  IADD3 R37, P2, R172.reuse, 0x7000, RZ ;  /* 0x00007000ac257810 */ /* 0x040fe40007f5e0ff */
[C---:B------:R-:W-:Y:S01]  /*119e0*/  IADD3 R49, P3, R172.reuse, 0x8000, RZ ;  /* 0x00008000ac317810 */ /* 0x040fe20007f7e0ff */
[----:B------:R-:W-:Y:S01]  /*119f0*/  UMOV UR4, URZ ;  /* 0x0000003f00047c82 */ /* 0x000fe20008000000 */
[----:B------:R-:W-:Y:S01]  /*11a00*/  IADD3 R41, P4, R172, 0x9000, RZ ;  /* 0x00009000ac297810 */ /* 0x000fe20007f9e0ff */
[----:B-1----:R0:W5:Y:S01]  /*11a10*/  @P6 LDG.E R17, desc[UR8][R4.64] ;  /* 0x0000000804116981 */ /* 0x002162000c1e1900 */
[----:B------:R-:W-:Y:S02]  /*11a20*/  P2R R11, PR, RZ, 0x20 ;  /* 0x00000020ff0b7803 */ /* 0x000fe40000000000 */
[----:B------:R-:W-:Y:S02]  /*11a30*/  LOP3.LUT R28, R29, 0x380, RZ, 0xc0, !PT ;  /* 0x000003801d1c7812 */ /* 0x000fe400078ec0ff */
[----:B------:R-:W-:-:S02]  /*11a40*/  LOP3.LUT R44, R45, 0x380, RZ, 0xc0, !PT ;  /* 0x000003802d2c7812 */ /* 0x000fc400078ec0ff */
[----:B------:R-:W-:Y:S02]  /*11a50*/  LOP3.LUT R36, R37, 0x380, RZ, 0xc0, !PT ;  /* 0x0000038025247812 */ /* 0x000fe400078ec0ff */
[----:B------:R-:W-:Y:S02]  /*11a60*/  LOP3.LUT R48, R49, 0x380, RZ, 0xc0, !PT ;  /* 0x0000038031307812 */ /* 0x000fe400078ec0ff */
[----:B------:R-:W-:Y:S02]  /*11a70*/  LOP3.LUT R40, R41, 0x380, RZ, 0xc0, !PT ;  /* 0x0000038029287812 */ /* 0x000fe400078ec0ff */
[----:B------:R-:W-:Y:S02]  /*11a80*/  IADD3 R57, P5, R172, 0xa000, RZ ;  /* 0x0000a000ac397810 */ /* 0x000fe40007fbe0ff */
[----:B------:R-:W-:Y:S02]  /*11a90*/  SHF.R.U64 R28, R28, 0x3, RZ ;  /* 0x000000031c1c7819 */ /* 0x000fe400000012ff */
[----:B------:R-:W-:-:S02]  /*11aa0*/  SHF.R.U64 R44, R44, 0x3, RZ ;  /* 0x000000032c2c7819 */ /* 0x000fc400000012ff */
[----:B------:R-:W-:Y:S02]  /*11ab0*/  SHF.R.U64 R36, R36, 0x3, RZ ;  /* 0x0000000324247819 */ /* 0x000fe400000012ff */
[----:B------:R-:W-:Y:S02]  /*11ac0*/  SHF.R.U64 R48, R48, 0x3, RZ ;  /* 0x0000000330307819 */ /* 0x000fe400000012ff */
[----:B------:R-:W-:Y:S02]  /*11ad0*/  SHF.R.U64 R40, R40, 0x3, RZ ;  /* 0x0000000328287819 */ /* 0x000fe400000012ff */
[----:B------:R-:W-:Y:S02]  /*11ae0*/  LOP3.LUT R56, R57, 0x380, RZ, 0xc0, !PT ;  /* 0x0000038039387812 */ /* 0x000fe400078ec0ff */
[----:B------:R-:W-:Y:S02]  /*11af0*/  LOP3.LUT R28, R28, R29, RZ, 0x3c, !PT ;  /* 0x0000001d1c1c7212 */ /* 0x000fe400078e3cff */
[----:B------:R-:W-:-:S02]  /*11b00*/  LOP3.LUT R44, R44, R45, RZ, 0x3c, !PT ;  /* 0x0000002d2c2c7212 */ /* 0x000fc400078e3cff */
[----:B------:R-:W-:Y:S02]  /*11b10*/  LOP3.LUT R36, R36, R37, RZ, 0x3c, !PT ;  /* 0x0000002524247212 */ /* 0x000fe400078e3cff */
[----:B------:R-:W-:Y:S02]  /*11b20*/  LOP3.LUT R48, R48, R49, RZ, 0x3c, !PT ;  /* 0x0000003130307212 */ /* 0x000fe400078e3cff */
[----:B------:R-:W-:Y:S02]  /*11b30*/  LOP3.LUT R40, R40, R41, RZ, 0x3c, !PT ;  /* 0x0000002928287212 */ /* 0x000fe400078e3cff */
[----:B------:R-:W-:Y:S02]  /*11b40*/  SHF.R.U64 R56, R56, 0x3, RZ ;  /* 0x0000000338387819 */ /* 0x000fe400000012ff */
[----:B--2---:R-:W-:Y:S01]  /*11b50*/  @P0 R2UR UR4, R10 ;  /* 0x000000000a0402ca */ /* 0x004fe200000e0000 */
[----:B0-----:R-:W-:-:S14]  /*11b60*/  @P6 BRA `(.L_x_2499) ;  /* 0x0000000000146947 */ /* 0x001fdc0003800000 */
[----:B------:R-:W-:Y:S05]  /*11b70*/  @!P0 BRA `(.L_x_2499) ;  /* 0x0000000000108947 */ /* 0x000fea0003800000 */
[----:B------:R-:W-:Y:S02]  /*11b80*/  ULDC.64 UR6, c[0x0][0x208] ;  /* 0x0000820000067ab9 */ /* 0x000fe40000000a00 */
[----:B------:R-:W2:Y:S04]  /*11b90*/  LDG.E R4, desc[UR6][R6.64] ;  /* 0x0000000606047981 */ /* 0x000ea8000c1e1900 */
[----:B-----5:R-:W2:Y:S02]  /*11ba0*/  LDG.E R17, desc[UR6][R6.64+0x4] ;  /* 0x0000040606117981 */ /* 0x020ea4000c1e1900 */
[----:B--2---:R-:W-:-:S07]  /*11bb0*/  IMAD.IADD R17, R17, 0x1, -R4 ;  /* 0x0000000111117824 */ /* 0x004fce00078e0a04 */
.L_x_2499:
[----:B------:R-:W0:Y:S01]  /*11bc0*/  SHFL.IDX PT, R4, R198, RZ, 0x1f ;  /* 0x00001fffc6047589 */ /* 0x000e2200000e0000 */
[----:B------:R-:W-:Y:S01]  /*11bd0*/  ISETP.NE.AND P6, PT, R11, RZ, PT ;  /* 0x000000ff0b00720c */ /* 0x000fe20003fc5270 */
[--C-:B------:R-:W-:Y:S01]  /*11be0*/  IMAD.X R41, RZ, RZ, R173.reuse, P4 ;  /* 0x000000ffff297224 */ /* 0x100fe200020e06ad */
[----:B------:R-:W-:Y:S01]  /*11bf0*/  LOP3.LUT R56, R56, R57, RZ, 0x3c, !PT ;  /* 0x0000003938387212 */ /* 0x000fe200078e3cff */
        /* <DEDUP_REMOVED lines=10> */
[----:B------:R-:W-:Y:S01]  /*11ca0*/  USHF.R.S32.HI UR9, URZ, 0x1f, UR4 ;  /* 0x0000001f3f097899 */ /* 0x000fe20008011404 */
[----:B------:R-:W-:Y:S01]  /*11cb0*/  LOP3.LUT R52, R53, 0x380, RZ, 0xc0, !PT ;  /* 0x0000038035347812 */ /* 0x000fe200078ec0ff */
[----:B------:R-:W-:Y:S01]  /*11cc0*/  USHF.R.S32.HI UR12, URZ, 0x1f, UR39 ;  /* 0x0000001f3f0c7899 */ /* 0x000fe20008011427 */
[----:B------:R-:W-:Y:S01]  /*11cd0*/  LOP3.LUT R64, R65, 0x380, RZ, 0xc0, !PT ;  /* 0x0000038041407812 */ /* 0x000fe200078ec0ff */
[----:B------:R-:W-:Y:S01]  /*11ce0*/  IMAD.X R69, RZ, RZ, R173, P5 ;  /* 0x000000ffff457224 */ /* 0x000fe200028e06ad */
[----:B------:R-:W-:-:S02]  /*11cf0*/  LOP3.LUT R60, R61, 0x380, RZ, 0xc0, !PT ;  /* 0x000003803d3c7812 */ /* 0x000fc400078ec0ff */
[----:B------:R-:W-:Y:S02]  /*11d00*/  LOP3.LUT R72, R73, 0x380, RZ, 0xc0, !PT ;  /* 0x0000038049487812 */ /* 0x000fe400078ec0ff */
[----:B------:R-:W-:Y:S02]  /*11d10*/  LOP3.LUT R7, R172, 0x380, RZ, 0xc0, !PT ;  /* 0x00000380ac077812 */ /* 0x000fe400078ec0ff */
[----:B0-----:R-:W-:Y:S02]  /*11d20*/  ISETP.NE.AND P4, PT, R4, RZ, PT ;  /* 0x000000ff0400720c */ /* 0x001fe40003f85270 */
[----:B------:R-:W-:Y:S02]  /*11d30*/  LOP3.LUT R5, R6, 0x380, RZ, 0xc0, !PT ;  /* 0x0000038006057812 */ /* 0x000fe400078ec0ff */
[----:B------:R-:W-:Y:S02]  /*11d40*/  SHF.R.U64 R52, R52, 0x3, RZ ;  /* 0x0000000334347819 */ /* 0x000fe400000012ff */
[----:B------:R-:W-:-:S02]  /*11d50*/  SHF.R.U64 R64, R64, 0x3, RZ ;  /* 0x0000000340407819 */ /* 0x000fc400000012ff */
[----:B------:R-:W-:Y:S02]  /*11d60*/  SHF.R.U64 R60, R60, 0x3, RZ ;  /* 0x000000033c3c7819 */ /* 0x000fe400000012ff */
[----:B------:R-:W-:Y:S02]  /*11d70*/  SHF.R.U64 R72, R72, 0x3, RZ ;  /* 0x0000000348487819 */ /* 0x000fe400000012ff */
[----:B------:R-:W-:Y:S02]  /*11d80*/  SHF.R.U64 R7, R7, 0x3, RZ ;  /* 0x0000000307077819 */ /* 0x000fe400000012ff */
[----:B------:R-:W-:Y:S02]  /*11d90*/  SHF.R.U64 R5, R5, 0x3, RZ ;  /* 0x0000000305057819 */ /* 0x000fe400000012ff */
[----:B------:R-:W-:Y:S02]  /*11da0*/  SHF.R.S32.HI R4, RZ, 0x1f, R193 ;  /* 0x0000001fff047819 */ /* 0x000fe400000114c1 */
[----:B------:R-:W-:-:S02]  /*11db0*/  LOP3.LUT R52, R52, R53, RZ, 0x3c, !PT ;  /* 0x0000003534347212 */ /* 0x000fc400078e3cff */
[----:B------:R-:W-:Y:S01]  /*11dc0*/  LOP3.LUT R64, R64, R65, RZ, 0x3c, !PT ;  /* 0x0000004140407212 */ /* 0x000fe200078e3cff */
[--C-:B------:R-:W-:Y:S01]  /*11dd0*/  IMAD.X R65, RZ, RZ, R173.reuse, P1 ;  /* 0x000000ffff417224 */ /* 0x100fe200008e06ad */
[----:B------:R-:W-:Y:S01]  /*11de0*/  LOP3.LUT R60, R60, R61, RZ, 0x3c, !PT ;  /* 0x0000003d3c3c7212 */ /* 0x000fe200078e3cff */
[--C-:B------:R-:W-:Y:S01]  /*11df0*/  IMAD.X R61, RZ, RZ, R173.reuse, P2 ;  /* 0x000000ffff3d7224 */ /* 0x100fe200010e06ad */
[----:B------:R-:W-:Y:S01]  /*11e00*/  LOP3.LUT R72, R72, R73, RZ, 0x3c, !PT ;  /* 0x0000004948487212 */ /* 0x000fe200078e3cff */
[----:B------:R-:W-:Y:S01]  /*11e10*/  IMAD.X R73, RZ, RZ, R173, P3 ;  /* 0x000000ffff497224 */ /* 0x000fe200018e06ad */
[----:B------:R-:W-:Y:S02]  /*11e20*/  IADD3.X R53, RZ, R173, RZ, P6, !PT ;  /* 0x000000adff357210 */ /* 0x000fe400037fe4ff */
[----:B------:R-:W-:Y:S02]  /*11e30*/  LOP3.LUT R172, R7, R172, RZ, 0x3c, !PT ;  /* 0x000000ac07ac7212 */ /* 0x000fe400078e3cff */
[----:B------:R-:W-:-:S02]  /*11e40*/  LOP3.LUT R68, R5, R6, RZ, 0x3c, !PT ;  /* 0x0000000605447212 */ /* 0x000fc400078e3cff */
[----:B------:R-:W-:Y:S02]  /*11e50*/  SEL R79, R193, RZ, !P0 ;  /* 0x000000ffc14f7207 */ /* 0x000fe40004000000 */
[----:B------:R-:W-:Y:S01]  /*11e60*/  SEL R76, R4, RZ, !P0 ;  /* 0x000000ff044c7207 */ /* 0x000fe20004000000 */
[----:B------:R-:W-:Y:S06]  /*11e70*/  @P4 BRA `(.L_x_2500) ;  /* 0x0000000000744947 */ /* 0x000fec0003800000 */
[----:B------:R-:W-:Y:S01]  /*11e80*/  ULDC.64 UR10, c[0x0][0xc70] ;  /* 0x00031c00000a7ab9 */ /* 0x000fe20000000a00 */
[----:B------:R-:W-:Y:S01]  /*11e90*/  UMOV UR6, UR4 ;  /* 0x0000000400067c82 */ /* 0x000fe20008000000 */
[----:B------:R-:W-:Y:S01]  /*11ea0*/  UIMAD UR8, UR12, UR10, URZ ;  /* 0x0000000a0c0872a4 */ /* 0x000fe2000f8e023f */
[----:B------:R-:W-:Y:S01]  /*11eb0*/  IMAD.MOV R7, RZ, RZ, -R22 ;  /* 0x000000ffff077224 */ /* 0x000fe200078e0a16 */
[----:B------:R-:W-:Y:S01]  /*11ec0*/  UMOV UR7, UR9 ;  /* 0x0000000900077c82 */ /* 0x000fe20008000000 */
[----:B------:R-:W-:Y:S01]  /*11ed0*/  IMAD R14, R196, 0x40, R19 ;  /* 0x00000040c40e7824 */ /* 0x000fe200078e0213 */
[----:B------:R-:W-:Y:S02]  /*11ee0*/  UIMAD.WIDE.U32 UR6, UR39, UR10, UR6 ;  /* 0x0000000a270672a5 */ /* 0x000fe4000f8e0006 */
[----:B------:R-:W-:Y:S01]  /*11ef0*/  UIMAD UR8, UR39, UR11, UR8 ;  /* 0x0000000b270872a4 */ /* 0x000fe2000f8e0208 */
[----:B------:R-:W-:Y:S01]  /*11f00*/  ISETP.NE.AND P0, PT, R16, R7, PT ;  /* 0x000000071000720c */ /* 0x000fe20003f05270 */
[----:B------:R-:W-:Y:S01]  /*11f10*/  ULDC.64 UR14, c[0x0][0x208] ;  /* 0x00008200000e7ab9 */ /* 0x000fe20000000a00 */
[----:B------:R-:W-:Y:S01]  /*11f20*/  SHF.R.S32.HI R7, RZ, 0x1f, R14 ;  /* 0x0000001fff077819 */ /* 0x000fe2000001140e */
[----:B------:R-:W-:Y:S01]  /*11f30*/  UIADD3 UR8, UR7, UR8, URZ ;  /* 0x0000000807087290 */ /* 0x000fe2000fffe03f */
[----:B------:R-:W-:Y:S01]  /*11f40*/  IMAD.U32 R4, RZ, RZ, UR6 ;  /* 0x00000006ff047e24 */ /* 0x000fe2000f8e00ff */
[----:B-----5:R-:W-:Y:S01]  /*11f50*/  ISETP.GE.OR P1, PT, R14, R17, P0 ;  /* 0x000000110e00720c */ /* 0x020fe20000726670 */
[----:B------:R-:W-:Y:S01]  /*11f60*/  IMAD.U32 R5, RZ, RZ, UR7 ;  /* 0x00000007ff057e24 */ /* 0x000fe2000f8e00ff */
[----:B------:R-:W-:-:S02]  /*11f70*/  ULDC.64 UR6, c[0x0][0xc78] ;  /* 0x00031e0000067ab9 */ /* 0x000fc40000000a00 */
[----:B------:R-:W-:Y:S02]  /*11f80*/  IMAD.U32 R5, RZ, RZ, UR8 ;  /* 0x00000008ff057e24 */ /* 0x000fe4000f8e00ff */
[----:B------:R-:W-:Y:S02]  /*11f90*/  IMAD R6, R76, UR6, RZ ;  /* 0x000000064c067c24 */ /* 0x000fe4000f8e02ff */
[----:B------:R-:W-:-:S04]  /*11fa0*/  IMAD.WIDE.U32 R4, R79, UR6, R4 ;  /* 0x000000064f047c25 */ /* 0x000fc8000f8e0004 */
[----:B------:R-:W-:Y:S01]  /*11fb0*/  IMAD R11, R79, UR7, R6 ;  /* 0x000000074f0b7c24 */ /* 0x000fe2000f8e0206 */
[C---:B------:R-:W-:Y:S01]  /*11fc0*/  IADD3 R10, P2, R14.reuse, R4, RZ ;  /* 0x000000040e0a7210 */ /* 0x040fe20007f5e0ff */
[----:B------:R-:W-:Y:S01]  /*11fd0*/  VIADD R6, R14, 0x8 ;  /* 0x000000080e067836 */ /* 0x000fe20000000000 */
[----:B------:R-:W-:Y:S02]  /*11fe0*/  ULDC.64 UR6, c[0x0][0xc40] ;  /* 0x0003100000067ab9 */ /* 0x000fe40000000a00 */
[----:B------:R-:W-:Y:S02]  /*11ff0*/  IADD3.X R7, R7, R5, R11, P2, !PT ;  /* 0x0000000507077210 */ /* 0x000fe400017fe40b */
[----:B------:R-:W-:Y:S02]  /*12000*/  ISETP.GE.OR P0, PT, R6, R17, P0 ;  /* 0x000000110600720c */ /* 0x000fe40000706670 */
[----:B------:R-:W-:-:S04]  /*12010*/  LEA R4, P2, R10, UR6, 0x2 ;  /* 0x000000060a047c11 */ /* 0x000fc8000f8410ff */
[----:B------:R-:W-:-:S05]  /*12020*/  LEA.HI.X R5, R10, UR7, R7, 0x2, P2 ;  /* 0x000000070a057c11 */ /* 0x000fca00090f1407 */
[----:B------:R0:W-:Y:S04]  /*12030*/  @!P1 STG.E desc[UR14][R4.64], R3 ;  /* 0x0000000304009986 */ /* 0x0001e8000c10190e */
[----:B------:R0:W-:Y:S02]  /*12040*/  @!P0 STG.E desc[UR14][R4.64+0x20], R0 ;  /* 0x0000200004008986 */ /* 0x0001e4000c10190e */
.L_x_2500:
[----:B------:R-:W-:Y:S01]  /*12050*/  ULDC.64 UR6, c[0x0][0x208] ;  /* 0x0000820000067ab9 */ /* 0x000fe20000000a00 */
[C---:B0-----:R-:W-:Y:S01]  /*12060*/  VIADD R3, R191.reuse, 0x40 ;  /* 0x00000040bf037836 */ /* 0x041fe20000000000 */
[----:B------:R0:W5:Y:S01]  /*12070*/  LD.E.128 R4, desc[UR6][R172.64] ;  /* 0x00000006ac047980 */ /* 0x000162000c101d00 */
[C---:B------:R-:W-:Y:S01]  /*12080*/  VIADD R82, R191.reuse, 0x80 ;  /* 0x00000080bf527836 */ /* 0x040fe20000000000 */
[----:B------:R-:W-:Y:S02]  /*12090*/  ULDC.64 UR10, c[0x0][0xba0] ;  /* 0x0002e800000a7ab9 */ /* 0x000fe40000000a00 */
[----:B------:R-:W5:Y:S04]  /*120a0*/  LD.E.128 R8, desc[UR6][R8.64] ;  /* 0x0000000608087980 */ /* 0x000f68000c101d00 */
        /* <DEDUP_REMOVED lines=13> */
[----:B------:R-:W5:Y:S01]  /*12180*/  LD.E.128 R68, desc[UR6][R68.64] ;  /* 0x0000000644447980 */ /* 0x000f62000c101d00 */
[----:B------:R-:W-:Y:S01]  /*12190*/  ULDC UR7, c[0x0][0xb8c] ;  /* 0x0002e30000077ab9 */ /* 0x000fe20000000800 */
[----:B------:R-:W-:Y:S01]  /*121a0*/  VIADD R83, R191, 0xc0 ;  /* 0x000000c0bf537836 */ /* 0x000fe20000000000 */
[----:B------:R-:W-:Y:S01]  /*121b0*/  ISETP.GE.AND P1, PT, R3, UR7, PT ;  /* 0x0000000703007c0c */ /* 0x000fe2000bf26270 */
[C---:B------:R-:W-:Y:S01]  /*121c0*/  VIADD R20, R191.reuse, 0x180 ;  /* 0x00000180bf147836 */ /* 0x040fe20000000000 */
[C---:B------:R-:W-:Y:S01]  /*121d0*/  ISETP.GE.AND P0, PT, R191.reuse, UR7, PT ;  /* 0x00000007bf007c0c */ /* 0x040fe2000bf06270 */
[C---:B------:R-:W-:Y:S01]  /*121e0*/  VIADD R84, R191.reuse, 0x100 ;  /* 0x00000100bf547836 */ /* 0x040fe20000000000 */
[----:B------:R-:W-:Y:S01]  /*121f0*/  SEL R18, RZ, 0xffffffff, P1 ;  /* 0xffffffffff127807 */ /* 0x000fe20000800000 */
[----:B------:R-:W-:Y:S01]  /*12200*/  VIADD R86, R191, 0x140 ;  /* 0x00000140bf567836 */ /* 0x000fe20000000000 */
[----:B------:R-:W-:Y:S01]  /*12210*/  SEL R0, RZ, 0x1, P0 ;  /* 0x00000001ff007807 */ /* 0x000fe20000000000 */
[----:B------:R-:W-:Y:S01]  /*12220*/  IMAD.U32 R77, RZ, RZ, UR10 ;  /* 0x0000000aff4d7e24 */ /* 0x000fe2000f8e00ff */
[----:B------:R-:W-:Y:S01]  /*12230*/  ISETP.GE.AND P0, PT, R82, UR7, PT ;  /* 0x0000000752007c0c */ /* 0x000fe2000bf06270 */
[----:B------:R-:W-:Y:S01]  /*12240*/  IMAD.SHL.U32 R21, R18, 0x2, RZ ;  /* 0x0000000212157824 */ /* 0x000fe200078e00ff */
[----:B------:R-:W-:Y:S01]  /*12250*/  ISETP.GE.AND P1, PT, R83, UR7, PT ;  /* 0x0000000753007c0c */ /* 0x000fe2000bf26270 */
[----:B------:R-:W-:Y:S01]  /*12260*/  UIMAD UR6, UR9, UR10, URZ ;  /* 0x0000000a090672a4 */ /* 0x000fe2000f8e023f */
[----:B------:R-:W-:Y:S01]  /*12270*/  ISETP.GE.AND P2, PT, R20, UR7, PT ;  /* 0x0000000714007c0c */ /* 0x000fe2000bf46270 */
[----:B------:R-:W-:Y:S01]  /*12280*/  IMAD.MOV.U32 R20, RZ, RZ, R191 ;  /* 0x000000ffff147224 */ /* 0x000fe200078e00bf */
[----:B------:R-:W-:Y:S01]  /*12290*/  LOP3.LUT R0, R21, 0x2, R0, 0xe2, !PT ;  /* 0x0000000215007812 */ /* 0x000fe200078ee200 */
[----:B------:R-:W-:Y:S01]  /*122a0*/  @!PT LDS RZ, [RZ] ;  /* 0x00000000fffff984 */ /* 0x000fe20000000800 */
[----:B------:R-:W-:Y:S01]  /*122b0*/  @!PT LDS RZ, [RZ] ;  /* 0x00000000fffff984 */ /* 0x000fe20000000800 */
[----:B------:R-:W-:Y:S01]  /*122c0*/  @!PT LDS RZ, [RZ] ;  /* 0x00000000fffff984 */ /* 0x000fe20000000800 */
[----:B------:R-:W-:Y:S01]  /*122d0*/  @!PT LDS RZ, [RZ] ;  /* 0x00000000fffff984 */ /* 0x000fe20000000800 */
[----:B------:R1:W-:Y:S06]  /*122e0*/  MEMBAR.ALL.CTA ;  /* 0x0000000000007992 */ /* 0x0003ec0000008000 */
[----:B-1----:R-:W1:Y:S01]  /*122f0*/  FENCE.VIEW.ASYNC.S ;  /* 0x00000000000073c6 */ /* 0x002e620000000000 */
[----:B------:R-:W-:Y:S01]  /*12300*/  SEL R21, RZ, 0x4, P0 ;  /* 0x00000004ff157807 */ /* 0x000fe20000000000 */
[----:B------:R-:W-:Y:S01]  /*12310*/  UIMAD UR6, UR4, UR11, UR6 ;  /* 0x0000000b040672a4 */ /* 0x000fe2000f8e0206 */
[----:B------:R-:W-:Y:S01]  /*12320*/  SEL R18, RZ, 0x8, P1 ;  /* 0x00000008ff127807 */ /* 0x000fe20000800000 */
[----:B------:R-:W-:Y:S01]  /*12330*/  ULDC.64 UR8, c[0x0][0xbe0] ;  /* 0x0002f80000087ab9 */ /* 0x000fe20000000a00 */
[----:B------:R-:W-:Y:S01]  /*12340*/  ISETP.GE.AND P0, PT, R84, UR7, PT ;  /* 0x0000000754007c0c */ /* 0x000fe2000bf06270 */
[----:B------:R-:W-:Y:S01]  /*12350*/  IMAD.U32 R81, RZ, RZ, UR8 ;  /* 0x00000008ff517e24 */ /* 0x000fe2000f8e00ff */
[----:B------:R-:W-:Y:S01]  /*12360*/  LOP3.LUT R0, R18, R0, R21, 0xfe, !PT ;  /* 0x0000000012007212 */ /* 0x000fe200078efe15 */
[----:B------:R-:W-:Y:S01]  /*12370*/  BSSY B1, `(.L_x_2501) ;  /* 0x000003c000017945 */ /* 0x000fe20003800000 */
[----:B------:R-:W-:-:S02]  /*12380*/  SHF.R.S32.HI R21, RZ, 0x1f, R191 ;  /* 0x0000001fff157819 */ /* 0x000fc400000114bf */
[----:B------:R-:W-:Y:S02]  /*12390*/  ISETP.GE.AND P1, PT, R86, UR7, PT ;  /* 0x0000000756007c0c */ /* 0x000fe4000bf26270 */
[----:B------:R-:W-:Y:S01]  /*123a0*/  IADD3 R78, R191, 0x1c0, RZ ;  /* 0x000001c0bf4e7810 */ /* 0x000fe20007ffe0ff */
[----:B------:R-:W-:Y:S01]  /*123b0*/  IMAD.WIDE.U32 R20, R77, UR4, R20 ;  /* 0x000000044d147c25 */ /* 0x000fe2000f8e0014 */
[----:B------:R-:W-:Y:S01]  /*123c0*/  SEL R77, RZ, 0x10, P0 ;  /* 0x00000010ff4d7807 */ /* 0x000fe20000000000 */
[----:B------:R-:W-:Y:S01]  /*123d0*/  UIMAD UR4, UR12, UR8, URZ ;  /* 0x000000080c0472a4 */ /* 0x000fe2000f8e023f */
[----:B------:R-:W-:Y:S01]  /*123e0*/  SEL R18, RZ, 0x20, P1 ;  /* 0x00000020ff127807 */ /* 0x000fe20000800000 */
[----:B------:R-:W-:Y:S01]  /*123f0*/  VIADD R21, R21, UR6 ;  /* 0x0000000615157c36 */ /* 0x000fe20008000000 */
[----:B------:R-:W-:Y:S01]  /*12400*/  ISETP.GE.AND P1, PT, R78, UR7, PT ;  /* 0x000000074e007c0c */ /* 0x000fe2000bf26270 */
[----:B------:R-:W-:Y:S01]  /*12410*/  UIMAD UR6, UR39, UR9, UR4 ;  /* 0x00000009270672a4 */ /* 0x000fe2000f8e0204 */
[----:B------:R-:W-:Y:S01]  /*12420*/  LOP3.LUT R77, R18, R0, R77, 0xfe, !PT ;  /* 0x00000000124d7212 */ /* 0x000fe200078efe4d */
[----:B-----5:R-:W-:Y:S01]  /*12430*/  IMAD R18, R196, -0x40, R17 ;  /* 0xffffffc0c4127824 */ /* 0x020fe200078e0211 */
[----:B------:R-:W-:Y:S01]  /*12440*/  UIADD3 UR4, UR37, 0x38820, URZ ;  /* 0x0003882025047890 */ /* 0x000fe2000fffe03f */
[----:B------:R-:W-:Y:S01]  /*12450*/  SEL R0, RZ, 0x40, P2 ;  /* 0x00000040ff007807 */ /* 0x000fe20001000000 */
[C---:B------:R-:W-:Y:S01]  /*12460*/  VIADD R17, R194.reuse, 0x20 ;  /* 0x00000020c2117836 */ /* 0x040fe20000000000 */
[----:B------:R-:W-:Y:S01]  /*12470*/  ULDC.64 UR8, c[0x0][0xbe8] ;  /* 0x0002fa0000087ab9 */ /* 0x000fe20000000a00 */
[-C--:B------:R-:W-:Y:S01]  /*12480*/  ISETP.GE.AND P2, PT, R194, R18.reuse, PT ;  /* 0x00000012c200720c */ /* 0x080fe20003f46270 */
[----:B------:R-:W-:Y:S01]  /*12490*/  IMAD.WIDE.U32 R20, R81, UR39, R20 ;  /* 0x0000002751147c25 */ /* 0x000fe2000f8e0014 */
[----:B------:R-:W-:Y:S01]  /*124a0*/  UPRMT UR4, URZ, 0x654, UR4 ;  /* 0x000006543f047896 */ /* 0x000fe20008000004 */
[----:B------:R-:W-:-:S02]  /*124b0*/  ISETP.GE.AND P0, PT, R17, R18, PT ;  /* 0x000000121100720c */ /* 0x000fc40003f06270 */
[----:B------:R-:W-:Y:S01]  /*124c0*/  IMAD R17, R76, UR8, RZ ;  /* 0x000000084c117c24 */ /* 0x000fe2000f8e02ff */
[----:B------:R-:W-:Y:S01]  /*124d0*/  SHF.R.S32.HI R195, RZ, 0x1f, R194 ;  /* 0x0000001fffc37819 */ /* 0x000fe200000114c2 */
[----:B------:R-:W-:Y:S01]  /*124e0*/  VIADD R21, R21, UR6 ;  /* 0x0000000615157c36 */ /* 0x000fe20008000000 */
[----:B------:R-:W-:Y:S01]  /*124f0*/  LOP3.LUT R0, R77, R0, RZ, 0xfc, !PT ;  /* 0x000000004d007212 */ /* 0x000fe200078efcff */
[C---:B------:R-:W-:Y:S01]  /*12500*/  IMAD R81, R79.reuse, UR9, R17 ;  /* 0x000000094f517c24 */ /* 0x040fe2000f8e0211 */
[----:B------:R-:W-:Y:S01]  /*12510*/  SEL R17, RZ, 0x80, P1 ;  /* 0x00000080ff117807 */ /* 0x000fe20000800000 */
[----:B------:R-:W-:Y:S01]  /*12520*/  IMAD.WIDE.U32 R78, R79, UR8, R20 ;  /* 0x000000084f4e7c25 */ /* 0x000fe2000f8e0014 */
[----:B-1----:R-:W-:Y:S02]  /*12530*/  SYNCS.ARRIVE.TRANS64.RED.A1T0 RZ, [UR4], RZ ;  /* 0x000000ffffff79a7 */ /* 0x002fe40008100404 */
[----:B------:R-:W-:Y:S01]  /*12540*/  LOP3.LUT R17, R0, R17, RZ, 0xfc, !PT ;  /* 0x0000001100117212 */ /* 0x000fe200078efcff */
[----:B------:R-:W-:-:S04]  /*12550*/  IMAD.WIDE R76, R196, 0x40, R194 ;  /* 0x00000040c44c7825 */ /* 0x000fc800078e02c2 */
[----:B------:R-:W-:Y:S01]  /*12560*/  IMAD.IADD R85, R79, 0x1, R81 ;  /* 0x000000014f557824 */ /* 0x000fe200078e0251 */
[----:B0-----:R-:W-:Y:S06]  /*12570*/  @P2 BRA `(.L_x_2502) ;  /* 0x00000000006c2947 */ /* 0x001fec0003800000 */
        /* <DEDUP_REMOVED lines=11> */
[----:B------:R-:W-:-:S02]  /*12630*/  LOP3.LUT P5, RZ, R0, 0x40, RZ, 0xc0, !PT ;  /* 0x0000004000ff7812 */ /* 0x000fc400078ac0ff */
[----:B------:R-:W-:Y:S01]  /*12640*/  IMAD.IADD R21, R21, 0x1, R81 ;  /* 0x0000000115157824 */ /* 0x000fe200078e0251 */
[C---:B------:R-:W-:Y:S02]  /*12650*/  LEA R80, P1, R20.reuse, UR8, 0x1 ;  /* 0x0000000814507c11 */ /* 0x040fe4000f8208ff */
        /* <DEDUP_REMOVED lines=13> */
.L_x_2502:
[----:B------:R-:W-:Y:S05]  /*12730*/  BSYNC B1 ;  /* 0x0000000000017941 */ /* 0x000fea0003800000 */
.L_x_2501:
[----:B------:R-:W-:Y:S05]  /*12740*/  @P0 BRA `(.L_x_2503) ;  /* 0x0000000c00280947 */ /* 0x000fea0003800000 */
[----:B0-----:R-:W-:Y:S01]  /*12750*/  IADD3 R7, P0, R76, 0x20, RZ ;  /* 0x000000204c077810 */ /* 0x001fe20007f1e0ff */
[----:B------:R-:W-:Y:S01]  /*12760*/  ULDC.64 UR8, c[0x0][0xbd8] ;  /* 0x0002f60000087ab9 */ /* 0x000fe20000000a00 */
[----:B------:R-:W-:Y:S01]  /*12770*/  IMAD.MOV.U32 R4, RZ, RZ, R78 ;  /* 0x000000ffff047224 */ /* 0x000fe200078e004e */
[----:B------:R-:W-:Y:S01]  /*12780*/  ISETP.GE.AND P4, PT, R3, UR7, PT ;  /* 0x0000000703007c0c */ /* 0x000fe2000bf86270 */
        /* <DEDUP_REMOVED lines=28> */
.L_x_2498:
[----:B------:R-:W0:Y:S01]  /*12950*/  LDC.64 R6, c[0x0][0xcd8] ;  /* 0x00033600ff067b82 */ /* 0x000e220000000a00 */
[----:B------:R-:W-:Y:S01]  /*12960*/  IMAD.MOV.U32 R9, RZ, RZ, RZ ;  /* 0x000000ffff097224 */ /* 0x000fe200078e00ff */
[----:B------:R-:W-:-:S06]  /*12970*/  ULDC.64 UR6, c[0x0][0x208] ;  /* 0x0000820000067ab9 */ /* 0x000fcc0000000a00 */
[----:B------:R-:W1:Y:S01]  /*12980*/  LDC.64 R4, c[0x0][0xcd8] ;  /* 0x00033600ff047b82 */ /* 0x000e620000000a00 */
[----:B0-----:R-:W-:-:S04]  /*12990*/  ISETP.NE.U32.AND P0, PT, R6, RZ, PT ;  /* 0x000000ff0600720c */ /* 0x001fc80003f05070 */
[----:B------:R-:W-:-:S03]  /*129a0*/  ISETP.NE.AND.EX P0, PT, R7, RZ, PT, P0 ;  /* 0x000000ff0700720c */ /* 0x000fc60003f05300 */
[----:B------:R-:W0:Y:S01]  /*129b0*/  LDC.64 R6, c[0x0][0xce0] ;  /* 0x00033800ff067b82 */ /* 0x000e220000000a00 */
[----:B-1----:R-:W-:-:S07]  /*129c0*/  IMAD.WIDE R4, R193, 0x4, R4 ;  /* 0x00000004c1047825 */ /* 0x002fce00078e0204 */
[----:B------:R-:W1:Y:S01]  /*129d0*/  LDC R3, c[0x0][0xb88] ;  /* 0x0002e200ff037b82 */ /* 0x000e620000000800 */
[----:B------:R-:W-:Y:S01]  /*129e0*/  VIADD R13, R191, 0x40 ;  /* 0x00000040bf0d7836 */ /* 0x000fe20000000000 */
[----:B------:R-:W5:Y:S01]  /*129f0*/  @P0 LDG.E R9, desc[UR6][R4.64] ;  /* 0x0000000604090981 */ /* 0x000f62000c1e1900 */
[----:B0-----:R-:W-:-:S04]  /*12a00*/  ISETP.NE.U32.AND P1, PT, R6, RZ, PT ;  /* 0x000000ff0600720c */ /* 0x001fc80003f25070 */
[----:B------:R-:W-:-:S13]  /*12a10*/  ISETP.NE.AND.EX P1, PT, R7, RZ, PT, P1 ;  /* 0x000000ff0700720c */ /* 0x000fda0003f25310 */
[----:B------:R-:W0:Y:S01]  /*12a20*/  @P1 LDC.64 R6, c[0x0][0xce0] ;  /* 0x00033800ff061b82 */ /* 0x000e220000000a00 */
[C---:B------:R-:W-:Y:S02]  /*12a30*/  VIADD R14, R191.reuse, 0x80 ;  /* 0x00000080bf0e7836 */ /* 0x040fe40000000000 */
[----:B------:R-:W-:Y:S02]  /*12a40*/  VIADD R15, R191, 0xc0 ;  /* 0x000000c0bf0f7836 */ /* 0x000fe40000000000 */
[----:B0-----:R-:W-:-:S05]  /*12a50*/  @P1 IMAD.WIDE R6, R193, 0x4, R6 ;  /* 0x00000004c1061825 */ /* 0x001fca00078e0206 */
[----:B-1----:R0:W5:Y:S01]  /*12a60*/  @P1 LDG.E R3, desc[UR6][R6.64] ;  /* 0x0000000606031981 */ /* 0x002162000c1e1900 */
[----:B------:R-:W-:Y:S02]  /*12a70*/  ULDC UR7, c[0x0][0xb8c] ;  /* 0x0002e30000077ab9 */ /* 0x000fe40000000800 */
[----:B------:R-:W-:Y:S02]  /*12a80*/  ISETP.GE.AND P3, PT, R13, UR7, PT ;  /* 0x000000070d007c0c */ /* 0x000fe4000bf66270 */
[----:B------:R-:W-:Y:S02]  /*12a90*/  ISETP.GE.AND P2, PT, R191, UR7, PT ;  /* 0x00000007bf007c0c */ /* 0x000fe4000bf46270 */
[----:B------:R-:W-:Y:S02]  /*12aa0*/  SEL R8, RZ, 0xffffffff, P3 ;  /* 0xffffffffff087807 */ /* 0x000fe40001800000 */
[----:B------:R-:W-:Y:S02]  /*12ab0*/  SEL R0, RZ, 0x1, P2 ;  /* 0x00000001ff007807 */ /* 0x000fe40001000000 */
[----:B------:R-:W-:Y:S01]  /*12ac0*/  ISETP.GE.AND P2, PT, R14, UR7, PT ;  /* 0x000000070e007c0c */ /* 0x000fe2000bf46270 */
[----:B------:R-:W-:Y:S01]  /*12ad0*/  IMAD.SHL.U32 R11, R8, 0x2, RZ ;  /* 0x00000002080b7824 */ /* 0x000fe200078e00ff */
[----:B------:R-:W-:-:S02]  /*12ae0*/  ISETP.GE.AND P3, PT, R15, UR7, PT ;  /* 0x000000070f007c0c */ /* 0x000fc4000bf66270 */
[----:B0-----:R-:W-:Y:S02]  /*12af0*/  SEL R7, RZ, 0x4, P2 ;  /* 0x00000004ff077807 */ /* 0x001fe40001000000 */
[----:B------:R-:W-:Y:S02]  /*12b00*/  LOP3.LUT R0, R11, 0x2, R0, 0xe2, !PT ;  /* 0x000000020b007812 */ /* 0x000fe400078ee200 */
[----:B------:R-:W-:-:S04]  /*12b10*/  SEL R6, RZ, 0x8, P3 ;  /* 0x00000008ff067807 */ /* 0x000fc80001800000 */
[----:B------:R-:W-:Y:S01]  /*12b20*/  LOP3.LUT R17, R6, R0, R7, 0xfe, !PT ;  /* 0x0000000006117212 */ /* 0x000fe200078efe07 */
[----:B------:R-:W-:Y:S06]  /*12b30*/  @P1 BRA `(.L_x_2504) ;  /* 0x0000000000141947 */ /* 0x000fec0003800000 */
[----:B------:R-:W-:Y:S05]  /*12b40*/  @!P0 BRA `(.L_x_2504) ;  /* 0x0000000000108947 */ /* 0x000fea0003800000 */
[----:B------:R-:W-:Y:S02]  /*12b50*/  ULDC.64 UR8, c[0x0][0x208] ;  /* 0x0000820000087ab9 */ /* 0x000fe40000000a00 */
[----:B------:R-:W2:Y:S04]  /*12b60*/  LDG.E R0, desc[UR8][R4.64] ;  /* 0x0000000804007981 */ /* 0x000ea8000c1e1900 */
[----:B-----5:R-:W2:Y:S02]  /*12b70*/  LDG.E R3, desc[UR8][R4.64+0x4] ;  /* 0x0000040804037981 */ /* 0x020ea4000c1e1900 */
[----:B--2---:R-:W-:-:S07]  /*12b80*/  IMAD.IADD R3, R3, 0x1, -R0 ;  /* 0x0000000103037824 */ /* 0x004fce00078e0a00 */
.L_x_2504:
[----:B------:R-:W-:Y:S01]  /*12b90*/  ISETP.GT.AND P1, PT, R200, 0x3f, PT ;  /* 0x0000003fc800780c */ /* 0x000fe20003f24270 */
[----:B------:R-:W-:Y:S01]  /*12ba0*/  USHF.R.S32.HI UR6, URZ, 0x1f, UR39 ;  /* 0x0000001f3f067899 */ /* 0x000fe20008011427 */
[----:B------:R-:W-:Y:S01]  /*12bb0*/  SHF.R.S32.HI R0, RZ, 0x1f, R193 ;  /* 0x0000001fff007819 */ /* 0x000fe200000114c1 */
[----:B------:R-:W-:Y:S01]  /*12bc0*/  BSSY B1, `(.L_x_2505) ;  /* 0x0000020000017945 */ /* 0x000fe20003800000 */
[----:B------:R-:W-:Y:S01]  /*12bd0*/  SHF.R.S32.HI R12, RZ, 0x1f, R191 ;  /* 0x0000001fff0c7819 */ /* 0x000fe200000114bf */
[C---:B------:R-:W-:Y:S01]  /*12be0*/  VIADD R18, R191.reuse, 0x100 ;  /* 0x00000100bf127836 */ /* 0x040fe20000000000 */
[----:B------:R-:W-:Y:S02]  /*12bf0*/  IADD3 R24, R191, 0x140, RZ ;  /* 0x00000140bf187810 */ /* 0x000fe40007ffe0ff */
[----:B------:R-:W-:Y:S02]  /*12c00*/  SEL R11, R193, RZ, !P0 ;  /* 0x000000ffc10b7207 */ /* 0x000fe40004000000 */
[----:B------:R-:W-:-:S02]  /*12c10*/  SEL R10, R0, RZ, !P0 ;  /* 0x000000ff000a7207 */ /* 0x000fc40004000000 */
[----:B-----5:R-:W-:Y:S01]  /*12c20*/  SHF.R.S32.HI R8, RZ, 0x1f, R9 ;  /* 0x0000001fff087819 */ /* 0x020fe20000011409 */
[----:B------:R-:W-:Y:S06]  /*12c30*/  @P1 BRA `(.L_x_2506) ;  /* 0x0000000000601947 */ /* 0x000fec0003800000 */
        /* <DEDUP_REMOVED lines=13> */
[----:B------:R-:W-:-:S03]  /*12d10*/  ULDC.64 UR8, c[0x0][0xc78] ;  /* 0x00031e0000087ab9 */ /* 0x000fc60000000a00 */
[----:B------:R-:W-:Y:S02]  /*12d20*/  IMAD R0, R10, UR8, RZ ;  /* 0x000000080a007c24 */ /* 0x000fe4000f8e02ff */
[----:B------:R-:W-:Y:S02]  /*12d30*/  VIADD R5, R5, UR4 ;  /* 0x0000000405057c36 */ /* 0x000fe40008000000 */
        /* <DEDUP_REMOVED lines=8> */
.L_x_2506:
[----:B------:R-:W-:Y:S05]  /*12dc0*/  BSYNC B1 ;  /* 0x0000000000017941 */ /* 0x000fea0003800000 */
.L_x_2505:
[----:B------:R-:W-:Y:S01]  /*12dd0*/  ULDC.64 UR8, c[0x0][0xba0] ;  /* 0x0002e80000087ab9 */ /* 0x000fe20000000a00 */
[----:B------:R-:W-:Y:S01]  /*12de0*/  IMAD.MOV.U32 R4, RZ, RZ, R191 ;  /* 0x000000ffff047224 */ /* 0x000fe200078e00bf */
[----:B------:R-:W-:Y:S01]  /*12df0*/  ISETP.GE.AND P0, PT, R18, UR7, PT ;  /* 0x0000000712007c0c */ /* 0x000fe2000bf06270 */
[----:B0-----:R-:W-:Y:S01]  /*12e00*/  IMAD.MOV.U32 R5, RZ, RZ, R12 ;  /* 0x000000ffff057224 */ /* 0x001fe200078e000c */
[----:B------:R-:W-:Y:S01]  /*12e10*/  ISETP.GE.AND P1, PT, R24, UR7, PT ;  /* 0x0000000718007c0c */ /* 0x000fe2000bf26270 */
[----:B------:R-:W-:Y:S01]  /*12e20*/  IMAD R0, R8, UR8, RZ ;  /* 0x0000000808007c24 */ /* 0x000fe2000f8e02ff */
[----:B------:R-:W-:Y:S01]  /*12e30*/  BSSY B1, `(.L_x_2507) ;  /* 0x000003d000017945 */ /* 0x000fe20003800000 */
[----:B------:R-:W-:Y:S01]  /*12e40*/  IMAD.WIDE.U32 R4, R9, UR8, R4 ;  /* 0x0000000809047c25 */ /* 0x000fe2000f8e0004 */
[----:B------:R-:W-:-:S03]  /*12e50*/  SEL R6, RZ, 0x20, P1 ;  /* 0x00000020ff067807 */ /* 0x000fc60000800000 */
[----:B------:R-:W-:Y:S01]  /*12e60*/  IMAD R9, R9, UR9, R0 ;  /* 0x0000000909097c24 */ /* 0x000fe2000f8e0200 */
[----:B------:R-:W-:Y:S01]  /*12e70*/  SEL R0, RZ, 0x10, P0 ;  /* 0x00000010ff007807 */ /* 0x000fe20000000000 */
[----:B------:R-:W-:Y:S01]  /*12e80*/  VIADD R7, R191, 0x180 ;  /* 0x00000180bf077836 */ /* 0x000fe20000000000 */
[----:B------:R-:W-:Y:S01]  /*12e90*/  ULDC.64 UR8, c[0x0][0xbe0] ;  /* 0x0002f80000087ab9 */ /* 0x000fe20000000a00 */
[----:B------:R-:W-:Y:S01]  /*12ea0*/  IMAD R3, R196, -0x40, R3 ;  /* 0xffffffc0c4037824 */ /* 0x000fe200078e0203 */
[----:B------:R-:W-:Y:S01]  /*12eb0*/  LOP3.LUT R17, R6, R17, R0, 0xfe, !PT ;  /* 0x0000001106117212 */ /* 0x000fe200078efe00 */
[----:B------:R-:W-:Y:S01]  /*12ec0*/  UIMAD UR4, UR6, UR8, URZ ;  /* 0x00000008060472a4 */ /* 0x000fe2000f8e023f */
[----:B------:R-:W-:Y:S01]  /*12ed0*/  ISETP.GE.AND P0, PT, R7, UR7, PT ;  /* 0x0000000707007c0c */ /* 0x000fe2000bf06270 */
[----:B------:R-:W-:Y:S01]  /*12ee0*/  VIADD R6, R191, 0x1c0 ;  /* 0x000001c0bf067836 */ /* 0x000fe20000000000 */
[----:B------:R-:W-:Y:S01]  /*12ef0*/  ISETP.GE.AND P1, PT, R194, R3, PT ;  /* 0x00000003c200720c */ /* 0x000fe20003f26270 */
[----:B------:R-:W-:Y:S01]  /*12f00*/  IMAD.IADD R5, R5, 0x1, R9 ;  /* 0x0000000105057824 */ /* 0x000fe200078e0209 */
[----:B------:R-:W-:Y:S01]  /*12f10*/  UIMAD UR4, UR39, UR9, UR4 ;  /* 0x00000009270472a4 */ /* 0x000fe2000f8e0204 */
[----:B------:R-:W-:Y:S01]  /*12f20*/  IMAD.U32 R7, RZ, RZ, UR8 ;  /* 0x00000008ff077e24 */ /* 0x000fe2000f8e00ff */
[----:B------:R-:W-:Y:S01]  /*12f30*/  SEL R0, RZ, 0x40, P0 ;  /* 0x00000040ff007807 */ /* 0x000fe20000000000 */
[----:B------:R-:W-:Y:S01]  /*12f40*/  ULDC.64 UR8, c[0x0][0xbe8] ;  /* 0x0002fa0000087ab9 */ /* 0x000fe20000000a00 */
[----:B------:R-:W-:Y:S01]  /*12f50*/  ISETP.GE.AND P2, PT, R6, UR7, PT ;  /* 0x0000000706007c0c */ /* 0x000fe2000bf46270 */
[----:B------:R-:W-:Y:S01]  /*12f60*/  IMAD.WIDE.U32 R4, R7, UR39, R4 ;  /* 0x0000002707047c25 */ /* 0x000fe2000f8e0004 */
[----:B------:R-:W-:-:S02]  /*12f70*/  LOP3.LUT R17, R17, R0, RZ, 0xfc, !PT ;  /* 0x0000000011117212 */ /* 0x000fc400078efcff */
[----:B------:R-:W-:Y:S01]  /*12f80*/  SHF.R.S32.HI R9, RZ, 0x1f, R194 ;  /* 0x0000001fff097819 */ /* 0x000fe200000114c2 */
[----:B------:R-:W-:Y:S02]  /*12f90*/  VIADD R6, R194, 0x20 ;  /* 0x00000020c2067836 */ /* 0x000fe40000000000 */
[----:B------:R-:W-:Y:S02]  /*12fa0*/  IMAD R0, R10, UR8, RZ ;  /* 0x000000080a007c24 */ /* 0x000fe4000f8e02ff */
[----:B------:R-:W-:Y:S01]  /*12fb0*/  VIADD R5, R5, UR4 ;  /* 0x0000000405057c36 */ /* 0x000fe20008000000 */
[----:B------:R-:W-:Y:S01]  /*12fc0*/  ISETP.GE.AND P0, PT, R6, R3, PT ;  /* 0x000000030600720c */ /* 0x000fe20003f06270 */
[C---:B------:R-:W-:Y:S01]  /*12fd0*/  IMAD R3, R11.reuse, UR9, R0 ;  /* 0x000000090b037c24 */ /* 0x040fe2000f8e0200 */
[----:B------:R-:W-:Y:S01]  /*12fe0*/  SEL R0, RZ, 0x80, P2 ;  /* 0x00000080ff007807 */ /* 0x000fe20001000000 */
[----:B------:R-:W-:-:S03]  /*12ff0*/  IMAD.WIDE.U32 R6, R11, UR8, R4 ;  /* 0x000000080b067c25 */ /* 0x000fc6000f8e0004 */
[----:B------:R-:W-:Y:S01]  /*13000*/  LOP3.LUT R0, R17, R0, RZ, 0xfc, !PT ;  /* 0x0000000011007212 */ /* 0x000fe200078efcff */
[----:B------:R-:W-:Y:S02]  /*13010*/  IMAD.MOV.U32 R8, RZ, RZ, R194 ;  /* 0x000000ffff087224 */ /* 0x000fe400078e00c2 */
[----:B------:R-:W-:Y:S02]  /*13020*/  IMAD.IADD R11, R7, 0x1, R3 ;  /* 0x00000001070b7824 */ /* 0x000fe400078e0203 */
        /* <DEDUP_REMOVED lines=29> */
.L_x_2508:
[----:B------:R-:W-:Y:S05]  /*13200*/  BSYNC B1 ;  /* 0x0000000000017941 */ /* 0x000fea0003800000 */
.L_x_2507:
[----:B------:R-:W-:Y:S05]  /*13210*/  @P0 BRA `(.L_x_2503) ;  /* 0x0000000000740947 */ /* 0x000fea0003800000 */
[----:B------:R-:W-:Y:S01]  /*13220*/  IADD3 R3, P0, R8, 0x20, RZ ;  /* 0x0000002008037810 */ /* 0x000fe20007f1e0ff */
[----:B------:R-:W-:Y:S01]  /*13230*/  ULDC.64 UR8, c[0x0][0xbd8] ;  /* 0x0002f60000087ab9 */ /* 0x000fe20000000a00 */
[----:B------:R-:W-:Y:S01]  /*13240*/  IMAD.MOV.U32 R4, RZ, RZ, R6 ;  /* 0x000000ffff047224 */ /* 0x000fe200078e0006 */
[----:B------:R-:W-:Y:S01]  /*13250*/  ULDC.64 UR10, c[0x0][0x208] ;  /* 0x00008200000a7ab9 */ /* 0x000fe20000000a00 */
[----:B------:R-:W-:Y:S01]  /*13260*/  IADD3.X R8, RZ, R9, RZ, P0, !PT ;  /* 0x00000009ff087210 */ /* 0x000fe200007fe4ff */
[----:B------:R-:W-:Y:S01]  /*13270*/  IMAD.MOV.U32 R5, RZ, RZ, R11 ;  /* 0x000000ffff057224 */ /* 0x000fe200078e000b */
[----:B------:R-:W-:Y:S02]  /*13280*/  ISETP.GE.AND P0, PT, R13, UR7, PT ;  /* 0x000000070d007c0c */ /* 0x000fe4000bf06270 */
[----:B------:R-:W-:Y:S01]  /*13290*/  ISETP.GE.AND P1, PT, R14, UR7, PT ;  /* 0x000000070e007c0c */ /* 0x000fe2000bf26270 */
[----:B------:R-:W-:Y:S01]  /*132a0*/  IMAD R8, R8, UR8, RZ ;  /* 0x0000000808087c24 */ /* 0x000fe2000f8e02ff */
[----:B------:R-:W-:Y:S01]  /*132b0*/  ISETP.GE.AND P2, PT, R15, UR7, PT ;  /* 0x000000070f007c0c */ /* 0x000fe2000bf46270 */
[----:B------:R-:W-:Y:S01]  /*132c0*/  IMAD.WIDE.U32 R4, R3, UR8, R4 ;  /* 0x0000000803047c25 */ /* 0x000fe2000f8e0004 */
        /* <DEDUP_REMOVED lines=18> */
.L_x_2503:
[----:B------:R-:W-:Y:S05]  /*133f0*/  BSYNC B0 ;  /* 0x0000000000007941 */ /* 0x000fea0003800000 */
.L_x_2497:
[----:B------:R-:W-:Y:S02]  /*13400*/  ULDC UR4, c[0x0][0xd14] ;  /* 0x0003450000047ab9 */ /* 0x000fe40000000800 */
[----:B------:R-:W-:-:S13]  /*13410*/  ISETP.GE.AND P0, PT, R187, UR4, PT ;  /* 0x00000004bb007c0c */ /* 0x000fda000bf06270 */
[----:B------:R-:W-:Y:S05]  /*13420*/  @!P0 BRA `(.L_x_2509) ;  /* 0xfffffed800cc8947 */ /* 0x000fea000383ffff */
[----:B------:R-:W-:Y:S05]  /*13430*/  EXIT ;  /* 0x000000000000794d */ /* 0x000fea0003800000 */
.L_x_2405:
        /* <DEDUP_REMOVED lines=58> */
[----:B------:R-:W-:Y:S01]  /*137e0*/  ULDC UR5, c[0x0][0xd14] ;  /* 0x0003450000057ab9 */ /* 0x000fe20000000800 */
[----:B------:R-:W-:Y:S01]  /*137f0*/  IMAD.MOV.U32 R6, RZ, RZ, RZ ;  /* 0x000000ffff067224 */ /* 0x000fe200078e00ff */
[----:B------:R-:W-:Y:S01]  /*13800*/  ULDC UR7, c[0x0][0xd14] ;  /* 0x0003450000077ab9 */ /* 0x000fe20000000800 */
[----:B------:R-:W-:-:S05]  /*13810*/  ULDC UR4, c[0x0][0xd10] ;  /* 0x0003440000047ab9 */ /* 0x000fca0000000800 */
.L_x_2514:
        /* <DEDUP_REMOVED lines=16> */
.L_x_2513:
[----:B------:R-:W-:Y:S05]  /*13920*/  BSYNC B0 ;  /* 0x0000000000007941 */ /* 0x000fea0003800000 */
.L_x_2512:
        /* <DEDUP_REMOVED lines=25> */
.L_x_2510:
[----:B------:R-:W-:Y:S01]  /*13ac0*/  IMAD.IADD R7, R5, 0x1, -R2 ;  /* 0x0000000105077824 */ /* 0x000fe200078e0a02 */
[----:B------:R-:W-:-:S03]  /*13ad0*/  ULDC.64 UR8, c[0x0][0x208] ;  /* 0x0000820000087ab9 */ /* 0x000fc60000000a00 */
        /* <DEDUP_REMOVED lines=19> */
.L_x_2515:
        /* <DEDUP_REMOVED lines=25> */
[----:B------:R-:W-:Y:S01]  /*13da0*/  VIADDMNMX R8, R3, UR4, R8, PT ;  /* 0x0000000403087c46 */ /* 0x000fe2000b800108 */
[----:B------:R-:W-:-:S03]  /*13db0*/  IMAD.IADD R4, R5, 0x1, R4 ;  /* 0x0000000105047824 */ /* 0x000fc600078e0204 */
[----:B------:R-:W-:-:S04]  /*13dc0*/  IABS R7, R8 ;  /* 0x0000000800077213 */ /* 0x000fc80000000000 */
[----:B------:R-:W1:Y:S08]  /*13dd0*/  I2F.RP R10, R7 ;  /* 0x00000007000a7306 */ /* 0x000e700000209400 */
[----:B-1----:R-:W1:Y:S02]  /*13de0*/  MUFU.RCP R10, R10 ;  /* 0x0000000a000a7308 */ /* 0x002e640000001000 */
[----:B-1----:R-:W-:-:S06]  /*13df0*/  VIADD R2, R10, 0xffffffe ;  /* 0x0ffffffe0a027836 */ /* 0x002fcc0000000000 */
[----:B------:R1:W2:Y:S02]  /*13e00*/  F2I.FTZ.U32.TRUNC.NTZ R3, R2 ;  /* 0x0000000200037305 */ /* 0x0002a4000021f000 */
[----:B-1----:R-:W-:Y:S02]  /*13e10*/  IMAD.MOV.U32 R2, RZ, RZ, RZ ;  /* 0x000000ffff027224 */ /* 0x002fe400078e00ff */
[----:B--2---:R-:W-:-:S04]  /*13e20*/  IMAD.MOV R6, RZ, RZ, -R3 ;  /* 0x000000ffff067224 */ /* 0x004fc800078e0a03 */
        /* <DEDUP_REMOVED lines=22> */
.L_x_2511:
[----:B------:R-:W-:Y:S02]  /*13f90*/  IMAD.MOV.U32 R17, RZ, RZ, RZ ;  /* 0x000000ffff117224 */ /* 0x000fe400078e00ff */
[----:B------:R-:W-:Y:S02]  /*13fa0*/  IMAD.U32 R16, RZ, RZ, UR6 ;  /* 0x00000006ff107e24 */ /* 0x000fe4000f8e00ff */
[----:B------:R-:W-:-:S07]  /*13fb0*/  IMAD.MOV.U32 R18, RZ, RZ, RZ ;  /* 0x000000ffff127224 */ /* 0x000fce00078e00ff */
.L_x_2516:
[----:B------:R-:W1:Y:S01]  /*13fc0*/  S2R R2, SR_TID.X ;  /* 0x0000000000027919 */ /* 0x000e620000002100 */
[----:B------:R-:W-:Y:S01]  /*13fd0*/  UMOV UR4, URZ ;  /* 0x0000003f00047c82 */ /* 0x000fe20008000000 */
        /* <DEDUP_REMOVED lines=10> */
[----:B------:R1:W-:Y:S02]  /*14080*/  STL [R1+0x4], R0 ;  /* 0x0000040001007387 */ /* 0x0003e40000100800 */
[----:B-1----:R-:W-:-:S05]  /*14090*/  IMAD.U32 R0, RZ, RZ, UR4 ;  /* 0x00000004ff007e24 */ /* 0x002fca000f8e00ff */
[----:B------:R1:W-:Y:S01]  /*140a0*/  STL [R1+0x1c], R0 ;  /* 0x00001c0001007387 */ /* 0x0003e20000100800 */
[----:B------:R-:W-:Y:S05]  /*140b0*/  @P0 BRA `(.L_x_2517) ;  /* 0x00000048003c0947 */ /* 0x000fea0003800000 */
[----:B------:R-:W-:Y:S01]  /*140c0*/  ULDC UR4, c[0x0][0xc] ;  /* 0x0000030000047ab9 */ /* 0x000fe20000000800 */
[----:B------:R-:W-:Y:S01]  /*140d0*/  IMAD.MOV.U32 R2, RZ, RZ, 0x1 ;  /* 0x00000001ff027424 */ /* 0x000fe200078e00ff */
[----:B------:R-:W-:Y:S01]  /*140e0*/  ULDC.64 UR54, c[0x0][0x198] ;  /* 0x0000660000367ab9 */ /* 0x000fe20000000a00 */
[----:B-1----:R-:W-:Y:S01]  /*140f0*/  IMAD.U32 R0, RZ, RZ, UR4 ;  /* 0x00000004ff007e24 */ /* 0x002fe2000f8e00ff */
[----:B------:R-:W-:Y:S02]  /*14100*/  UMOV UR4, URZ ;  /* 0x0000003f00047c82 */ /* 0x000fe40008000000 */
[----:B------:R-:W-:Y:S04]  /*14110*/  STL [R1+0x4], R2 ;  /* 0x0000040201007387 */ /* 0x000fe80000100800 */
[----:B------:R-:W-:Y:S04]  /*14120*/  STL [R1], RZ ;  /* 0x000000ff01007387 */ /* 0x000fe80000100800 */
[----:B------:R1:W-:Y:S02]  /*14130*/  STL [R1+0x20], R0 ;  /* 0x0000200001007387 */ /* 0x0003e40000100800 */
[----:B-1----:R-:W-:-:S05]  /*14140*/  IMAD.U32 R0, RZ, RZ, UR4 ;  /* 0x00000004ff007e24 */ /* 0x002fca000f8e00ff */
[----:B------:R1:W-:Y:S02]  /*14150*/  STL [R1+0x1c], R0 ;  /* 0x00001c0001007387 */ /* 0x0003e40000100800 */
.L_x_2591:
[----:B------:R-:W-:Y:S05]  /*14160*/  YIELD ;  /* 0x0000000000007946 */ /* 0x000fea0003800000 */
[----:B------:R-:W-:Y:S01]  /*14170*/  ULDC.64 UR4, c[0x0][0xb20] ;  /* 0x0002c80000047ab9 */ /* 0x000fe20000000a00 */
[----:B-1----:R-:W-:Y:S01]  /*14180*/  MOV R0, RZ ;  /* 0x000000ff00007202 */ /* 0x002fe20000000f00 */
[----:B------:R-:W-:Y:S01]  /*14190*/  ULDC.64 UR6, c[0x0][0x208] ;  /* 0x0000820000067ab9 */ /* 0x000fe20000000a00 */
[----:B------:R-:W-:-:S04]  /*141a0*/  ISETP.NE.U32.AND P0, PT, RZ, UR4, PT ;  /* 0x00000004ff007c0c */ /* 0x000fc8000bf05070 */
[----:B------:R-:W-:Y:S01]  /*141b0*/  ISETP.NE.AND.EX P0, PT, RZ, UR5, PT, P0 ;  /* 0x00000005ff007c0c */ /* 0x000fe2000bf05300 */
[----:B------:R-:W-:-:S12]  /*141c0*/  ULDC.64 UR4, c[0x0][0xaf8] ;  /* 0x0002be0000047ab9 */ /* 0x000fd80000000a00 */
[----:B--2---:R-:W1:Y:S01]  /*141d0*/  @P0 LDC.64 R2, c[0x0][0xb20] ;  /* 0x0002c800ff020b82 */ /* 0x004e620000000a00 */
[----:B------:R-:W-:Y:S01]  /*141e0*/  ISETP.NE.U32.AND P2, PT, RZ, UR4, PT ;  /* 0x00000004ff007c0c */ /* 0x000fe2000bf45070 */
[----:B-1----:R-:W-:-:S05]  /*141f0*/  @P0 IMAD.WIDE R2, R19, 0x4, R2 ;  /* 0x0000000413020825 */ /* 0x002fca00078e0202 */
[----:B------:R1:W5:Y:S01]  /*14200*/  @P0 LDG.E R0, desc[UR6][R2.64] ;  /* 0x0000000602000981 */ /* 0x000362000c1e1900 */
[----:B------:R-:W-:Y:S01]  /*14210*/  ISETP.NE.AND.EX P2, PT, RZ, UR5, PT, P2 ;  /* 0x00000005ff007c0c */ /* 0x000fe2000bf45320 */
[----:B------:R-:W-:Y:S01]  /*14220*/  IMAD.MOV.U32 R4, RZ, RZ, RZ ;  /* 0x000000ffff047224 */ /* 0x000fe200078e00ff */
[----:B------:R-:W-:Y:S01]  /*14230*/  ULDC.64 UR4, c[0x0][0xb10] ;  /* 0x0002c40000047ab9 */ /* 0x000fe20000000a00 */
[----:B-1----:R-:W1:Y:S02]  /*14240*/  LDC.64 R2, c[0x0][0xaf8] ;  /* 0x0002be00ff027b82 */ /* 0x002e640000000a00 */
[----:B-1----:R-:W-:-:S08]  /*14250*/  IMAD.WIDE R2, R19, 0x4, R2 ;  /* 0x0000000413027825 */ /* 0x002fd000078e0202 */
[----:B------:R-:W2:Y:S01]  /*14260*/  @P2 LDG.E R4, desc[UR6][R2.64] ;  /* 0x0000000602042981 */ /* 0x000ea2000c1e1900 */
[----:B------:R-:W-:Y:S01]  /*14270*/  ISETP.NE.U32.AND P1, PT, RZ, UR4, PT ;  /* 0x00000004ff007c0c */ /* 0x000fe2000bf25070 */
[----:B------:R-:W-:Y:S02]  /*14280*/  ULDC UR4, c[0x0][0x288] ;  /* 0x0000a20000047ab9 */ /* 0x000fe40000000800 */
[----:B------:R-:W-:Y:S01]  /*14290*/  IMAD.U32 R6, RZ, RZ, UR4 ;  /* 0x00000004ff067e24 */ /* 0x000fe2000f8e00ff */
[----:B------:R-:W-:Y:S01]  /*142a0*/  ISETP.NE.AND.EX P1, PT, RZ, UR5, PT, P1 ;  /* 0x00000005ff007c0c */ /* 0x000fe2000bf25310 */
[----:B------:R-:W-:Y:S02]  /*142b0*/  ULDC.64 UR4, c[0x0][0x3f8] ;  /* 0x0000fe0000047ab9 */ /* 0x000fe40000000a00 */
[----:B------:R-:W-:-:S03]  /*142c0*/  UISETP.NE.U32.AND UP0, UPT, UR4, URZ, UPT ;  /* 0x0000003f0400728c */ /* 0x000fc6000bf05070 */
[----:B------:R-:W-:Y:S01]  /*142d0*/  ULDC UR4, c[0x0][0x404] ;  /* 0x0001010000047ab9 */ /* 0x000fe20000000800 */
[----:B------:R-:W-:-:S03]  /*142e0*/  UISETP.NE.AND.EX UP0, UPT, UR5, URZ, UPT, UP0 ;  /* 0x0000003f0500728c */ /* 0x000fc6000bf05300 */
[----:B------:R-:W-:Y:S01]  /*142f0*/  ULDC UR5, c[0x0][0x2e0] ;  /* 0x0000b80000057ab9 */ /* 0x000fe20000000800 */
[----:B------:R-:W-:-:S04]  /*14300*/  USEL UR4, UR4, 0x1, UP0 ;  /* 0x0000000104047887 */ /* 0x000fc80008000000 */
[----:B------:R-:W-:Y:S01]  /*14310*/  UIMAD UR4, UR4, UR5, URZ ;  /* 0x00000005040472a4 */ /* 0x000fe2000f8e023f */
[----:B--2---:R1:W-:Y:S02]  /*14320*/  STL [R1+0x18], R4 ;  /* 0x0000180401007387 */ /* 0x0043e40000100800 */
[----:B-1----:R-:W1:Y:S02]  /*14330*/  @P1 LDC.64 R4, c[0x0][0xb10] ;  /* 0x0002c400ff041b82 */ /* 0x002e640000000a00 */
[----:B-1----:R-:W-:-:S05]  /*14340*/  @P1 IMAD.WIDE R4, R19, 0x4, R4 ;  /* 0x0000000413041825 */ /* 0x002fca00078e0204 */
[----:B------:R1:W5:Y:S01]  /*14350*/  @P1 LDG.E R6, desc[UR6][R4.64] ;  /* 0x0000000604061981 */ /* 0x000362000c1e1900 */
[----:B------:R-:W-:Y:S02]  /*14360*/  ULDC.64 UR6, c[0x0][0xb00] ;  /* 0x0002c00000067ab9 */ /* 0x000fe40000000a00 */
[----:B------:R-:W-:-:S04]  /*14370*/  ISETP.NE.U32.AND P0, PT, RZ, UR6, PT ;  /* 0x00000006ff007c0c */ /* 0x000fc8000bf05070 */
[----:B------:R-:W-:Y:S01]  /*14380*/  ISETP.NE.AND.EX P0, PT, RZ, UR7, PT, P0 ;  /* 0x00000007ff007c0c */ /* 0x000fe2000bf05300 */
[----:B-1----:R-:W-:Y:S01]  /*14390*/  IMAD.U32 R4, RZ, RZ, UR4 ;  /* 0x00000004ff047e24 */ /* 0x002fe2000f8e00ff */
[----:B------:R-:W-:Y:S11]  /*143a0*/  @P1 BRA `(.L_x_2518) ;  /* 0x0000000000141947 */ /* 0x000ff60003800000 */
[----:B------:R-:W-:Y:S05]  /*143b0*/  @!P2 BRA `(.L_x_2518) ;  /* 0x000000000010a947 */ /* 0x000fea0003800000 */
[----:B------:R-:W-:Y:S02]  /*143c0*/  ULDC.64 UR4, c[0x0][0x208] ;  /* 0x0000820000047ab9 */ /* 0x000fe40000000a00 */
[----:B------:R-:W2:Y:S04]  /*143d0*/  LDG.E R5, desc[UR4][R2.64] ;  /* 0x0000000402057981 */ /* 0x000ea8000c1e1900 */
[----:B-----5:R-:W2:Y:S02]  /*143e0*/  LDG.E R6, desc[UR4][R2.64+0x4] ;  /* 0x0000040402067981 */ /* 0x020ea4000c1e1900 */
[----:B--2---:R-:W-:-:S07]  /*143f0*/  IMAD.IADD R6, R6, 0x1, -R5 ;  /* 0x0000000106067824 */ /* 0x004fce00078e0a05 */
.L_x_2518:
[----:B------:R-:W1:Y:S01]  /*14400*/  LDC.64 R2, c[0x0][0xb00] ;  /* 0x0002c000ff027b82 */ /* 0x000e620000000a00 */
[----:B------:R-:W-:Y:S01]  /*14410*/  IMAD.MOV.U32 R5, RZ, RZ, RZ ;  /* 0x000000ffff057224 */ /* 0x000fe200078e00ff */
[----:B------:R-:W-:Y:S01]  /*14420*/  ULDC.64 UR4, c[0x0][0x208] ;  /* 0x0000820000047ab9 */ /* 0x000fe20000000a00 */
[----:B-1----:R-:W-:-:S05]  /*14430*/  IMAD.WIDE R2, R19, 0x4, R2 ;  /* 0x0000000413027825 */ /* 0x002fca00078e0202 */
[----:B------:R-:W2:Y:S01]  /*14440*/  @P0 LDG.E R5, desc[UR4][R2.64] ;  /* 0x0000000402050981 */ /* 0x000ea2000c1e1900 */
[----:B------:R-:W-:Y:S02]  /*14450*/  ULDC.64 UR4, c[0x0][0xb18] ;  /* 0x0002c60000047ab9 */ /* 0x000fe40000000a00 */
[----:B------:R-:W-:-:S04]  /*14460*/  ISETP.NE.U32.AND P1, PT, RZ, UR4, PT ;  /* 0x00000004ff007c0c */ /* 0x000fc8000bf25070 */
[----:B------:R-:W-:Y:S01]  /*14470*/  ISETP.NE.AND.EX P1, PT, RZ, UR5, PT, P1 ;  /* 0x00000005ff007c0c */ /* 0x000fe2000bf25310 */
[----:B--2--5:R-:W-:-:S05]  /*14480*/  IMAD.IADD R5, R5, 0x1, R0 ;  /* 0x0000000105057824 */ /* 0x024fca00078e0200 */
[----:B------:R1:W-:Y:S07]  /*14490*/  STL [R1+0x8], R5 ;  /* 0x0000080501007387 */ /* 0x0003ee0000100800 */
[----:B------:R-:W-:Y:S05]  /*144a0*/  @!P1 BRA `(.L_x_2519) ;  /* 0x0000000000149947 */ /* 0x000fea0003800000 */
[----:B------:R-:W2:Y:S01]  /*144b0*/  LDC.64 R2, c[0x0][0xb18] ;  /* 0x0002c600ff027b82 */ /* 0x000ea20000000a00 */
[----:B------:R-:W-:Y:S01]  /*144c0*/  ULDC.64 UR4, c[0x0][0x208] ;  /* 0x0000820000047ab9 */ /* 0x000fe20000000a00 */
[----:B--2---:R-:W-:-:S05]  /*144d0*/  IMAD.WIDE R2, R19, 0x4, R2 ;  /* 0x0000000413027825 */ /* 0x004fca00078e0202 */
[----:B------:R2:W5:Y:S01]  /*144e0*/  LDG.E R4, desc[UR4][R2.64] ;  /* 0x0000000402047981 */ /* 0x000562000c1e1900 */
[----:B------:R-:W-:Y:S05]  /*144f0*/  BRA `(.L_x_2520) ;  /* 0x0000000000147947 */ /* 0x000fea0003800000 */
.L_x_2519:
[----:B------:R-:W-:Y:S05]  /*14500*/  @!P0 BRA `(.L_x_2520) ;  /* 0x0000000000108947 */ /* 0x000fea0003800000 */
[----:B------:R-:W-:Y:S02]  /*14510*/  ULDC.64 UR4, c[0x0][0x208] ;  /* 0x0000820000047ab9 */ /* 0x000fe40000000a00 */
[----:B-1----:R-:W2:Y:S04]  /*14520*/  LDG.E R5, desc[UR4][R2.64] ;  /* 0x0000000402057981 */ /* 0x002ea8000c1e1900 */
[----:B------:R-:W2:Y:S02]  /*14530*/  LDG.E R4, desc[UR4][R2.64+0x4] ;  /* 0x0000040402047981 */ /* 0x000ea4000c1e1900 */
[----:B--2---:R-:W-:-:S07]  /*14540*/  IMAD.IADD R4, R4, 0x1, -R5 ;  /* 0x0000000104047824 */ /* 0x004fce00078e0a05 */
.L_x_2520:
        /* <DEDUP_REMOVED lines=9> */
[----:B------:R-:W-:-:S11]  /*145e0*/  VIADD R8, R7, 0xffffffff ;  /* 0xffffffff07087836 */ /* 0x000fd60000000000 */
[----:B------:R-:W-:Y:S05]  /*145f0*/  @P1 BRA `(.L_x_2523) ;  /* 0x00000000001c1947 */ /* 0x000fea0003800000 */
[----:B------:R-:W-:Y:S01]  /*14600*/  ISETP.NE.AND P1, PT, R3, 0x1, PT ;  /* 0x000000010300780c */ /* 0x000fe20003f25270 */
[----:B------:R-:W-:-:S12]  /*14610*/  IMAD.MOV R7, RZ, RZ, -R7 ;  /* 0x000000ffff077224 */ /* 0x000fd800078e0a07 */
[----:B-1----:R-:W1:Y:S02]  /*14620*/  @P1 LDC.64 R4, c[0x0][0xae0] ;  /* 0x0002b800ff041b82 */ /* 0x002e640000000a00 */
[----:B-1----:R-:W-:-:S05]  /*14630*/  @P1 IMAD.HI.U32 R4, R7, R4, RZ ;  /* 0x0000000407041227 */ /* 0x002fca00078e00ff */
[----:B------:R-:W-:-:S04]  /*14640*/  @P1 SHF.R.U32.HI R7, RZ, R5, R4 ;  /* 0x00000005ff071219 */ /* 0x000fc80000011604 */
[----:B------:R-:W-:Y:S01]  /*14650*/  LOP3.LUT R8, RZ, R7, RZ, 0x33, !PT ;  /* 0x00000007ff087212 */ /* 0x000fe200078e33ff */
[----:B------:R-:W-:Y:S06]  /*14660*/  BRA `(.L_x_2524) ;  /* 0x0000000000107947 */ /* 0x000fec0003800000 */
.L_x_2523:
[----:B------:R-:W-:-:S13]  /*14670*/  ISETP.NE.AND P1, PT, R3, 0x1, PT ;  /* 0x000000010300780c */ /* 0x000fda0003f25270 */
[----:B-1----:R-:W1:Y:S02]  /*14680*/  @P1 LDC.64 R4, c[0x0][0xae0] ;  /* 0x0002b800ff041b82 */ /* 0x002e640000000a00 */
[----:B-1----:R-:W-:-:S05]  /*14690*/  @P1 IMAD.HI.U32 R4, R8, R4, RZ ;  /* 0x0000000408041227 */ /* 0x002fca00078e00ff */
[----:B------:R-:W-:-:S07]  /*146a0*/  @P1 SHF.R.U32.HI R8, RZ, R5, R4 ;  /* 0x00000005ff081219 */ /* 0x000fce0000011604 */
.L_x_2524:
[----:B------:R-:W-:Y:S05]  /*146b0*/  BSYNC B0 ;  /* 0x0000000000007941 */ /* 0x000fea0003800000 */
.L_x_2522:
[----:B------:R-:W-:-:S05]  /*146c0*/  IMAD R5, R8, R3, R3 ;  /* 0x0000000308057224 */ /* 0x000fca00078e0203 */
[----:B------:R-:W-:-:S07]  /*146d0*/  VIMNMX R2, R2, R5, PT ;  /* 0x0000000502027248 */ /* 0x000fce0003fe0100 */
.L_x_2521:
[----:B------:R-:W-:Y:S01]  /*146e0*/  VIADD R2, R2, 0x3f ;  /* 0x0000003f02027836 */ /* 0x000fe20000000000 */
[----:B------:R-:W-:Y:S01]  /*146f0*/  ULDC UR4, c[0x0][0xad4] ;  /* 0x0002b50000047ab9 */ /* 0x000fe20000000800 */
[----:B------:R-:W-:Y:S02]  /*14700*/  VIADD R4, R0, 0x3f ;  /* 0x0000003f00047836 */ /* 0x000fe40000000000 */
[----:B------:R-:W-:Y:S01]  /*14710*/  IMAD R7, R17, 0x40, -R6 ;  /* 0x0000004011077824 */ /* 0x000fe200078e0a06 */
[----:B-1----:R-:W-:-:S03]  /*14720*/  SHF.R.S32.HI R5, RZ, 0x1f, R2 ;  /* 0x0000001fff057819 */ /* 0x002fc60000011402 */
[----:B------:R-:W-:Y:S01]  /*14730*/  IMAD.IADD R7, R0, 0x1, R7 ;  /* 0x0000000100077824 */ /* 0x000fe200078e0207 */
[----:B------:R-:W-:Y:S02]  /*14740*/  LEA.HI R2, R5, R2, RZ, 0x6 ;  /* 0x0000000205027211 */ /* 0x000fe400078f30ff */
[----:B------:R-:W-:Y:S01]  /*14750*/  SHF.R.S32.HI R5, RZ, 0x1f, R4 ;  /* 0x0000001fff057819 */ /* 0x000fe20000011404 */
[----:B------:R-:W-:Y:S01]  /*14760*/  VIADD R0, R7, -UR4 ;  /* 0x8000000407007c36 */ /* 0x000fe20008000000 */
[----:B------:R-:W-:Y:S02]  /*14770*/  SHF.R.S32.HI R2, RZ, 0x6, R2 ;  /* 0x00000006ff027819 */ /* 0x000fe40000011402 */
[----:B------:R-:W-:-:S04]  /*14780*/  LEA.HI R5, R5, R4, RZ, 0x6 ;  /* 0x0000000405057211 */ /* 0x000fc800078f30ff */
[----:B------:R-:W-:-:S04]  /*14790*/  SHF.R.S32.HI R5, RZ, 0x6, R5 ;  /* 0x00000006ff057819 */ /* 0x000fc80000011405 */
[----:B------:R-:W-:-:S05]  /*147a0*/  VIMNMX R8, R5, R2, PT ;  /* 0x0000000205087248 */ /* 0x000fca0003fe0100 */
[----:B------:R1:W-:Y:S01]  /*147b0*/  STL [R1+0x14], R8 ;  /* 0x0000140801007387 */ /* 0x0003e20000100800 */
[----:B------:R-:W-:Y:S05]  /*147c0*/  @!P0 BRA `(.L_x_2525) ;  /* 0x0000000000488947 */ /* 0x000fea0003800000 */
[----:B------:R-:W-:Y:S01]  /*147d0*/  IMAD.MOV.U32 R2, RZ, RZ, R7 ;  /* 0x000000ffff027224 */ /* 0x000fe200078e0007 */
[----:B------:R-:W-:Y:S04]  /*147e0*/  BSSY B0, `(.L_x_2526) ;  /* 0x000000e000007945 */ /* 0x000fe80003800000 */
[----:B------:R-:W-:-:S13]  /*147f0*/  ISETP.GT.AND P0, PT, R2, -0x1, PT ;  /* 0xffffffff0200780c */ /* 0x000fda0003f04270 */
        /* <DEDUP_REMOVED lines=8> */
.L_x_2527:
[----:B------:R-:W-:-:S13]  /*14880*/  ISETP.NE.AND P0, PT, R3, 0x1, PT ;  /* 0x000000010300780c */ /* 0x000fda0003f05270 */
[----:B------:R-:W2:Y:S02]  /*14890*/  @P0 LDC.64 R4, c[0x0][0xae0] ;  /* 0x0002b800ff040b82 */ /* 0x000ea40000000a00 */
[----:B--2---:R-:W-:-:S05]  /*148a0*/  @P0 IMAD.HI.U32 R4, R2, R4, RZ ;  /* 0x0000000402040227 */ /* 0x004fca00078e00ff */
[----:B------:R-:W-:-:S07]  /*148b0*/  @P0 SHF.R.U32.HI R2, RZ, R5, R4 ;  /* 0x00000005ff020219 */ /* 0x000fce0000011604 */
.L_x_2528:
[----:B------:R-:W-:Y:S05]  /*148c0*/  BSYNC B0 ;  /* 0x0000000000007941 */ /* 0x000fea0003800000 */
.L_x_2526:
[----:B------:R-:W-:-:S05]  /*148d0*/  IMAD R3, R2, R3, RZ ;  /* 0x0000000302037224 */ /* 0x000fca00078e02ff */
[----:B------:R-:W-:-:S07]  /*148e0*/  VIMNMX R0, R0, R3, !PT ;  /* 0x0000000300007248 */ /* 0x000fce0007fe0100 */
.L_x_2525:
        /* <DEDUP_REMOVED lines=12> */
[----:B------:R-:W2:Y:S01]  /*149b0*/  LDL R2, [R1+0x20] ;  /* 0x0000200001027983 */ /* 0x000ea20000100800 */
        /* <DEDUP_REMOVED lines=13> */
[----:B---3--:R-:W-:Y:S01]  /*14a90*/  IADD3 R16, R0, UR5, R7 ;  /* 0x0000000500107c10 */ /* 0x008fe2000fffe007 */
[----:B------:R-:W-:Y:S06]  /*14aa0*/  BRA `(.L_x_2531) ;  /* 0x0000003000ac7947 */ /* 0x000fec0003800000 */
.L_x_2530:
        /* <DEDUP_REMOVED lines=11> */
[----:B------:R-:W-:Y:S01]  /*14b60*/  MOV R4, UR6 ;  /* 0x0000000600047c02 */ /* 0x000fe20008000f00 */
[----:B------:R-:W-:Y:S01]  /*14b70*/  IMAD.U32 R5, RZ, RZ, UR7 ;  /* 0x00000007ff057e24 */ /* 0x000fe2000f8e00ff */
[----:B------:R-:W2:Y:S01]  /*14b80*/  LDC.64 R2, c[0x4][R2] ;  /* 0x0100000002027b82 */ /* 0x000ea20000000a00 */
[----:B------:R-:W-:Y:S02]  /*14b90*/  IMAD.U32 R6, RZ, RZ, UR8 ;  /* 0x00000008ff067e24 */ /* 0x000fe4000f8e00ff */
[----:B------:R-:W-:Y:S02]  /*14ba0*/  IMAD.U32 R7, RZ, RZ, UR9 ;  /* 0x00000009ff077e24 */ /* 0x000fe4000f8e00ff */
[----:B------:R-:W-:-:S02]  /*14bb0*/  IMAD.U32 R10, RZ, RZ, UR4 ;  /* 0x00000004ff0a7e24 */ /* 0x000fc4000f8e00ff */
[----:B------:R-:W-:Y:S02]  /*14bc0*/  IMAD.U32 R11, RZ, RZ, UR5 ;  /* 0x00000005ff0b7e24 */ /* 0x000fe4000f8e00ff */
[----:B-1----:R-:W-:Y:S02]  /*14bd0*/  IMAD.MOV.U32 R8, RZ, RZ, 0x70 ;  /* 0x00000070ff087424 */ /* 0x002fe400078e00ff */
[----:B------:R-:W-:Y:S02]  /*14be0*/  IMAD.MOV.U32 R12, RZ, RZ, 0x1 ;  /* 0x00000001ff0c7424 */ /* 0x000fe400078e00ff */
[----:B0-----:R-:W-:-:S07]  /*14bf0*/  IMAD.MOV.U32 R13, RZ, RZ, RZ ;  /* 0x000000ffff0d7224 */ /* 0x001fce00078e00ff */
[----:B------:R-:W-:-:S07]  /*14c00*/  LEPC R20, `(.L_x_2532) ;  /* 0x000000001014794e */ /* 0x000fce0000000000 */
[----:B--2---:R-:W-:Y:S05]  /*14c10*/  CALL.ABS.NOINC R2 ;  /* 0x0000000002007343 */ /* 0x004fea0003c00000 */
.L_x_2532:
        /* <DEDUP_REMOVED lines=9> */
[----:B------:R-:W-:Y:S02]  /*14cb0*/  IMAD.U32 R4, RZ, RZ, UR6 ;  /* 0x00000006ff047e24 */ /* 0x000fe4000f8e00ff */
[----:B------:R-:W-:Y:S02]  /*14cc0*/  IMAD.U32 R5, RZ, RZ, UR7 ;  /* 0x00000007ff057e24 */ /* 0x000fe4000f8e00ff */
[----:B------:R-:W-:Y:S02]  /*14cd0*/  IMAD.U32 R6, RZ, RZ, UR8 ;  /* 0x00000008ff067e24 */ /* 0x000fe4000f8e00ff */
[----:B------:R-:W-:-:S02]  /*14ce0*/  IMAD.U32 R7, RZ, RZ, UR9 ;  /* 0x00000009ff077e24 */ /* 0x000fc4000f8e00ff */
[----:B------:R-:W-:Y:S02]  /*14cf0*/  IMAD.U32 R10, RZ, RZ, UR4 ;  /* 0x00000004ff0a7e24 */ /* 0x000fe4000f8e00ff */
[----:B------:R-:W-:Y:S02]  /*14d00*/  IMAD.U32 R11, RZ, RZ, UR5 ;  /* 0x00000005ff0b7e24 */ /* 0x000fe4000f8e00ff */
[----:B-1----:R-:W-:Y:S02]  /*14d10*/  IMAD.MOV.U32 R8, RZ, RZ, 0x70 ;  /* 0x00000070ff087424 */ /* 0x002fe400078e00ff */
[----:B------:R-:W-:Y:S02]  /*14d20*/  IMAD.MOV.U32 R12, RZ, RZ, 0x1 ;  /* 0x00000001ff0c7424 */ /* 0x000fe400078e00ff */
[----:B0-2---:R-:W-:-:S07]  /*14d30*/  IMAD.MOV.U32 R13, RZ, RZ, RZ ;  /* 0x000000ffff0d7224 */ /* 0x005fce00078e00ff */
[----:B------:R-:W-:-:S07]  /*14d40*/  LEPC R20, `(.L_x_2534) ;  /* 0x000000001014794e */ /* 0x000fce0000000000 */
[----:B---3--:R-:W-:Y:S05]  /*14d50*/  CALL.ABS.NOINC R2 ;  /* 0x0000000002007343 */ /* 0x008fea0003c00000 */
.L_x_2534:
        /* <DEDUP_REMOVED lines=16> */
.L_x_2533:
[----:B------:R-:W2:Y:S01]  /*14e60*/  LDL.LU R7, [R1+0x18] ;  /* 0x0000180001077983 */ /* 0x000ea20000300800 */
[----:B------:R-:W3:Y:S01]  /*14e70*/  LDC R0, c[0x0][0x428] ;  /* 0x00010a00ff007b82 */ /* 0x000ee20000000800 */
[----:B------:R-:W-:Y:S01]  /*14e80*/  ULDC.64 UR4, c[0x0][0xaf0] ;  /* 0x0002bc0000047ab9 */ /* 0x000fe20000000a00 */
[----:B------:R-:W-:Y:S01]  /*14e90*/  IMAD.MOV.U32 R4, RZ, RZ, R19 ;  /* 0x000000ffff047224 */ /* 0x000fe200078e0013 */
[----:B------:R-:W4:Y:S01]  /*14ea0*/  S2R R6, SR_TID.X ;  /* 0x0000000000067919 */ /* 0x000f220000002100 */
[----:B------:R-:W-:Y:S01]  /*14eb0*/  ULDC.64 UR6, c[0x0][0x208] ;  /* 0x0000820000067ab9 */ /* 0x000fe20000000a00 */
[----:B---3--:R-:W-:Y:S01]  /*14ec0*/  ISETP.NE.AND P0, PT, R0, 0x1, PT ;  /* 0x000000010000780c */ /* 0x008fe20003f05270 */
[----:B------:R-:W-:Y:S01]  /*14ed0*/  IMAD.MOV.U32 R0, RZ, RZ, R18 ;  /* 0x000000ffff007224 */ /* 0x000fe200078e0012 */
[----:B----4-:R-:W-:-:S11]  /*14ee0*/  LOP3.LUT R6, R6, 0x1f, RZ, 0xc0, !PT ;  /* 0x0000001f06067812 */ /* 0x010fd600078ec0ff */
[----:B------:R-:W3:Y:S08]  /*14ef0*/  @P0 LDC R3, c[0x0][0x42c] ;  /* 0x00010b00ff030b82 */ /* 0x000ef00000000800 */
[----:B------:R-:W4:Y:S01]  /*14f00*/  @P0 LDC R5, c[0x0][0x430] ;  /* 0x00010c00ff050b82 */ /* 0x000f220000000800 */
[----:B---3--:R-:W-:-:S05]  /*14f10*/  @P0 IMAD.HI.U32 R2, R18, R3, RZ ;  /* 0x0000000312020227 */ /* 0x008fca00078e00ff */
[----:B----4-:R-:W-:Y:S02]  /*14f20*/  @P0 SHF.R.U32.HI R0, RZ, R5, R2 ;  /* 0x00000005ff000219 */ /* 0x010fe40000011602 */
[----:B------:R-:W-:-:S04]  /*14f30*/  ISETP.NE.U32.AND P0, PT, RZ, UR4, PT ;  /* 0x00000004ff007c0c */ /* 0x000fc8000bf05070 */
[----:B------:R-:W-:Y:S01]  /*14f40*/  ISETP.NE.AND.EX P0, PT, RZ, UR5, PT, P0 ;  /* 0x00000005ff007c0c */ /* 0x000fe2000bf05300 */
[----:B------:R-:W-:-:S12]  /*14f50*/  ULDC.64 UR4, c[0x0][0xaf8] ;  /* 0x0002be0000047ab9 */ /* 0x000fd80000000a00 */
[----:B------:R-:W3:Y:S01]  /*14f60*/  @P0 LDC.64 R2, c[0x0][0xaf0] ;  /* 0x0002bc00ff020b82 */ /* 0x000ee20000000a00 */
[----:B------:R-:W-:-:S04]  /*14f70*/  ISETP.NE.AND P6, PT, R6, RZ, PT ;  /* 0x000000ff0600720c */ /* 0x000fc80003fc5270 */
[----:B------:R-:W-:-:S09]  /*14f80*/  PLOP3.LUT P1, PT, P6, PT, PT, 0x8, 0x0 ;  /* 0x000000000000781c */ /* 0x000fd2000372e170 */
[----:B------:R-:W-:Y:S01]  /*14f90*/  VOTEU.ALL UP1, P6 ;  /* 0x00000000003f7886 */ /* 0x000fe20003020000 */
[----:B---3--:R-:W-:-:S05]  /*14fa0*/  @P0 IMAD.WIDE R2, R19, 0x4, R2 ;  /* 0x0000000413020825 */ /* 0x008fca00078e0202 */
[----:B------:R3:W5:Y:S01]  /*14fb0*/  @P0 LDG.E R4, desc[UR6][R2.64] ;  /* 0x0000000602040981 */ /* 0x000762000c1e1900 */
[----:B------:R-:W-:Y:S01]  /*14fc0*/  ISETP.NE.U32.AND P0, PT, RZ, UR4, PT ;  /* 0x00000004ff007c0c */ /* 0x000fe2000bf05070 */
[----:B------:R-:W-:-:S03]  /*14fd0*/  @!UP1 UIADD3 UR8, UP0, UR54, 0x270, URZ ;  /* 0x0000027036089890 */ /* 0x000fc6000ff1e03f */
[----:B------:R-:W-:Y:S01]  /*14fe0*/  ISETP.NE.AND.EX P0, PT, RZ, UR5, PT, P0 ;  /* 0x00000005ff007c0c */ /* 0x000fe2000bf05300 */
[----:B------:R-:W-:-:S03]  /*14ff0*/  @!UP1 UIADD3.X UR9, URZ, UR55, URZ, UP0, !UPT ;  /* 0x000000373f099290 */ /* 0x000fc600087fe43f */
[----:B------:R-:W-:Y:S01]  /*15000*/  SEL R6, R19, RZ, !P0 ;  /* 0x000000ff13067207 */ /* 0x000fe20004000000 */
[----:B------:R-:W-:Y:S01]  /*15010*/  VOTEU.ALL UP0, P6 ;  /* 0x00000000003f7886 */ /* 0x000fe20003000000 */
[----:B--23--:R-:W-:-:S07]  /*15020*/  IMAD R17, R17, 0x40, R7 ;  /* 0x0000004011117824 */ /* 0x00cfce00078e0207 */
.L_x_2535:
        /* <DEDUP_REMOVED lines=9> */
[----:B--2---:R-:W-:Y:S05]  /*150c0*/  @P1 BRA.U.ANY `(.L_x_2535) ;  /* 0xfffffffd00d81947 */ /* 0x004fea000393ffff */
[----:B------:R-:W1:Y:S01]  /*150d0*/  LDL R5, [R1+0x14] ;  /* 0x0000140001057983 */ /* 0x000e620000100800 */
[----:B------:R-:W2:Y:S01]  /*150e0*/  LDC.64 R2, c[0x0][0x3f8] ;  /* 0x0000fe00ff027b82 */ /* 0x000ea20000000a00 */
[----:B------:R-:W-:Y:S02]  /*150f0*/  ULDC.64 UR4, c[0x0][0xb00] ;  /* 0x0002c00000047ab9 */ /* 0x000fe40000000a00 */
[----:B--2---:R-:W-:Y:S01]  /*15100*/  LOP3.LUT P0, RZ, R2, UR4, RZ, 0xfc, !PT ;  /* 0x0000000402ff7c12 */ /* 0x004fe2000f80fcff */
[----:B------:R-:W-:-:S03]  /*15110*/  UMOV UR4, 0xffffffff ;  /* 0xffffffff00047882 */ /* 0x000fc60000000000 */
[----:B------:R-:W-:-:S04]  /*15120*/  LOP3.LUT P0, RZ, R3, UR5, RZ, 0xfc, P0 ;  /* 0x0000000503ff7c12 */ /* 0x000fc8000800fcff */
[----:B-----5:R-:W-:Y:S01]  /*15130*/  SEL R7, R4, RZ, !P0 ;  /* 0x000000ff04077207 */ /* 0x020fe20004000000 */
[----:B-1----:R-:W-:Y:S01]  /*15140*/  VIADD R8, R5, 0xffffffff ;  /* 0xffffffff05087836 */ /* 0x002fe20000000000 */
[----:B------:R-:W-:Y:S07]  /*15150*/  BRA.DIV UR4, `(.L_x_2536) ;  /* 0x0000003e04f07947 */ /* 0x000fee000b800000 */
.L_x_2607:
[----:B------:R-:W-:Y:S01]  /*15160*/  UMOV UR4, 0xffffffff ;  /* 0xffffffff00047882 */ /* 0x000fe20000000000 */
[----:B------:R-:W-:Y:S02]  /*15170*/  SHF.R.S32.HI R5, RZ, 0x1f, R4 ;  /* 0x0000001fff057819 */ /* 0x000fe40000011404 */
[----:B------:R-:W-:Y:S05]  /*15180*/  BRA.DIV UR4, `(.L_x_2537) ;  /* 0x0000004204187947 */ /* 0x000fea000b800000 */
[----:B------:R-:W-:-:S13]  /*15190*/  ELECT P6, URZ, PT ;  /* 0x00000000003f782f */ /* 0x000fda00038c0000 */
.L_x_2610:
[----:B------:R-:W-:Y:S05]  /*151a0*/  @!P6 BRA `(.L_x_2538) ;  /* 0x000000040000e947 */ /* 0x000fea0003800000 */
[----:B------:R-:W-:-:S04]  /*151b0*/  ISETP.NE.U32.AND P0, PT, R2, RZ, PT ;  /* 0x000000ff0200720c */ /* 0x000fc80003f05070 */
[----:B------:R-:W-:-:S13]  /*151c0*/  ISETP.NE.AND.EX P0, PT, R3, RZ, PT, P0 ;  /* 0x000000ff0300720c */ /* 0x000fda0003f05300 */
[----:B------:R-:W-:Y:S05]  /*151d0*/  @!P0 BRA `(.L_x_2539) ;  /* 0x00000000004c8947 */ /* 0x000fea0003800000 */
[----:B------:R-:W1:Y:S01]  /*151e0*/  LDC R12, c[0x0][0x41c] ;  /* 0x00010700ff0c7b82 */ /* 0x000e620000000800 */
[----:B------:R-:W-:Y:S01]  /*151f0*/  IMAD.MOV.U32 R7, RZ, RZ, R8 ;  /* 0x000000ffff077224 */ /* 0x000fe200078e0008 */
[----:B------:R-:W-:Y:S01]  /*15200*/  ULDC.64 UR4, c[0x0][0x408] ;  /* 0x0001020000047ab9 */ /* 0x000fe20000000a00 */
        /* <DEDUP_REMOVED lines=16> */
.L_x_2539:
        /* <DEDUP_REMOVED lines=9> */
.L_x_2611:
        /* <DEDUP_REMOVED lines=11> */
.L_x_2541:
        /* <DEDUP_REMOVED lines=14> */
[----:B--2---:R-:W-:Y:S02]  /*15530*/  LEA R9, R11, R12, 0xd ;  /* 0x0000000c0b097211 */ /* 0x004fe400078e68ff */
[----:B---3--:R-:W-:Y:S02]  /*15540*/  R2UR UR4, R10 ;  /* 0x000000000a0472ca */ /* 0x008fe400000e0000 */
[----:B------:R-:W-:-:S11]  /*15550*/  R2UR UR8, R9 ;  /* 0x00000000090872ca */ /* 0x000fd600000e0000 */
[----:B------:R-:W-:Y:S02]  /*15560*/  ULEA UR11, UR11, UR4, 0x6 ;  /* 0x000000040b0b7291 */ /* 0x000fe4000f8e303f */
[----:B------:R-:W-:Y:S01]  /*15570*/  UIADD3 UR8, UR8, 0x22400, URZ ;  /* 0x0002240008087890 */ /* 0x000fe2000fffe03f */
[----:B------:R-:W-:-:S08]  /*15580*/  UMOV UR4, 0x0 ;  /* 0x0000000000047882 */ /* 0x000fd00000000000 */
[----:B------:R1:W-:Y:S02]  /*15590*/  UTMALDG.4D [UR8], [UR6], desc[UR4] ;  /* 0x00000408060075b4 */ /* 0x0003e40008019000 */
[----:B-1----:R-:W-:Y:S01]  /*155a0*/  NOP ;  /* 0x0000000000007918 */ /* 0x002fe20000000000 */
.L_x_2538:
[----:B------:R-:W1:Y:S01]  /*155b0*/  S2R R12, SR_CgaCtaId ;  /* 0x00000000000c7919 */ /* 0x000e620000008800 */
[----:B------:R-:W-:Y:S05]  /*155c0*/  WARPSYNC.ALL ;  /* 0x0000000000007948 */ /* 0x000fea0003800000 */
[----:B------:R-:W-:Y:S01]  /*155d0*/  BAR.SYNC.DEFER_BLOCKING 0x8, 0xa0 ;  /* 0x0202800000007b1d */ /* 0x000fe20000010000 */
[----:B------:R-:W-:Y:S02]  /*155e0*/  ELECT P0, URZ, PT ;  /* 0x00000000003f782f */ /* 0x000fe40003800000 */
[----:B------:R-:W-:-:S03]  /*155f0*/  MOV R11, 0x400 ;  /* 0x00000400000b7802 */ /* 0x000fc60000000f00 */
[----:B------:R-:W-:Y:S01]  /*15600*/  BSSY B0, `(.L_x_2542) ;  /* 0x000004c000007945 */ /* 0x000fe20003800000 */
[----:B-1----:R-:W-:-:S07]  /*15610*/  LEA R11, R12, R11, 0x18 ;  /* 0x0000000b0c0b7211 */ /* 0x002fce00078ec0ff */
        /* <DEDUP_REMOVED lines=8> */
[----:B------:R-:W-:Y:S01]  /*156a0*/  IMAD.MOV.U32 R6, RZ, RZ, 0x2000 ;  /* 0x00002000ff067424 */ /* 0x000fe200078e00ff */
[----:B------:R-:W-:Y:S01]  /*156b0*/  UIADD3 UR4, UP0, UR54, 0x770, URZ ;  /* 0x0000077036047890 */ /* 0x000fe2000ff1e03f */
[----:B------:R-:W-:Y:S01]  /*156c0*/  MOV R9, UR46 ;  /* 0x0000002e00097c02 */ /* 0x000fe20008000f00 */
[----:B------:R-:W-:Y:S01]  /*156d0*/  UMOV UR7, 0x12f00000 ;  /* 0x12f0000000077882 */ /* 0x000fe20000000000 */
[----:B------:R-:W-:Y:S01]  /*156e0*/  UMOV UR10, URZ ;  /* 0x0000003f000a7c82 */ /* 0x000fe20008000000 */
[----:B------:R1:W-:Y:S01]  /*156f0*/  SYNCS.ARRIVE.TRANS64 RZ, [R11+URZ+0x38800], R6 ;  /* 0x038800060bff79a7 */ /* 0x0003e2000800003f */
[----:B------:R-:W-:Y:S01]  /*15700*/  UIADD3 UR8, UR16, 0x20400, URZ ;  /* 0x0002040010087890 */ /* 0x000fe2000fffe03f */
[----:B------:R-:W-:Y:S01]  /*15710*/  R2UR UR46, R9 ;  /* 0x00000000092e72ca */ /* 0x000fe200000e0000 */
[----:B------:R-:W-:-:S02]  /*15720*/  UIADD3 UR9, UR16, 0x38800, URZ ;  /* 0x0003880010097890 */ /* 0x000fc4000fffe03f */
[----:B------:R-:W-:Y:S02]  /*15730*/  UIADD3.X UR5, URZ, UR55, URZ, UP0, !UPT ;  /* 0x000000373f057290 */ /* 0x000fe400087fe43f */
[----:B------:R-:W-:Y:S01]  /*15740*/  UIADD3 UR40, UR16, 0x28400, URZ ;  /* 0x0002840010287890 */ /* 0x000fe2000fffe03f */
[----:B------:R-:W-:Y:S01]  /*15750*/  UMOV UR42, 0x100 ;  /* 0x00000100002a7882 */ /* 0x000fe20000000000 */
[----:B-1----:R-:W-:Y:S01]  /*15760*/  IMAD.MOV.U32 R6, RZ, RZ, 0x10000 ;  /* 0x00010000ff067424 */ /* 0x002fe200078e00ff */
[----:B------:R-:W-:Y:S02]  /*15770*/  MOV R10, UR42 ;  /* 0x0000002a000a7c02 */ /* 0x000fe40008000f00 */
[----:B------:R1:W-:Y:S01]  /*15780*/  UTMALDG.4D [UR8], [UR14], desc[UR6] ;  /* 0x000006080e0075b4 */ /* 0x0003e20008019000 */
[----:B------:R-:W-:Y:S01]  /*15790*/  UMOV UR42, 0x40 ;  /* 0x00000040002a7882 */ /* 0x000fe20000000000 */
[----:B------:R-:W-:Y:S01]  /*157a0*/  UMOV UR43, UR11 ;  /* 0x0000000b002b7c82 */ /* 0x000fe20008000000 */
[----:B------:R-:W-:Y:S01]  /*157b0*/  UMOV UR44, UR12 ;  /* 0x0000000c002c7c82 */ /* 0x000fe20008000000 */
        /* <DEDUP_REMOVED lines=19> */
[----:B--2---:R-:W-:Y:S01]  /*158f0*/  MOV R6, UR47 ;  /* 0x0000002f00067c02 */ /* 0x004fe20008000f00 */
[----:B------:R-:W-:Y:S01]  /*15900*/  UIADD3 UR9, UR16, 0x38810, URZ ;  /* 0x0003881010097890 */ /* 0x000fe2000fffe03f */
[----:B------:R-:W-:Y:S01]  /*15910*/  UMOV UR26, 0x180 ;  /* 0x00000180001a7882 */ /* 0x000fe20000000000 */
[----:B------:R-:W-:Y:S01]  /*15920*/  UMOV UR27, UR11 ;  /* 0x0000000b001b7c82 */ /* 0x000fe20008000000 */
[----:B------:R-:W-:Y:S01]  /*15930*/  UMOV UR28, UR12 ;  /* 0x0000000c001c7c82 */ /* 0x000fe20008000000 */
[----:B------:R-:W-:Y:S01]  /*15940*/  UMOV UR29, UR13 ;  /* 0x0000000d001d7c82 */ /* 0x000fe20008000000 */
[----:B------:R-:W-:-:S02]  /*15950*/  UMOV UR18, 0x1c0 ;  /* 0x000001c000127882 */ /* 0x000fc40000000000 */
        /* <DEDUP_REMOVED lines=9> */
[----:B------:R-:W-:Y:S01]  /*159f0*/  UMOV UR17, UR9 ;  /* 0x0000000900117c82 */ /* 0x000fe20008000000 */
[----:B------:R1:W-:Y:S01]  /*15a00*/  UTMALDG.4D [UR40], [UR4], desc[UR6] ;  /* 0x00000628040075b4 */ /* 0x0003e20008019000 */
[----:B------:R-:W-:Y:S01]  /*15a10*/  R2UR UR47, R6 ;  /* 0x00000000062f72ca */ /* 0x000fe200000e0000 */
[----:B------:R2:W-:Y:S01]  /*15a20*/  UTMALDG.4D [UR56], [UR4], desc[UR6] ;  /* 0x00000638040075b4 */ /* 0x0005e20008019000 */
[----:B------:R2:W-:Y:S01]  /*15a30*/  UTMALDG.4D [UR48], [UR4], desc[UR6] ;  /* 0x00000630040075b4 */ /* 0x0005e20008019000 */
[----:B-1----:R-:W-:Y:S01]  /*15a40*/  R2UR UR42, R10 ;  /* 0x000000000a2a72ca */ /* 0x002fe200000e0000 */
[----:B------:R-:W-:-:S02]  /*15a50*/  UIADD3 UR40, UR16, 0x2e400, URZ ;  /* 0x0002e40010287890 */ /* 0x000fc4000fffe03f */
[----:B------:R-:W-:-:S10]  /*15a60*/  UIADD3 UR16, UR16, 0x34400, URZ ;  /* 0x0003440010107890 */ /* 0x000fd4000fffe03f */
[----:B------:R2:W-:Y:S01]  /*15a70*/  UTMALDG.4D [UR40], [UR4], desc[UR6] ;  /* 0x00000628040075b4 */ /* 0x0005e20008019000 */
[----:B------:R2:W-:Y:S01]  /*15a80*/  UTMALDG.4D [UR32], [UR4], desc[UR6] ;  /* 0x00000620040075b4 */ /* 0x0005e20008019000 */
[----:B------:R2:W-:Y:S01]  /*15a90*/  UTMALDG.4D [UR24], [UR4], desc[UR6] ;  /* 0x00000618040075b4 */ /* 0x0005e20008019000 */
[----:B------:R2:W-:Y:S02]  /*15aa0*/  UTMALDG.4D [UR16], [UR4], desc[UR6] ;  /* 0x00000610040075b4 */ /* 0x0005e40008019000 */
[----:B--2---:R-:W-:Y:S01]  /*15ab0*/  NOP ;  /* 0x0000000000007918 */ /* 0x004fe20000000000 */
.L_x_2543:
[----:B------:R-:W-:Y:S05]  /*15ac0*/  BSYNC B0 ;  /* 0x0000000000007941 */ /* 0x000fea0003800000 */
.L_x_2542:
        /* <DEDUP_REMOVED lines=8> */
[----:B-1----:R-:W-:-:S05]  /*15b50*/  IMAD.U32 R6, RZ, RZ, UR4 ;  /* 0x00000004ff067e24 */ /* 0x002fca000f8e00ff */
[----:B------:R-:W-:-:S04]  /*15b60*/  SHF.L.U32 R6, R6, 0x1f, RZ ;  /* 0x0000001f06067819 */ /* 0x000fc800000006ff */
[----:B------:R-:W1:Y:S02]  /*15b70*/  SYNCS.PHASECHK.TRANS64.TRYWAIT P0, [R11+URZ+0x38820], R6 ;  /* 0x038820060b0075a7 */ /* 0x000e64000800017f */
[----:B-1----:R-:W-:Y:S05]  /*15b80*/  @!P0 BRA `(.L_x_2544) ;  /* 0x0000003400cc8947 */ /* 0x002fea0003800000 */
.L_x_2612:
[----:B------:R-:W-:Y:S01]  /*15b90*/  ULDC.64 UR38, c[0x0][0x3f8] ;  /* 0x0000fe0000267ab9 */ /* 0x000fe20000000a00 */
[----:B------:R-:W-:Y:S01]  /*15ba0*/  ULDC.64 UR46, c[0x0][0x408] ;  /* 0x00010200002e7ab9 */ /* 0x000fe20000000a00 */
        /* <DEDUP_REMOVED lines=11> */
.L_x_2613:
        /* <DEDUP_REMOVED lines=11> */
.L_x_2548:
        /* <DEDUP_REMOVED lines=43> */
[----:B------:R-:W-:-:S02]  /*15fc0*/  UMOV UR10, UR21 ;  /* 0x00000015000a7c82 */ /* 0x000fc40008000000 */
[----:B------:R1:W-:Y:S01]  /*15fd0*/  UTMALDG.4D [UR8], [UR4], desc[UR6] ;  /* 0x00000608040075b4 */ /* 0x0003e20008019000 */
        /* <DEDUP_REMOVED lines=12> */
.L_x_2546:
[----:B------:R-:W-:Y:S05]  /*160a0*/  BSYNC B0 ;  /* 0x0000000000007941 */ /* 0x000fea0003800000 */
.L_x_2545:
        /* <DEDUP_REMOVED lines=47> */
.L_x_2555:
[----:B-1----:R-:W1:Y:S01]  /*163a0*/  S2R R3, SR_CgaCtaId ;  /* 0x0000000000037919 */ /* 0x002e620000008800 */
[----:B------:R-:W-:-:S04]  /*163b0*/  MOV R2, 0x400 ;  /* 0x0000040000027802 */ /* 0x000fc80000000f00 */
[----:B-1----:R-:W-:Y:S02]  /*163c0*/  LEA R2, R3, R2, 0x18 ;  /* 0x0000000203027211 */ /* 0x002fe400078ec0ff */
[----:B------:R-:W-:-:S03]  /*163d0*/  SHF.L.U32 R3, R13, 0x1f, RZ ;  /* 0x0000001f0d037819 */ /* 0x000fc600000006ff */
[----:B------:R-:W-:-:S04]  /*163e0*/  IMAD R2, R14, 0x8, R2 ;  /* 0x000000080e027824 */ /* 0x000fc800078e0202 */
[----:B------:R-:W1:Y:S02]  /*163f0*/  SYNCS.PHASECHK.TRANS64.TRYWAIT P0, [R2+URZ+0x38840], R3 ;  /* 0x03884003020075a7 */ /* 0x000e64000800017f */
[----:B-1----:R-:W-:Y:S05]  /*16400*/  @!P0 BRA `(.L_x_2556) ;  /* 0x0000002c00e08947 */ /* 0x002fea0003800000 */
.L_x_2614:
        /* <DEDUP_REMOVED lines=11> */
.L_x_2557:
        /* <DEDUP_REMOVED lines=15> */
[----:B------:R-:W-:Y:S02]  /*165b0*/  R2UR UR8, R6 ;  /* 0x00000000060872ca */ /* 0x000fe400000e0000 */
[----:B---3--:R-:W-:-:S04]  /*165c0*/  LEA R8, R8, R9, 0x6 ;  /* 0x0000000908087211 */ /* 0x008fc800078e30ff */
[----:B------:R-:W-:-:S07]  /*165d0*/  R2UR UR11, R8 ;  /* 0x00000000080b72ca */ /* 0x000fce00000e0000 */
[----:B------:R-:W-:-:S09]  /*165e0*/  UIADD3 UR8, UR8, 0x22400, URZ ;  /* 0x0002240008087890 */ /* 0x000fd2000fffe03f */
[----:B------:R2:W-:Y:S01]  /*165f0*/  UTMALDG.4D [UR8], [UR4], desc[UR6] ;  /* 0x00000608040075b4 */ /* 0x0005e20008019000 */
[----:B------:R-:W3:Y:S02]  /*16600*/  SYNCS.PHASECHK.TRANS64.TRYWAIT P0, [R2+URZ+0x38860], R3 ;  /* 0x03886003020075a7 */ /* 0x000ee4000800017f */
[----:B--23--:R-:W-:Y:S05]  /*16610*/  @!P0 BRA `(.L_x_2558) ;  /* 0x0000002c00708947 */ /* 0x00cfea0003800000 */
.L_x_2615:
        /* <DEDUP_REMOVED lines=8> */
.L_x_2559:
        /* <DEDUP_REMOVED lines=54> */
.L_x_2554:
[----:B------:R-:W-:Y:S05]  /*16a00*/  BSYNC B2 ;  /* 0x0000000000027941 */ /* 0x000fea0003800000 */
.L_x_2553:
[----:B------:R-:W2:Y:S02]  /*16a10*/  LDL R2, [R1+0x14] ;  /* 0x0000140001027983 */ /* 0x000ea40000100800 */
[----:B--2---:R-:W-:-:S07]  /*16a20*/  VIADD R8, R2, 0xfffffffd ;  /* 0xfffffffd02087836 */ /* 0x004fce0000000000 */
.L_x_2552:
[----:B------:R-:W-:Y:S05]  /*16a30*/  BSYNC B1 ;  /* 0x0000000000017941 */ /* 0x000fea0003800000 */
.L_x_2551:
[----:B------:R-:W2:Y:S01]  /*16a40*/  LDL.LU R2, [R1+0x14] ;  /* 0x0000140001027983 */ /* 0x000ea20000300800 */
[----:B------:R-:W-:Y:S01]  /*16a50*/  VIADD R10, R10, 0xfffffffe ;  /* 0xfffffffe0a0a7836 */ /* 0x000fe20000000000 */
[----:B--2---:R-:W-:-:S04]  /*16a60*/  LOP3.LUT R3, RZ, R2, RZ, 0x33, !PT ;  /* 0x00000002ff037212 */ /* 0x004fc800078e33ff */
[----:B------:R-:W-:-:S13]  /*16a70*/  ISETP.NE.AND P0, PT, R10, R3, PT ;  /* 0x000000030a00720c */ /* 0x000fda0003f05270 */
[----:B------:R-:W-:Y:S05]  /*16a80*/  @!P0 BRA `(.L_x_2550) ;  /* 0x0000001000388947 */ /* 0x000fea0003800000 */
.L_x_2574:
        /* <DEDUP_REMOVED lines=29> */
[----:B------:R-:W-:-:S06]  /*16c60*/  LEA.HI.X R7, R2, UR39, R3, 0x2, P0 ;  /* 0x0000002702077c11 */ /* 0x000fcc00080f1403 */
[----:B------:R1:W5:Y:S03]  /*16c70*/  LDG.E R7, desc[UR4][R6.64] ;  /* 0x0000000406077981 */ /* 0x000366000c1e1900 */
.L_x_2562:
[----:B------:R-:W2:Y:S01]  /*16c80*/  S2R R3, SR_CgaCtaId ;  /* 0x0000000000037919 */ /* 0x000ea20000008800 */
[----:B------:R-:W-:-:S04]  /*16c90*/  MOV R2, 0x400 ;  /* 0x0000040000027802 */ /* 0x000fc80000000f00 */
[----:B--2---:R-:W-:Y:S02]  /*16ca0*/  LEA R2, R3, R2, 0x18 ;  /* 0x0000000203027211 */ /* 0x004fe400078ec0ff */
[----:B------:R-:W-:-:S03]  /*16cb0*/  SHF.L.U32 R3, R10, 0x1f, RZ ;  /* 0x0000001f0a037819 */ /* 0x000fc600000006ff */
[----:B------:R-:W-:-:S04]  /*16cc0*/  IMAD R2, R9, 0x8, R2 ;  /* 0x0000000809027824 */ /* 0x000fc800078e0202 */
[----:B------:R-:W2:Y:S02]  /*16cd0*/  SYNCS.PHASECHK.TRANS64.TRYWAIT P0, [R2+URZ+0x38840], R3 ;  /* 0x03884003020075a7 */ /* 0x000ea4000800017f */
[----:B--2---:R-:W-:Y:S05]  /*16ce0*/  @!P0 BRA `(.L_x_2563) ;  /* 0x0000002400d08947 */ /* 0x004fea0003800000 */
.L_x_2616:
        /* <DEDUP_REMOVED lines=11> */
.L_x_2564:
[----:B------:R-:W3:Y:S01]  /*16da0*/  LDL R12, [R1+0x8] ;  /* 0x00000800010c7983 */ /* 0x000ee20000100800 */
[----:B-1----:R-:W-:Y:S01]  /*16db0*/  MOV R6, 0x400 ;  /* 0x0000040000067802 */ /* 0x002fe20000000f00 */
        /* <DEDUP_REMOVED lines=19> */
.L_x_2617:
        /* <DEDUP_REMOVED lines=8> */
.L_x_2566:
        /* <DEDUP_REMOVED lines=53> */
.L_x_2561:
[----:B------:R-:W-:Y:S05]  /*172c0*/  BSYNC B1 ;  /* 0x0000000000017941 */ /* 0x000fea0003800000 */
.L_x_2560:
        /* <DEDUP_REMOVED lines=10> */
[----:B------:R-:W-:Y:S01]  /*17370*/  ISETP.NE.U32.AND P0, PT, RZ, UR38, PT ;  /* 0x00000026ff007c0c */ /* 0x000fe2000bf05070 */
[----:B------:R-:W-:-:S03]  /*17380*/  IMAD.MOV.U32 R10, RZ, RZ, R9 ;  /* 0x000000ffff0a7224 */ /* 0x000fc600078e0009 */
        /* <DEDUP_REMOVED lines=17> */
[----:B------:R-:W-:-:S06]  /*174a0*/  LEA.HI.X R7, R2, UR39, R3, 0x2, P0 ;  /* 0x0000002702077c11 */ /* 0x000fcc00080f1403 */
[----:B------:R2:W5:Y:S03]  /*174b0*/  LDG.E R7, desc[UR4][R6.64] ;  /* 0x0000000406077981 */ /* 0x000566000c1e1900 */
.L_x_2569:
[----:B------:R-:W3:Y:S01]  /*174c0*/  S2R R3, SR_CgaCtaId ;  /* 0x0000000000037919 */ /* 0x000ee20000008800 */
[----:B------:R-:W-:-:S04]  /*174d0*/  MOV R2, 0x400 ;  /* 0x0000040000027802 */ /* 0x000fc80000000f00 */
[----:B---3--:R-:W-:Y:S02]  /*174e0*/  LEA R2, R3, R2, 0x18 ;  /* 0x0000000203027211 */ /* 0x008fe400078ec0ff */
[----:B------:R-:W-:-:S03]  /*174f0*/  SHF.L.U32 R3, R11, 0x1f, RZ ;  /* 0x0000001f0b037819 */ /* 0x000fc600000006ff */
[----:B------:R-:W-:-:S04]  /*17500*/  IMAD R2, R12, 0x8, R2 ;  /* 0x000000080c027824 */ /* 0x000fc800078e0202 */
[----:B------:R-:W3:Y:S02]  /*17510*/  SYNCS.PHASECHK.TRANS64.TRYWAIT P0, [R2+URZ+0x38840], R3 ;  /* 0x03884003020075a7 */ /* 0x000ee4000800017f */
[----:B---3--:R-:W-:Y:S05]  /*17520*/  @!P0 BRA `(.L_x_2570) ;  /* 0x0000001c00e88947 */ /* 0x008fea0003800000 */
.L_x_2618:
        /* <DEDUP_REMOVED lines=11> */
.L_x_2571:
[----:B--2---:R-:W2:Y:S01]  /*175e0*/  LDL R6, [R1] ;  /* 0x0000000001067983 */ /* 0x004ea20000100800 */
        /* <DEDUP_REMOVED lines=21> */
.L_x_2619:
        /* <DEDUP_REMOVED lines=8> */
.L_x_2573:
        /* <DEDUP_REMOVED lines=54> */
.L_x_2568:
[----:B------:R-:W-:Y:S05]  /*17b20*/  BSYNC B1 ;  /* 0x0000000000017941 */ /* 0x000fea0003800000 */
.L_x_2567:
[----:B------:R-:W2:Y:S01]  /*17b30*/  LDL R2, [R1+0xc] ;  /* 0x00000c0001027983 */ /* 0x000ea20000100800 */
[----:B------:R-:W-:Y:S01]  /*17b40*/  VIADD R8, R8, 0xfffffffe ;  /* 0xfffffffe08087836 */ /* 0x000fe20000000000 */
[----:B--2---:R-:W-:-:S13]  /*17b50*/  ISETP.GT.AND P0, PT, R9, R2, PT ;  /* 0x000000020900720c */ /* 0x004fda0003f04270 */
[----:B------:R-:W-:Y:S05]  /*17b60*/  @P0 BRA `(.L_x_2574) ;  /* 0xffffffec00c80947 */ /* 0x000fea000383ffff */
.L_x_2550:
[----:B------:R-:W-:Y:S05]  /*17b70*/  BSYNC B0 ;  /* 0x0000000000007941 */ /* 0x000fea0003800000 */
.L_x_2549:
        /* <DEDUP_REMOVED lines=26> */
.L_x_2576:
[----:B------:R-:W-:Y:S05]  /*17d20*/  BSYNC B0 ;  /* 0x0000000000007941 */ /* 0x000fea0003800000 */
.L_x_2575:
[----:B--2---:R-:W2:Y:S02]  /*17d30*/  LDL.LU R2, [R1+0x4] ;  /* 0x0000040001027983 */ /* 0x004ea40000300800 */
[----:B--2---:R-:W-:-:S05]  /*17d40*/  LOP3.LUT R2, R2, R0, RZ, 0x3c, !PT ;  /* 0x0000000002027212 */ /* 0x004fca00078e3cff */
[----:B------:R2:W-:Y:S02]  /*17d50*/  STL [R1+0x4], R2 ;  /* 0x0000040201007387 */ /* 0x0005e40000100800 */
.L_x_2531:
[----:B------:R-:W-:Y:S05]  /*17d60*/  BSYNC B6 ;  /* 0x0000000000067941 */ /* 0x000fea0003800000 */
.L_x_2529:
[----:B------:R-:W-:-:S03]  /*17d70*/  UMOV UR4, 0xffffffff ;  /* 0xffffffff00047882 */ /* 0x000fc60000000000 */
[----:B------:R-:W-:Y:S05]  /*17d80*/  BRA.DIV UR4, `(.L_x_2577) ;  /* 0x0000001604f87947 */ /* 0x000fea000b800000 */
[----:B------:R3:W4:Y:S04]  /*17d90*/  SHFL.IDX PT, R4, R16, RZ, 0x1f ;  /* 0x00001fff10047589 */ /* 0x00072800000e0000 */
[----:B------:R-:W0:Y:S02]  /*17da0*/  SHFL.IDX PT, R16, R16, 0x1, 0x1f ;  /* 0x00201f0010107f89 */ /* 0x000e2400000e0000 */
.L_x_2623:
[----:B------:R-:W1:Y:S01]  /*17db0*/  S2R R0, SR_TID.X ;  /* 0x0000000000007919 */ /* 0x000e620000002100 */
[----:B------:R-:W-:Y:S01]  /*17dc0*/  ULDC UR4, c[0x0][0xd14] ;  /* 0x0003450000047ab9 */ /* 0x000fe20000000800 */
[----:B------:R-:W-:Y:S01]  /*17dd0*/  BSSY B0, `(.L_x_2578) ;  /* 0x000000c000007945 */ /* 0x000fe20003800000 */
[----:B------:R-:W-:Y:S01]  /*17de0*/  IMAD.MOV.U32 R3, RZ, RZ, RZ ;  /* 0x000000ffff037224 */ /* 0x000fe200078e00ff */
[----:B-1----:R-:W-:Y:S01]  /*17df0*/  LOP3.LUT R8, R0, 0x1f, RZ, 0xc0, !PT ;  /* 0x0000001f00087812 */ /* 0x002fe200078ec0ff */
[----:B------:R-:W-:-:S03]  /*17e00*/  IMAD.U32 R0, RZ, RZ, UR4 ;  /* 0x00000004ff007e24 */ /* 0x000fc6000f8e00ff */
[C---:B------:R-:W-:Y:S01]  /*17e10*/  ISETP.NE.AND P0, PT, R8.reuse, 0x1f, PT ;  /* 0x0000001f0800780c */ /* 0x040fe20003f05270 */
[----:B------:R-:W-:-:S05]  /*17e20*/  IMAD.IADD R5, R8, 0x1, R19 ;  /* 0x0000000108057824 */ /* 0x000fca00078e0213 */
[----:B------:R-:W-:-:S13]  /*17e30*/  ISETP.GE.OR P0, PT, R5, R0, !P0 ;  /* 0x000000000500720c */ /* 0x000fda0004706670 */
[----:B------:R-:W-:Y:S05]  /*17e40*/  @P0 BRA `(.L_x_2579) ;  /* 0x0000000000100947 */ /* 0x000fea0003800000 */
[----:B--2---:R-:W1:Y:S01]  /*17e50*/  LDC.64 R2, c[0x0][0xd58] ;  /* 0x00035600ff027b82 */ /* 0x004e620000000a00 */
[----:B------:R-:W-:Y:S01]  /*17e60*/  ULDC.64 UR4, c[0x0][0x208] ;  /* 0x0000820000047ab9 */ /* 0x000fe20000000a00 */
[----:B-1----:R-:W-:-:S06]  /*17e70*/  IMAD.WIDE R2, R5, 0x4, R2 ;  /* 0x0000000405027825 */ /* 0x002fcc00078e0202 */
[----:B------:R1:W5:Y:S02]  /*17e80*/  LDG.E R3, desc[UR4][R2.64] ;  /* 0x0000000402037981 */ /* 0x000364000c1e1900 */
.L_x_2579:
[----:B------:R-:W-:Y:S05]  /*17e90*/  BSYNC B0 ;  /* 0x0000000000007941 */ /* 0x000fea0003800000 */
.L_x_2578:
        /* <DEDUP_REMOVED lines=19> */
[----:B------:R-:W1:Y:S02]  /*17fd0*/  SHFL.UP PT, R14, R7, 0x10, RZ ;  /* 0x06000000070e7989 */ /* 0x000e6400000e00ff */
[----:B-12---:R-:W-:-:S05]  /*17fe0*/  SEL R2, R14, RZ, P0 ;  /* 0x000000ff0e027207 */ /* 0x006fca0000000000 */
[----:B------:R-:W-:-:S05]  /*17ff0*/  IMAD.IADD R2, R7, 0x1, R2 ;  /* 0x0000000107027824 */ /* 0x000fca00078e0202 */
[----:B------:R0:W1:Y:S02]  /*18000*/  SHFL.IDX PT, R14, R2, 0x1f, 0x1f ;  /* 0x03e01f00020e7f89 */ /* 0x00006400000e0000 */
.L_x_2631:
[----:B------:R-:W-:Y:S02]  /*18010*/  ULDC UR4, c[0x0][0xd10] ;  /* 0x0003440000047ab9 */ /* 0x000fe40000000800 */
[----:B------:R-:W-:-:S05]  /*18020*/  MOV R5, UR4 ;  /* 0x0000000400057c02 */ /* 0x000fca0008000f00 */
[----:B-1----:R-:W-:-:S04]  /*18030*/  IMAD R7, R14, R5, RZ ;  /* 0x000000050e077224 */ /* 0x002fc800078e02ff */
[----:B---3--:R-:W-:-:S05]  /*18040*/  IMAD.IADD R16, R16, 0x1, R7 ;  /* 0x0000000110107824 */ /* 0x008fca00078e0207 */
[----:B----4-:R-:W-:-:S13]  /*18050*/  ISETP.GT.AND P0, PT, R16, R4, PT ;  /* 0x000000041000720c */ /* 0x010fda0003f04270 */
[----:B------:R-:W-:Y:S05]  /*18060*/  @P0 BRA `(.L_x_2581) ;  /* 0x0000000000b80947 */ /* 0x000fea0003800000 */
[----:B------:R-:W1:Y:S02]  /*18070*/  LDC R0, c[0x0][0xd14] ;  /* 0x00034500ff007b82 */ /* 0x000e640000000800 */
.L_x_2586:
        /* <DEDUP_REMOVED lines=11> */
[----:B------:R-:W0:Y:S01]  /*18130*/  LDC.64 R2, c[0x0][0xd58] ;  /* 0x00035600ff027b82 */ /* 0x000e220000000a00 */
[----:B------:R-:W-:Y:S01]  /*18140*/  ULDC.64 UR4, c[0x0][0x208] ;  /* 0x0000820000047ab9 */ /* 0x000fe20000000a00 */
[----:B0-----:R-:W-:-:S06]  /*18150*/  IMAD.WIDE R2, R5, 0x4, R2 ;  /* 0x0000000405027825 */ /* 0x001fcc00078e0202 */
[----:B------:R0:W5:Y:S02]  /*18160*/  LDG.E R3, desc[UR4][R2.64] ;  /* 0x0000000402037981 */ /* 0x000164000c1e1900 */
.L_x_2584:
[----:B------:R-:W-:Y:S05]  /*18170*/  BSYNC B0 ;  /* 0x0000000000007941 */ /* 0x000fea0003800000 */
.L_x_2583:
[----:B------:R-:W-:-:S03]  /*18180*/  UMOV UR4, 0xffffffff ;  /* 0xffffffff00047882 */ /* 0x000fc60000000000 */
[----:B------:R-:W-:Y:S05]  /*18190*/  BRA.DIV UR4, `(.L_x_2585) ;  /* 0x0000001a04107947 */ /* 0x000fea000b800000 */
[----:B-----5:R-:W1:Y:S01]  /*181a0*/  SHFL.UP PT, R14, R3, 0x1, RZ ;  /* 0x04200000030e7989 */ /* 0x020e6200000e00ff */
[C---:B------:R-:W-:Y:S02]  /*181b0*/  ISETP.NE.AND P0, PT, R7.reuse, RZ, PT ;  /* 0x000000ff0700720c */ /* 0x040fe40003f05270 */
[C---:B------:R-:W-:Y:S02]  /*181c0*/  ISETP.GE.U32.AND P1, PT, R7.reuse, 0x2, PT ;  /* 0x000000020700780c */ /* 0x040fe40003f26070 */
[----:B-1----:R-:W-:Y:S02]  /*181d0*/  SEL R14, R14, RZ, P0 ;  /* 0x000000ff0e0e7207 */ /* 0x002fe40000000000 */
        /* <DEDUP_REMOVED lines=17> */
.L_x_2639:
[----:B------:R-:W-:Y:S02]  /*182f0*/  ULDC UR4, c[0x0][0xd10] ;  /* 0x0003440000047ab9 */ /* 0x000fe40000000800 */
[----:B------:R-:W-:-:S04]  /*18300*/  IMAD.U32 R5, RZ, RZ, UR4 ;  /* 0x00000004ff057e24 */ /* 0x000fc8000f8e00ff */
[----:B-1----:R-:W-:-:S04]  /*18310*/  IMAD R7, R14, R5, RZ ;  /* 0x000000050e077224 */ /* 0x002fc800078e02ff */
[----:B------:R-:W-:-:S05]  /*18320*/  IMAD.IADD R16, R7, 0x1, R16 ;  /* 0x0000000107107824 */ /* 0x000fca00078e0210 */
[----:B------:R-:W-:-:S13]  /*18330*/  ISETP.GT.AND P0, PT, R16, R4, PT ;  /* 0x000000041000720c */ /* 0x000fda0003f04270 */
[----:B------:R-:W-:Y:S05]  /*18340*/  @!P0 BRA `(.L_x_2586) ;  /* 0xfffffffc004c8947 */ /* 0x000fea000383ffff */
.L_x_2581:
[----:B------:R-:W-:Y:S01]  /*18350*/  IMAD.IADD R16, R16, 0x1, -R7 ;  /* 0x0000000110107824 */ /* 0x000fe200078e0a07 */
[----:B------:R-:W-:-:S03]  /*18360*/  UMOV UR4, 0xffffffff ;  /* 0xffffffff00047882 */ /* 0x000fc60000000000 */
[----:B------:R-:W-:-:S05]  /*18370*/  IMAD R7, R2, R5, R16 ;  /* 0x0000000502077224 */ /* 0x000fca00078e0210 */
[----:B------:R-:W-:Y:S01]  /*18380*/  ISETP.GT.AND P6, PT, R7, R4, PT ;  /* 0x000000040700720c */ /* 0x000fe20003fc4270 */
[----:B------:R-:W-:-:S12]  /*18390*/  BRA.DIV UR4, `(.L_x_2587) ;  /* 0x0000001a04607947 */ /* 0x000fd8000b800000 */
[----:B------:R-:W-:-:S04]  /*183a0*/  VOTE.ANY R6, PT, !P6 ;  /* 0x0000000000067806 */ /* 0x000fc800070e0100 */
[----:B------:R-:W1:Y:S02]  /*183b0*/  POPC R7, R6 ;  /* 0x0000000600077309 */ /* 0x000e640000000000 */
[----:B-1----:R1:W2:Y:S02]  /*183c0*/  SHFL.IDX PT, R17, R3, R7, 0x1f ;  /* 0x00001f0703117589 */ /* 0x0022a400000e0000 */
.L_x_2643:
[----:B------:R-:W-:Y:S01]  /*183d0*/  ISETP.NE.AND P0, PT, R6, RZ, PT ;  /* 0x000000ff0600720c */ /* 0x000fe20003f05270 */
[----:B------:R-:W-:-:S12]  /*183e0*/  IMAD.MOV.U32 R8, RZ, RZ, RZ ;  /* 0x000000ffff087224 */ /* 0x000fd800078e00ff */
[----:B------:R-:W-:Y:S05]  /*183f0*/  @!P0 BRA `(.L_x_2588) ;  /* 0x0000000000108947 */ /* 0x000fea0003800000 */
[----:B------:R-:W-:Y:S01]  /*18400*/  UMOV UR4, 0xffffffff ;  /* 0xffffffff00047882 */ /* 0x000fe20000000000 */
[----:B------:R-:W-:Y:S02]  /*18410*/  VIADD R12, R7, 0xffffffff ;  /* 0xffffffff070c7836 */ /* 0x000fe40000000000 */
[----:B------:R-:W-:Y:S05]  /*18420*/  BRA.DIV UR4, `(.L_x_2589) ;  /* 0x0000001a04847947 */ /* 0x000fea000b800000 */
[----:B------:R3:W4:Y:S02]  /*18430*/  SHFL.IDX PT, R8, R2, R12, 0x1f ;  /* 0x00001f0c02087589 */ /* 0x00072400000e0000 */
.L_x_2588:
[----:B01-3--:R-:W0:Y:S01]  /*18440*/  LDC.64 R2, c[0x0][0xd68] ;  /* 0x00035a00ff027b82 */ /* 0x00be220000000a00 */
[----:B------:R-:W-:Y:S01]  /*18450*/  IMAD.IADD R19, R7, 0x1, R19 ;  /* 0x0000000107137824 */ /* 0x000fe200078e0213 */
[----:B------:R-:W-:-:S03]  /*18460*/  ULDC.64 UR4, c[0x0][0x208] ;  /* 0x0000820000047ab9 */ /* 0x000fc60000000a00 */
[----:B0-----:R-:W-:-:S05]  /*18470*/  IMAD.WIDE R2, R19, 0x4, R2 ;  /* 0x0000000413027825 */ /* 0x001fca00078e0202 */
[----:B------:R0:W2:Y:S01]  /*18480*/  LDG.E R10, desc[UR4][R2.64] ;  /* 0x00000004020a7981 */ /* 0x0000a2000c1e1900 */
[----:B----4-:R-:W-:Y:S02]  /*18490*/  IMAD R16, R8, R5, R16 ;  /* 0x0000000508107224 */ /* 0x010fe400078e0210 */
[----:B0-----:R-:W-:Y:S02]  /*184a0*/  IMAD.MOV.U32 R2, RZ, RZ, RZ ;  /* 0x000000ffff027224 */ /* 0x001fe400078e00ff */
[----:B--2---:R-:W-:-:S05]  /*184b0*/  IMAD R6, R17, R10, RZ ;  /* 0x0000000a11067224 */ /* 0x004fca00078e02ff */
        /* <DEDUP_REMOVED lines=25> */
[----:B------:R-:W-:Y:S02]  /*18650*/  IMAD R4, R10, R7, RZ ;  /* 0x000000070a047224 */ /* 0x000fe400078e02ff */
[----:B------:R-:W-:Y:S02]  /*18660*/  IMAD.MOV R7, RZ, RZ, -R7 ;  /* 0x000000ffff077224 */ /* 0x000fe400078e0a07 */
        /* <DEDUP_REMOVED lines=30> */
[----:B------:R-:W-:-:S03]  /*18850*/  IMAD R18, R3, R5, R4 ;  /* 0x0000000503127224 */ /* 0x000fc600078e0204 */
[----:B------:R-:W-:Y:S01]  /*18860*/  IADD3 R17, R17, R2, RZ ;  /* 0x0000000211117210 */ /* 0x000fe20007ffe0ff */
[----:B------:R-:W-:Y:S06]  /*18870*/  BRA `(.L_x_2590) ;  /* 0x00000000001c7947 */ /* 0x000fec0003800000 */
.L_x_2582:
[----:B------:R-:W-:Y:S01]  /*18880*/  UMOV UR4, URZ ;  /* 0x0000003f00047c82 */ /* 0x000fe20008000000 */
[----:B------:R-:W-:Y:S01]  /*18890*/  UMOV UR5, URZ ;  /* 0x0000003f00057c82 */ /* 0x000fe20008000000 */
[----:B------:R-:W-:Y:S01]  /*188a0*/  ULDC UR6, c[0x0][0xd14] ;  /* 0x0003450000067ab9 */ /* 0x000fe20000000800 */
[----:B------:R-:W-:Y:S02]  /*188b0*/  IMAD.MOV.U32 R16, RZ, RZ, R4 ;  /* 0x000000ffff107224 */ /* 0x000fe400078e0004 */
[----:B------:R-:W-:Y:S02]  /*188c0*/  IMAD.U32 R17, RZ, RZ, UR4 ;  /* 0x00000004ff117e24 */ /* 0x000fe4000f8e00ff */
[----:B------:R-:W-:Y:S02]  /*188d0*/  IMAD.U32 R18, RZ, RZ, UR5 ;  /* 0x00000005ff127e24 */ /* 0x000fe4000f8e00ff */
[----:B------:R-:W-:-:S07]  /*188e0*/  IMAD.U32 R19, RZ, RZ, UR6 ;  /* 0x00000006ff137e24 */ /* 0x000fce000f8e00ff */
.L_x_2590:
        /* <DEDUP_REMOVED lines=12> */
.L_x_2517:
[----:B-1----:R-:W3:Y:S01]  /*189b0*/  LDL R0, [R1+0x1c] ;  /* 0x00001c0001007983 */ /* 0x002ee20000100800 */
[----:B------:R-:W1:Y:S01]  /*189c0*/  S2R R3, SR_CgaCtaId ;  /* 0x0000000000037919 */ /* 0x000e620000008800 */
[----:B---3--:R-:W-:Y:S02]  /*189d0*/  R2UR UR4, R0 ;  /* 0x00000000000472ca */ /* 0x008fe400000e0000 */
[----:B------:R-:W-:-:S04]  /*189e0*/  MOV R0, 0x400 ;  /* 0x0000040000007802 */ /* 0x000fc80000000f00 */
[----:B-1----:R-:W-:-:S07]  /*189f0*/  LEA R0, R3, R0, 0x18 ;  /* 0x0000000003007211 */ /* 0x002fce00078ec0ff */
[----:B------:R-:W-:-:S04]  /*18a00*/  UIADD3 UR4, UR4, 0x1, URZ ;  /* 0x0000000104047890 */ /* 0x000fc8000fffe03f */
[----:B------:R-:W-:-:S04]  /*18a10*/  ULEA.HI UR5, UR4, UR4, URZ, 0x1 ;  /* 0x0000000404057291 */ /* 0x000fc8000f8f083f */
[----:B------:R-:W-:-:S04]  /*18a20*/  ULOP3.LUT UR5, UR5, 0xfffffffe, URZ, 0xc0, !UPT ;  /* 0xfffffffe05057892 */ /* 0x000fc8000f8ec03f */
[----:B------:R-:W-:-:S06]  /*18a30*/  UIADD3 UR5, UR4, -UR5, URZ ;  /* 0x8000000504057290 */ /* 0x000fcc000fffe03f */
[----:B------:R-:W-:-:S05]  /*18a40*/  IMAD.U32 R3, RZ, RZ, UR5 ;  /* 0x00000005ff037e24 */ /* 0x000fca000f8e00ff */
[----:B------:R-:W-:-:S04]  /*18a50*/  SHF.L.U32 R3, R3, 0x1f, RZ ;  /* 0x0000001f03037819 */ /* 0x000fc800000006ff */
[----:B------:R-:W1:Y:S02]  /*18a60*/  SYNCS.PHASECHK.TRANS64.TRYWAIT P0, [R0+URZ+0x38820], R3 ;  /* 0x03882003000075a7 */ /* 0x000e64000800017f */
[----:B-1----:R-:W-:Y:S05]  /*18a70*/  @!P0 BRA `(.L_x_2592) ;  /* 0x0000001400188947 */ /* 0x002fea0003800000 */
.L_x_2646:
[----:B------:R-:W-:-:S03]  /*18a80*/  UMOV UR4, 0xffffffff ;  /* 0xffffffff00047882 */ /* 0x000fc60000000000 */
[----:B------:R-:W-:Y:S05]  /*18a90*/  BRA.DIV UR4, `(.L_x_2593) ;  /* 0x0000001604247947 */ /* 0x000fea000b800000 */
[----:B--2---:R-:W2:Y:S02]  /*18aa0*/  S2R R2, SR_TID.X ;  /* 0x0000000000027919 */ /* 0x004ea40000002100 */
[----:B--2---:R-:W-:-:S04]  /*18ab0*/  SHF.R.U32.HI R2, RZ, 0x5, R2 ;  /* 0x00000005ff027819 */ /* 0x004fc80000011602 */
[----:B------:R-:W-:-:S05]  /*18ac0*/  LOP3.LUT R2, R2, 0x3, RZ, 0xc0, !PT ;  /* 0x0000000302027812 */ /* 0x000fca00078ec0ff */
[----:B------:R2:W3:Y:S02]  /*18ad0*/  SHFL.IDX PT, R14, R2, RZ, 0x1f ;  /* 0x00001fff020e7589 */ /* 0x0004e400000e0000 */
.L_x_2649:
[----:B---3--:R-:W-:Y:S01]  /*18ae0*/  ISETP.NE.AND P0, PT, R14, RZ, PT ;  /* 0x000000ff0e00720c */ /* 0x008fe20003f05270 */
[----:B------:R-:W-:-:S12]  /*18af0*/  BSSY B0, `(.L_x_2594) ;  /* 0x0000027000007945 */ /* 0x000fd80003800000 */
[----:B------:R-:W-:Y:S05]  /*18b00*/  @P0 BRA `(.L_x_2595) ;  /* 0x0000000000940947 */ /* 0x000fea0003800000 */
[----:B------:R-:W-:-:S03]  /*18b10*/  UMOV UR4, 0xffffffff ;  /* 0xffffffff00047882 */ /* 0x000fc60000000000 */
[----:B------:R-:W-:Y:S05]  /*18b20*/  BRA.DIV UR4, `(.L_x_2596) ;  /* 0x0000001604347947 */ /* 0x000fea000b800000 */
[----:B------:R-:W-:-:S13]  /*18b30*/  ELECT P6, URZ, PT ;  /* 0x00000000003f782f */ /* 0x000fda00038c0000 */
.L_x_2652:
[----:B------:R-:W-:Y:S05]  /*18b40*/  @!P6 BRA `(.L_x_2595) ;  /* 0x000000000084e947 */ /* 0x000fea0003800000 */
[----:B--2---:R-:W2:Y:S02]  /*18b50*/  LDL.LU R2, [R1+0x24] ;  /* 0x0000240001027983 */ /* 0x004ea40000300800 */
[----:B--2---:R-:W-:-:S04]  /*18b60*/  LOP3.LUT R2, R2, 0x2, RZ, 0xfc, !PT ;  /* 0x0000000202027812 */ /* 0x004fc800078efcff */
[----:B------:R-:W-:-:S13]  /*18b70*/  ISETP.NE.AND P2, PT, R2, 0x3, PT ;  /* 0x000000030200780c */ /* 0x000fda0003f45270 */
[----:B------:R-:W-:Y:S05]  /*18b80*/  @!P2 BRA `(.L_x_2597) ;  /* 0x000000000004a947 */ /* 0x000fea0003800000 */
[----:B------:R-:W-:Y:S01]  /*18b90*/  BPT.TRAP 0x1 ;  /* 0x000000040000795c */ /* 0x000fe20000300000 */
.L_x_2597:
        /* <DEDUP_REMOVED lines=14> */
.L_x_2653:
[----:B------:R-:W2:Y:S02]  /*18c80*/  SYNCS.PHASECHK.TRANS64.TRYWAIT P0, [R7+URZ], R2 ;  /* 0x00000002070075a7 */ /* 0x000ea4000800017f */
[----:B--2---:R-:W-:Y:S05]  /*18c90*/  @!P0 BRA `(.L_x_2599) ;  /* 0x00000014000c8947 */ /* 0x004fea0003800000 */
.L_x_2654:
[----:B------:R-:W-:Y:S05]  /*18ca0*/  @!P2 BRA `(.L_x_2600) ;  /* 0x000000000004a947 */ /* 0x000fea0003800000 */
[----:B------:R-:W-:Y:S01]  /*18cb0*/  BPT.TRAP 0x1 ;  /* 0x000000040000795c */ /* 0x000fe20000300000 */
.L_x_2600:
[----:B------:R-:W3:Y:S01]  /*18cc0*/  LDL.LU R4, [R1] ;  /* 0x0000000001047983 */ /* 0x000ee20000300800 */
[----:B------:R-:W-:-:S04]  /*18cd0*/  VIADD R0, R0, 0x38860 ;  /* 0x0003886000007836 */ /* 0x000fc80000000000 */
[----:B---3--:R-:W-:-:S04]  /*18ce0*/  IMAD R4, R4, 0x8, R0 ;  /* 0x0000000804047824 */ /* 0x008fc800078e0200 */
[----:B------:R-:W3:Y:S02]  /*18cf0*/  SYNCS.PHASECHK.TRANS64.TRYWAIT P0, [R4+URZ], R5 ;  /* 0x00000005040075a7 */ /* 0x000ee4000800017f */
[----:B---3--:R-:W-:Y:S05]  /*18d00*/  @!P0 BRA `(.L_x_2601) ;  /* 0x0000001400048947 */ /* 0x008fea0003800000 */
.L_x_2655:
[----:B------:R-:W-:-:S07]  /*18d10*/  IMAD R3, R3, 0x8, R0 ;  /* 0x0000000803037824 */ /* 0x000fce00078e0200 */
.L_x_2602:
[----:B----4-:R4:W0:Y:S02]  /*18d20*/  SYNCS.PHASECHK.TRANS64.TRYWAIT P0, [R3+URZ], R2 ;  /* 0x00000002030075a7 */ /* 0x010824000800017f */
[----:B0-----:R-:W-:Y:S05]  /*18d30*/  @!P0 NANOSLEEP.SYNCS 0x989680 ;  /* 0x009896800000895d */ /* 0x001fea0003900000 */
[----:B------:R-:W0:Y:S02]  /*18d40*/  @!P0 SYNCS.PHASECHK.TRANS64 P0, [R3+URZ], R2 ;  /* 0x00000002030085a7 */ /* 0x000e24000800007f */
[----:B0-----:R-:W-:Y:S05]  /*18d50*/  @!P0 BRA `(.L_x_2602) ;  /* 0xfffffffc00f08947 */ /* 0x001fea000383ffff */
.L_x_2595:
[----:B------:R-:W-:Y:S05]  /*18d60*/  BSYNC B0 ;  /* 0x0000000000007941 */ /* 0x000fea0003800000 */
.L_x_2594:
[----:B------:R-:W-:Y:S05]  /*18d70*/  EXIT ;  /* 0x000000000000794d */ /* 0x000fea0003800000 */
.L_x_2427:
[----:B0-----:R-:W-:-:S04]  /*18d80*/  IMAD.U32 R3, RZ, RZ, UR37 ;  /* 0x00000025ff037e24 */ /* 0x001fc8000f8e00ff */
[----:B------:R0:W1:Y:S03]  /*18d90*/  SYNCS.PHASECHK.TRANS64.TRYWAIT P1, [R3+URZ+0x38800], R0 ;  /* 0x03880000030075a7 */ /* 0x000066000802017f */
[----:B-1----:R-:W-:Y:S05]  /*18da0*/  @!P1 NANOSLEEP.SYNCS 0x989680 ;  /* 0x009896800000995d */ /* 0x002fea0003900000 */
[----:B------:R-:W1:Y:S02]  /*18db0*/  @!P1 SYNCS.PHASECHK.TRANS64 P1, [R3+URZ+0x38800], R0 ;  /* 0x03880000030095a7 */ /* 0x000e64000802007f */
[----:B-1----:R-:W-:Y:S05]  /*18dc0*/  @!P1 BRA `(.L_x_2427) ;  /* 0xfffffffc00ec9947 */ /* 0x002fea000383ffff */
[----:B------:R-:W-:Y:S05]  /*18dd0*/  BRA `(.L_x_2603) ;  /* 0xfffffeac00947947 */ /* 0x000fea000383ffff */
.L_x_2431:
[----:B--2---:R2:W3:Y:S02]  /*18de0*/  SYNCS.PHASECHK.TRANS64.TRYWAIT P1, [R4+URZ+0x38830], R5 ;  /* 0x03883005040075a7 */ /* 0x0044e4000802017f */
[----:B---3--:R-:W-:Y:S05]  /*18df0*/  @!P1 NANOSLEEP.SYNCS 0x989680 ;  /* 0x009896800000995d */ /* 0x008fea0003900000 */
[----:B------:R-:W3:Y:S02]  /*18e00*/  @!P1 SYNCS.PHASECHK.TRANS64 P1, [R4+URZ+0x38830], R5 ;  /* 0x03883005040095a7 */ /* 0x000ee4000802007f */
[----:B---3--:R-:W-:Y:S05]  /*18e10*/  @!P1 BRA `(.L_x_2431) ;  /* 0xfffffffc00f09947 */ /* 0x008fea000383ffff */
[----:B------:R-:W-:Y:S05]  /*18e20*/  BRA `(.L_x_2430) ;  /* 0xfffffeac00ac7947 */ /* 0x000fea000383ffff */
.L_x_2432:
[----:B0-----:R-:W-:-:S04]  /*18e30*/  IMAD.U32 R7, RZ, RZ, UR37 ;  /* 0x00000025ff077e24 */ /* 0x001fc8000f8e00ff */
[----:B------:R0:W3:Y:S03]  /*18e40*/  SYNCS.PHASECHK.TRANS64.TRYWAIT P1, [R7+URZ+0x38810], R0 ;  /* 0x03881000070075a7 */ /* 0x0000e6000802017f */
[----:B---3--:R-:W-:Y:S05]  /*18e50*/  @!P1 NANOSLEEP.SYNCS 0x989680 ;  /* 0x009896800000995d */ /* 0x008fea0003900000 */
[----:B------:R-:W3:Y:S02]  /*18e60*/  @!P1 SYNCS.PHASECHK.TRANS64 P1, [R7+URZ+0x38810], R0 ;  /* 0x03881000070095a7 */ /* 0x000ee4000802007f */
[----:B---3--:R-:W-:Y:S05]  /*18e70*/  @!P1 BRA `(.L_x_2432) ;  /* 0xfffffffc00ec9947 */ /* 0x008fea000383ffff */
[----:B------:R-:W-:Y:S05]  /*18e80*/  BRA `(.L_x_2604) ;  /* 0xfffffeb000347947 */ /* 0x000fea000383ffff */
.L_x_2436:
[----:B----4-:R4:W0:Y:S02]  /*18e90*/  SYNCS.PHASECHK.TRANS64.TRYWAIT P1, [R4+URZ+0x38850], R5 ;  /* 0x03885005040075a7 */ /* 0x010824000802017f */
[----:B0-----:R-:W-:Y:S05]  /*18ea0*/  @!P1 NANOSLEEP.SYNCS 0x989680 ;  /* 0x009896800000995d */ /* 0x001fea0003900000 */
[----:B------:R-:W0:Y:S02]  /*18eb0*/  @!P1 SYNCS.PHASECHK.TRANS64 P1, [R4+URZ+0x38850], R5 ;  /* 0x03885005040095a7 */ /* 0x000e24000802007f */
[----:B0-----:R-:W-:Y:S05]  /*18ec0*/  @!P1 BRA `(.L_x_2436) ;  /* 0xfffffffc00f09947 */ /* 0x001fea000383ffff */
[----:B------:R-:W-:Y:S05]  /*18ed0*/  BRA `(.L_x_2435) ;  /* 0xfffffeb000407947 */ /* 0x000fea000383ffff */
.L_x_2452:
[----:B-1----:R-:W-:-:S04]  /*18ee0*/  IMAD.U32 R10, RZ, RZ, UR7 ;  /* 0x00000007ff0a7e24 */ /* 0x002fc8000f8e00ff */
[----:B------:R1:W2:Y:S03]  /*18ef0*/  SYNCS.PHASECHK.TRANS64.TRYWAIT P2, [R10+URZ+0x38830], R9 ;  /* 0x038830090a0075a7 */ /* 0x0002a6000804017f */
[----:B--2---:R-:W-:Y:S05]  /*18f00*/  @!P2 NANOSLEEP.SYNCS 0x989680 ;  /* 0x009896800000a95d */ /* 0x004fea0003900000 */
[----:B------:R-:W2:Y:S02]  /*18f10*/  @!P2 SYNCS.PHASECHK.TRANS64 P2, [R10+URZ+0x38830], R9 ;  /* 0x038830090a00a5a7 */ /* 0x000ea4000804007f */
[----:B--2---:R-:W-:Y:S05]  /*18f20*/  @!P2 BRA `(.L_x_2452) ;  /* 0xfffffffc00eca947 */ /* 0x004fea000383ffff */
[----:B------:R-:W-:Y:S05]  /*18f30*/  BRA `(.L_x_2451) ;  /* 0xfffffedc00987947 */ /* 0x000fea000383ffff */
.L_x_2456:
[----:B-1----:R-:W-:-:S04]  /*18f40*/  IMAD.U32 R10, RZ, RZ, UR7 ;  /* 0x00000007ff0a7e24 */ /* 0x002fc8000f8e00ff */
[----:B------:R1:W3:Y:S03]  /*18f50*/  SYNCS.PHASECHK.TRANS64.TRYWAIT P2, [R10+URZ+0x38850], R9 ;  /* 0x038850090a0075a7 */ /* 0x0002e6000804017f */
[----:B---3--:R-:W-:Y:S05]  /*18f60*/  @!P2 NANOSLEEP.SYNCS 0x989680 ;  /* 0x009896800000a95d */ /* 0x008fea0003900000 */
[----:B------:R-:W3:Y:S02]  /*18f70*/  @!P2 SYNCS.PHASECHK.TRANS64 P2, [R10+URZ+0x38850], R9 ;  /* 0x038850090a00a5a7 */ /* 0x000ee4000804007f */
[----:B---3--:R-:W-:Y:S05]  /*18f80*/  @!P2 BRA `(.L_x_2456) ;  /* 0xfffffffc00eca947 */ /* 0x008fea000383ffff */
[----:B------:R-:W-:Y:S05]  /*18f90*/  BRA `(.L_x_2455) ;  /* 0xfffffee000187947 */ /* 0x000fea000383ffff */
.L_x_2473:
[----:B-1----:R-:W-:-:S04]  /*18fa0*/  IMAD.U32 R7, RZ, RZ, UR6 ;  /* 0x00000006ff077e24 */ /* 0x002fc8000f8e00ff */
[----:B------:R1:W2:Y:S03]  /*18fb0*/  SYNCS.PHASECHK.TRANS64.TRYWAIT P3, [R7+URZ+0x38830], R6 ;  /* 0x03883006070075a7 */ /* 0x0002a6000806017f */
[----:B--2---:R-:W-:Y:S05]  /*18fc0*/  @!P3 NANOSLEEP.SYNCS 0x989680 ;  /* 0x009896800000b95d */ /* 0x004fea0003900000 */
[----:B------:R-:W2:Y:S02]  /*18fd0*/  @!P3 SYNCS.PHASECHK.TRANS64 P3, [R7+URZ+0x38830], R6 ;  /* 0x038830060700b5a7 */ /* 0x000ea4000806007f */
[----:B--2---:R-:W-:Y:S05]  /*18fe0*/  @!P3 BRA `(.L_x_2473) ;  /* 0xfffffffc00ecb947 */ /* 0x004fea000383ffff */
[----:B------:R-:W-:Y:S05]  /*18ff0*/  BRA `(.L_x_2472) ;  /* 0xffffff1400007947 */ /* 0x000fea000383ffff */
.L_x_2477:
[----:B-1----:R-:W-:-:S04]  /*19000*/  IMAD.U32 R7, RZ, RZ, UR6 ;  /* 0x00000006ff077e24 */ /* 0x002fc8000f8e00ff */
[----:B------:R1:W3:Y:S03]  /*19010*/  SYNCS.PHASECHK.TRANS64.TRYWAIT P3, [R7+URZ+0x38850], R6 ;  /* 0x03885006070075a7 */ /* 0x0002e6000806017f */
[----:B---3--:R-:W-:Y:S05]  /*19020*/  @!P3 NANOSLEEP.SYNCS 0x989680 ;  /* 0x009896800000b95d */ /* 0x008fea0003900000 */
[----:B------:R-:W3:Y:S02]  /*19030*/  @!P3 SYNCS.PHASECHK.TRANS64 P3, [R7+URZ+0x38850], R6 ;  /* 0x038850060700b5a7 */ /* 0x000ee4000806007f */
[----:B---3--:R-:W-:Y:S05]  /*19040*/  @!P3 BRA `(.L_x_2477) ;  /* 0xfffffffc00ecb947 */ /* 0x008fea000383ffff */
[----:B------:R-:W-:Y:S05]  /*19050*/  BRA `(.L_x_2476) ;  /* 0xffffff1400807947 */ /* 0x000fea000383ffff */
.L_x_2483:
[----:B--2---:R-:W-:-:S04]  /*19060*/  MOV R15, UR7 ;  /* 0x00000007000f7c02 */ /* 0x004fc80008000f00 */
[----:B------:R2:W3:Y:S03]  /*19070*/  SYNCS.PHASECHK.TRANS64.TRYWAIT P2, [R15+URZ+0x38830], R6 ;  /* 0x038830060f0075a7 */ /* 0x0004e6000804017f */
[----:B---3--:R-:W-:Y:S05]  /*19080*/  @!P2 NANOSLEEP.SYNCS 0x989680 ;  /* 0x009896800000a95d */ /* 0x008fea0003900000 */
[----:B------:R-:W3:Y:S02]  /*19090*/  @!P2 SYNCS.PHASECHK.TRANS64 P2, [R15+URZ+0x38830], R6 ;  /* 0x038830060f00a5a7 */ /* 0x000ee4000804007f */
[----:B---3--:R-:W-:Y:S05]  /*190a0*/  @!P2 BRA `(.L_x_2483) ;  /* 0xfffffffc00eca947 */ /* 0x008fea000383ffff */
[----:B------:R-:W-:Y:S05]  /*190b0*/  BRA `(.L_x_2482) ;  /* 0xffffff3c00587947 */ /* 0x000fea000383ffff */
.L_x_2487:
[----:B--2---:R-:W-:-:S04]  /*190c0*/  IMAD.U32 R15, RZ, RZ, UR7 ;  /* 0x00000007ff0f7e24 */ /* 0x004fc8000f8e00ff */
[----:B------:R2:W3:Y:S03]  /*190d0*/  SYNCS.PHASECHK.TRANS64.TRYWAIT P2, [R15+URZ+0x38850], R6 ;  /* 0x038850060f0075a7 */ /* 0x0004e6000804017f */
[----:B---3--:R-:W-:Y:S05]  /*190e0*/  @!P2 NANOSLEEP.SYNCS 0x989680 ;  /* 0x009896800000a95d */ /* 0x008fea0003900000 */
[----:B------:R-:W3:Y:S02]  /*190f0*/  @!P2 SYNCS.PHASECHK.TRANS64 P2, [R15+URZ+0x38850], R6 ;  /* 0x038850060f00a5a7 */ /* 0x000ee4000804007f */
[----:B---3--:R-:W-:Y:S05]  /*19100*/  @!P2 BRA `(.L_x_2487) ;  /* 0xfffffffc00eca947 */ /* 0x008fea000383ffff */
[----:B------:R-:W-:Y:S05]  /*19110*/  BRA `(.L_x_2486) ;  /* 0xffffff3c00d87947 */ /* 0x000fea000383ffff */
.L_x_2536:
        /* <DEDUP_REMOVED lines=11> */
.L_x_2606:
[----:B------:R-:W-:Y:S05]  /*191d0*/  BSYNC B0 ;  /* 0x0000000000007941 */ /* 0x000fea0003800000 */
.L_x_2605:
[----:B------:R-:W-:Y:S05]  /*191e0*/  BRA `(.L_x_2607) ;  /* 0xffffffbc00dc7947 */ /* 0x000fea000383ffff */
.L_x_2537:
[----:B------:R-:W-:Y:S01]  /*191f0*/  BSSY B0, `(.L_x_2608) ;  /* 0x0000006000007945 */ /* 0x000fe20003800000 */
[----:B------:R-:W-:-:S07]  /*19200*/  IMAD.MOV.U32 R15, RZ, RZ, -0x1 ;  /* 0xffffffffff0f7424 */ /* 0x000fce00078e00ff */
[----:B0-----:R-:W-:Y:S05]  /*19210*/  WARPSYNC.COLLECTIVE R15, `(.L_x_2609) ;  /* 0x000000000f0c7348 */ /* 0x001fea0003c00000 */
[----:B------:R-:W-:Y:S02]  /*19220*/  ELECT P6, UR62, PT ;  /* 0x00000000003e782f */ /* 0x000fe400038c0000 */
[----:B------:R-:W-:Y:S01]  /*19230*/  MOV R14, UR62 ;  /* 0x0000003e000e7c02 */ /* 0x000fe20008000f00 */
[----:B0-----:R-:W-:Y:S10]  /*19240*/  ENDCOLLECTIVE ;  /* 0x000000000000791b */ /* 0x001ff40003800000 */
.L_x_2609:
[----:B------:R-:W-:Y:S05]  /*19250*/  BSYNC B0 ;  /* 0x0000000000007941 */ /* 0x000fea0003800000 */
.L_x_2608:
[----:B------:R-:W-:Y:S05]  /*19260*/  BRA `(.L_x_2610) ;  /* 0xffffffbc00cc7947 */ /* 0x000fea000383ffff */
.L_x_2540:
[----:B-1----:R1:W2:Y:S02]  /*19270*/  SYNCS.PHASECHK.TRANS64.TRYWAIT P0, [R9+URZ+0x38840], R10 ;  /* 0x0388400a090075a7 */ /* 0x0022a4000800017f */
[----:B--2---:R-:W-:Y:S05]  /*19280*/  @!P0 NANOSLEEP.SYNCS 0x989680 ;  /* 0x009896800000895d */ /* 0x004fea0003900000 */
[----:B------:R-:W2:Y:S02]  /*19290*/  @!P0 SYNCS.PHASECHK.TRANS64 P0, [R9+URZ+0x38840], R10 ;  /* 0x0388400a090085a7 */ /* 0x000ea4000800007f */
[----:B--2---:R-:W-:Y:S05]  /*192a0*/  @!P0 BRA `(.L_x_2540) ;  /* 0xfffffffc00f08947 */ /* 0x004fea000383ffff */
[----:B------:R-:W-:Y:S05]  /*192b0*/  BRA `(.L_x_2611) ;  /* 0xffffffc000387947 */ /* 0x000fea000383ffff */
.L_x_2544:
        /* <DEDUP_REMOVED lines=8> */
.L_x_2547:
[----:B-1----:R1:W2:Y:S02]  /*19340*/  SYNCS.PHASECHK.TRANS64.TRYWAIT P0, [R6+URZ+0x38860], R9 ;  /* 0x03886009060075a7 */ /* 0x0022a4000800017f */
[----:B--2---:R-:W-:Y:S05]  /*19350*/  @!P0 NANOSLEEP.SYNCS 0x989680 ;  /* 0x009896800000895d */ /* 0x004fea0003900000 */
[----:B------:R-:W2:Y:S02]  /*19360*/  @!P0 SYNCS.PHASECHK.TRANS64 P0, [R6+URZ+0x38860], R9 ;  /* 0x03886009060085a7 */ /* 0x000ea4000800007f */
[----:B--2---:R-:W-:Y:S05]  /*19370*/  @!P0 BRA `(.L_x_2547) ;  /* 0xfffffffc00f08947 */ /* 0x004fea000383ffff */
[----:B------:R-:W-:Y:S05]  /*19380*/  BRA `(.L_x_2613) ;  /* 0xffffffc800347947 */ /* 0x000fea000383ffff */
.L_x_2556:
[----:B-1----:R1:W2:Y:S02]  /*19390*/  SYNCS.PHASECHK.TRANS64.TRYWAIT P0, [R2+URZ+0x38840], R3 ;  /* 0x03884003020075a7 */ /* 0x0022a4000800017f */
[----:B--2---:R-:W-:Y:S05]  /*193a0*/  @!P0 NANOSLEEP.SYNCS 0x989680 ;  /* 0x009896800000895d */ /* 0x004fea0003900000 */
[----:B------:R-:W2:Y:S02]  /*193b0*/  @!P0 SYNCS.PHASECHK.TRANS64 P0, [R2+URZ+0x38840], R3 ;  /* 0x03884003020085a7 */ /* 0x000ea4000800007f */
[----:B--2---:R-:W-:Y:S05]  /*193c0*/  @!P0 BRA `(.L_x_2556) ;  /* 0xfffffffc00f08947 */ /* 0x004fea000383ffff */
[----:B------:R-:W-:Y:S05]  /*193d0*/  BRA `(.L_x_2614) ;  /* 0xffffffd0000c7947 */ /* 0x000fea000383ffff */
.L_x_2558:
[----:B--2---:R2:W3:Y:S02]  /*193e0*/  SYNCS.PHASECHK.TRANS64.TRYWAIT P0, [R2+URZ+0x38860], R3 ;  /* 0x03886003020075a7 */ /* 0x0044e4000800017f */
[----:B---3--:R-:W-:Y:S05]  /*193f0*/  @!P0 NANOSLEEP.SYNCS 0x989680 ;  /* 0x009896800000895d */ /* 0x008fea0003900000 */
[----:B------:R-:W3:Y:S02]  /*19400*/  @!P0 SYNCS.PHASECHK.TRANS64 P0, [R2+URZ+0x38860], R3 ;  /* 0x03886003020085a7 */ /* 0x000ee4000800007f */
[----:B---3--:R-:W-:Y:S05]  /*19410*/  @!P0 BRA `(.L_x_2558) ;  /* 0xfffffffc00f08947 */ /* 0x008fea000383ffff */
[----:B------:R-:W-:Y:S05]  /*19420*/  BRA `(.L_x_2615) ;  /* 0xffffffd0007c7947 */ /* 0x000fea000383ffff */
.L_x_2563:
[----:B--2---:R2:W3:Y:S02]  /*19430*/  SYNCS.PHASECHK.TRANS64.TRYWAIT P0, [R2+URZ+0x38840], R3 ;  /* 0x03884003020075a7 */ /* 0x0044e4000800017f */
[----:B---3--:R-:W-:Y:S05]  /*19440*/  @!P0 NANOSLEEP.SYNCS 0x989680 ;  /* 0x009896800000895d */ /* 0x008fea0003900000 */
[----:B------:R-:W3:Y:S02]  /*19450*/  @!P0 SYNCS.PHASECHK.TRANS64 P0, [R2+URZ+0x38840], R3 ;  /* 0x03884003020085a7 */ /* 0x000ee4000800007f */
[----:B---3--:R-:W-:Y:S05]  /*19460*/  @!P0 BRA `(.L_x_2563) ;  /* 0xfffffffc00f08947 */ /* 0x008fea000383ffff */
[----:B------:R-:W-:Y:S05]  /*19470*/  BRA `(.L_x_2616) ;  /* 0xffffffd8001c7947 */ /* 0x000fea000383ffff */
.L_x_2565:
[----:B0-----:R0:W1:Y:S02]  /*19480*/  SYNCS.PHASECHK.TRANS64.TRYWAIT P1, [R2+URZ+0x38860], R3 ;  /* 0x03886003020075a7 */ /* 0x001064000802017f */
[----:B-1----:R-:W-:Y:S05]  /*19490*/  @!P1 NANOSLEEP.SYNCS 0x989680 ;  /* 0x009896800000995d */ /* 0x002fea0003900000 */
[----:B------:R-:W1:Y:S02]  /*194a0*/  @!P1 SYNCS.PHASECHK.TRANS64 P1, [R2+URZ+0x38860], R3 ;  /* 0x03886003020095a7 */ /* 0x000e64000802007f */
[----:B-1----:R-:W-:Y:S05]  /*194b0*/  @!P1 BRA `(.L_x_2565) ;  /* 0xfffffffc00f09947 */ /* 0x002fea000383ffff */
[----:B------:R-:W-:Y:S05]  /*194c0*/  BRA `(.L_x_2617) ;  /* 0xffffffd800887947 */ /* 0x000fea000383ffff */
.L_x_2570:
[----:B---3--:R3:W4:Y:S02]  /*194d0*/  SYNCS.PHASECHK.TRANS64.TRYWAIT P0, [R2+URZ+0x38840], R3 ;  /* 0x03884003020075a7 */ /* 0x008724000800017f */
[----:B----4-:R-:W-:Y:S05]  /*194e0*/  @!P0 NANOSLEEP.SYNCS 0x989680 ;  /* 0x009896800000895d */ /* 0x010fea0003900000 */
[----:B------:R-:W4:Y:S02]  /*194f0*/  @!P0 SYNCS.PHASECHK.TRANS64 P0, [R2+URZ+0x38840], R3 ;  /* 0x03884003020085a7 */ /* 0x000f24000800007f */
[----:B----4-:R-:W-:Y:S05]  /*19500*/  @!P0 BRA `(.L_x_2570) ;  /* 0xfffffffc00f08947 */ /* 0x010fea000383ffff */
[----:B------:R-:W-:Y:S05]  /*19510*/  BRA `(.L_x_2618) ;  /* 0xffffffe000047947 */ /* 0x000fea000383ffff */
.L_x_2572:
[----:B0-----:R0:W1:Y:S02]  /*19520*/  SYNCS.PHASECHK.TRANS64.TRYWAIT P1, [R2+URZ+0x38860], R3 ;  /* 0x03886003020075a7 */ /* 0x001064000802017f */
[----:B-1----:R-:W-:Y:S05]  /*19530*/  @!P1 NANOSLEEP.SYNCS 0x989680 ;  /* 0x009896800000995d */ /* 0x002fea0003900000 */
[----:B------:R-:W1:Y:S02]  /*19540*/  @!P1 SYNCS.PHASECHK.TRANS64 P1, [R2+URZ+0x38860], R3 ;  /* 0x03886003020095a7 */ /* 0x000e64000802007f */
[----:B-1----:R-:W-:Y:S05]  /*19550*/  @!P1 BRA `(.L_x_2572) ;  /* 0xfffffffc00f09947 */ /* 0x002fea000383ffff */
[----:B------:R-:W-:Y:S05]  /*19560*/  BRA `(.L_x_2619) ;  /* 0xffffffe000747947 */ /* 0x000fea000383ffff */
.L_x_2577:
        /* <DEDUP_REMOVED lines=8> */
.L_x_2621:
[----:B------:R-:W-:Y:S05]  /*195f0*/  BSYNC B0 ;  /* 0x0000000000007941 */ /* 0x000fea0003800000 */
.L_x_2620:
        /* <DEDUP_REMOVED lines=8> */
.L_x_2622:
[----:B------:R-:W-:Y:S01]  /*19680*/  IMAD.MOV.U32 R16, RZ, RZ, R14 ;  /* 0x000000ffff107224 */ /* 0x000fe200078e000e */
[----:B------:R-:W-:Y:S06]  /*19690*/  BRA `(.L_x_2623) ;  /* 0xffffffe400c47947 */ /* 0x000fec000383ffff */
.L_x_2580:
[----:B------:R-:W-:Y:S01]  /*196a0*/  BSSY B0, `(.L_x_2624) ;  /* 0x0000008000007945 */ /* 0x000fe20003800000 */
[----:B0----5:R-:W-:Y:S01]  /*196b0*/  IMAD.MOV.U32 R13, RZ, RZ, R3 ;  /* 0x000000ffff0d7224 */ /* 0x021fe200078e0003 */
[----:B------:R-:W-:Y:S01]  /*196c0*/  MOV R11, RZ ;  /* 0x000000ff000b7202 */ /* 0x000fe20000000f00 */
[----:B------:R-:W-:Y:S02]  /*196d0*/  IMAD.MOV.U32 R12, RZ, RZ, 0x1 ;  /* 0x00000001ff0c7424 */ /* 0x000fe400078e00ff */
[----:B------:R-:W-:-:S07]  /*196e0*/  IMAD.MOV.U32 R15, RZ, RZ, -0x1 ;  /* 0xffffffffff0f7424 */ /* 0x000fce00078e00ff */
[----:B-1234-:R-:W-:Y:S05]  /*196f0*/  WARPSYNC.COLLECTIVE R15, `(.L_x_2625) ;  /* 0x000000000f087348 */ /* 0x01efea0003c00000 */
[----:B------:R0:W0:Y:S02]  /*19700*/  SHFL.UP P6, R14, R13, R12, R11 ;  /* 0x0400000c0d0e7389 */ /* 0x00002400000c000b */
[----:B01234-:R-:W-:Y:S01]  /*19710*/  ENDCOLLECTIVE ;  /* 0x000000000000791b */ /* 0x01ffe20003800000 */
.L_x_2625:
[----:B------:R-:W-:Y:S05]  /*19720*/  BSYNC B0 ;  /* 0x0000000000007941 */ /* 0x000fea0003800000 */
.L_x_2624:
        /* <DEDUP_REMOVED lines=10> */
.L_x_2626:
        /* <DEDUP_REMOVED lines=8> */
.L_x_2627:
        /* <DEDUP_REMOVED lines=8> */
.L_x_2628:
        /* <DEDUP_REMOVED lines=8> */
.L_x_2629:
        /* <DEDUP_REMOVED lines=8> */
.L_x_2630:
[----:B------:R-:W-:Y:S05]  /*199d0*/  BRA `(.L_x_2631) ;  /* 0xffffffe4008c7947 */ /* 0x000fea000383ffff */
.L_x_2585:
[----:B------:R-:W-:Y:S01]  /*199e0*/  BSSY B0, `(.L_x_2632) ;  /* 0x0000008000007945 */ /* 0x000fe20003800000 */
[----:B-----5:R-:W-:Y:S01]  /*199f0*/  MOV R13, R3 ;  /* 0x00000003000d7202 */ /* 0x020fe20000000f00 */
[----:B------:R-:W-:Y:S02]  /*19a00*/  IMAD.MOV.U32 R12, RZ, RZ, 0x1 ;  /* 0x00000001ff0c7424 */ /* 0x000fe400078e00ff */
[----:B------:R-:W-:Y:S02]  /*19a10*/  IMAD.MOV.U32 R11, RZ, RZ, RZ ;  /* 0x000000ffff0b7224 */ /* 0x000fe400078e00ff */
[----:B------:R-:W-:-:S07]  /*19a20*/  IMAD.MOV.U32 R15, RZ, RZ, -0x1 ;  /* 0xffffffffff0f7424 */ /* 0x000fce00078e00ff */
[----:B0-----:R-:W-:Y:S05]  /*19a30*/  WARPSYNC.COLLECTIVE R15, `(.L_x_2633) ;  /* 0x000000000f087348 */ /* 0x001fea0003c00000 */
[----:B------:R1:W2:Y:S02]  /*19a40*/  SHFL.UP P6, R14, R13, R12, R11 ;  /* 0x0400000c0d0e7389 */ /* 0x0002a400000c000b */
[----:B012---:R-:W-:Y:S01]  /*19a50*/  ENDCOLLECTIVE ;  /* 0x000000000000791b */ /* 0x007fe20003800000 */
.L_x_2633:
[----:B------:R-:W-:Y:S05]  /*19a60*/  BSYNC B0 ;  /* 0x0000000000007941 */ /* 0x000fea0003800000 */
.L_x_2632:
        /* <DEDUP_REMOVED lines=10> */
.L_x_2634:
        /* <DEDUP_REMOVED lines=8> */
.L_x_2635:
        /* <DEDUP_REMOVED lines=8> */
.L_x_2636:
        /* <DEDUP_REMOVED lines=8> */
.L_x_2637:
        /* <DEDUP_REMOVED lines=8> */
.L_x_2638:
[----:B------:R-:W-:Y:S05]  /*19d10*/  BRA `(.L_x_2639) ;  /* 0xffffffe400747947 */ /* 0x000fea000383ffff */
.L_x_2587:
[----:B------:R-:W-:Y:S01]  /*19d20*/  BSSY B0, `(.L_x_2640) ;  /* 0x0000006000007945 */ /* 0x000fe20003800000 */
[----:B------:R-:W-:Y:S01]  /*19d30*/  PLOP3.LUT P6, PT, P6, PT, PT, 0x8, 0x0 ;  /* 0x000000000000781c */ /* 0x000fe200037ce170 */
[----:B------:R-:W-:-:S12]  /*19d40*/  IMAD.MOV.U32 R15, RZ, RZ, -0x1 ;  /* 0xffffffffff0f7424 */ /* 0x000fd800078e00ff */
[----:B0-----:R-:W-:Y:S05]  /*19d50*/  WARPSYNC.COLLECTIVE R15, `(.L_x_2641) ;  /* 0x000000000f087348 */ /* 0x001fea0003c00000 */
[----:B------:R-:W-:Y:S01]  /*19d60*/  VOTE.ANY R14, PT, P6 ;  /* 0x00000000000e7806 */ /* 0x000fe200030e0100 */
[----:B0-----:R-:W-:Y:S06]  /*19d70*/  ENDCOLLECTIVE ;  /* 0x000000000000791b */ /* 0x001fec0003800000 */
.L_x_2641:
[----:B------:R-:W-:Y:S05]  /*19d80*/  BSYNC B0 ;  /* 0x0000000000007941 */ /* 0x000fea0003800000 */
.L_x_2640:
        /* <DEDUP_REMOVED lines=9> */
.L_x_2642:
[----:B------:R-:W-:Y:S01]  /*19e20*/  IMAD.MOV.U32 R17, RZ, RZ, R14 ;  /* 0x000000ffff117224 */ /* 0x000fe200078e000e */
[----:B------:R-:W-:Y:S06]  /*19e30*/  BRA `(.L_x_2643) ;  /* 0xffffffe400647947 */ /* 0x000fec000383ffff */
.L_x_2589:
[----:B------:R-:W-:Y:S01]  /*19e40*/  BSSY B0, `(.L_x_2644) ;  /* 0x0000007000007945 */ /* 0x000fe20003800000 */
[----:B------:R-:W-:Y:S02]  /*19e50*/  IMAD.MOV.U32 R13, RZ, RZ, R2 ;  /* 0x000000ffff0d7224 */ /* 0x000fe400078e0002 */
[----:B------:R-:W-:Y:S02]  /*19e60*/  IMAD.MOV.U32 R11, RZ, RZ, 0x1f ;  /* 0x0000001fff0b7424 */ /* 0x000fe400078e00ff */
[----:B------:R-:W-:-:S07]  /*19e70*/  IMAD.MOV.U32 R15, RZ, RZ, -0x1 ;  /* 0xffffffffff0f7424 */ /* 0x000fce00078e00ff */
[----:B012---:R-:W-:Y:S05]  /*19e80*/  WARPSYNC.COLLECTIVE R15, `(.L_x_2645) ;  /* 0x000000000f087348 */ /* 0x007fea0003c00000 */
[----:B------:R3:W4:Y:S02]  /*19e90*/  SHFL.IDX P6, R14, R13, R12, R11 ;  /* 0x0000000c0d0e7389 */ /* 0x00072400000c000b */
[----:B01234-:R-:W-:Y:S01]  /*19ea0*/  ENDCOLLECTIVE ;  /* 0x000000000000791b */ /* 0x01ffe20003800000 */
.L_x_2645:
[----:B------:R-:W-:Y:S05]  /*19eb0*/  BSYNC B0 ;  /* 0x0000000000007941 */ /* 0x000fea0003800000 */
.L_x_2644:
[----:B------:R-:W-:Y:S01]  /*19ec0*/  IMAD.MOV.U32 R8, RZ, RZ, R14 ;  /* 0x000000ffff087224 */ /* 0x000fe200078e000e */
[----:B------:R-:W-:Y:S06]  /*19ed0*/  BRA `(.L_x_2588) ;  /* 0xffffffe400587947 */ /* 0x000fec000383ffff */
.L_x_2592:
[----:B-1----:R1:W3:Y:S02]  /*19ee0*/  SYNCS.PHASECHK.TRANS64.TRYWAIT P0, [R0+URZ+0x38820], R3 ;  /* 0x03882003000075a7 */ /* 0x0022e4000800017f */
[----:B---3--:R-:W-:Y:S05]  /*19ef0*/  @!P0 NANOSLEEP.SYNCS 0x989680 ;  /* 0x009896800000895d */ /* 0x008fea0003900000 */
[----:B------:R-:W3:Y:S02]  /*19f00*/  @!P0 SYNCS.PHASECHK.TRANS64 P0, [R0+URZ+0x38820], R3 ;  /* 0x03882003000085a7 */ /* 0x000ee4000800007f */
[----:B---3--:R-:W-:Y:S05]  /*19f10*/  @!P0 BRA `(.L_x_2592) ;  /* 0xfffffffc00f08947 */ /* 0x008fea000383ffff */
[----:B------:R-:W-:Y:S05]  /*19f20*/  BRA `(.L_x_2646) ;  /* 0xffffffe800d47947 */ /* 0x000fea000383ffff */
.L_x_2593:
[----:B--2---:R-:W2:Y:S01]  /*19f30*/  S2R R2, SR_TID.X ;  /* 0x0000000000027919 */ /* 0x004ea20000002100 */
        /* <DEDUP_REMOVED lines=10> */
.L_x_2648:
[----:B------:R-:W-:Y:S05]  /*19fe0*/  BSYNC B0 ;  /* 0x0000000000007941 */ /* 0x000fea0003800000 */
.L_x_2647:
[----:B------:R-:W-:Y:S05]  /*19ff0*/  BRA `(.L_x_2649) ;  /* 0xffffffe800b87947 */ /* 0x000fea000383ffff */
.L_x_2596:
[----:B------:R-:W-:Y:S01]  /*1a000*/  BSSY B1, `(.L_x_2650) ;  /* 0x0000006000017945 */ /* 0x000fe20003800000 */
[----:B------:R-:W-:-:S07]  /*1a010*/  IMAD.MOV.U32 R15, RZ, RZ, -0x1 ;  /* 0xffffffffff0f7424 */ /* 0x000fce00078e00ff */
[----:B012---:R-:W-:Y:S05]  /*1a020*/  WARPSYNC.COLLECTIVE R15, `(.L_x_2651) ;  /* 0x000000000f0c7348 */ /* 0x007fea0003c00000 */
[----:B------:R-:W-:Y:S02]  /*1a030*/  ELECT P6, UR62, PT ;  /* 0x00000000003e782f */ /* 0x000fe400038c0000 */
[----:B------:R-:W-:Y:S01]  /*1a040*/  MOV R14, UR62 ;  /* 0x0000003e000e7c02 */ /* 0x000fe20008000f00 */
[----:B012---:R-:W-:Y:S10]  /*1a050*/  ENDCOLLECTIVE ;  /* 0x000000000000791b */ /* 0x007ff40003800000 */
.L_x_2651:
[----:B------:R-:W-:Y:S05]  /*1a060*/  BSYNC B1 ;  /* 0x0000000000017941 */ /* 0x000fea0003800000 */
.L_x_2650:
[----:B------:R-:W-:Y:S05]  /*1a070*/  BRA `(.L_x_2652) ;  /* 0xffffffe800b07947 */ /* 0x000fea000383ffff */
.L_x_2598:
[----:B-1----:R1:W2:Y:S02]  /*1a080*/  SYNCS.PHASECHK.TRANS64.TRYWAIT P0, [R6+URZ], R5 ;  /* 0x00000005060075a7 */ /* 0x0022a4000800017f */
[----:B--2---:R-:W-:Y:S05]  /*1a090*/  @!P0 NANOSLEEP.SYNCS 0x989680 ;  /* 0x009896800000895d */ /* 0x004fea0003900000 */
[----:B------:R-:W2:Y:S02]  /*1a0a0*/  @!P0 SYNCS.PHASECHK.TRANS64 P0, [R6+URZ], R5 ;  /* 0x00000005060085a7 */ /* 0x000ea4000800007f */
[----:B--2---:R-:W-:Y:S05]  /*1a0b0*/  @!P0 BRA `(.L_x_2598) ;  /* 0xfffffffc00f08947 */ /* 0x004fea000383ffff */
[----:B------:R-:W-:Y:S05]  /*1a0c0*/  BRA `(.L_x_2653) ;  /* 0xffffffe800ec7947 */ /* 0x000fea000383ffff */
.L_x_2599:
[----:B--2---:R2:W3:Y:S02]  /*1a0d0*/  SYNCS.PHASECHK.TRANS64.TRYWAIT P0, [R7+URZ], R2 ;  /* 0x00000002070075a7 */ /* 0x0044e4000800017f */
[----:B---3--:R-:W-:Y:S05]  /*1a0e0*/  @!P0 NANOSLEEP.SYNCS 0x989680 ;  /* 0x009896800000895d */ /* 0x008fea0003900000 */
[----:B------:R-:W3:Y:S02]  /*1a0f0*/  @!P0 SYNCS.PHASECHK.TRANS64 P0, [R7+URZ], R2 ;  /* 0x00000002070085a7 */ /* 0x000ee4000800007f */
[----:B---3--:R-:W-:Y:S05]  /*1a100*/  @!P0 BRA `(.L_x_2599) ;  /* 0xfffffffc00f08947 */ /* 0x008fea000383ffff */
[----:B------:R-:W-:Y:S05]  /*1a110*/  BRA `(.L_x_2654) ;  /* 0xffffffe800e07947 */ /* 0x000fea000383ffff */
.L_x_2601:
[----:B---3--:R3:W4:Y:S02]  /*1a120*/  SYNCS.PHASECHK.TRANS64.TRYWAIT P0, [R4+URZ], R5 ;  /* 0x00000005040075a7 */ /* 0x008724000800017f */
[----:B----4-:R-:W-:Y:S05]  /*1a130*/  @!P0 NANOSLEEP.SYNCS 0x989680 ;  /* 0x009896800000895d */ /* 0x010fea0003900000 */
[----:B------:R-:W4:Y:S02]  /*1a140*/  @!P0 SYNCS.PHASECHK.TRANS64 P0, [R4+URZ], R5 ;  /* 0x00000005040085a7 */ /* 0x000f24000800007f */
[----:B----4-:R-:W-:Y:S05]  /*1a150*/  @!P0 BRA `(.L_x_2601) ;  /* 0xfffffffc00f08947 */ /* 0x010fea000383ffff */
[----:B------:R-:W-:Y:S05]  /*1a160*/  BRA `(.L_x_2655) ;  /* 0xffffffe800e87947 */ /* 0x000fea000383ffff */
.L_x_2656:
        /* <DEDUP_REMOVED lines=9> */
.L_x_4559:


//--------------------- .text._ZN7cutlass13device_kernelIN5flash11enable_sm90INS1_16FlashAttnFwdSm90INS1_25CollectiveMainloopFwdSm90ILi2EN4cute5tupleIJNS5_1CILi1EEES8_S8_EEENS6_IJNS7_ILi64EEESA_SA_EEELi512ENS_10bfloat16_tEfNS_4arch4Sm90ELb0ELb1ELb0ELb1ELb0ELb1ELb1ELb0ELb0ELb0ELb0ELb0EEENS1_21CollectiveEpilogueFwdINS6_IJSA_NS7_ILi512EEESA_EEES9_SC_SE_Li256ELb1ELb0ELb0ELb0EEENS1_36VarlenDynamicPersistentTileSchedulerILi64ELi64ELi256ELi32ELb0ELb0ELb1ELb1ELb0ELb1EEEEEEEEEvNT_6ParamsE --------------------------
	.section	.text._ZN7cutlass13device_kernelIN5flash11enable_sm90INS1_16FlashAttnFwdSm90INS1_25CollectiveMainloopFwdSm90ILi2EN4cute5tupleIJNS5_1CILi1EEES8_S8_EEENS6_IJNS7_ILi64EEESA_SA_EEELi512ENS_10bfloat16_tEfNS_4arch4Sm90ELb0ELb1ELb0ELb1ELb0ELb1ELb1ELb0ELb0ELb0ELb0ELb0EEENS1_21CollectiveEpilogueFwdINS6_IJSA_NS7_ILi512EEESA_EEES9_SC_SE_Li256ELb1ELb0ELb0ELb0EEENS1_36VarlenDynamicPersistentTileSchedulerILi64ELi64ELi256ELi32ELb0ELb0ELb1ELb1ELb0ELb1EEEEEEEEEvNT_6ParamsE,"ax",@progbits
	.align	128
.text._ZN7cutlass13device_kernelIN5flash11enable_sm90INS1_16FlashAttnFwdSm90INS1_25CollectiveMainloopFwdSm90ILi2EN4cute5tupleIJNS5_1CILi1EEES8_S8_EEENS6_IJNS7_ILi64EEESA_SA_EEELi512ENS_10bfloat16_tEfNS_4arch4Sm90ELb0ELb1ELb0ELb1ELb0ELb1ELb1ELb0ELb0ELb0ELb0ELb0EEENS1_21CollectiveEpilogueFwdINS6_IJSA_NS7_ILi512EEESA_EEES9_SC_SE_Li256ELb1ELb0ELb0ELb0EEENS1_36VarlenDynamicPersistentTileSchedulerILi64ELi64ELi256ELi32ELb0ELb0ELb1ELb1ELb0ELb1EEEEEEEEEvNT_6ParamsE:
        .type           _ZN7cutlass13device_kernelIN5flash11enable_sm90INS1_16FlashAttnFwdSm90INS1_25CollectiveMainloopFwdSm90ILi2EN4cute5tupleIJNS5_1CILi1EEES8_S8_EEENS6_IJNS7_ILi64EEESA_SA_EEELi512ENS_10bfloat16_tEfNS_4arch4Sm90ELb0ELb1ELb0ELb1ELb0ELb1ELb1ELb0ELb0ELb0ELb0ELb0EEENS1_21CollectiveEpilogueFwdINS6_IJSA_NS7_ILi512EEESA_EEES9_SC_SE_Li256ELb1ELb0ELb0ELb0EEENS1_36VarlenDynamicPersistentTileSchedulerILi64ELi64ELi256ELi32ELb0ELb0ELb1ELb1ELb0ELb1EEEEEEEEEvNT_6ParamsE,@function
        .size           _ZN7cutlass13device_kernelIN5flash11enable_sm90INS1_16FlashAttnFwdSm90INS1_25CollectiveMainloopFwdSm90ILi2EN4cute5tupleIJNS5_1CILi1EEES8_S8_EEENS6_IJNS7_ILi64EEESA_SA_EEELi512ENS_10bfloat16_tEfNS_4arch4Sm90ELb0ELb1ELb0ELb1ELb0ELb1ELb1ELb0ELb0ELb0ELb0ELb0EEENS1_21CollectiveEpilogueFwdINS6_IJSA_NS7_ILi512EEESA_EEES9_SC_SE_Li256ELb1ELb0ELb0ELb0EEENS1_36VarlenDynamicPersistentTileSchedulerILi64ELi64ELi256ELi32ELb0ELb0ELb1ELb1ELb0ELb1EEEEEEEEEvNT_6ParamsE,(.L_x_4560 - _ZN7cutlass13device_kernelIN5flash11enable_sm90INS1_16FlashAttnFwdSm90INS1_25CollectiveMainloopFwdSm90ILi2EN4cute5tupleIJNS5_1CILi1EEES8_S8_EEENS6_IJNS7_ILi64EEESA_SA_EEELi512ENS_10bfloat16_tEfNS_4arch4Sm90ELb0ELb1ELb0ELb1ELb0ELb1ELb1ELb0ELb0ELb0ELb0ELb0EEENS1_21CollectiveEpilogueFwdINS6_IJSA_NS7_ILi512EEESA_EEES9_SC_SE_Li256ELb1ELb0ELb0ELb0EEENS1_36VarlenDynamicPersistentTileSchedulerILi64ELi64ELi256ELi32ELb0ELb0ELb1ELb1ELb0ELb1EEEEEEEEEvNT_6ParamsE)
        .other          _ZN7cutlass13device_kernelIN5flash11enable_sm90INS1_16FlashAttnFwdSm90INS1_25CollectiveMainloopFwdSm90ILi2EN4cute5tupleIJNS5_1CILi1EEES8_S8_EEENS6_IJNS7_ILi64EEESA_SA_EEELi512ENS_10bfloat16_tEfNS_4arch4Sm90ELb0ELb1ELb0ELb1ELb0ELb1ELb1ELb0ELb0ELb0ELb0ELb0EEENS1_21CollectiveEpilogueFwdINS6_IJSA_NS7_ILi512EEESA_EEES9_SC_SE_Li256ELb1ELb0ELb0ELb0EEENS1_36VarlenDynamicPersistentTileSchedulerILi64ELi64ELi256ELi32ELb0ELb0ELb1ELb1ELb0ELb1EEEEEEEEEvNT_6ParamsE,@"STO_CUDA_ENTRY STV_DEFAULT"
_ZN7cutlass13device_kernelIN5flash11enable_sm90INS1_16FlashAttnFwdSm90INS1_25CollectiveMainloopFwdSm90ILi2EN4cute5tupleIJNS5_1CILi1EEES8_S8_EEENS6_IJNS7_ILi64EEESA_SA_EEELi512ENS_10bfloat16_tEfNS_4arch4Sm90ELb0ELb1ELb0ELb1ELb0ELb1ELb1ELb0ELb0ELb0ELb0ELb0EEENS1_21CollectiveEpilogueFwdINS6_IJSA_NS7_ILi512EEESA_EEES9_SC_SE_Li256ELb1ELb0ELb0ELb0EEENS1_36VarlenDynamicPersistentTileSchedulerILi64ELi64ELi256ELi32ELb0ELb0ELb1ELb1ELb0ELb1EEEEEEEEEvNT_6ParamsE:
[----:B------:R-:W0:Y:S02]  /*0000*/  LDC R1, c[0x0][0x28] ;  /* 0x00000a00ff017b82 */ /* 0x000e240000000800 */
[----:B0-----:R-:W-:Y:S01]  /*0010*/  VIADD R1, R1, 0xffffffc8 ;  /* 0xffffffc801017836 */ /* 0x001fe20000000000 */
[----:B------:R-:W0:Y:S01]  /*0020*/  S2R R3, SR_TID.X ;  /* 0x0000000000037919 */ /* 0x000e220000002100 */
[----:B------:R-:W-:Y:S01]  /*0030*/  ELECT P0, URZ, PT ;  /* 0x00000000003f782f */ /* 0x000fe20003800000 */
[----:B------:R-:W-:Y:S01]  /*0040*/  BSSY B0, `(.L_x_2657) ;  /* 0x000001a000007945 */ /* 0x000fe20003800000 */
[--C-:B0-----:R-:W-:Y:S02]  /*0050*/  SHF.R.U32.HI R0, RZ, 0x5, R3.reuse ;  /* 0x00000005ff007819 */ /* 0x101fe40000011603 */
[----:B------:R-:W-:-:S03]  /*0060*/  SHF.R.U32.HI R4, RZ, 0x7, R3 ;  /* 0x00000007ff047819 */ /* 0x000fc60000011603 */
        /* <DEDUP_REMOVED lines=23> */
.L_x_2658:
[----:B------:R-:W-:Y:S05]  /*01e0*/  BSYNC B0 ;  /* 0x0000000000007941 */ /* 0x000fea0003800000 */
.L_x_2657:
[----:B------:R-:W0:Y:S01]  /*01f0*/  SHFL.IDX PT, R4, R4, RZ, 0x1f ;  /* 0x00001fff04047589 */ /* 0x000e2200000e0000 */
[----:B------:R-:W-:Y:S01]  /*0200*/  VOTEU.ANY UP0, P0 ;  /* 0x00000000003f7886 */ /* 0x000fe20000000100 */
[----:B------:R-:W-:Y:S01]  /*0210*/  UMOV UR4, 0x1 ;  /* 0x0000000100047882 */ /* 0x000fe20000000000 */
[----:B------:R-:W-:Y:S01]  /*0220*/  UMOV UR7, 0x100 ;  /* 0x0000010000077882 */ /* 0x000fe20000000000 */
[----:B------:R-:W1:Y:S01]  /*0230*/  SHFL.IDX PT, R2, R0, RZ, 0x1f ;  /* 0x00001fff00027589 */ /* 0x000e6200000e0000 */
[----:B------:R-:W-:Y:S01]  /*0240*/  VOTEU.ANY UP1, P0 ;  /* 0x00000000003f7886 */ /* 0x000fe20000020100 */
[----:B------:R-:W2:Y:S01]  /*0250*/  @UP0 S2UR UR8, SR_CgaCtaId ;  /* 0x00000000000809c3 */ /* 0x000ea20000008800 */
[----:B------:R-:W-:Y:S01]  /*0260*/  @UP0 UMOV UR6, 0x400 ;  /* 0x0000040000060882 */ /* 0x000fe20000000000 */
[----:B------:R-:W-:-:S04]  /*0270*/  @UP0 UIADD3 UR4, -UR4, 0x100000, URZ ;  /* 0x0010000004040890 */ /* 0x000fc8000fffe13f */
[----:B------:R-:W-:Y:S02]  /*0280*/  @UP0 USHF.L.U32 UR5, UR4, 0xb, URZ ;  /* 0x0000000b04050899 */ /* 0x000fe4000800063f */
[----:B------:R-:W-:Y:S01]  /*0290*/  @UP0 USHF.L.U32 UR4, UR4, 0x1, URZ ;  /* 0x0000000104040899 */ /* 0x000fe2000800063f */
[----:B------:R-:W-:Y:S01]  /*02a0*/  VOTEU.ANY UP2, P0 ;  /* 0x00000000003f7886 */ /* 0x000fe20000040100 */
[----:B------:R-:W-:Y:S01]  /*02b0*/  VOTEU.ANY UP3, P0 ;  /* 0x00000000003f7886 */ /* 0x000fe20000060100 */
[----:B0-----:R-:W-:Y:S02]  /*02c0*/  R2UR UR9, R4 ;  /* 0x00000000040972ca */ /* 0x001fe400000e0000 */
[----:B-1----:R-:W-:Y:S01]  /*02d0*/  ISETP.NE.AND P1, PT, R2, RZ, PT ;  /* 0x000000ff0200720c */ /* 0x002fe20003f25270 */
[----:B--2---:R-:W-:Y:S02]  /*02e0*/  @UP0 ULEA UR8, UR8, UR6, 0x18 ;  /* 0x0000000608080291 */ /* 0x004fe4000f8ec03f */
[----:B------:R-:W-:-:S04]  /*02f0*/  @UP0 UIADD3 UR6, -UR7, 0x100000, URZ ;  /* 0x0010000007060890 */ /* 0x000fc8000fffe13f */
[----:B------:R-:W-:Y:S02]  /*0300*/  @UP0 USHF.L.U32 UR7, UR6, 0xb, URZ ;  /* 0x0000000b06070899 */ /* 0x000fe4000800063f */
[----:B------:R-:W-:Y:S02]  /*0310*/  @UP0 USHF.L.U32 UR6, UR6, 0x1, URZ ;  /* 0x0000000106060899 */ /* 0x000fe4000800063f */
[----:B------:R-:W-:Y:S01]  /*0320*/  IMAD.U32 R4, RZ, RZ, UR9 ;  /* 0x00000009ff047e24 */ /* 0x000fe2000f8e00ff */
[----:B------:R-:W-:-:S04]  /*0330*/  UISETP.NE.AND UP0, UPT, UR9, URZ, UPT ;  /* 0x0000003f0900728c */ /* 0x000fc8000bf05270 */
[----:B------:R0:W-:Y:S04]  /*0340*/  STL [R1+0x2c], R4 ;  /* 0x00002c0401007387 */ /* 0x0001e80000100800 */
[----:B------:R-:W1:Y:S02]  /*0350*/  FENCE.VIEW.ASYNC.S ;  /* 0x00000000000073c6 */ /* 0x000e640000000000 */
[----:B-1----:R0:W1:Y:S01]  /*0360*/  @UP1 SYNCS.EXCH.64 URZ, [UR8+0x38800], UR4 ;  /* 0x03880004083f15b2 */ /* 0x0020620008000100 */
[----:B------:R0:W2:Y:S01]  /*0370*/  @UP2 SYNCS.EXCH.64 URZ, [UR8+0x38810], UR4 ;  /* 0x03881004083f25b2 */ /* 0x0000a20008000100 */
[----:B------:R0:W3:Y:S01]  /*0380*/  @UP3 SYNCS.EXCH.64 URZ, [UR8+0x38820], UR6 ;  /* 0x03882006083f35b2 */ /* 0x0000e20008000100 */
        /* <DEDUP_REMOVED lines=14> */
[----:B----4-:R-:W-:Y:S01]  /*0470*/  NOP ;  /* 0x0000000000007918 */ /* 0x010fe20000000000 */
.L_x_2659:
[----:B------:R-:W4:Y:S01]  /*0480*/  SHFL.IDX PT, R2, R0, RZ, 0x1f ;  /* 0x00001fff00027589 */ /* 0x000f2200000e0000 */
[----:B------:R-:W-:Y:S01]  /*0490*/  NOP ;  /* 0x0000000000007918 */ /* 0x000fe20000000000 */
[----:B----4-:R-:W-:-:S13]  /*04a0*/  ISETP.NE.AND P0, PT, R2, RZ, PT ;  /* 0x000000ff0200720c */ /* 0x010fda0003f05270 */
        /* <DEDUP_REMOVED lines=18> */
[----:B----4-:R-:W-:Y:S01]  /*05d0*/  NOP ;  /* 0x0000000000007918 */ /* 0x010fe20000000000 */
.L_x_2660:
[----:B------:R-:W4:Y:S01]  /*05e0*/  SHFL.IDX PT, R2, R0, RZ, 0x1f ;  /* 0x00001fff00027589 */ /* 0x000f2200000e0000 */
[----:B------:R-:W-:Y:S01]  /*05f0*/  NOP ;  /* 0x0000000000007918 */ /* 0x000fe20000000000 */
[----:B----4-:R-:W-:-:S13]  /*0600*/  ISETP.NE.AND P0, PT, R2, RZ, PT ;  /* 0x000000ff0200720c */ /* 0x010fda0003f05270 */
        /* <DEDUP_REMOVED lines=15> */
.L_x_2661:
        /* <DEDUP_REMOVED lines=22> */
.L_x_2662:
        /* <DEDUP_REMOVED lines=22> */
.L_x_2663:
[----:B0-----:R-:W-:Y:S01]  /*09c0*/  UMOV UR4, 0x1 ;  /* 0x0000000100047882 */ /* 0x001fe20000000000 */
[----:B------:R-:W-:Y:S01]  /*09d0*/  PLOP3.LUT P0, PT, PT, PT, UP0, 0x80, 0x0 ;  /* 0x000000000000781c */ /* 0x000fe20003f0f008 */
[----:B------:R-:W-:Y:S01]  /*09e0*/  USEL UR4, UR4, 0x2, !UP0 ;  /* 0x0000000204047887 */ /* 0x000fe2000c000000 */
[----:B------:R-:W-:Y:S01]  /*09f0*/  NOP ;  /* 0x0000000000007918 */ /* 0x000fe20000000000 */
[----:B------:R-:W-:Y:S01]  /*0a00*/  ULDC.64 UR54, c[0x0][0x208] ;  /* 0x0000820000367ab9 */ /* 0x000fe20000000a00 */
[----:B------:R-:W-:Y:S03]  /*0a10*/  BSSY B8, `(.L_x_2664) ;  /* 0x0002208000087945 */ /* 0x000fe60003800000 */
[----:B------:R-:W-:-:S05]  /*0a20*/  IMAD.U32 R2, RZ, RZ, UR4 ;  /* 0x00000004ff027e24 */ /* 0x000fca000f8e00ff */
[----:B------:R0:W-:Y:S01]  /*0a30*/  STL [R1+0x30], R2 ;  /* 0x0000300201007387 */ /* 0x0001e20000100800 */
[----:B-123--:R-:W-:Y:S06]  /*0a40*/  BAR.SYNC.DEFER_BLOCKING 0x0 ;  /* 0x0000000000007b1d */ /* 0x00efec0000010000 */
[----:B------:R-:W-:Y:S05]  /*0a50*/  @!P0 BRA `(.L_x_2665) ;  /* 0x000001b000948947 */ /* 0x000fea0003800000 */
.L_x_2666:
[----:B------:R-:W-:-:S08]  /*0a60*/  NOP ;  /* 0x0000000000007918 */ /* 0x000fd00000000000 */
[----:B------:R-:W1:Y:S02]  /*0a70*/  USETMAXREG.TRY_ALLOC.CTAPOOL UP0, 0xf0 ;  /* 0x000000f0000079c8 */ /* 0x000e640008000600 */
[----:B-1----:R-:W-:-:S13]  /*0a80*/  PLOP3.LUT P0, PT, PT, PT, UP0, 0x80, 0x0 ;  /* 0x000000000000781c */ /* 0x002fda0003f0f008 */
[----:B------:R-:W-:Y:S05]  /*0a90*/  @!P0 BRA `(.L_x_2666) ;  /* 0xfffffffc00f08947 */ /* 0x000fea000383ffff */
[----:B------:R-:W-:Y:S01]  /*0aa0*/  SHF.R.U32.HI R0, RZ, 0x7, R3 ;  /* 0x00000007ff007819 */ /* 0x000fe20000011603 */
[----:B------:R-:W1:Y:S01]  /*0ab0*/  S2UR UR5, SR_CgaCtaId ;  /* 0x00000000000579c3 */ /* 0x000e620000008800 */
[----:B------:R-:W-:Y:S02]  /*0ac0*/  UMOV UR4, 0x400 ;  /* 0x0000040000047882 */ /* 0x000fe40000000000 */
[----:B------:R-:W-:-:S13]  /*0ad0*/  ISETP.NE.AND P0, PT, R0, 0x1, PT ;  /* 0x000000010000780c */ /* 0x000fda0003f05270 */
[----:B------:R-:W-:Y:S06]  /*0ae0*/  @!P0 BAR.ARV 0x8, 0xa0 ;  /* 0x0202800000008b1d */ /* 0x000fec0000002000 */
[----:B------:R-:W-:Y:S01]  /*0af0*/  ISETP.GE.U32.AND P0, PT, R3, 0x100, PT ;  /* 0x000001000300780c */ /* 0x000fe20003f06070 */
[----:B-1----:R-:W-:-:S06]  /*0b00*/  ULEA UR4, UR5, UR4, 0x18 ;  /* 0x0000000405047291 */ /* 0x002fcc000f8ec03f */
[----:B------:R-:W-:Y:S01]  /*0b10*/  IMAD.U32 R18, RZ, RZ, UR4 ;  /* 0x00000004ff127e24 */ /* 0x000fe2000f8e00ff */
[----:B------:R-:W-:-:S05]  /*0b20*/  ULDC UR4, c[0x0][0xd14] ;  /* 0x0003450000047ab9 */ /* 0x000fca0000000800 */
[----:B------:R-:W-:Y:S08]  /*0b30*/  @P0 BAR.ARV 0xf, 0x100 ;  /* 0x03c4000000000b1d */ /* 0x000ff00000002000 */
[----:B------:R-:W-:Y:S06]  /*0b40*/  BAR.SYNC.DEFER_BLOCKING 0x5, 0x120 ;  /* 0x0144800000007b1d */ /* 0x000fec0000010000 */
[----:B------:R-:W1:Y:S02]  /*0b50*/  LDS.128 R188, [R18+0x388d0] ;  /* 0x0388d00012bc7984 */ /* 0x000e640000000c00 */
[----:B------:R-:W-:Y:S06]  /*0b60*/  BAR.ARV 0x4, 0x120 ;  /* 0x0104800000007b1d */ /* 0x000fec0000002000 */
[----:B-1----:R-:W-:-:S13]  /*0b70*/  ISETP.GE.AND P0, PT, R191, UR4, PT ;  /* 0x00000004bf007c0c */ /* 0x002fda000bf06270 */
[----:B------:R-:W-:Y:S05]  /*0b80*/  @P0 BRA `(.L_x_2667) ;  /* 0x0000021c00c00947 */ /* 0x000fea0003800000 */
[----:B------:R-:W2:Y:S01]  /*0b90*/  LDL R0, [R1+0x30] ;  /* 0x0000300001007983 */ /* 0x000ea20000100800 */
[----:B------:R-:W-:Y:S02]  /*0ba0*/  VIADD R234, R3, 0xffffff80 ;  /* 0xffffff8003ea7836 */ /* 0x000fe40000000000 */
[----:B------:R-:W-:Y:S02]  /*0bb0*/  IMAD.MOV.U32 R208, RZ, RZ, 0x40 ;  /* 0x00000040ffd07424 */ /* 0x000fe400078e00ff */
[----:B------:R-:W-:Y:S01]  /*0bc0*/  IMAD.MOV.U32 R187, RZ, RZ, RZ ;  /* 0x000000ffffbb7224 */ /* 0x000fe200078e00ff */
[----:B------:R-:W-:Y:S01]  /*0bd0*/  SHF.R.S32.HI R3, RZ, 0x1f, R234 ;  /* 0x0000001fff037819 */ /* 0x000fe200000114ea */
[----:B------:R-:W-:Y:S02]  /*0be0*/  IMAD.MOV.U32 R192, RZ, RZ, RZ ;  /* 0x000000ffffc07224 */ /* 0x000fe400078e00ff */
[----:B------:R-:W-:Y:S01]  /*0bf0*/  IMAD.MOV.U32 R22, RZ, RZ, RZ ;  /* 0x000000ffff167224 */ /* 0x000fe200078e00ff */
[CC--:B0-----:R-:W-:Y:S01]  /*0c00*/  LEA.HI R2, R3.reuse, R234.reuse, RZ, 0x4 ;  /* 0x000000ea03027211 */ /* 0x0c1fe200078f20ff */
[----:B------:R-:W-:Y:S01]  /*0c10*/  IMAD.MOV.U32 R19, RZ, RZ, RZ ;  /* 0x000000ffff137224 */ /* 0x000fe200078e00ff */
[----:B------:R-:W-:Y:S01]  /*0c20*/  LEA.HI R6, R3, R234, RZ, 0x5 ;  /* 0x000000ea03067211 */ /* 0x000fe200078f28ff */
[----:B------:R-:W-:Y:S01]  /*0c30*/  IMAD.MOV.U32 R218, RZ, RZ, RZ ;  /* 0x000000ffffda7224 */ /* 0x000fe200078e00ff */
[----:B------:R-:W-:-:S02]  /*0c40*/  LOP3.LUT R5, R2, 0xfffffff0, RZ, 0xc0, !PT ;  /* 0xfffffff002057812 */ /* 0x000fc400078ec0ff */
[--C-:B------:R-:W-:Y:S02]  /*0c50*/  SHF.R.S32.HI R213, RZ, 0x5, R6.reuse ;  /* 0x00000005ffd57819 */ /* 0x100fe40000011406 */
[----:B------:R-:W-:Y:S01]  /*0c60*/  SHF.R.S32.HI R6, RZ, 0x1f, R6 ;  /* 0x0000001fff067819 */ /* 0x000fe20000011406 */
[----:B------:R-:W-:Y:S01]  /*0c70*/  IMAD.IADD R4, R234, 0x1, -R5 ;  /* 0x00000001ea047824 */ /* 0x000fe200078e0a05 */
[----:B------:R-:W-:Y:S02]  /*0c80*/  SHF.R.S32.HI R5, RZ, 0x4, R2 ;  /* 0x00000004ff057819 */ /* 0x000fe40000011402 */
[----:B------:R-:W-:Y:S02]  /*0c90*/  LEA.HI R6, R6, R213, RZ, 0x2 ;  /* 0x000000d506067211 */ /* 0x000fe400078f10ff */
[----:B------:R-:W-:Y:S02]  /*0ca0*/  SHF.R.S32.HI R9, RZ, 0x1f, R4 ;  /* 0x0000001fff097819 */ /* 0x000fe40000011404 */
[----:B------:R-:W-:-:S02]  /*0cb0*/  LEA.HI R2, R2, R5, RZ, 0x1 ;  /* 0x0000000502027211 */ /* 0x000fc400078f08ff */
[----:B------:R-:W-:Y:S02]  /*0cc0*/  LEA.HI R12, R9, R4, RZ, 0x3 ;  /* 0x00000004090c7211 */ /* 0x000fe400078f18ff */
[----:B------:R-:W-:Y:S02]  /*0cd0*/  LOP3.LUT R2, R2, 0x1ffffffe, RZ, 0xc0, !PT ;  /* 0x1ffffffe02027812 */ /* 0x000fe400078ec0ff */
[C---:B------:R-:W-:Y:S01]  /*0ce0*/  LOP3.LUT R13, R12.reuse, 0xfffffff8, RZ, 0xc0, !PT ;  /* 0xfffffff80c0d7812 */ /* 0x040fe200078ec0ff */
[----:B------:R-:W-:Y:S01]  /*0cf0*/  IMAD.SHL.U32 R12, R12, 0x40, RZ ;  /* 0x000000400c0c7824 */ /* 0x000fe200078e00ff */
[----:B------:R-:W-:Y:S01]  /*0d00*/  LOP3.LUT R6, R6, 0x3ffffc, RZ, 0xc0, !PT ;  /* 0x003ffffc06067812 */ /* 0x000fe200078ec0ff */
[----:B------:R-:W-:Y:S02]  /*0d10*/  IMAD.IADD R2, R5, 0x1, -R2 ;  /* 0x0000000105027824 */ /* 0x000fe400078e0a02 */
[----:B------:R-:W-:Y:S01]  /*0d20*/  IMAD.IADD R13, R4, 0x1, -R13 ;  /* 0x00000001040d7824 */ /* 0x000fe200078e0a0d */
[----:B------:R-:W-:Y:S01]  /*0d30*/  LOP3.LUT R12, R12, 0x7ffffe00, RZ, 0xc0, !PT ;  /* 0x7ffffe000c0c7812 */ /* 0x000fe200078ec0ff */
[----:B------:R-:W-:-:S02]  /*0d40*/  IMAD.IADD R6, R213, 0x1, -R6 ;  /* 0x00000001d5067824 */ /* 0x000fc400078e0a06 */
[----:B------:R-:W-:Y:S01]  /*0d50*/  IMAD.SHL.U32 R2, R2, 0x8, RZ ;  /* 0x0000000802027824 */ /* 0x000fe200078e00ff */
[----:B------:R-:W-:Y:S01]  /*0d60*/  R2P PR, R13, 0x6 ;  /* 0x000000060d007804 */ /* 0x000fe20000000000 */
[----:B------:R-:W-:-:S04]  /*0d70*/  IMAD R12, R213, 0x400, R12 ;  /* 0x00000400d50c7824 */ /* 0x000fc800078e020c */
[----:B------:R-:W-:Y:S02]  /*0d80*/  SEL R208, R208, 0xffffffc0, !P2 ;  /* 0xffffffc0d0d07807 */ /* 0x000fe40005000000 */
[----:B--2---:R-:W-:Y:S02]  /*0d90*/  R2UR UR4, R0 ;  /* 0x00000000000472ca */ /* 0x004fe400000e0000 */
[----:B------:R-:W-:-:S04]  /*0da0*/  LEA.HI R0, R3, R234, RZ, 0x7 ;  /* 0x000000ea03007211 */ /* 0x000fc800078f38ff */
[----:B------:R-:W-:Y:S02]  /*0db0*/  SHF.R.S32.HI R221, RZ, 0x7, R0 ;  /* 0x00000007ffdd7819 */ /* 0x000fe40000011400 */
[C---:B------:R-:W-:Y:S02]  /*0dc0*/  LOP3.LUT R7, R0.reuse, 0xffffff80, RZ, 0xc0, !PT ;  /* 0xffffff8000077812 */ /* 0x040fe400078ec0ff */
[----:B------:R-:W-:Y:S01]  /*0dd0*/  LEA.HI R0, R0, R221, RZ, 0x1 ;  /* 0x000000dd00007211 */ /* 0x000fe200078f08ff */
[----:B------:R-:W-:Y:S02]  /*0de0*/  IMAD R15, R221, 0x100, R4 ;  /* 0x00000100dd0f7824 */ /* 0x000fe400078e0204 */
[----:B------:R-:W-:Y:S01]  /*0df0*/  IMAD.SHL.U32 R4, R13, 0x40, RZ ;  /* 0x000000400d047824 */ /* 0x000fe200078e00ff */
[----:B------:R-:W-:Y:S01]  /*0e00*/  LOP3.LUT R0, R0, 0xfffffe, RZ, 0xc0, !PT ;  /* 0x00fffffe00007812 */ /* 0x000fe200078ec0ff */
[----:B------:R-:W-:Y:S01]  /*0e10*/  IMAD.IADD R7, R234, 0x1, -R7 ;  /* 0x00000001ea077824 */ /* 0x000fe200078e0a07 */
[----:B------:R-:W-:Y:S01]  /*0e20*/  ULOP3.LUT UR36, UR4, 0x1, URZ, 0xfc, !UPT ;  /* 0x0000000104247892 */ /* 0x000fe2000f8efc3f */
[----:B------:R-:W-:Y:S01]  /*0e30*/  IMAD R15, R6, 0x10, R15 ;  /* 0x00000010060f7824 */ /* 0x000fe200078e020f */
[----:B------:R-:W-:Y:S01]  /*0e40*/  LOP3.LUT R5, R4, 0x1c0, RZ, 0xc0, !PT ;  /* 0x000001c004057812 */ /* 0x000fe200078ec0ff */
[----:B------:R-:W-:Y:S01]  /*0e50*/  IMAD.IADD R0, R221, 0x1, -R0 ;  /* 0x00000001dd007824 */ /* 0x000fe200078e0a00 */
[----:B------:R-:W-:Y:S01]  /*0e60*/  SHF.R.S32.HI R8, RZ, 0x1f, R7 ;  /* 0x0000001fff087819 */ /* 0x000fe20000011407 */
[--C-:B------:R-:W-:Y:S01]  /*0e70*/  IMAD.U32 R230, R15, 0x40, R2.reuse ;  /* 0x000000400fe67824 */ /* 0x100fe200078e0002 */
[----:B------:R-:W-:Y:S01]  /*0e80*/  LEA.HI R6, R3, R234, RZ, 0x2 ;  /* 0x000000ea03067211 */ /* 0x000fe200078f10ff */
[----:B------:R-:W-:Y:S01]  /*0e90*/  IMAD.SHL.U32 R196, R0, 0x100, RZ ;  /* 0x0000010000c47824 */ /* 0x000fe200078e00ff */
[----:B------:R-:W-:-:S02]  /*0ea0*/  LOP3.LUT R2, R5, 0x8, R2, 0xf8, !PT ;  /* 0x0000000805027812 */ /* 0x000fc400078ef802 */
[----:B------:R-:W-:Y:S02]  /*0eb0*/  LEA.HI R9, R8, R7, RZ, 0x2 ;  /* 0x0000000708097211 */ /* 0x000fe400078f10ff */
[----:B------:R-:W-:Y:S02]  /*0ec0*/  SHF.R.U32.HI R5, RZ, 0x3, R5 ;  /* 0x00000003ff057819 */ /* 0x000fe40000011605 */
[----:B------:R-:W-:Y:S02]  /*0ed0*/  SHF.R.S32.HI R186, RZ, 0x2, R6 ;  /* 0x00000002ffba7819 */ /* 0x000fe40000011406 */
[----:B------:R-:W-:Y:S02]  /*0ee0*/  LOP3.LUT R4, R9, 0x7ffffffc, RZ, 0xc0, !PT ;  /* 0x7ffffffc09047812 */ /* 0x000fe400078ec0ff */
[----:B------:R-:W-:Y:S01]  /*0ef0*/  LOP3.LUT R5, R2, R5, RZ, 0x3c, !PT ;  /* 0x0000000502057212 */ /* 0x000fe200078e3cff */
[----:B------:R-:W-:Y:S01]  /*0f00*/  VIADD R235, R186, 0x20 ;  /* 0x00000020baeb7836 */ /* 0x000fe20000000000 */
[----:B------:R-:W-:Y:S01]  /*0f10*/  LEA.HI R2, R3, R234, RZ, 0x3 ;  /* 0x000000ea03027211 */ /* 0x000fe200078f18ff */
[----:B------:R-:W-:Y:S01]  /*0f20*/  IMAD.IADD R4, R7, 0x1, -R4 ;  /* 0x0000000107047824 */ /* 0x000fe200078e0a04 */
[----:B------:R-:W-:Y:S01]  /*0f30*/  LEA.HI R8, R8, R7, RZ, 0x5 ;  /* 0x0000000708087211 */ /* 0x000fe200078f28ff */
[----:B------:R-:W-:Y:S01]  /*0f40*/  IMAD.SHL.U32 R228, R235, 0x40, RZ ;  /* 0x00000040ebe47824 */ /* 0x000fe200078e00ff */
[----:B------:R-:W-:Y:S01]  /*0f50*/  SHF.R.S32.HI R214, RZ, 0x3, R2 ;  /* 0x00000003ffd67819 */ /* 0x000fe20000011402 */
[----:B------:R-:W-:Y:S01]  /*0f60*/  IMAD.IADD R5, R12, 0x1, R5 ;  /* 0x000000010c057824 */ /* 0x000fe200078e0205 */
[----:B------:R-:W-:Y:S01]  /*0f70*/  LOP3.LUT R3, R2, 0x1ffffff8, RZ, 0xc0, !PT ;  /* 0x1ffffff802037812 */ /* 0x000fe200078ec0ff */
[----:B------:R-:W-:Y:S01]  /*0f80*/  IMAD.SHL.U32 R185, R4, 0x2, RZ ;  /* 0x0000000204b97824 */ /* 0x000fe200078e00ff */
[----:B------:R-:W-:Y:S01]  /*0f90*/  LOP3.LUT R7, R6, 0xfffffffc, RZ, 0xc0, !PT ;  /* 0xfffffffc06077812 */ /* 0x000fe200078ec0ff */
[----:B------:R-:W-:Y:S01]  /*0fa0*/  IMAD R197, R5, 0x2, R18 ;  /* 0x0000000205c57824 */ /* 0x000fe200078e0212 */
[----:B------:R-:W-:Y:S01]  /*0fb0*/  SHF.R.S32.HI R2, RZ, 0x1f, R235 ;  /* 0x0000001fff027819 */ /* 0x000fe200000114eb */
[C---:B------:R-:W-:Y:S01]  /*0fc0*/  IMAD.IADD R3, R234.reuse, 0x1, -R3 ;  /* 0x00000001ea037824 */ /* 0x040fe200078e0a03 */
[----:B------:R-:W-:Y:S01]  /*0fd0*/  SHF.R.S32.HI R10, RZ, 0x2, R9 ;  /* 0x00000002ff0a7819 */ /* 0x000fe20000011409 */
        /* <DEDUP_REMOVED lines=9> */
[----:B------:R-:W-:Y:S01]  /*1070*/  LOP3.LUT R228, R228, 0x1c0, RZ, 0xc0, !PT ;  /* 0x000001c0e4e47812 */ /* 0x000fe200078ec0ff */
[----:B------:R-:W-:Y:S01]  /*1080*/  @P1 VIADD R198, R209, 0xffffffe0 ;  /* 0xffffffe0d1c61836 */ /* 0x000fe20000000000 */
[----:B------:R-:W-:Y:S01]  /*1090*/  LOP3.LUT R11, R11, 0xfffffff8, RZ, 0xc0, !PT ;  /* 0xfffffff80b0b7812 */ /* 0x000fe200078ec0ff */
[----:B------:R-:W-:Y:S01]  /*10a0*/  IMAD.IADD R209, R209, 0x1, R208 ;  /* 0x00000001d1d17824 */ /* 0x000fe200078e02d0 */
[----:B------:R-:W-:Y:S01]  /*10b0*/  LEA.HI R9, R9, R186, RZ, 0x3 ;  /* 0x000000ba09097211 */ /* 0x000fe200078f18ff */
[----:B------:R-:W-:Y:S01]  /*10c0*/  IMAD.SHL.U32 R211, R3, 0x8, RZ ;  /* 0x0000000803d37824 */ /* 0x000fe200078e00ff */
[----:B------:R-:W-:Y:S01]  /*10d0*/  LOP3.LUT R2, R228, 0x38, R16, 0xf8, !PT ;  /* 0x00000038e4027812 */ /* 0x000fe200078ef810 */
[----:B------:R-:W-:Y:S01]  /*10e0*/  IMAD.IADD R11, R10, 0x1, -R11 ;  /* 0x000000010a0b7824 */ /* 0x000fe200078e0a0b */
[----:B------:R-:W-:Y:S01]  /*10f0*/  SHF.R.U32.HI R236, RZ, 0x3, R228 ;  /* 0x00000003ffec7819 */ /* 0x000fe200000116e4 */
[----:B------:R-:W-:Y:S01]  /*1100*/  IMAD.IADD R208, R208, 0x1, R198 ;  /* 0x00000001d0d07824 */ /* 0x000fe200078e02c6 */
[----:B------:R-:W-:-:S02]  /*1110*/  LOP3.LUT R229, R229, 0xfffffe00, RZ, 0xc0, !PT ;  /* 0xfffffe00e5e57812 */ /* 0x000fc400078ec0ff */
[----:B------:R-:W-:Y:S02]  /*1120*/  SHF.R.S32.HI R8, RZ, 0x5, R8 ;  /* 0x00000005ff087819 */ /* 0x000fe40000011408 */
[----:B------:R-:W-:Y:S02]  /*1130*/  LOP3.LUT R9, R9, 0xfffffff8, RZ, 0xc0, !PT ;  /* 0xfffffff809097812 */ /* 0x000fe400078ec0ff */
[----:B------:R-:W-:Y:S01]  /*1140*/  LOP3.LUT R225, R229, R2, R236, 0xf6, !PT ;  /* 0x00000002e5e17212 */ /* 0x000fe200078ef6ec */
[----:B------:R-:W-:Y:S01]  /*1150*/  IMAD R194, R8, 0x10, R11 ;  /* 0x0000001008c27824 */ /* 0x000fe200078e020b */
[----:B------:R-:W-:Y:S01]  /*1160*/  SHF.R.S32.HI R224, RZ, 0x1f, R186 ;  /* 0x0000001fffe07819 */ /* 0x000fe200000114ba */
[----:B------:R-:W-:Y:S01]  /*1170*/  IMAD.IADD R195, R186, 0x1, -R9 ;  /* 0x00000001bac37824 */ /* 0x000fe200078e0a09 */
[----:B------:R-:W-:Y:S01]  /*1180*/  SHF.R.S32.HI R17, RZ, 0x1f, R16 ;  /* 0x0000001fff117819 */ /* 0x000fe20000011410 */
[----:B------:R-:W-:-:S07]  /*1190*/  IMAD R225, R225, 0x2, R18 ;  /* 0x00000002e1e17824 */ /* 0x000fce00078e0212 */
.L_x_2877:
[----:B------:R-:W-:Y:S01]  /*11a0*/  ULDC.64 UR4, c[0x0][0xb20] ;  /* 0x0002c80000047ab9 */ /* 0x000fe20000000a00 */
[----:B0-23-5:R-:W0:Y:S01]  /*11b0*/  LDC.64 R4, c[0x0][0xb00] ;  /* 0x0002c000ff047b82 */ /* 0x02de220000000a00 */
        /* <DEDUP_REMOVED lines=17> */
[----:B------:R2:W5:Y:S01]  /*12d0*/  @P3 LDG.E R25, desc[UR54][R8.64] ;  /* 0x0000003608193981 */ /* 0x000562000c1e1900 */
        /* <DEDUP_REMOVED lines=16> */
[----:B--2---:R-:W-:Y:S06]  /*13e0*/  @P1 BRA `(.L_x_2668) ;  /* 0x0000000000241947 */ /* 0x004fec0003800000 */
        /* <DEDUP_REMOVED lines=9> */
.L_x_2668:
[----:B------:R-:W-:Y:S02]  /*1480*/  IMAD.U32 R32, RZ, RZ, UR5 ;  /* 0x00000005ff207e24 */ /* 0x000fe4000f8e00ff */
[----:B------:R-:W-:Y:S01]  /*1490*/  IMAD.U32 R24, RZ, RZ, UR4 ;  /* 0x00000004ff187e24 */ /* 0x000fe2000f8e00ff */
[----:B------:R-:W-:Y:S06]  /*14a0*/  @!P2 BRA `(.L_x_2669) ;  /* 0x000000000010a947 */ /* 0x000fec0003800000 */
[----:B------:R-:W0:Y:S02]  /*14b0*/  LDC.64 R2, c[0x0][0xb18] ;  /* 0x0002c600ff027b82 */ /* 0x000e240000000a00 */
[----:B0-----:R-:W-:-:S05]  /*14c0*/  IMAD.WIDE R2, R191, 0x4, R2 ;  /* 0x00000004bf027825 */ /* 0x001fca00078e0202 */
[----:B------:R0:W5:Y:S01]  /*14d0*/  LDG.E R24, desc[UR54][R2.64] ;  /* 0x0000003602187981 */ /* 0x000162000c1e1900 */
[----:B------:R-:W-:Y:S05]  /*14e0*/  BRA `(.L_x_2670) ;  /* 0x0000000000107947 */ /* 0x000fea0003800000 */
.L_x_2669:
[----:B------:R-:W-:Y:S05]  /*14f0*/  @!P3 BRA `(.L_x_2670) ;  /* 0x00000000000cb947 */ /* 0x000fea0003800000 */
[----:B------:R-:W2:Y:S04]  /*1500*/  LDG.E R3, desc[UR54][R8.64] ;  /* 0x0000003608037981 */ /* 0x000ea8000c1e1900 */
[----:B------:R-:W2:Y:S02]  /*1510*/  LDG.E R24, desc[UR54][R8.64+0x4] ;  /* 0x0000043608187981 */ /* 0x000ea4000c1e1900 */
[----:B--2---:R-:W-:-:S07]  /*1520*/  IMAD.IADD R24, R24, 0x1, -R3 ;  /* 0x0000000118187824 */ /* 0x004fce00078e0a03 */
.L_x_2670:
        /* <DEDUP_REMOVED lines=13> */
[----:B--2---:R-:W-:-:S04]  /*1600*/  @P1 IMAD.WIDE R4, R191, 0x4, R4 ;  /* 0x00000004bf041825 */ /* 0x004fc800078e0204 */
[----:B------:R-:W-:Y:S01]  /*1610*/  IMAD.IADD R10, R24, 0x1, -R11 ;  /* 0x00000001180a7824 */ /* 0x000fe200078e0a0b */
[----:B------:R0:W5:Y:S01]  /*1620*/  @P1 LDG.E R33, desc[UR54][R4.64] ;  /* 0x0000003604211981 */ /* 0x000162000c1e1900 */
[----:B-1----:R-:W-:Y:S02]  /*1630*/  ISETP.GE.AND P1, PT, R9, 0x1, PT ;  /* 0x000000010900780c */ /* 0x002fe40003f26270 */
[----:B------:R-:W-:Y:S01]  /*1640*/  LEA R47, R189, 0x40, 0x6 ;  /* 0x00000040bd2f7811 */ /* 0x000fe200078e30ff */
[----:B---3--:R-:W-:-:S04]  /*1650*/  @P0 IMAD.IADD R32, R7, 0x1, -R0 ;  /* 0x0000000107200824 */ /* 0x008fc800078e0a00 */
        /* <DEDUP_REMOVED lines=19> */
.L_x_2673:
[----:B------:R-:W-:-:S13]  /*1790*/  ISETP.NE.AND P0, PT, R9, 0x1, PT ;  /* 0x000000010900780c */ /* 0x000fda0003f05270 */
[----:B------:R-:W0:Y:S02]  /*17a0*/  @P0 LDC.64 R4, c[0x0][0xae0] ;  /* 0x0002b800ff040b82 */ /* 0x000e240000000a00 */
[----:B0-----:R-:W-:-:S05]  /*17b0*/  @P0 IMAD.HI.U32 R4, R2, R4, RZ ;  /* 0x0000000402040227 */ /* 0x001fca00078e00ff */
[----:B------:R-:W-:-:S07]  /*17c0*/  @P0 SHF.R.U32.HI R2, RZ, R5, R4 ;  /* 0x00000005ff020219 */ /* 0x000fce0000011604 */
.L_x_2674:
[----:B------:R-:W-:Y:S05]  /*17d0*/  BSYNC B0 ;  /* 0x0000000000007941 */ /* 0x000fea0003800000 */
.L_x_2672:
[----:B------:R-:W-:-:S05]  /*17e0*/  IMAD R3, R2, R9, R9 ;  /* 0x0000000902037224 */ /* 0x000fca00078e0209 */
[----:B------:R-:W-:-:S07]  /*17f0*/  VIMNMX R0, R0, R3, PT ;  /* 0x0000000300007248 */ /* 0x000fce0003fe0100 */
.L_x_2671:
        /* <DEDUP_REMOVED lines=15> */
.L_x_2677:
[----:B------:R-:W-:Y:S01]  /*18f0*/  ISETP.NE.AND P0, PT, R9, 0x1, PT ;  /* 0x000000010900780c */ /* 0x000fe20003f05270 */
[----:B------:R-:W-:-:S12]  /*1900*/  IMAD.MOV.U32 R4, RZ, RZ, R45 ;  /* 0x000000ffff047224 */ /* 0x000fd800078e002d */
[----:B------:R-:W0:Y:S02]  /*1910*/  @P0 LDC.64 R6, c[0x0][0xae0] ;  /* 0x0002b800ff060b82 */ /* 0x000e240000000a00 */
[----:B0-----:R-:W-:-:S05]  /*1920*/  @P0 IMAD.HI.U32 R6, R45, R6, RZ ;  /* 0x000000062d060227 */ /* 0x001fca00078e00ff */
[----:B------:R-:W-:-:S07]  /*1930*/  @P0 SHF.R.U32.HI R4, RZ, R7, R6 ;  /* 0x00000007ff040219 */ /* 0x000fce0000011606 */
.L_x_2678:
[----:B------:R-:W-:Y:S05]  /*1940*/  BSYNC B0 ;  /* 0x0000000000007941 */ /* 0x000fea0003800000 */
.L_x_2676:
[----:B------:R-:W-:-:S05]  /*1950*/  IMAD R3, R4, R9, RZ ;  /* 0x0000000904037224 */ /* 0x000fca00078e02ff */
[----:B------:R-:W-:-:S07]  /*1960*/  VIMNMX R2, R2, R3, !PT ;  /* 0x0000000302027248 */ /* 0x000fce0007fe0100 */
.L_x_2675:
        /* <DEDUP_REMOVED lines=43> */
.L_x_2681:
[----:B------:R-:W-:Y:S05]  /*1c20*/  BSYNC B6 ;  /* 0x0000000000067941 */ /* 0x000fea0003800000 */
.L_x_2680:
        /* <DEDUP_REMOVED lines=20> */
.L_x_2683:
[----:B------:R-:W-:Y:S05]  /*1d70*/  BSYNC B6 ;  /* 0x0000000000067941 */ /* 0x000fea0003800000 */
.L_x_2682:
[----:B------:R-:W-:Y:S01]  /*1d80*/  ULDC.64 UR4, c[0x0][0xaf0] ;  /* 0x0002bc0000047ab9 */ /* 0x000fe20000000a00 */
[----:B------:R-:W0:Y:S01]  /*1d90*/  LDC R0, c[0x0][0x428] ;  /* 0x00010a00ff007b82 */ /* 0x000e220000000800 */
[----:B------:R-:W-:-:S07]  /*1da0*/  ISETP.NE.U32.AND P0, PT, RZ, UR4, PT ;  /* 0x00000004ff007c0c */ /* 0x000fce000bf05070 */
[----:B------:R-:W1:Y:S01]  /*1db0*/  LDC.64 R52, c[0x0][0x2f0] ;  /* 0x0000bc00ff347b82 */ /* 0x000e620000000a00 */
[----:B------:R-:W-:Y:S01]  /*1dc0*/  ISETP.NE.AND.EX P0, PT, RZ, UR5, PT, P0 ;  /* 0x00000005ff007c0c */ /* 0x000fe2000bf05300 */
[----:B------:R-:W-:Y:S01]  /*1dd0*/  IMAD.IADD R25, R25, 0x1, R24 ;  /* 0x0000000119197824 */ /* 0x000fe200078e0218 */
[----:B------:R-:W-:Y:S01]  /*1de0*/  ULDC.64 UR8, c[0x0][0xb00] ;  /* 0x0002c00000087ab9 */ /* 0x000fe20000000a00 */
[----:B------:R-:W-:Y:S01]  /*1df0*/  ULDC.64 UR4, c[0x0][0x2f8] ;  /* 0x0000be0000047ab9 */ /* 0x000fe20000000a00 */
[----:B------:R-:W-:-:S03]  /*1e00*/  ULDC.64 UR6, c[0x0][0x320] ;  /* 0x0000c80000067ab9 */ /* 0x000fc60000000a00 */
[----:B------:R-:W2:Y:S08]  /*1e10*/  LDC.64 R26, c[0x0][0x3d8] ;  /* 0x0000f600ff1a7b82 */ /* 0x000eb00000000a00 */
[----:B------:R-:W3:Y:S08]  /*1e20*/  @P0 LDC.64 R2, c[0x0][0xaf0] ;  /* 0x0002bc00ff020b82 */ /* 0x000ef00000000a00 */
[----:B------:R-:W4:Y:S01]  /*1e30*/  LDC R63, c[0x0][0x3d4] ;  /* 0x0000f500ff3f7b82 */ /* 0x000f220000000800 */
[----:B------:R-:W2:Y:S07]  /*1e40*/  S2R R20, SR_TID.X ;  /* 0x0000000000147919 */ /* 0x000eae0000002100 */
[----:B------:R-:W2:Y:S01]  /*1e50*/  LDC.64 R58, c[0x0][0x3e8] ;  /* 0x0000fa00ff3a7b82 */ /* 0x000ea20000000a00 */
[----:B---3--:R-:W-:-:S07]  /*1e60*/  @P0 IMAD.WIDE R2, R191, 0x4, R2 ;  /* 0x00000004bf020825 */ /* 0x008fce00078e0202 */
[----:B------:R-:W3:Y:S01]  /*1e70*/  LDC R60, c[0x0][0x2e4] ;  /* 0x0000b900ff3c7b82 */ /* 0x000ee20000000800 */
[----:B------:R2:W3:Y:S01]  /*1e80*/  @P0 LDG.E R191, desc[UR54][R2.64] ;  /* 0x0000003602bf0981 */ /* 0x0004e2000c1e1900 */
[----:B0-----:R-:W-:Y:S01]  /*1e90*/  ISETP.NE.AND P0, PT, R0, 0x1, PT ;  /* 0x000000010000780c */ /* 0x001fe20003f05270 */
[----:B------:R-:W-:Y:S01]  /*1ea0*/  IMAD.SHL.U32 R40, R220, 0x4, RZ ;  /* 0x00000004dc287824 */ /* 0x000fe200078e00ff */
[----:B------:R-:W-:Y:S01]  /*1eb0*/  SHF.R.S32.HI R13, RZ, 0x1f, R25 ;  /* 0x0000001fff0d7819 */ /* 0x000fe20000011419 */
[----:B------:R-:W-:Y:S01]  /*1ec0*/  IMAD.SHL.U32 R57, R195, 0x40, RZ ;  /* 0x00000040c3397824 */ /* 0x000fe200078e00ff */
[C---:B----4-:R-:W-:Y:S01]  /*1ed0*/  ISETP.GE.AND P1, PT, R16.reuse, R63, PT ;  /* 0x0000003f1000720c */ /* 0x050fe20003f26270 */
[----:B------:R-:W-:Y:S01]  /*1ee0*/  VIADD R76, R16, 0x20 ;  /* 0x00000020104c7836 */ /* 0x000fe20000000000 */
[----:B------:R-:W-:Y:S01]  /*1ef0*/  SHF.R.S32.HI R41, RZ, 0x1f, R40 ;  /* 0x0000001fff297819 */ /* 0x000fe20000011428 */
[-C--:B-1----:R-:W-:Y:S01]  /*1f00*/  IMAD R4, R13, R52.reuse, RZ ;  /* 0x000000340d047224 */ /* 0x082fe200078e02ff */
[----:B------:R-:W-:Y:S01]  /*1f10*/  SEL R11, R63, RZ, P1 ;  /* 0x000000ff3f0b7207 */ /* 0x000fe20000800000 */
[----:B--2---:R-:W-:Y:S01]  /*1f20*/  IMAD.WIDE.U32 R2, R25, R52, RZ ;  /* 0x0000003419027225 */ /* 0x004fe200078e00ff */
[----:B------:R-:W-:-:S02]  /*1f30*/  LOP3.LUT R57, R57, 0x1c0, RZ, 0xc0, !PT ;  /* 0x000001c039397812 */ /* 0x000fc400078ec0ff */
[----:B------:R-:W-:Y:S01]  /*1f40*/  SHF.R.U32.HI R20, RZ, 0x7, R20 ;  /* 0x00000007ff147819 */ /* 0x000fe20000011614 */
[----:B------:R-:W0:Y:S01]  /*1f50*/  @P0 LDC R5, c[0x0][0x42c] ;  /* 0x00010b00ff050b82 */ /* 0x000e220000000800 */
[----:B------:R-:W-:Y:S01]  /*1f60*/  IMAD.IADD R11, R16, 0x1, R11 ;  /* 0x00000001100b7824 */ /* 0x000fe200078e020b */
[C---:B------:R-:W-:Y:S01]  /*1f70*/  SHF.L.U64.HI R54, R58.reuse, 0x6, R59 ;  /* 0x000000063a367819 */ /* 0x040fe2000001023b */
[----:B------:R-:W-:Y:S01]  /*1f80*/  IMAD.SHL.U32 R56, R58, 0x40, RZ ;  /* 0x000000403a387824 */ /* 0x000fe200078e00ff */
[----:B------:R-:W-:Y:S01]  /*1f90*/  SHF.R.U32.HI R61, RZ, 0x3, R57 ;  /* 0x00000003ff3d7819 */ /* 0x000fe20000011639 */
[----:B------:R-:W-:Y:S01]  /*1fa0*/  IMAD.SHL.U32 R55, R26, 0x40, RZ ;  /* 0x000000401a377824 */ /* 0x000fe200078e00ff */
[----:B------:R-:W-:Y:S01]  /*1fb0*/  SHF.R.S32.HI R50, RZ, 0x1f, R11 ;  /* 0x0000001fff327819 */ /* 0x000fe2000001140b */
[----:B------:R-:W-:Y:S01]  /*1fc0*/  IMAD.SHL.U32 R63, R63, 0x2, RZ ;  /* 0x000000023f3f7824 */ /* 0x000fe200078e00ff */
[----:B------:R-:W1:Y:S01]  /*1fd0*/  @P0 LDC R7, c[0x0][0x430] ;  /* 0x00010c00ff070b82 */ /* 0x000e620000000800 */
[----:B------:R-:W-:-:S02]  /*1fe0*/  P2R R72, PR, RZ, 0x2 ;  /* 0x00000002ff487803 */ /* 0x000fc40000000000 */
[----:B------:R-:W-:Y:S02]  /*1ff0*/  LEA.HI R50, R50, R11, RZ, 0x3 ;  /* 0x0000000b32327211 */ /* 0x000fe400078f18ff */
[----:B------:R-:W-:Y:S02]  /*2000*/  SHF.L.U64.HI R51, R52, 0x6, R53 ;  /* 0x0000000634337819 */ /* 0x000fe40000010235 */
[----:B------:R-:W-:-:S04]  /*2010*/  LOP3.LUT R67, R50, 0xfffffff8, RZ, 0xc0, !PT ;  /* 0xfffffff832437812 */ /* 0x000fc800078ec0ff */
[----:B------:R-:W-:Y:S01]  /*2020*/  SHF.R.S32.HI R71, RZ, 0x1f, R67 ;  /* 0x0000001fff477819 */ /* 0x000fe20000011443 */
[----:B0-----:R-:W-:-:S04]  /*2030*/  @P0 IMAD.HI.U32 R0, R190, R5, RZ ;  /* 0x00000005be000227 */ /* 0x001fc800078e00ff */
[----:B------:R-:W-:Y:S01]  /*2040*/  IMAD R5, R25, R53, R4 ;  /* 0x0000003519057224 */ /* 0x000fe200078e0204 */
[----:B-1----:R-:W-:-:S03]  /*2050*/  @P0 SHF.R.U32.HI R190, RZ, R7, R0 ;  /* 0x00000007ffbe0219 */ /* 0x002fc60000011600 */
[----:B------:R-:W-:Y:S01]  /*2060*/  IMAD.IADD R3, R3, 0x1, R5 ;  /* 0x0000000103037824 */ /* 0x000fe200078e0205 */
[----:B------:R-:W-:Y:S02]  /*2070*/  ISETP.NE.U32.AND P0, PT, RZ, UR8, PT ;  /* 0x00000008ff007c0c */ /* 0x000fe4000bf05070 */
[----:B------:R-:W-:Y:S01]  /*2080*/  SHF.R.S32.HI R0, RZ, 0x1f, R190 ;  /* 0x0000001fff007819 */ /* 0x000fe200000114be */
[----:B------:R-:W-:Y:S01]  /*2090*/  IMAD.WIDE.U32 R2, R190, UR4, R2 ;  /* 0x00000004be027c25 */ /* 0x000fe2000f8e0002 */
[----:B------:R-:W-:-:S03]  /*20a0*/  ISETP.NE.AND.EX P0, PT, RZ, UR9, PT, P0 ;  /* 0x00000009ff007c0c */ /* 0x000fc6000bf05300 */
[C---:B------:R-:W-:Y:S02]  /*20b0*/  IMAD R5, R0.reuse, UR4, RZ ;  /* 0x0000000400057c24 */ /* 0x040fe4000f8e02ff */
[----:B------:R-:W-:Y:S02]  /*20c0*/  IMAD R9, R0, UR6, RZ ;  /* 0x0000000600097c24 */ /* 0x000fe4000f8e02ff */
[C---:B------:R-:W-:Y:S01]  /*20d0*/  IMAD R7, R190.reuse, UR5, R5 ;  /* 0x00000005be077c24 */ /* 0x040fe2000f8e0205 */
[----:B------:R-:W-:Y:S01]  /*20e0*/  ULDC.64 UR4, c[0x0][0x300] ;  /* 0x0000c00000047ab9 */ /* 0x000fe20000000a00 */
[C---:B------:R-:W-:Y:S02]  /*20f0*/  IMAD R9, R190.reuse, UR7, R9 ;  /* 0x00000007be097c24 */ /* 0x040fe4000f8e0209 */
[----:B------:R-:W-:Y:S02]  /*2100*/  IMAD.IADD R3, R3, 0x1, R7 ;  /* 0x0000000103037824 */ /* 0x000fe400078e0207 */
[----:B------:R-:W-:-:S04]  /*2110*/  IMAD.WIDE.U32 R4, R190, UR6, R16 ;  /* 0x00000006be047c25 */ /* 0x000fc8000f8e0010 */
[----:B------:R-:W-:Y:S01]  /*2120*/  IMAD.IADD R5, R5, 0x1, R9 ;  /* 0x0000000105057824 */ /* 0x000fe200078e0209 */
[----:B---3--:R-:W-:Y:S02]  /*2130*/  SHF.R.S32.HI R0, RZ, 0x1f, R191 ;  /* 0x0000001fff007819 */ /* 0x008fe400000114bf */
[----:B------:R-:W-:Y:S02]  /*2140*/  SEL R39, R191, RZ, !P0 ;  /* 0x000000ffbf277207 */ /* 0x000fe40004000000 */
[----:B------:R-:W-:-:S03]  /*2150*/  SEL R0, R0, RZ, !P0 ;  /* 0x000000ff00007207 */ /* 0x000fc60004000000 */
[----:B------:R-:W-:-:S04]  /*2160*/  IMAD.WIDE.U32 R42, R39, UR4, R2 ;  /* 0x00000004272a7c25 */ /* 0x000fc8000f8e0002 */
[----:B------:R-:W-:Y:S02]  /*2170*/  IMAD R6, R0, UR4, RZ ;  /* 0x0000000400067c24 */ /* 0x000fe4000f8e02ff */
[----:B------:R-:W-:-:S04]  /*2180*/  IMAD.WIDE.U32 R2, R186, R52, R16 ;  /* 0x00000034ba027225 */ /* 0x000fc800078e0010 */
[----:B------:R-:W-:Y:S01]  /*2190*/  IMAD R7, R39, UR5, R6 ;  /* 0x0000000527077c24 */ /* 0x000fe2000f8e0206 */
[----:B------:R-:W-:Y:S01]  /*21a0*/  ULDC.64 UR4, c[0x0][0x328] ;  /* 0x0000ca0000047ab9 */ /* 0x000fe20000000a00 */
[----:B------:R-:W-:Y:S01]  /*21b0*/  IMAD R6, R224, R52, RZ ;  /* 0x00000034e0067224 */ /* 0x000fe200078e02ff */
[----:B------:R-:W-:Y:S01]  /*21c0*/  IADD3 R46, P0, R42, R2, RZ ;  /* 0x000000022a2e7210 */ /* 0x000fe20007f1e0ff */
[----:B------:R-:W-:Y:S02]  /*21d0*/  IMAD R8, R0, UR4, RZ ;  /* 0x0000000400087c24 */ /* 0x000fe4000f8e02ff */
[----:B------:R-:W-:Y:S01]  /*21e0*/  IMAD R9, R186, R53, R6 ;  /* 0x00000035ba097224 */ /* 0x000fe200078e0206 */
[----:B------:R-:W-:Y:S01]  /*21f0*/  SHF.L.U64.HI R53, R26, 0x6, R27 ;  /* 0x000000061a357819 */ /* 0x000fe2000001021b */
[----:B------:R-:W-:Y:S02]  /*2200*/  IMAD.IADD R0, R43, 0x1, R7 ;  /* 0x000000012b007824 */ /* 0x000fe400078e0207 */
[----:B------:R-:W-:-:S02]  /*2210*/  IMAD R2, R224, R26, RZ ;  /* 0x0000001ae0027224 */ /* 0x000fc400078e02ff */
[----:B------:R-:W-:Y:S01]  /*2220*/  IMAD.WIDE.U32 R6, R186, R26, R16 ;  /* 0x0000001aba067225 */ /* 0x000fe200078e0010 */
[----:B------:R-:W-:-:S03]  /*2230*/  IADD3.X R48, R0, R3, R9, P0, !PT ;  /* 0x0000000300307210 */ /* 0x000fc600007fe409 */
[C---:B------:R-:W-:Y:S02]  /*2240*/  IMAD R15, R186.reuse, R27, R2 ;  /* 0x0000001bba0f7224 */ /* 0x040fe400078e0202 */
[----:B------:R-:W-:-:S04]  /*2250*/  IMAD.WIDE.U32 R2, R186, R26, R40 ;  /* 0x0000001aba027225 */ /* 0x000fc800078e0028 */
[C---:B------:R-:W-:Y:S02]  /*2260*/  IMAD R73, R39.reuse, UR5, R8 ;  /* 0x0000000527497c24 */ /* 0x040fe4000f8e0208 */
[----:B------:R-:W-:Y:S01]  /*2270*/  IMAD.WIDE.U32 R38, R39, UR4, R4 ;  /* 0x0000000427267c25 */ /* 0x000fe2000f8e0004 */
[----:B------:R-:W-:Y:S02]  /*2280*/  ULDC UR4, c[0x0][0x2e4] ;  /* 0x0000b90000047ab9 */ /* 0x000fe40000000800 */
[----:B------:R-:W-:Y:S01]  /*2290*/  ISETP.GE.AND P0, PT, R16, UR4, PT ;  /* 0x0000000410007c0c */ /* 0x000fe2000bf06270 */
[----:B------:R-:W-:Y:S01]  /*22a0*/  IMAD.IADD R7, R15, 0x1, R7 ;  /* 0x000000010f077824 */ /* 0x000fe200078e0207 */
[----:B------:R-:W-:Y:S01]  /*22b0*/  ISETP.GE.AND P1, PT, R76, UR4, PT ;  /* 0x000000044c007c0c */ /* 0x000fe2000bf26270 */
[----:B------:R-:W-:Y:S01]  /*22c0*/  IMAD.IADD R3, R3, 0x1, R15 ;  /* 0x0000000103037824 */ /* 0x000fe200078e020f */
[----:B-----5:R-:W-:Y:S01]  /*22d0*/  SHF.R.S32.HI R15, RZ, 0x1f, R33 ;  /* 0x0000001fff0f7819 */ /* 0x020fe20000011421 */
[----:B------:R-:W-:-:S02]  /*22e0*/  IMAD R4, R224, R58, RZ ;  /* 0x0000003ae0047224 */ /* 0x000fc400078e02ff */
[----:B------:R-:W-:-:S04]  /*22f0*/  IMAD.WIDE.U32 R8, R186, R58, R16 ;  /* 0x0000003aba087225 */ /* 0x000fc800078e0010 */
[C---:B------:R-:W-:Y:S02]  /*2300*/  IMAD R21, R186.reuse, R59, R4 ;  /* 0x0000003bba157224 */ /* 0x040fe400078e0204 */
[----:B------:R-:W-:-:S04]  /*2310*/  IMAD.WIDE.U32 R4, R186, R58, R40 ;  /* 0x0000003aba047225 */ /* 0x000fc800078e0028 */
[----:B------:R-:W-:Y:S02]  /*2320*/  IMAD R10, R15, R26, RZ ;  /* 0x0000001a0f0a7224 */ /* 0x000fe400078e02ff */
[----:B------:R-:W-:Y:S02]  /*2330*/  IMAD.IADD R9, R21, 0x1, R9 ;  /* 0x0000000115097824 */ /* 0x000fe400078e0209 */
[----:B------:R-:W-:Y:S02]  /*2340*/  IMAD.IADD R5, R5, 0x1, R21 ;  /* 0x0000000105057824 */ /* 0x000fe400078e0215 */
[----:B------:R-:W-:Y:S02]  /*2350*/  IMAD R11, R33, R27, R10 ;  /* 0x0000001b210b7224 */ /* 0x000fe400078e020a */
[-C--:B------:R-:W-:Y:S02]  /*2360*/  IMAD R10, R15, R58.reuse, RZ ;  /* 0x0000003a0f0a7224 */ /* 0x080fe400078e02ff */
[----:B------:R-:W-:-:S04]  /*2370*/  IMAD.WIDE.U32 R30, R33, R58, R8 ;  /* 0x0000003a211e7225 */ /* 0x000fc800078e0008 */
[----:B------:R-:W-:Y:S01]  /*2380*/  IMAD.WIDE.U32 R28, R33, R58, R4 ;  /* 0x0000003a211c7225 */ /* 0x000fe200078e0004 */
[----:B------:R-:W-:-:S03]  /*2390*/  LOP3.LUT R4, R57, 0x18, R16, 0xf8, !PT ;  /* 0x0000001839047812 */ /* 0x000fc600078ef810 */
[C---:B------:R-:W-:Y:S01]  /*23a0*/  IMAD R69, R33.reuse, R59, R10 ;  /* 0x0000003b21457224 */ /* 0x040fe200078e020a */
[----:B------:R-:W-:Y:S01]  /*23b0*/  LOP3.LUT R4, R4, R61, RZ, 0x3c, !PT ;  /* 0x0000003d04047212 */ /* 0x000fe200078e3cff */
[----:B------:R-:W-:Y:S01]  /*23c0*/  VIADD R58, R20, 0x8 ;  /* 0x00000008143a7836 */ /* 0x000fe20000000000 */
[----:B------:R-:W0:Y:S01]  /*23d0*/  LDC R59, c[0x0][0x3d4] ;  /* 0x0000f500ff3b7b82 */ /* 0x000e220000000800 */
[----:B------:R-:W-:Y:S01]  /*23e0*/  IMAD.WIDE.U32 R34, R33, R26, R2 ;  /* 0x0000001a21227225 */ /* 0x000fe200078e0002 */
[----:B------:R-:W-:-:S03]  /*23f0*/  IADD3 R2, P2, R186, R25, RZ ;  /* 0x00000019ba027210 */ /* 0x000fc60007f5e0ff */
[----:B------:R-:W-:Y:S01]  /*2400*/  IMAD R62, R213, 0x200, R4 ;  /* 0x00000200d53e7824 */ /* 0x000fe200078e0204 */
[----:B------:R-:W-:Y:S01]  /*2410*/  LOP3.LUT R4, R57, 0x38, R50, 0xf8, !PT ;  /* 0x0000003839047812 */ /* 0x000fe200078ef832 */
[----:B------:R-:W-:Y:S01]  /*2420*/  IMAD.WIDE.U32 R36, R33, R26, R6 ;  /* 0x0000001a21247225 */ /* 0x000fe200078e0006 */
[----:B------:R-:W1:Y:S02]  /*2430*/  LDC.64 R20, c[0x0][0x2d8] ;  /* 0x0000b600ff147b82 */ /* 0x000e640000000a00 */
[----:B------:R-:W-:Y:S01]  /*2440*/  LOP3.LUT R4, R4, R61, RZ, 0x3c, !PT ;  /* 0x0000003d04047212 */ /* 0x000fe200078e3cff */
[----:B------:R-:W-:Y:S02]  /*2450*/  IMAD.IADD R65, R69, 0x1, R31 ;  /* 0x0000000145417824 */ /* 0x000fe400078e021f */
[----:B------:R-:W-:Y:S02]  /*2460*/  IMAD.SHL.U32 R52, R52, 0x40, RZ ;  /* 0x0000004034347824 */ /* 0x000fe400078e00ff */
[----:B------:R-:W-:-:S02]  /*2470*/  IMAD.X R3, R224, 0x1, R13, P2 ;  /* 0x00000001e0037824 */ /* 0x000fc400010e060d */
[----:B------:R-:W-:Y:S02]  /*2480*/  IMAD.IADD R64, R11, 0x1, R37 ;  /* 0x000000010b407824 */ /* 0x000fe400078e0225 */
[----:B------:R-:W-:Y:S02]  /*2490*/  IMAD.IADD R66, R35, 0x1, R11 ;  /* 0x0000000123427824 */ /* 0x000fe400078e020b */
[----:B------:R-:W-:Y:S02]  /*24a0*/  IMAD.IADD R69, R29, 0x1, R69 ;  /* 0x000000011d457824 */ /* 0x000fe400078e0245 */
[----:B------:R-:W-:Y:S02]  /*24b0*/  IMAD R68, R213, 0x200, R4 ;  /* 0x00000200d5447824 */ /* 0x000fe400078e0204 */
[----:B------:R-:W-:-:S07]  /*24c0*/  IMAD.IADD R73, R39, 0x1, R73 ;  /* 0x0000000127497824 */ /* 0x000fce00078e0249 */
.L_x_2713:
[----:B------:R-:W-:Y:S01]  /*24d0*/  VIADD R49, R49, 0xffffffff ;  /* 0xffffffff31317836 */ /* 0x000fe20000000000 */
[----:B0-----:R-:W-:Y:S01]  /*24e0*/  ISETP.GE.AND P3, PT, R59, 0x1, PT ;  /* 0x000000013b00780c */ /* 0x001fe20003f66270 */
[----:B---34-:R-:W-:Y:S01]  /*24f0*/  IMAD.SHL.U32 R15, R187, 0x1000, RZ ;  /* 0x00001000bb0f7824 */ /* 0x018fe200078e00ff */
[----:B------:R-:W-:Y:S05]  /*2500*/  YIELD ;  /* 0x0000000000007946 */ /* 0x000fea0003800000 */
[----:B------:R-:W-:Y:S01]  /*2510*/  SHF.R.S32.HI R77, RZ, 0x1f, R49 ;  /* 0x0000001fff4d7819 */ /* 0x000fe20000011431 */
[-C--:B------:R-:W-:Y:S01]  /*2520*/  IMAD R5, R51, R49.reuse, RZ ;  /* 0x0000003133057224 */ /* 0x080fe200078e02ff */
[----:B------:R-:W-:Y:S01]  /*2530*/  BSSY B0, `(.L_x_2684) ;  /* 0x0000190000007945 */ /* 0x000fe20003800000 */
[----:B------:R-:W-:-:S04]  /*2540*/  IMAD.WIDE.U32 R24, R52, R49, RZ ;  /* 0x0000003134187225 */ /* 0x000fc800078e00ff */
[----:B------:R-:W-:Y:S01]  /*2550*/  IMAD R5, R77, R52, R5 ;  /* 0x000000344d057224 */ /* 0x000fe200078e0205 */
[----:B-1----:R-:W-:-:S03]  /*2560*/  IADD3 R4, P2, R46, R24, RZ ;  /* 0x000000182e047210 */ /* 0x002fc60007f5e0ff */
[----:B------:R-:W-:Y:S01]  /*2570*/  IMAD.IADD R79, R25, 0x1, R5 ;  /* 0x00000001194f7824 */ /* 0x000fe200078e0205 */
[----:B-1----:R-:W-:Y:S01]  /*2580*/  LEA R12, P4, R4, R20, 0x1 ;  /* 0x00000014040c7211 */ /* 0x002fe200078808ff */
        /* <DEDUP_REMOVED lines=22> */
[----:B------:R-:W-:Y:S01]  /*26f0*/  IADD3 R7, P3, R34, R4, RZ ;  /* 0x0000000422077210 */ /* 0x000fe20007f7e0ff */
[----:B------:R-:W-:Y:S01]  /*2700*/  IMAD R9, R54, R49, RZ ;  /* 0x0000003136097224 */ /* 0x000fe200078e02ff */
[----:B------:R-:W-:Y:S01]  /*2710*/  ULDC.64 UR4, c[0x0][0x3c8] ;  /* 0x0000f20000047ab9 */ /* 0x000fe20000000a00 */
[----:B------:R-:W-:Y:S01]  /*2720*/  IMAD.MOV.U32 R4, RZ, RZ, R28 ;  /* 0x000000ffff047224 */ /* 0x000fe200078e001c */
[----:B------:R-:W-:Y:S01]  /*2730*/  ULDC.64 UR6, c[0x0][0x3e0] ;  /* 0x0000f80000067ab9 */ /* 0x000fe20000000a00 */
[----:B------:R-:W-:Y:S02]  /*2740*/  IMAD.MOV.U32 R5, RZ, RZ, R69 ;  /* 0x000000ffff057224 */ /* 0x000fe400078e0045 */
[-C--:B------:R-:W-:Y:S02]  /*2750*/  IMAD R9, R77, R56.reuse, R9 ;  /* 0x000000384d097224 */ /* 0x080fe400078e0209 */
        /* <DEDUP_REMOVED lines=16> */
.L_x_2688:
[----:B------:R-:W-:Y:S05]  /*2860*/  BSYNC B1 ;  /* 0x0000000000017941 */ /* 0x000fea0003800000 */
.L_x_2687:
        /* <DEDUP_REMOVED lines=20> */
.L_x_2689:
[----:B------:R-:W-:Y:S01]  /*29b0*/  IMAD R70, R187, 0x8, R18 ;  /* 0x00000008bb467824 */ /* 0x000fe200078e0212 */
[----:B------:R-:W-:Y:S01]  /*29c0*/  SHF.L.U32 R77, R192, 0x1f, RZ ;  /* 0x0000001fc04d7819 */ /* 0x000fe200000006ff */
[----:B------:R-:W-:Y:S03]  /*29d0*/  BSSY B1, `(.L_x_2690) ;  /* 0x0000003000017945 */ /* 0x000fe60003800000 */
[----:B------:R-:W0:Y:S02]  /*29e0*/  SYNCS.PHASECHK.TRANS64.TRYWAIT P5, [R70+URZ+0x38890], R77 ;  /* 0x0388904d460075a7 */ /* 0x000e2400080a017f */
[----:B0-----:R-:W-:Y:S05]  /*29f0*/  @!P5 BRA `(.L_x_2691) ;  /* 0x00000200002cd947 */ /* 0x001fea0003800000 */
.L_x_2995:
[----:B------:R-:W-:Y:S05]  /*2a00*/  BSYNC B1 ;  /* 0x0000000000017941 */ /* 0x000fea0003800000 */
.L_x_2690:
[----:B------:R-:W-:Y:S05]  /*2a10*/  @P4 BRA `(.L_x_2692) ;  /* 0x0000001400044947 */ /* 0x000fea0003800000 */
[----:B------:R-:W-:Y:S04]  /*2a20*/  BSSY B1, `(.L_x_2693) ;  /* 0x0000036000017945 */ /* 0x000fe80003800000 */
[----:B------:R-:W-:Y:S05]  /*2a30*/  @P0 BRA `(.L_x_2694) ;  /* 0x0000000000d00947 */ /* 0x000fea0003800000 */
[----:B------:R1:W2:Y:S01]  /*2a40*/  LDS.128 R4, [R14+0x22400] ;  /* 0x022400000e047984 */ /* 0x0002a20000000c00 */
[----:B------:R-:W-:Y:S01]  /*2a50*/  ISETP.GE.AND P4, PT, R40, R59, PT ;  /* 0x0000003b2800720c */ /* 0x000fe20003f86270 */
[----:B------:R-:W-:-:S12]  /*2a60*/  BSSY B2, `(.L_x_2695) ;  /* 0x0000030000027945 */ /* 0x000fd80003800000 */
[----:B-1----:R-:W-:Y:S05]  /*2a70*/  @P4 BRA `(.L_x_2696) ;  /* 0x0000000000b84947 */ /* 0x002fea0003800000 */
[--C-:B------:R-:W-:Y:S01]  /*2a80*/  SHF.R.U64 R74, R26, 0x10, R27.reuse ;  /* 0x000000101a4a7819 */ /* 0x100fe2000000121b */
[----:B--2---:R-:W-:Y:S01]  /*2a90*/  IMAD.U32 R14, R6, 0x10000, RZ ;  /* 0x00010000060e7824 */ /* 0x004fe200078e00ff */
[----:B------:R-:W-:Y:S02]  /*2aa0*/  SHF.R.U32.HI R78, RZ, 0x10, R27 ;  /* 0x00000010ff4e7819 */ /* 0x000fe4000001161b */
[--C-:B------:R-:W-:Y:S02]  /*2ab0*/  SHF.R.U64 R80, R24, 0x10, R25.reuse ;  /* 0x0000001018507819 */ /* 0x100fe40000001219 */
[----:B------:R-:W-:Y:S01]  /*2ac0*/  SHF.R.U32.HI R82, RZ, 0x10, R25 ;  /* 0x00000010ff527819 */ /* 0x000fe20000011619 */
[----:B------:R-:W-:Y:S01]  /*2ad0*/  IMAD.U32 R25, R7, 0x10000, RZ ;  /* 0x0001000007197824 */ /* 0x000fe200078e00ff */
[----:B------:R-:W-:Y:S02]  /*2ae0*/  PRMT R27, R79, 0x5432, R74 ;  /* 0x000054324f1b7816 */ /* 0x000fe4000000004a */
[----:B------:R-:W-:-:S02]  /*2af0*/  LOP3.LUT R26, R7, 0xffff0000, RZ, 0xc0, !PT ;  /* 0xffff0000071a7812 */ /* 0x000fc400078ec0ff */
[----:B------:R-:W-:Y:S02]  /*2b00*/  PRMT R80, R83, 0x5432, R80 ;  /* 0x0000543253507816 */ /* 0x000fe40000000050 */
[----:B------:R-:W-:Y:S02]  /*2b10*/  PRMT R82, R84, 0x5432, R82 ;  /* 0x0000543254527816 */ /* 0x000fe40000000052 */
[----:B------:R-:W-:Y:S02]  /*2b20*/  LOP3.LUT R7, R5, 0xffff0000, RZ, 0xc0, !PT ;  /* 0xffff000005077812 */ /* 0x000fe400078ec0ff */
[----:B------:R-:W-:Y:S01]  /*2b30*/  LOP3.LUT R74, R27, 0xffff0000, RZ, 0xc0, !PT ;  /* 0xffff00001b4a7812 */ /* 0x000fe200078ec0ff */
[----:B------:R-:W-:Y:S01]  /*2b40*/  IMAD.U32 R83, R82, 0x10000, RZ ;  /* 0x0001000052537824 */ /* 0x000fe200078e00ff */
[----:B------:R-:W-:Y:S01]  /*2b50*/  PRMT R78, R81, 0x5432, R78 ;  /* 0x00005432514e7816 */ /* 0x000fe2000000004e */
[----:B------:R-:W-:Y:S01]  /*2b60*/  IMAD.U32 R27, R27, 0x10000, RZ ;  /* 0x000100001b1b7824 */ /* 0x000fe200078e00ff */
[----:B------:R-:W-:Y:S01]  /*2b70*/  LOP3.LUT R81, R80, 0xffff0000, RZ, 0xc0, !PT ;  /* 0xffff000050517812 */ /* 0x000fe200078ec0ff */
[----:B------:R-:W-:Y:S01]  /*2b80*/  FMUL.FTZ R84, R7, R74 ;  /* 0x0000004a07547220 */ /* 0x000fe20000410000 */
[----:B------:R-:W-:Y:S01]  /*2b90*/  LOP3.LUT R24, R6, 0xffff0000, RZ, 0xc0, !PT ;  /* 0xffff000006187812 */ /* 0x000fe200078ec0ff */
[----:B------:R-:W-:Y:S01]  /*2ba0*/  IMAD.U32 R6, R5, 0x10000, RZ ;  /* 0x0001000005067824 */ /* 0x000fe200078e00ff */
[----:B------:R-:W-:Y:S01]  /*2bb0*/  LOP3.LUT R82, R82, 0xffff0000, RZ, 0xc0, !PT ;  /* 0xffff000052527812 */ /* 0x000fe200078ec0ff */
[----:B------:R-:W-:-:S02]  /*2bc0*/  IMAD.U32 R79, R78, 0x10000, RZ ;  /* 0x000100004e4f7824 */ /* 0x000fc400078e00ff */
[----:B------:R-:W-:Y:S01]  /*2bd0*/  FMUL.FTZ R85, R7, R81 ;  /* 0x0000005107557220 */ /* 0x000fe20000410000 */
[----:B------:R-:W-:Y:S01]  /*2be0*/  FMUL.FTZ R7, R24, R83 ;  /* 0x0000005318077220 */ /* 0x000fe20000410000 */
[----:B------:R-:W-:Y:S01]  /*2bf0*/  FFMA.FTZ R84, R6, R81, R84 ;  /* 0x0000005106547223 */ /* 0x000fe20000010054 */
[-C--:B------:R-:W-:Y:S01]  /*2c00*/  FMUL.FTZ R81, R24, R79.reuse ;  /* 0x0000004f18517220 */ /* 0x080fe20000410000 */
[----:B------:R-:W-:Y:S01]  /*2c10*/  LOP3.LUT R78, R78, 0xffff0000, RZ, 0xc0, !PT ;  /* 0xffff00004e4e7812 */ /* 0x000fe200078ec0ff */
[----:B------:R-:W-:Y:S02]  /*2c20*/  IMAD.U32 R5, R4, 0x10000, RZ ;  /* 0x0001000004057824 */ /* 0x000fe400078e00ff */
[----:B------:R-:W-:Y:S01]  /*2c30*/  FFMA.FTZ R79, R14, R79, -R7 ;  /* 0x0000004f0e4f7223 */ /* 0x000fe20000010807 */
[----:B------:R-:W-:Y:S01]  /*2c40*/  LOP3.LUT R4, R4, 0xffff0000, RZ, 0xc0, !PT ;  /* 0xffff000004047812 */ /* 0x000fe200078ec0ff */
[----:B------:R-:W-:Y:S01]  /*2c50*/  FFMA.FTZ R14, R14, R83, R81 ;  /* 0x000000530e0e7223 */ /* 0x000fe20000010051 */
[----:B------:R-:W-:-:S02]  /*2c60*/  IMAD.U32 R80, R80, 0x10000, RZ ;  /* 0x0001000050507824 */ /* 0x000fc400078e00ff */
[C---:B------:R-:W-:Y:S01]  /*2c70*/  FMUL.FTZ R24, R26.reuse, R82 ;  /* 0x000000521a187220 */ /* 0x040fe20000410000 */
[----:B------:R-:W-:Y:S01]  /*2c80*/  FMUL.FTZ R81, R26, R78 ;  /* 0x0000004e1a517220 */ /* 0x000fe20000410000 */
[----:B------:R-:W-:Y:S01]  /*2c90*/  FFMA.FTZ R85, R6, R74, -R85 ;  /* 0x0000004a06557223 */ /* 0x000fe20000010855 */
[C---:B------:R-:W-:Y:S01]  /*2ca0*/  FMUL.FTZ R6, R4.reuse, R80 ;  /* 0x0000005004067220 */ /* 0x040fe20000410000 */
[-C--:B------:R-:W-:Y:S01]  /*2cb0*/  FMUL.FTZ R7, R4, R27.reuse ;  /* 0x0000001b04077220 */ /* 0x080fe20000410000 */
[C---:B------:R-:W-:Y:S01]  /*2cc0*/  FFMA.FTZ R24, R25.reuse, R78, -R24 ;  /* 0x0000004e19187223 */ /* 0x040fe20000010818 */
[----:B------:R-:W-:Y:S01]  /*2cd0*/  FFMA.FTZ R81, R25, R82, R81 ;  /* 0x0000005219517223 */ /* 0x000fe20000010051 */
[C---:B------:R-:W-:Y:S01]  /*2ce0*/  FFMA.FTZ R6, R5.reuse, R27, -R6 ;  /* 0x0000001b05067223 */ /* 0x040fe20000010806 */
[----:B------:R-:W-:Y:S01]  /*2cf0*/  FFMA.FTZ R7, R5, R80, R7 ;  /* 0x0000005005077223 */ /* 0x000fe20000010007 */
[----:B------:R-:W-:Y:S02]  /*2d00*/  F2FP.BF16.F32.PACK_AB R79, R14, R79 ;  /* 0x0000004f0e4f723e */ /* 0x000fe400000010ff */
[----:B------:R-:W-:-:S02]  /*2d10*/  F2FP.BF16.F32.PACK_AB R24, R81, R24 ;  /* 0x000000185118723e */ /* 0x000fc400000010ff */
[----:B------:R-:W-:Y:S01]  /*2d20*/  F2FP.BF16.F32.PACK_AB R4, R7, R6 ;  /* 0x000000060704723e */ /* 0x000fe200000010ff */
[----:B------:R-:W-:Y:S01]  /*2d30*/  IMAD.MOV.U32 R6, RZ, RZ, R79 ;  /* 0x000000ffff067224 */ /* 0x000fe200078e004f */
[----:B------:R-:W-:Y:S01]  /*2d40*/  F2FP.BF16.F32.PACK_AB R5, R84, R85 ;  /* 0x000000555405723e */ /* 0x000fe200000010ff */
[----:B------:R-:W-:-:S07]  /*2d50*/  IMAD.MOV.U32 R7, RZ, RZ, R24 ;  /* 0x000000ffff077224 */ /* 0x000fce00078e0018 */
.L_x_2696:
[----:B------:R-:W-:Y:S05]  /*2d60*/  BSYNC B2 ;  /* 0x0000000000027941 */ /* 0x000fea0003800000 */
.L_x_2695:
[----:B--2---:R1:W-:Y:S02]  /*2d70*/  STG.E.128 desc[UR54][R12.64], R4 ;  /* 0x000000040c007986 */ /* 0x0043e4000c101d36 */
.L_x_2694:
[----:B------:R-:W-:Y:S05]  /*2d80*/  BSYNC B1 ;  /* 0x0000000000017941 */ /* 0x000fea0003800000 */
.L_x_2693:
        /* <DEDUP_REMOVED lines=37> */
[----:B------:R-:W-:Y:S01]  /*2fe0*/  FFMA.FTZ R25, R8, R25, -R7 ;  /* 0x0000001908197223 */ /* 0x000fe20000010807 */
[----:B------:R-:W-:Y:S02]  /*2ff0*/  IMAD.U32 R5, R4, 0x10000, RZ ;  /* 0x0001000004057824 */ /* 0x000fe400078e00ff */
        /* <DEDUP_REMOVED lines=18> */
.L_x_2698:
[----:B------:R-:W-:Y:S05]  /*3120*/  BSYNC B1 ;  /* 0x0000000000017941 */ /* 0x000fea0003800000 */
.L_x_2697:
[----:B-1----:R2:W-:Y:S01]  /*3130*/  STG.E.128 desc[UR54][R12.64+0x40], R4 ;  /* 0x000040040c007986 */ /* 0x0025e2000c101d36 */
[----:B------:R-:W-:Y:S05]  /*3140*/  BRA `(.L_x_2692) ;  /* 0x0000000c00387947 */ /* 0x000fea0003800000 */
.L_x_2686:
        /* <DEDUP_REMOVED lines=36> */
[----:B------:R-:W-:Y:S01]  /*3390*/  PRMT R92, R12, 0x7610, R92 ;  /* 0x000076100c5c7816 */ /* 0x000fe2000000005c */
[----:B------:R-:W-:Y:S01]  /*33a0*/  IMAD.MOV.U32 R26, RZ, RZ, R9 ;  /* 0x000000ffff1a7224 */ /* 0x000fe200078e0009 */
[----:B------:R-:W-:-:S04]  /*33b0*/  PRMT R93, R13, 0x7610, R93 ;  /* 0x000076100d5d7816 */ /* 0x000fc8000000005d */
[----:B------:R-:W-:Y:S01]  /*33c0*/  PRMT R84, R14, 0x5410, R26 ;  /* 0x000054100e547816 */ /* 0x000fe2000000001a */
[----:B------:R-:W-:Y:S06]  /*33d0*/  @!P3 BRA `(.L_x_2699) ;  /* 0x000000000004b947 */ /* 0x000fec0003800000 */
[----:B------:R-:W-:Y:S01]  /*33e0*/  BPT.TRAP 0x1 ;  /* 0x000000040000795c */ /* 0x000fe20000300000 */
.L_x_2699:
[----:B------:R-:W-:Y:S01]  /*33f0*/  IMAD R70, R187, 0x8, R18 ;  /* 0x00000008bb467824 */ /* 0x000fe200078e0212 */
[----:B------:R-:W-:Y:S01]  /*3400*/  SHF.L.U32 R77, R192, 0x1f, RZ ;  /* 0x0000001fc04d7819 */ /* 0x000fe200000006ff */
[----:B------:R-:W-:Y:S03]  /*3410*/  BSSY B1, `(.L_x_2700) ;  /* 0x0000003000017945 */ /* 0x000fe60003800000 */
[----:B------:R-:W0:Y:S02]  /*3420*/  SYNCS.PHASECHK.TRANS64.TRYWAIT P5, [R70+URZ+0x38890], R77 ;  /* 0x0388904d460075a7 */ /* 0x000e2400080a017f */
[----:B0-----:R-:W-:Y:S05]  /*3430*/  @!P5 BRA `(.L_x_2701) ;  /* 0x000001f400b0d947 */ /* 0x001fea0003800000 */
.L_x_2996:
[----:B------:R-:W-:Y:S05]  /*3440*/  BSYNC B1 ;  /* 0x0000000000017941 */ /* 0x000fea0003800000 */
.L_x_2700:
        /* <DEDUP_REMOVED lines=122> */
.L_x_2703:
[----:B------:R-:W-:Y:S05]  /*3bf0*/  BSYNC B1 ;  /* 0x0000000000017941 */ /* 0x000fea0003800000 */
.L_x_2702:
        /* <DEDUP_REMOVED lines=10> */
.L_x_2685:
[----:B------:R-:W-:-:S06]  /*3ca0*/  UISETP.NE.AND UP0, UPT, UR36, 0x3, UPT ;  /* 0x000000032400788c */ /* 0x000fcc000bf05270 */
[----:B------:R-:W-:-:S13]  /*3cb0*/  PLOP3.LUT P3, PT, PT, PT, UP0, 0x80, 0x0 ;  /* 0x000000000000781c */ /* 0x000fda0003f6f008 */
[----:B------:R-:W-:Y:S05]  /*3cc0*/  @!P3 BRA `(.L_x_2704) ;  /* 0x000000000004b947 */ /* 0x000fea0003800000 */
[----:B------:R-:W-:Y:S01]  /*3cd0*/  BPT.TRAP 0x1 ;  /* 0x000000040000795c */ /* 0x000fe20000300000 */
.L_x_2704:
        /* <DEDUP_REMOVED lines=8> */
.L_x_2997:
[----:B------:R-:W-:Y:S05]  /*3d60*/  BSYNC B1 ;  /* 0x0000000000017941 */ /* 0x000fea0003800000 */
.L_x_2705:
[----:B------:R-:W-:Y:S05]  /*3d70*/  @P4 BRA `(.L_x_2692) ;  /* 0x00000000002c4947 */ /* 0x000fea0003800000 */
[----:B------:R-:W-:Y:S01]  /*3d80*/  @!P1 LOP3.LUT P4, RZ, R195, 0x4, RZ, 0xc0, !PT ;  /* 0x00000004c3ff9812 */ /* 0x000fe2000788c0ff */
[----:B------:R-:W-:Y:S01]  /*3d90*/  @!P1 VIADD R4, R62, 0x20 ;  /* 0x000000203e049836 */ /* 0x000fe20000000000 */
[----:B------:R-:W-:Y:S02]  /*3da0*/  PLOP3.LUT P5, PT, PT, PT, PT, 0x8, 0x0 ;  /* 0x000000000000781c */ /* 0x000fe40003fae170 */
[----:B------:R-:W-:-:S13]  /*3db0*/  @!P1 PLOP3.LUT P5, PT, P4, PT, PT, 0x80, 0x0 ;  /* 0x000000000000981c */ /* 0x000fda00027af070 */
[----:B------:R-:W-:-:S04]  /*3dc0*/  @P5 VIADD R4, R62, 0xffffffe0 ;  /* 0xffffffe03e045836 */ /* 0x000fc80000000000 */
[----:B------:R-:W-:Y:S02]  /*3dd0*/  @!P1 IMAD.IADD R15, R15, 0x1, R4 ;  /* 0x000000010f0f9824 */ /* 0x000fe400078e0204 */
[----:B------:R-:W1:Y:S02]  /*3de0*/  @!P0 LDS.128 R4, [R14+0x22400] ;  /* 0x022400000e048984 */ /* 0x000e640000000c00 */
[----:B------:R-:W-:-:S06]  /*3df0*/  @!P1 IMAD R8, R15, 0x2, R18 ;  /* 0x000000020f089824 */ /* 0x000fcc00078e0212 */
[----:B------:R-:W2:Y:S04]  /*3e00*/  @!P1 LDS.128 R8, [R8+0x22400] ;  /* 0x0224000008089984 */ /* 0x000ea80000000c00 */
[----:B-1----:R1:W-:Y:S04]  /*3e10*/  @!P0 STG.E.128 desc[UR54][R12.64], R4 ;  /* 0x000000040c008986 */ /* 0x0023e8000c101d36 */
[----:B--2---:R1:W-:Y:S02]  /*3e20*/  @!P1 STG.E.128 desc[UR54][R12.64+0x40], R8 ;  /* 0x000040080c009986 */ /* 0x0043e4000c101d36 */
.L_x_2692:
[----:B------:R-:W-:Y:S05]  /*3e30*/  BSYNC B0 ;  /* 0x0000000000007941 */ /* 0x000fea0003800000 */
.L_x_2684:
        /* <DEDUP_REMOVED lines=17> */
.L_x_2708:
[----:B------:R-:W-:Y:S05]  /*3f50*/  BSYNC B0 ;  /* 0x0000000000007941 */ /* 0x000fea0003800000 */
.L_x_2707:
[----:B------:R-:W2:Y:S01]  /*3f60*/  SYNCS.PHASECHK.TRANS64.TRYWAIT P5, [R70+URZ+0x388b0], R77 ;  /* 0x0388b04d460075a7 */ /* 0x000ea200080a017f */
[----:B------:R-:W-:Y:S01]  /*3f70*/  BSSY B0, `(.L_x_2709) ;  /* 0x0000003000007945 */ /* 0x000fe20003800000 */
[----:B------:R-:W-:-:S03]  /*3f80*/  ISETP.GE.AND P3, PT, R186, R75, PT ;  /* 0x0000004bba00720c */ /* 0x000fc60003f66270 */
[----:B--2---:R-:W-:Y:S10]  /*3f90*/  @!P5 BRA `(.L_x_2710) ;  /* 0x000001ec0000d947 */ /* 0x004ff40003800000 */
.L_x_2998:
[----:B------:R-:W-:Y:S05]  /*3fa0*/  BSYNC B0 ;  /* 0x0000000000007941 */ /* 0x000fea0003800000 */
.L_x_2709:
        /* <DEDUP_REMOVED lines=16> */
[C---:B0-2---:R-:W-:Y:S01]  /*40b0*/  VIADD R77, R9.reuse, 0x20 ;  /* 0x00000020094d7836 */ /* 0x045fe20000000000 */
[----:B------:R-:W-:Y:S01]  /*40c0*/  LEA.HI.X R75, R6, UR5, R5, 0x1, P5 ;  /* 0x00000005064b7c11 */ /* 0x000fe2000a8f0c05 */
[C---:B------:R-:W-:Y:S01]  /*40d0*/  @P3 VIADD R77, R9.reuse, 0xffffffe0 ;  /* 0xffffffe0094d3836 */ /* 0x040fe20000000000 */
[----:B------:R-:W-:Y:S01]  /*40e0*/  ISETP.GE.AND P5, PT, R16, UR4, PT ;  /* 0x0000000410007c0c */ /* 0x000fe2000bfa6270 */
[----:B---3--:R-:W-:Y:S01]  /*40f0*/  IMAD R80, R9, 0x2, R18 ;  /* 0x0000000209507824 */ /* 0x008fe200078e0212 */
[----:B------:R-:W-:Y:S01]  /*4100*/  ISETP.GE.AND P3, PT, R4, UR4, PT ;  /* 0x0000000404007c0c */ /* 0x000fe2000bf66270 */
[----:B------:R-:W-:-:S02]  /*4110*/  VIADD R12, R16, 0x80 ;  /* 0x00000080100c7836 */ /* 0x000fc40000000000 */
[C---:B------:R-:W-:Y:S02]  /*4120*/  VIADD R13, R16.reuse, 0xc0 ;  /* 0x000000c0100d7836 */ /* 0x040fe40000000000 */
[C---:B------:R-:W-:Y:S02]  /*4130*/  VIADD R78, R16.reuse, 0x100 ;  /* 0x00000100104e7836 */ /* 0x040fe40000000000 */
[----:B------:R-:W-:-:S04]  /*4140*/  VIADD R79, R16, 0x140 ;  /* 0x00000140104f7836 */ /* 0x000fc80000000000 */
        /* <DEDUP_REMOVED lines=21> */
[----:B------:R-:W-:Y:S02]  /*42a0*/  IMAD R79, R77, 0x2, R18 ;  /* 0x000000024d4f7824 */ /* 0x000fe400078e0212 */
[----:B------:R-:W-:-:S06]  /*42b0*/  VIADD R77, R16, 0xa0 ;  /* 0x000000a0104d7836 */ /* 0x000fcc0000000000 */
        /* <DEDUP_REMOVED lines=33> */
.L_x_2712:
[----:B------:R-:W-:Y:S05]  /*44d0*/  BSYNC B0 ;  /* 0x0000000000007941 */ /* 0x000fea0003800000 */
.L_x_2711:
        /* <DEDUP_REMOVED lines=16> */
[----:B--2---:R-:W-:Y:S06]  /*45e0*/  @P2 BRA `(.L_x_2713) ;  /* 0xffffffdc00b82947 */ /* 0x004fec000383ffff */
.L_x_2679:
[----:B------:R-:W-:Y:S04]  /*45f0*/  BSSY B0, `(.L_x_2714) ;  /* 0x0000004000007945 */ /* 0x000fe80003800000 */
[----:B------:R-:W-:Y:S05]  /*4600*/  @P3 BRA `(.L_x_2715) ;  /* 0x0000000000083947 */ /* 0x000fea0003800000 */
[----:B------:R-:W0:Y:S02]  /*4610*/  FENCE.VIEW.ASYNC.G ;  /* 0x00000000000073c6 */ /* 0x000e240000000100 */
[----:B0-----:R-:W-:Y:S06]  /*4620*/  BAR.ARV 0xc, 0x120 ;  /* 0x0304800000007b1d */ /* 0x001fec0000002000 */
.L_x_2715:
[----:B------:R-:W-:Y:S05]  /*4630*/  BSYNC B0 ;  /* 0x0000000000007941 */ /* 0x000fea0003800000 */
.L_x_2714:
[----:B------:R-:W2:Y:S01]  /*4640*/  LDL R0, [R1+0x2c] ;  /* 0x00002c0001007983 */ /* 0x000ea20000100800 */
[----:B------:R-:W-:Y:S01]  /*4650*/  BSSY B7, `(.L_x_2716) ;  /* 0x00014f0000077945 */ /* 0x000fe20003800000 */
[----:B--2---:R-:W-:-:S13]  /*4660*/  R2UR UR4, R0 ;  /* 0x00000000000472ca */ /* 0x004fda00000e0000 */
[----:B------:R-:W-:-:S03]  /*4670*/  UISETP.NE.AND UP0, UPT, UR4, 0x1, UPT ;  /* 0x000000010400788c */ /* 0x000fc6000bf05270 */
[----:B------:R-:W-:Y:S02]  /*4680*/  ULDC UR4, c[0x0][0xad8] ;  /* 0x0002b60000047ab9 */ /* 0x000fe40000000800 */
[----:B------:R-:W-:Y:S01]  /*4690*/  VIADD R0, R47, UR4 ;  /* 0x000000042f007c36 */ /* 0x000fe20008000000 */
[----:B------:R-:W-:-:S13]  /*46a0*/  PLOP3.LUT P0, PT, PT, PT, UP0, 0x80, 0x0 ;  /* 0x000000000000781c */ /* 0x000fda0003f0f008 */
[----:B------:R-:W-:Y:S05]  /*46b0*/  @!P0 BRA `(.L_x_2717) ;  /* 0x00000020001c8947 */ /* 0x000fea0003800000 */
[----:B-1----:R-:W0:Y:S02]  /*46c0*/  LDC R4, c[0x0][0xadc] ;  /* 0x0002b700ff047b82 */ /* 0x002e240000000800 */
        /* <DEDUP_REMOVED lines=13> */
.L_x_2720:
[----:B------:R-:W-:-:S13]  /*47a0*/  ISETP.NE.AND P1, PT, R4, 0x1, PT ;  /* 0x000000010400780c */ /* 0x000fda0003f25270 */
[----:B------:R-:W0:Y:S02]  /*47b0*/  @P1 LDC.64 R6, c[0x0][0xae0] ;  /* 0x0002b800ff061b82 */ /* 0x000e240000000a00 */
[----:B0-----:R-:W-:-:S05]  /*47c0*/  @P1 IMAD.HI.U32 R2, R3, R6, RZ ;  /* 0x0000000603021227 */ /* 0x001fca00078e00ff */
[----:B------:R-:W-:-:S07]  /*47d0*/  @P1 SHF.R.U32.HI R3, RZ, R7, R2 ;  /* 0x00000007ff031219 */ /* 0x000fce0000011602 */
.L_x_2721:
[----:B------:R-:W-:Y:S05]  /*47e0*/  BSYNC B0 ;  /* 0x0000000000007941 */ /* 0x000fea0003800000 */
.L_x_2719:
[----:B------:R-:W-:-:S05]  /*47f0*/  IMAD R3, R3, R4, R4 ;  /* 0x0000000403037224 */ /* 0x000fca00078e0204 */
[----:B------:R-:W-:-:S07]  /*4800*/  VIMNMX R0, R0, R3, PT ;  /* 0x0000000300007248 */ /* 0x000fce0003fe0100 */
.L_x_2718:
[----:B------:R-:W-:Y:S01]  /*4810*/  VIADD R0, R0, 0x3f ;  /* 0x0000003f00007836 */ /* 0x000fe20000000000 */
[----:B------:R-:W-:Y:S02]  /*4820*/  ULDC UR4, c[0x0][0xad4] ;  /* 0x0002b50000047ab9 */ /* 0x000fe40000000800 */
[----:B------:R-:W-:Y:S02]  /*4830*/  VIADD R2, R45, -UR4 ;  /* 0x800000042d027c36 */ /* 0x000fe40008000000 */
[----:B------:R-:W-:-:S04]  /*4840*/  SHF.R.S32.HI R3, RZ, 0x1f, R0 ;  /* 0x0000001fff037819 */ /* 0x000fc80000011400 */
[----:B------:R-:W-:-:S04]  /*4850*/  LEA.HI R3, R3, R0, RZ, 0x6 ;  /* 0x0000000003037211 */ /* 0x000fc800078f30ff */
[----:B------:R-:W-:-:S04]  /*4860*/  SHF.R.S32.HI R3, RZ, 0x6, R3 ;  /* 0x00000006ff037819 */ /* 0x000fc80000011403 */
[----:B---34-:R-:W-:Y:S01]  /*4870*/  VIMNMX R14, R168, R3, PT ;  /* 0x00000003a80e7248 */ /* 0x018fe20003fe0100 */
        /* <DEDUP_REMOVED lines=11> */
.L_x_2724:
[----:B------:R-:W-:-:S13]  /*4930*/  ISETP.NE.AND P0, PT, R4, 0x1, PT ;  /* 0x000000010400780c */ /* 0x000fda0003f05270 */
[----:B------:R-:W0:Y:S02]  /*4940*/  @P0 LDC.64 R6, c[0x0][0xae0] ;  /* 0x0002b800ff060b82 */ /* 0x000e240000000a00 */
[----:B0-----:R-:W-:-:S05]  /*4950*/  @P0 IMAD.HI.U32 R6, R45, R6, RZ ;  /* 0x000000062d060227 */ /* 0x001fca00078e00ff */
[----:B------:R-:W-:-:S07]  /*4960*/  @P0 SHF.R.U32.HI R45, RZ, R7, R6 ;  /* 0x00000007ff2d0219 */ /* 0x000fce0000011606 */
.L_x_2725:
[----:B------:R-:W-:Y:S05]  /*4970*/  BSYNC B0 ;  /* 0x0000000000007941 */ /* 0x000fea0003800000 */
.L_x_2723:
[----:B------:R-:W-:-:S05]  /*4980*/  IMAD R45, R45, R4, RZ ;  /* 0x000000042d2d7224 */ /* 0x000fca00078e02ff */
[----:B------:R-:W-:-:S07]  /*4990*/  VIMNMX R2, R2, R45, !PT ;  /* 0x0000002d02027248 */ /* 0x000fce0007fe0100 */
.L_x_2722:
[----:B------:R-:W-:Y:S01]  /*49a0*/  SHF.R.S32.HI R3, RZ, 0x1f, R2 ;  /* 0x0000001fff037819 */ /* 0x000fe20000011402 */
[----:B------:R-:W-:Y:S01]  /*49b0*/  IMAD.MOV.U32 R0, RZ, RZ, RZ ;  /* 0x000000ffff007224 */ /* 0x000fe200078e00ff */
[----:B------:R-:W-:Y:S02]  /*49c0*/  PLOP3.LUT P0, PT, PT, PT, PT, 0x80, 0x0 ;  /* 0x000000000000781c */ /* 0x000fe40003f0f070 */
[----:B------:R-:W-:Y:S02]  /*49d0*/  CS2R R150, SRZ ;  /* 0x0000000000967805 */ /* 0x000fe4000001ff00 */
        /* <DEDUP_REMOVED lines=64> */
[----:B------:R-:W-:Y:S01]  /*4de0*/  CS2R R6, SRZ ;  /* 0x0000000000067805 */ /* 0x000fe2000001ff00 */
[----:B------:R-:W-:Y:S01]  /*4df0*/  IMAD.MOV.U32 R31, RZ, RZ, RZ ;  /* 0x000000ffff1f7224 */ /* 0x000fe200078e00ff */
[----:B------:R-:W-:Y:S01]  /*4e00*/  CS2R R172, SRZ ;  /* 0x0000000000ac7805 */ /* 0x000fe2000001ff00 */
[----:B------:R-:W-:-:S02]  /*4e10*/  IMAD.MOV.U32 R27, RZ, RZ, RZ ;  /* 0x000000ffff1b7224 */ /* 0x000fc400078e00ff */
[----:B------:R-:W-:Y:S02]  /*4e20*/  IMAD.MOV.U32 R5, RZ, RZ, RZ ;  /* 0x000000ffff057224 */ /* 0x000fe400078e00ff */
[----:B------:R-:W-:Y:S01]  /*4e30*/  IMAD.MOV.U32 R174, RZ, RZ, RZ ;  /* 0x000000ffffae7224 */ /* 0x000fe200078e00ff */
[----:B------:R-:W-:Y:S06]  /*4e40*/  @!P1 BRA `(.L_x_2726) ;  /* 0x0000014400c09947 */ /* 0x000fec0003800000 */
[----:B------:R-:W0:Y:S01]  /*4e50*/  SHFL.IDX PT, R0, R221, RZ, 0x1f ;  /* 0x00001fffdd007589 */ /* 0x000e2200000e0000 */
[----:B------:R-:W-:Y:S01]  /*4e60*/  IMAD.MOV.U32 R7, RZ, RZ, 0x40000040 ;  /* 0x40000040ff077424 */ /* 0x000fe200078e00ff */
[----:B------:R-:W-:Y:S01]  /*4e70*/  BSSY B0, `(.L_x_2727) ;  /* 0x00000fc000007945 */ /* 0x000fe20003800000 */
[----:B------:R-:W-:Y:S01]  /*4e80*/  IMAD.MOV.U32 R13, RZ, RZ, 0x40000040 ;  /* 0x40000040ff0d7424 */ /* 0x000fe200078e00ff */
[----:B------:R-:W-:Y:S01]  /*4e90*/  BAR.SYNC.DEFER_BLOCKING 0xe, 0x100 ;  /* 0x0384000000007b1d */ /* 0x000fe20000010000 */
[----:B------:R-:W-:Y:S01]  /*4ea0*/  IMAD.MOV.U32 R9, RZ, RZ, 0x40000040 ;  /* 0x40000040ff097424 */ /* 0x000fe200078e00ff */
[----:B------:R-:W-:Y:S01]  /*4eb0*/  R2UR UR7, R7 ;  /* 0x00000000070772ca */ /* 0x000fe200000e0000 */
[----:B------:R-:W-:Y:S02]  /*4ec0*/  IMAD.MOV.U32 R11, RZ, RZ, 0x40000040 ;  /* 0x40000040ff0b7424 */ /* 0x000fe400078e00ff */
[----:B------:R-:W-:Y:S02]  /*4ed0*/  IMAD.MOV.U32 R7, RZ, RZ, 0x40000040 ;  /* 0x40000040ff077424 */ /* 0x000fe400078e00ff */
[----:B------:R-:W-:Y:S01]  /*4ee0*/  IMAD.MOV.U32 R21, RZ, RZ, 0x40000040 ;  /* 0x40000040ff157424 */ /* 0x000fe200078e00ff */
[----:B------:R-:W1:Y:S01]  /*4ef0*/  S2R R15, SR_TID.X ;  /* 0x00000000000f7919 */ /* 0x000e620000002100 */
[----:B------:R-:W-:-:S05]  /*4f00*/  VIADD R5, R14, 0xfffffffe ;  /* 0xfffffffe0e057836 */ /* 0x000fca0000000000 */
[----:B------:R-:W-:Y:S02]  /*4f10*/  ISETP.GE.AND P0, PT, R5, R4, PT ;  /* 0x000000040500720c */ /* 0x000fe40003f06270 */
        /* <DEDUP_REMOVED lines=12> */
[C---:B------:R-:W-:Y:S01]  /*4fe0*/  R2UR UR4, R2.reuse ;  /* 0x00000000020472ca */ /* 0x040fe200000e0000 */
[C---:B------:R-:W-:Y:S01]  /*4ff0*/  VIADD R12, R2.reuse, 0x2 ;  /* 0x00000002020c7836 */ /* 0x040fe20000000000 */
[----:B------:R-:W-:Y:S01]  /*5000*/  LOP3.LUT R152, R3, 0x2000000, RZ, 0xfc, !PT ;  /* 0x0200000003987812 */ /* 0x000fe200078efcff */
[----:B------:R-:W-:Y:S01]  /*5010*/  IMAD.MOV.U32 R3, RZ, RZ, 0x40000040 ;  /* 0x40000040ff037424 */ /* 0x000fe200078e00ff */
[----:B-1----:R-:W-:Y:S01]  /*5020*/  LOP3.LUT R15, R15, 0x7f, RZ, 0xc0, !PT ;  /* 0x0000007f0f0f7812 */ /* 0x002fe200078ec0ff */
[----:B------:R-:W-:-:S02]  /*5030*/  VIADD R10, R2, 0x4 ;  /* 0x00000004020a7836 */ /* 0x000fc40000000000 */
[----:B------:R-:W-:Y:S01]  /*5040*/  IMAD R6, R19, 0x1000, R152 ;  /* 0x0000100013067824 */ /* 0x000fe200078e0298 */
[----:B------:R-:W-:Y:S01]  /*5050*/  R2UR UR5, R3 ;  /* 0x00000000030572ca */ /* 0x000fe200000e0000 */
[----:B------:R-:W-:Y:S01]  /*5060*/  VIADD R20, R2, 0x6 ;  /* 0x0000000602147836 */ /* 0x000fe20000000000 */
[----:B------:R-:W-:Y:S01]  /*5070*/  ISETP.NE.AND P2, PT, R15, RZ, PT ;  /* 0x000000ff0f00720c */ /* 0x000fe20003f45270 */
[C---:B------:R-:W-:Y:S01]  /*5080*/  VIADD R8, R6.reuse, 0x80 ;  /* 0x0000008006087836 */ /* 0x040fe20000000000 */
[----:B------:R-:W-:-:S11]  /*5090*/  R2UR UR6, R6 ;  /* 0x00000000060672ca */ /* 0x000fd600000e0000 */
[----:B------:R-:W-:Y:S02]  /*50a0*/  @!P2 IMAD R0, R19, 0x8, R18 ;  /* 0x000000081300a824 */ /* 0x000fe400078e0212 */
[----:B------:R-:W-:Y:S01]  /*50b0*/  HGMMA.64x256x16.F32.BF16 R24, gdesc[UR4].tnspB, RZ, !UPT, gsb0 ;  /* 0x43e00000041879f0 */ /* 0x000fe2000c0018ff */
[----:B------:R-:W-:Y:S01]  /*50c0*/  R2UR UR4, R12 ;  /* 0x000000000c0472ca */ /* 0x000fe200000e0000 */
[----:B------:R-:W-:Y:S01]  /*50d0*/  @!P2 VIADD R0, R0, 0x38860 ;  /* 0x000388600000a836 */ /* 0x000fe20000000000 */
[----:B------:R-:W-:Y:S02]  /*50e0*/  R2UR UR5, R13 ;  /* 0x000000000d0572ca */ /* 0x000fe400000e0000 */
[----:B------:R-:W-:Y:S01]  /*50f0*/  R2UR UR6, R8 ;  /* 0x00000000080672ca */ /* 0x000fe200000e0000 */
[C---:B------:R-:W-:Y:S01]  /*5100*/  VIADD R8, R6.reuse, 0x100 ;  /* 0x0000010006087836 */ /* 0x040fe20000000000 */
[----:B------:R-:W-:Y:S01]  /*5110*/  R2UR UR7, R9 ;  /* 0x00000000090772ca */ /* 0x000fe200000e0000 */
[----:B------:R-:W-:Y:S01]  /*5120*/  IMAD.MOV.U32 R9, RZ, RZ, 0x40000040 ;  /* 0x40000040ff097424 */ /* 0x000fe200078e00ff */
[----:B------:R-:W-:Y:S01]  /*5130*/  @!P2 PRMT R0, RZ, 0x654, R0 ;  /* 0x00000654ff00a816 */ /* 0x000fe20000000000 */
[----:B------:R-:W-:Y:S01]  /*5140*/  VIADD R6, R6, 0x180 ;  /* 0x0000018006067836 */ /* 0x000fe20000000000 */
[----:B------:R-:W-:-:S02]  /*5150*/  WARPGROUP.DEPBAR.LE gsb0, 0x0 ;  /* 0x00008000000079c5 */ /* 0x000fc40000010000 */
        /* <DEDUP_REMOVED lines=22> */
.L_x_2729:
[----:B------:R-:W-:Y:S01]  /*52c0*/  BAR.SYNC.DEFER_BLOCKING 0xe, 0x100 ;  /* 0x0384000000007b1d */ /* 0x000fe20000010000 */
[C---:B------:R-:W-:Y:S01]  /*52d0*/  IMAD R7, R19.reuse, 0x40, R194 ;  /* 0x0000004013077824 */ /* 0x040fe200078e02c2 */
[----:B------:R-:W-:Y:S01]  /*52e0*/  R2UR UR4, R2 ;  /* 0x00000000020472ca */ /* 0x000fe200000e0000 */
[----:B------:R-:W-:Y:S01]  /*52f0*/  VIADD R19, R19, 0x1 ;  /* 0x0000000113137836 */ /* 0x000fe20000000000 */
[----:B------:R-:W-:Y:S01]  /*5300*/  R2UR UR5, R3 ;  /* 0x00000000030572ca */ /* 0x000fe200000e0000 */
[----:B01----:R-:W-:Y:S01]  /*5310*/  IMAD R0, R7, 0x4, R18 ;  /* 0x0000000407007824 */ /* 0x003fe200078e0212 */
[----:B------:R-:W-:Y:S01]  /*5320*/  ISETP.GT.AND P1, PT, R5, R4, PT ;  /* 0x000000040500720c */ /* 0x000fe20003f24270 */
[----:B------:R-:W-:Y:S01]  /*5330*/  IMAD.MOV.U32 R7, RZ, RZ, 0x40000040 ;  /* 0x40000040ff077424 */ /* 0x000fe200078e00ff */
[----:B------:R-:W-:Y:S01]  /*5340*/  ISETP.NE.AND P0, PT, R19, 0x2, PT ;  /* 0x000000021300780c */ /* 0x000fe20003f05270 */
[----:B------:R-:W-:-:S03]  /*5350*/  VIADD R5, R5, 0xffffffff ;  /* 0xffffffff05057836 */ /* 0x000fc60000000000 */
[----:B------:R-:W-:Y:S02]  /*5360*/  SEL R19, R19, RZ, P0 ;  /* 0x000000ff13137207 */ /* 0x000fe40000000000 */
[----:B------:R-:W-:Y:S01]  /*5370*/  R2UR UR7, R7 ;  /* 0x00000000070772ca */ /* 0x000fe200000e0000 */
[----:B------:R-:W-:Y:S02]  /*5380*/  IMAD.MOV.U32 R7, RZ, RZ, 0x40000040 ;  /* 0x40000040ff077424 */ /* 0x000fe400078e00ff */
[----:B------:R-:W-:-:S05]  /*5390*/  IMAD R6, R19, 0x1000, R152 ;  /* 0x0000100013067824 */ /* 0x000fca00078e0298 */
[----:B------:R-:W-:Y:S01]  /*53a0*/  R2UR UR6, R6 ;  /* 0x00000000060672ca */ /* 0x000fe200000e0000 */
[----:B------:R-:W0:Y:S04]  /*53b0*/  LDS R8, [R0+0x38400] ;  /* 0x0384000000087984 */ /* 0x000e280000000800 */
[----:B------:R1:W2:Y:S02]  /*53c0*/  LDS R9, [R0+0x38420] ;  /* 0x0384200000097984 */ /* 0x0002a40000000800 */
[----:B-1----:R-:W-:-:S04]  /*53d0*/  @!P2 IMAD R0, R19, 0x8, R18 ;  /* 0x000000081300a824 */ /* 0x002fc800078e0212 */
        /* <DEDUP_REMOVED lines=130> */
[----:B------:R-:W-:-:S02]  /*5c00*/  VIADD R8, R6, 0x80 ;  /* 0x0000008006087836 */ /* 0x000fc40000000000 */
[----:B------:R-:W-:-:S03]  /*5c10*/  IMAD.MOV.U32 R9, RZ, RZ, 0x40000040 ;  /* 0x40000040ff097424 */ /* 0x000fc600078e00ff */
[----:B------:R-:W-:-:S06]  /*5c20*/  WARPGROUP.ARRIVE ;  /* 0x00000000000079c5 */ /* 0x000fcc0000000000 */
[----:B------:R-:W-:Y:S01]  /*5c30*/  HGMMA.64x256x16.F32.BF16 R24, gdesc[UR4].tnspB, R24, gsb0 ;  /* 0x43e00000041879f0 */ /* 0x000fe20008001818 */
[----:B------:R-:W-:Y:S02]  /*5c40*/  R2UR UR4, R12 ;  /* 0x000000000c0472ca */ /* 0x000fe400000e0000 */
[----:B------:R-:W-:Y:S02]  /*5c50*/  R2UR UR5, R13 ;  /* 0x000000000d0572ca */ /* 0x000fe400000e0000 */
[----:B------:R-:W-:Y:S01]  /*5c60*/  R2UR UR6, R8 ;  /* 0x00000000080672ca */ /* 0x000fe200000e0000 */
[C---:B------:R-:W-:Y:S01]  /*5c70*/  VIADD R8, R6.reuse, 0x100 ;  /* 0x0000010006087836 */ /* 0x040fe20000000000 */
[----:B------:R-:W-:Y:S01]  /*5c80*/  R2UR UR7, R9 ;  /* 0x00000000090772ca */ /* 0x000fe200000e0000 */
[----:B------:R-:W-:Y:S02]  /*5c90*/  IMAD.MOV.U32 R9, RZ, RZ, 0x40000040 ;  /* 0x40000040ff097424 */ /* 0x000fe400078e00ff */
        /* <DEDUP_REMOVED lines=15> */
[----:B------:R-:W-:Y:S02]  /*5d90*/  R2UR UR7, R7 ;  /* 0x00000000070772ca */ /* 0x000fe400000e0000 */
[----:B------:R-:W-:-:S04]  /*5da0*/  SEL R7, RZ, 0x1, P0 ;  /* 0x00000001ff077807 */ /* 0x000fc80000000000 */
[----:B------:R-:W-:Y:S01]  /*5db0*/  LOP3.LUT R22, R22, R7, RZ, 0x3c, !PT ;  /* 0x0000000716167212 */ /* 0x000fe200078e3cff */
[----:B------:R-:W-:Y:S02]  /*5dc0*/  WARPGROUP.DEPBAR.LE gsb0, 0x0 ;  /* 0x00008000000079c5 */ /* 0x000fe40000010000 */
[----:B------:R-:W-:-:S12]  /*5dd0*/  WARPGROUP.ARRIVE ;  /* 0x00000000000079c5 */ /* 0x000fd80000000000 */
[----:B------:R-:W-:Y:S03]  /*5de0*/  HGMMA.64x256x16.F32.BF16 R24, gdesc[UR4].tnspB, R24, gsb0 ;  /* 0x43e00000041879f0 */ /* 0x000fe60008001818 */
[----:B------:R-:W-:Y:S02]  /*5df0*/  WARPGROUP.DEPBAR.LE gsb0, 0x0 ;  /* 0x00008000000079c5 */ /* 0x000fe40000010000 */
[----:B------:R-:W-:Y:S06]  /*5e00*/  BAR.ARV 0xf, 0x100 ;  /* 0x03c4000000007b1d */ /* 0x000fec0000002000 */
[----:B------:R1:W-:Y:S01]  /*5e10*/  @!P2 SYNCS.ARRIVE.TRANS64.RED.A1T0 RZ, [R0+URZ], RZ ;  /* 0x000000ff00ffa9a7 */ /* 0x0003e2000810043f */
[----:B------:R-:W-:Y:S05]  /*5e20*/  @P1 BRA `(.L_x_2729) ;  /* 0xfffffff400241947 */ /* 0x000fea000383ffff */
.L_x_2728:
[----:B------:R-:W-:Y:S05]  /*5e30*/  BSYNC B0 ;  /* 0x0000000000007941 */ /* 0x000fea0003800000 */
.L_x_2727:
        /* <DEDUP_REMOVED lines=10> */
[----:B01----:R-:W0:Y:S01]  /*5ee0*/  LDS R0, [R3+0x38420] ;  /* 0x0384200003007984 */ /* 0x003e220000000800 */
[-C--:B--2---:R-:W-:Y:S01]  /*5ef0*/  FMUL.FTZ R172, R25, R2.reuse ;  /* 0x0000000219ac7220 */ /* 0x084fe20000410000 */
[-C--:B------:R-:W-:Y:S01]  /*5f00*/  FMUL.FTZ R6, R29, R2.reuse ;  /* 0x000000021d067220 */ /* 0x080fe20000410000 */
[-C--:B------:R-:W-:Y:S01]  /*5f10*/  FMUL.FTZ R174, R24, R2.reuse ;  /* 0x0000000218ae7220 */ /* 0x080fe20000410000 */
[-C--:B------:R-:W-:Y:S01]  /*5f20*/  FMUL.FTZ R173, R28, R2.reuse ;  /* 0x000000021cad7220 */ /* 0x080fe20000410000 */
[----:B------:R-:W-:Y:S01]  /*5f30*/  FMUL.FTZ R155, R64, R2 ;  /* 0x00000002409b7220 */ /* 0x000fe20000410000 */
[-C--:B0-----:R-:W-:Y:S01]  /*5f40*/  FMUL.FTZ R9, R42, R0.reuse ;  /* 0x000000002a097220 */ /* 0x081fe20000410000 */
        /* <DEDUP_REMOVED lines=126> */
.L_x_2717:
        /* <DEDUP_REMOVED lines=14> */
.L_x_2732:
[----:B------:R-:W-:-:S13]  /*6810*/  ISETP.NE.AND P1, PT, R4, 0x1, PT ;  /* 0x000000010400780c */ /* 0x000fda0003f25270 */
[----:B------:R-:W0:Y:S02]  /*6820*/  @P1 LDC.64 R6, c[0x0][0xae0] ;  /* 0x0002b800ff061b82 */ /* 0x000e240000000a00 */
[----:B0-----:R-:W-:-:S05]  /*6830*/  @P1 IMAD.HI.U32 R2, R3, R6, RZ ;  /* 0x0000000603021227 */ /* 0x001fca00078e00ff */
[----:B------:R-:W-:-:S07]  /*6840*/  @P1 SHF.R.U32.HI R3, RZ, R7, R2 ;  /* 0x00000007ff031219 */ /* 0x000fce0000011602 */
.L_x_2733:
[----:B------:R-:W-:Y:S05]  /*6850*/  BSYNC B0 ;  /* 0x0000000000007941 */ /* 0x000fea0003800000 */
.L_x_2731:
[----:B------:R-:W-:-:S05]  /*6860*/  IMAD R3, R3, R4, R4 ;  /* 0x0000000403037224 */ /* 0x000fca00078e0204 */
[----:B------:R-:W-:-:S07]  /*6870*/  VIMNMX R0, R0, R3, PT ;  /* 0x0000000300007248 */ /* 0x000fce0003fe0100 */
.L_x_2730:
        /* <DEDUP_REMOVED lines=18> */
.L_x_2736:
[----:B------:R-:W-:-:S13]  /*69a0*/  ISETP.NE.AND P0, PT, R4, 0x1, PT ;  /* 0x000000010400780c */ /* 0x000fda0003f05270 */
[----:B------:R-:W0:Y:S02]  /*69b0*/  @P0 LDC.64 R6, c[0x0][0xae0] ;  /* 0x0002b800ff060b82 */ /* 0x000e240000000a00 */
[----:B0-----:R-:W-:-:S05]  /*69c0*/  @P0 IMAD.HI.U32 R6, R45, R6, RZ ;  /* 0x000000062d060227 */ /* 0x001fca00078e00ff */
[----:B------:R-:W-:-:S07]  /*69d0*/  @P0 SHF.R.U32.HI R45, RZ, R7, R6 ;  /* 0x00000007ff2d0219 */ /* 0x000fce0000011606 */
.L_x_2737:
[----:B------:R-:W-:Y:S05]  /*69e0*/  BSYNC B0 ;  /* 0x0000000000007941 */ /* 0x000fea0003800000 */
.L_x_2735:
[----:B------:R-:W-:-:S05]  /*69f0*/  IMAD R45, R45, R4, RZ ;  /* 0x000000042d2d7224 */ /* 0x000fca00078e02ff */
[----:B------:R-:W-:-:S07]  /*6a00*/  VIMNMX R2, R2, R45, !PT ;  /* 0x0000002d02027248 */ /* 0x000fce0007fe0100 */
.L_x_2734:
        /* <DEDUP_REMOVED lines=50> */
[----:B----4-:R-:W-:Y:S02]  /*6d30*/  CS2R R74, SRZ ;  /* 0x00000000004a7805 */ /* 0x010fe4000001ff00 */
        /* <DEDUP_REMOVED lines=53> */
.L_x_2739:
[----:B------:R-:W-:Y:S05]  /*7090*/  BSYNC B6 ;  /* 0x0000000000067941 */ /* 0x000fea0003800000 */
.L_x_2738:
        /* <DEDUP_REMOVED lines=12> */
.L_x_2743:
[----:B-1----:R1:W2:Y:S02]  /*7160*/  SYNCS.PHASECHK.TRANS64.TRYWAIT P0, [R18+URZ+0x38800], R3 ;  /* 0x03880003120075a7 */ /* 0x0022a4000800017f */
[----:B--2---:R-:W-:Y:S05]  /*7170*/  @!P0 NANOSLEEP.SYNCS 0x989680 ;  /* 0x009896800000895d */ /* 0x004fea0003900000 */
[----:B------:R-:W2:Y:S02]  /*7180*/  @!P0 SYNCS.PHASECHK.TRANS64 P0, [R18+URZ+0x38800], R3 ;  /* 0x03880003120085a7 */ /* 0x000ea4000800007f */
[----:B--2---:R-:W-:Y:S05]  /*7190*/  @!P0 BRA `(.L_x_2743) ;  /* 0xfffffffc00f08947 */ /* 0x004fea000383ffff */
.L_x_2742:
[----:B------:R-:W-:Y:S05]  /*71a0*/  BSYNC B0 ;  /* 0x0000000000007941 */ /* 0x000fea0003800000 */
.L_x_2741:
[----:B------:R-:W-:Y:S05]  /*71b0*/  BRA `(.L_x_2744) ;  /* 0x0000002c00f07947 */ /* 0x000fea0003800000 */
.L_x_2740:
        /* <DEDUP_REMOVED lines=10> */
[-C--:B0-----:R-:W-:Y:S01]  /*7260*/  IMAD R0, R5, R10.reuse, RZ ;  /* 0x0000000a05007224 */ /* 0x081fe200078e02ff */
[----:B------:R-:W-:Y:S01]  /*7270*/  SHF.L.U64.HI R46, R10, 0x5, R11 ;  /* 0x000000050a2e7819 */ /* 0x000fe2000001020b */
[----:B------:R-:W-:-:S04]  /*7280*/  IMAD.WIDE.U32 R6, R186, R10, R2 ;  /* 0x0000000aba067225 */ /* 0x000fc800078e0002 */
[----:B------:R-:W-:Y:S02]  /*7290*/  IMAD R12, R224, R10, RZ ;  /* 0x0000000ae00c7224 */ /* 0x000fe400078e02ff */
[-C--:B-1----:R-:W-:Y:S01]  /*72a0*/  IMAD R4, R5, R38.reuse, RZ ;  /* 0x0000002605047224 */ /* 0x082fe200078e02ff */
[----:B------:R-:W-:Y:S01]  /*72b0*/  SHF.L.U64.HI R44, R38, 0x5, R39 ;  /* 0x00000005262c7819 */ /* 0x000fe20000010227 */
[-C--:B------:R-:W-:Y:S02]  /*72c0*/  IMAD R5, R224, R38.reuse, RZ ;  /* 0x00000026e0057224 */ /* 0x080fe400078e02ff */
[----:B------:R-:W-:-:S04]  /*72d0*/  IMAD.WIDE.U32 R8, R186, R38, R2 ;  /* 0x00000026ba087225 */ /* 0x000fc800078e0002 */
[C---:B------:R-:W-:Y:S02]  /*72e0*/  IMAD R49, R33.reuse, R39, R4 ;  /* 0x0000002721317224 */ /* 0x040fe400078e0204 */
[----:B------:R-:W-:-:S04]  /*72f0*/  IMAD.WIDE.U32 R40, R33, R38, RZ ;  /* 0x0000002621287225 */ /* 0x000fc800078e00ff */
[----:B------:R-:W-:Y:S01]  /*7300*/  IMAD R55, R186, R39, R5 ;  /* 0x00000027ba377224 */ /* 0x000fe200078e0205 */
[----:B------:R-:W-:Y:S01]  /*7310*/  IADD3 R29, P4, R8, R40, RZ ;  /* 0x00000028081d7210 */ /* 0x000fe20007f9e0ff */
[----:B------:R-:W-:-:S04]  /*7320*/  IMAD.WIDE.U32 R42, R33, R10, RZ ;  /* 0x0000000a212a7225 */ /* 0x000fc800078e00ff */
[----:B------:R-:W-:Y:S01]  /*7330*/  IMAD R47, R33, R11, R0 ;  /* 0x0000000b212f7224 */ /* 0x000fe200078e0200 */
[----:B------:R-:W-:Y:S01]  /*7340*/  IADD3 R26, P3, R6, R42, RZ ;  /* 0x0000002a061a7210 */ /* 0x000fe20007f7e0ff */
[----:B------:R-:W-:-:S04]  /*7350*/  IMAD.WIDE.U32 R2, R186, R10, R24 ;  /* 0x0000000aba027225 */ /* 0x000fc800078e0018 */
[----:B------:R-:W-:Y:S01]  /*7360*/  IMAD.WIDE.U32 R4, R186, R38, R24 ;  /* 0x00000026ba047225 */ /* 0x000fe200078e0018 */
[----:B------:R-:W-:-:S03]  /*7370*/  IADD3 R48, P1, R2, R42, RZ ;  /* 0x0000002a02307210 */ /* 0x000fc60007f3e0ff */
[----:B------:R-:W-:Y:S01]  /*7380*/  IMAD.IADD R49, R49, 0x1, R41 ;  /* 0x0000000131317824 */ /* 0x000fe200078e0229 */
[----:B------:R-:W-:Y:S01]  /*7390*/  IADD3 R53, P2, R4, R40, RZ ;  /* 0x0000002804357210 */ /* 0x000fe20007f5e0ff */
[----:B------:R-:W-:Y:S02]  /*73a0*/  IMAD R12, R186, R11, R12 ;  /* 0x0000000bba0c7224 */ /* 0x000fe400078e020c */
[----:B------:R-:W-:Y:S01]  /*73b0*/  IMAD.IADD R47, R47, 0x1, R43 ;  /* 0x000000012f2f7824 */ /* 0x000fe200078e022b */
[C---:B------:R-:W-:Y:S01]  /*73c0*/  IADD3.X R31, R49.reuse, R55, R9, P4, !PT ;  /* 0x00000037311f7210 */ /* 0x040fe200027fe409 */
[----:B------:R-:W-:Y:S01]  /*73d0*/  IMAD.SHL.U32 R45, R10, 0x20, RZ ;  /* 0x000000200a2d7824 */ /* 0x000fe200078e00ff */
[----:B------:R-:W-:Y:S01]  /*73e0*/  IADD3.X R55, R49, R5, R55, P2, !PT ;  /* 0x0000000531377210 */ /* 0x000fe200017fe437 */
[----:B------:R-:W-:Y:S01]  /*73f0*/  IMAD.SHL.U32 R38, R38, 0x20, RZ ;  /* 0x0000002026267824 */ /* 0x000fe200078e00ff */
        /* <DEDUP_REMOVED lines=19> */
.L_x_2746:
[----:B------:R-:W-:Y:S05]  /*7530*/  BSYNC B6 ;  /* 0x0000000000067941 */ /* 0x000fea0003800000 */
.L_x_2745:
[----:B------:R-:W0:Y:S01]  /*7540*/  LDC.64 R4, c[0x0][0x3d8] ;  /* 0x0000f600ff047b82 */ /* 0x000e220000000a00 */
[----:B------:R-:W-:Y:S01]  /*7550*/  SHF.R.S32.HI R7, RZ, 0x1f, R189 ;  /* 0x0000001fff077819 */ /* 0x000fe200000114bd */
[----:B------:R-:W-:Y:S01]  /*7560*/  ULDC.U8 UR4, c[0x0][0x3f0] ;  /* 0x0000fc0000047ab9 */ /* 0x000fe20000000000 */
[----:B------:R-:W-:Y:S01]  /*7570*/  BSSY B0, `(.L_x_2747) ;  /* 0x00002b8000007945 */ /* 0x000fe20003800000 */
[----:B------:R-:W-:-:S04]  /*7580*/  ISETP.NE.AND P0, PT, RZ, UR4, PT ;  /* 0x00000004ff007c0c */ /* 0x000fc8000bf05270 */
[----:B------:R-:W1:Y:S01]  /*7590*/  LDC.64 R2, c[0x0][0x3e8] ;  /* 0x0000fa00ff027b82 */ /* 0x000e620000000a00 */
[----:B0-----:R-:W-:-:S04]  /*75a0*/  IMAD R0, R7, R4, RZ ;  /* 0x0000000407007224 */ /* 0x001fc800078e02ff */
[C---:B------:R-:W-:Y:S02]  /*75b0*/  IMAD R11, R189.reuse, R5, R0 ;  /* 0x00000005bd0b7224 */ /* 0x040fe400078e0200 */
[----:B------:R-:W-:Y:S02]  /*75c0*/  IMAD R0, R189, -0x40, R184 ;  /* 0xffffffc0bd007824 */ /* 0x000fe400078e02b8 */
[----:B-1----:R-:W-:Y:S02]  /*75d0*/  IMAD R10, R7, R2, RZ ;  /* 0x00000002070a7224 */ /* 0x002fe400078e02ff */
[----:B------:R-:W-:Y:S01]  /*75e0*/  IMAD.WIDE.U32 R6, R189, R4, RZ ;  /* 0x00000004bd067225 */ /* 0x000fe200078e00ff */
[----:B------:R-:W-:-:S03]  /*75f0*/  VIMNMX R58, R0, 0x40, PT ;  /* 0x00000040003a7848 */ /* 0x000fc60003fe0100 */
[----:B------:R-:W-:-:S04]  /*7600*/  IMAD.WIDE.U32 R8, R189, R2, RZ ;  /* 0x00000002bd087225 */ /* 0x000fc800078e00ff */
[----:B------:R-:W-:Y:S02]  /*7610*/  IMAD R13, R189, R3, R10 ;  /* 0x00000003bd0d7224 */ /* 0x000fe400078e020a */
[----:B------:R-:W-:Y:S02]  /*7620*/  IMAD.IADD R11, R7, 0x1, R11 ;  /* 0x00000001070b7824 */ /* 0x000fe400078e020b */
[----:B------:R-:W-:Y:S02]  /*7630*/  IMAD.IADD R7, R9, 0x1, R13 ;  /* 0x0000000109077824 */ /* 0x000fe400078e020d */
[C---:B------:R-:W-:Y:S01]  /*7640*/  IMAD.SHL.U32 R57, R6.reuse, 0x40, RZ ;  /* 0x0000004006397824 */ /* 0x040fe200078e00ff */
[----:B------:R-:W-:Y:S01]  /*7650*/  SHF.L.U64.HI R50, R6, 0x6, R11 ;  /* 0x0000000606327819 */ /* 0x000fe2000001020b */
[C---:B------:R-:W-:Y:S01]  /*7660*/  IMAD.SHL.U32 R54, R8.reuse, 0x40, RZ ;  /* 0x0000004008367824 */ /* 0x040fe200078e00ff */
        /* <DEDUP_REMOVED lines=33> */
[----:B------:R-:W-:Y:S01]  /*7880*/  IMAD.X R30, R50, 0x1, R51, P4 ;  /* 0x00000001321e7824 */ /* 0x000fe200020e0633 */
[----:B------:R-:W-:Y:S01]  /*7890*/  ISETP.GE.AND P3, PT, R24, UR4, PT ;  /* 0x0000000418007c0c */ /* 0x000fe2000bf66270 */
[----:B------:R-:W-:Y:S01]  /*78a0*/  ULDC.64 UR8, c[0x0][0x3e0] ;  /* 0x0000f80000087ab9 */ /* 0x000fe20000000a00 */
[----:B------:R-:W-:Y:S01]  /*78b0*/  LEA R12, P4, R13, UR6, 0x1 ;  /* 0x000000060d0c7c11 */ /* 0x000fe2000f8808ff */
[----:B------:R-:W-:Y:S01]  /*78c0*/  IMAD.X R15, R52, 0x1, R55, P5 ;  /* 0x00000001340f7824 */ /* 0x000fe200028e0637 */
[----:B------:R-:W-:-:S02]  /*78d0*/  LEA R14, P5, R0, UR8, 0x1 ;  /* 0x00000008000e7c11 */ /* 0x000fc4000f8a08ff */
[----:B------:R-:W-:Y:S02]  /*78e0*/  CS2R R36, SRZ ;  /* 0x0000000000247805 */ /* 0x000fe4000001ff00 */
[----:B------:R-:W-:Y:S02]  /*78f0*/  LEA.HI.X R13, R13, UR7, R30, 0x1, P4 ;  /* 0x000000070d0d7c11 */ /* 0x000fe4000a0f0c1e */
[----:B------:R-:W-:Y:S02]  /*7900*/  CS2R R32, SRZ ;  /* 0x0000000000207805 */ /* 0x000fe4000001ff00 */
[----:B------:R-:W-:Y:S02]  /*7910*/  CS2R R34, SRZ ;  /* 0x0000000000227805 */ /* 0x000fe4000001ff00 */
[----:B------:R-:W-:Y:S02]  /*7920*/  CS2R R30, SRZ ;  /* 0x00000000001e7805 */ /* 0x000fe4000001ff00 */
[----:B------:R-:W-:Y:S01]  /*7930*/  LEA.HI.X R15, R0, UR9, R15, 0x1, P5 ;  /* 0x00000009000f7c11 */ /* 0x000fe2000a8f0c0f */
[----:B------:R0:W5:Y:S04]  /*7940*/  @!P3 LDG.E.64 R36, desc[UR54][R12.64] ;  /* 0x000000360c24b981 */ /* 0x000168000c1e1b00 */
[----:B------:R0:W5:Y:S04]  /*7950*/  @!P2 LDG.E.64 R32, desc[UR54][R12.64+0x20] ;  /* 0x000020360c20a981 */ /* 0x000168000c1e1b00 */
[----:B------:R0:W5:Y:S04]  /*7960*/  @!P3 LDG.E.64 R34, desc[UR54][R14.64] ;  /* 0x000000360e22b981 */ /* 0x000168000c1e1b00 */
[----:B------:R0:W5:Y:S02]  /*7970*/  @!P2 LDG.E.64 R30, desc[UR54][R14.64+0x20] ;  /* 0x000020360e1ea981 */ /* 0x000164000c1e1b00 */
.L_x_2750:
[----:B------:R-:W-:Y:S05]  /*7980*/  BSYNC B1 ;  /* 0x0000000000017941 */ /* 0x000fea0003800000 */
.L_x_2749:
        /* <DEDUP_REMOVED lines=24> */
.L_x_2752:
[----:B------:R-:W-:Y:S05]  /*7b10*/  BSYNC B1 ;  /* 0x0000000000017941 */ /* 0x000fea0003800000 */
.L_x_2751:
[----:B01----:R-:W-:Y:S01]  /*7b20*/  IMAD.SHL.U32 R12, R195, 0x40, RZ ;  /* 0x00000040c30c7824 */ /* 0x003fe200078e00ff */
[----:B------:R-:W-:Y:S01]  /*7b30*/  LEA.HI R0, R218, R218, RZ, 0x1 ;  /* 0x000000dada007211 */ /* 0x000fe200078f08ff */
[C---:B------:R-:W-:Y:S01]  /*7b40*/  IMAD.WIDE.U32 R6, R39.reuse, R4, R6 ;  /* 0x0000000427067225 */ /* 0x040fe200078e0006 */
[----:B------:R-:W-:Y:S01]  /*7b50*/  ULDC.64 UR4, c[0x0][0x3c8] ;  /* 0x0000f20000047ab9 */ /* 0x000fe20000000a00 */
[----:B------:R-:W-:Y:S01]  /*7b60*/  ULDC.64 UR6, c[0x0][0x3e0] ;  /* 0x0000f80000067ab9 */ /* 0x000fe20000000a00 */
[----:B------:R-:W-:Y:S01]  /*7b70*/  LOP3.LUT R15, R12, 0x1c0, RZ, 0xc0, !PT ;  /* 0x000001c00c0f7812 */ /* 0x000fe200078ec0ff */
[----:B------:R-:W-:Y:S01]  /*7b80*/  IMAD.WIDE.U32 R10, R39, R2, R10 ;  /* 0x00000002270a7225 */ /* 0x000fe200078e000a */
[----:B------:R-:W-:-:S03]  /*7b90*/  LOP3.LUT R13, R0, 0xfffffffe, RZ, 0xc0, !PT ;  /* 0xfffffffe000d7812 */ /* 0x000fc600078ec0ff */
[C---:B------:R-:W-:Y:S01]  /*7ba0*/  IMAD R4, R41.reuse, R4, RZ ;  /* 0x0000000429047224 */ /* 0x040fe200078e02ff */
[----:B------:R-:W-:Y:S01]  /*7bb0*/  LEA R0, P3, R10, UR6, 0x1 ;  /* 0x000000060a007c11 */ /* 0x000fe2000f8608ff */
[----:B------:R-:W-:Y:S02]  /*7bc0*/  IMAD R2, R41, R2, RZ ;  /* 0x0000000229027224 */ /* 0x000fe400078e02ff */
[C---:B------:R-:W-:Y:S02]  /*7bd0*/  IMAD R5, R39.reuse, R5, R4 ;  /* 0x0000000527057224 */ /* 0x040fe400078e0204 */
[----:B------:R-:W-:Y:S01]  /*7be0*/  IMAD R39, R39, R3, R2 ;  /* 0x0000000327277224 */ /* 0x000fe200078e0202 */
[----:B------:R-:W-:Y:S01]  /*7bf0*/  LOP3.LUT R2, R15, 0x18, R16, 0xf8, !PT ;  /* 0x000000180f027812 */ /* 0x000fe200078ef810 */
[----:B------:R-:W-:Y:S01]  /*7c00*/  IMAD.IADD R7, R7, 0x1, R5 ;  /* 0x0000000107077824 */ /* 0x000fe200078e0205 */
[----:B------:R-:W-:Y:S01]  /*7c10*/  SHF.R.U32.HI R15, RZ, 0x3, R15 ;  /* 0x00000003ff0f7819 */ /* 0x000fe2000001160f */
[----:B------:R-:W-:Y:S01]  /*7c20*/  IMAD.IADD R5, R11, 0x1, R39 ;  /* 0x000000010b057824 */ /* 0x000fe200078e0227 */
[----:B------:R-:W-:Y:S01]  /*7c30*/  LEA R3, P2, R6, UR4, 0x1 ;  /* 0x0000000406037c11 */ /* 0x000fe2000f8408ff */
[----:B------:R-:W-:Y:S01]  /*7c40*/  IMAD.IADD R56, R218, 0x1, -R13 ;  /* 0x00000001da387824 */ /* 0x000fe200078e0a0d */
[----:B------:R-:W-:Y:S01]  /*7c50*/  UMOV UR4, 0xffffffff ;  /* 0xffffffff00047882 */ /* 0x000fe20000000000 */
[----:B------:R-:W-:-:S02]  /*7c60*/  LOP3.LUT R38, R2, R15, RZ, 0x3c, !PT ;  /* 0x0000000f02267212 */ /* 0x000fc400078e3cff */
[----:B------:R-:W-:Y:S02]  /*7c70*/  LEA.HI.X R4, R6, UR5, R7, 0x1, P2 ;  /* 0x0000000506047c11 */ /* 0x000fe400090f0c07 */
[----:B------:R-:W-:Y:S02]  /*7c80*/  LEA.HI.X R2, R10, UR7, R5, 0x1, P3 ;  /* 0x000000070a027c11 */ /* 0x000fe400098f0c05 */
[----:B------:R-:W-:Y:S01]  /*7c90*/  SHF.L.U32 R5, R56, 0x1f, RZ ;  /* 0x0000001f38057819 */ /* 0x000fe200000006ff */
[----:B------:R-:W-:Y:S06]  /*7ca0*/  BRA.DIV UR4, `(.L_x_2753) ;  /* 0x000001ae04d07947 */ /* 0x000fec000b800000 */
.L_x_3001:
[----:B------:R-:W-:-:S03]  /*7cb0*/  UMOV UR4, 0xffffffff ;  /* 0xffffffff00047882 */ /* 0x000fc60000000000 */
[----:B------:R-:W-:Y:S05]  /*7cc0*/  BRA.DIV UR4, `(.L_x_2754) ;  /* 0x000001ae04f07947 */ /* 0x000fea000b800000 */
.L_x_3004:
[----:B------:R-:W-:-:S03]  /*7cd0*/  UMOV UR4, 0xffffffff ;  /* 0xffffffff00047882 */ /* 0x000fc60000000000 */
[----:B------:R-:W-:Y:S05]  /*7ce0*/  BRA.DIV UR4, `(.L_x_2755) ;  /* 0x000001b204107947 */ /* 0x000fea000b800000 */
.L_x_3007:
[----:B------:R-:W-:-:S03]  /*7cf0*/  UMOV UR4, 0xffffffff ;  /* 0xffffffff00047882 */ /* 0x000fc60000000000 */
[----:B------:R-:W-:Y:S05]  /*7d00*/  BRA.DIV UR4, `(.L_x_2756) ;  /* 0x000001b204307947 */ /* 0x000fea000b800000 */
.L_x_3010:
[----:B------:R-:W-:-:S03]  /*7d10*/  UMOV UR4, 0xffffffff ;  /* 0xffffffff00047882 */ /* 0x000fc60000000000 */
[----:B------:R-:W-:Y:S05]  /*7d20*/  BRA.DIV UR4, `(.L_x_2757) ;  /* 0x000001b204507947 */ /* 0x000fea000b800000 */
.L_x_3013:
[----:B------:R-:W-:-:S03]  /*7d30*/  UMOV UR4, 0xffffffff ;  /* 0xffffffff00047882 */ /* 0x000fc60000000000 */
[----:B------:R-:W-:Y:S05]  /*7d40*/  BRA.DIV UR4, `(.L_x_2758) ;  /* 0x000001b204707947 */ /* 0x000fea000b800000 */
.L_x_3016:
[----:B------:R-:W-:-:S03]  /*7d50*/  UMOV UR4, 0xffffffff ;  /* 0xffffffff00047882 */ /* 0x000fc60000000000 */
[----:B------:R-:W-:Y:S05]  /*7d60*/  BRA.DIV UR4, `(.L_x_2759) ;  /* 0x000001b204907947 */ /* 0x000fea000b800000 */
.L_x_3019:
[----:B------:R-:W-:-:S03]  /*7d70*/  UMOV UR4, 0xffffffff ;  /* 0xffffffff00047882 */ /* 0x000fc60000000000 */
[----:B------:R-:W-:Y:S05]  /*7d80*/  BRA.DIV UR4, `(.L_x_2760) ;  /* 0x000001b204b07947 */ /* 0x000fea000b800000 */
.L_x_3022:
[----:B------:R-:W0:Y:S01]  /*7d90*/  SYNCS.PHASECHK.TRANS64.TRYWAIT P2, [R18+URZ+0x38800], R5 ;  /* 0x03880005120075a7 */ /* 0x000e22000804017f */
[----:B-----5:R-:W-:Y:S01]  /*7da0*/  IMAD.MOV.U32 R3, RZ, RZ, R34 ;  /* 0x000000ffff037224 */ /* 0x020fe200078e0022 */
[----:B------:R-:W-:Y:S01]  /*7db0*/  LOP3.LUT P3, RZ, R195, 0x4, RZ, 0xc0, !PT ;  /* 0x00000004c3ff7812 */ /* 0x000fe2000786c0ff */
[----:B------:R-:W-:Y:S01]  /*7dc0*/  IMAD.MOV.U32 R4, RZ, RZ, R35 ;  /* 0x000000ffff047224 */ /* 0x000fe200078e0023 */
[----:B------:R-:W-:Y:S01]  /*7dd0*/  BSSY B1, `(.L_x_2761) ;  /* 0x000001e000017945 */ /* 0x000fe20003800000 */
[----:B------:R-:W-:Y:S02]  /*7de0*/  IMAD.MOV.U32 R0, RZ, RZ, R30 ;  /* 0x000000ffff007224 */ /* 0x000fe400078e001e */
[----:B------:R-:W-:Y:S01]  /*7df0*/  IMAD.MOV.U32 R2, RZ, RZ, R31 ;  /* 0x000000ffff027224 */ /* 0x000fe200078e001f */
[----:B------:R-:W-:Y:S01]  /*7e00*/  PRMT R10, R4, 0x5410, R3 ;  /* 0x00005410040a7816 */ /* 0x000fe20000000003 */
[----:B------:R-:W-:Y:S02]  /*7e10*/  IMAD R3, R213, 0x200, R38 ;  /* 0x00000200d5037824 */ /* 0x000fe400078e0226 */
[----:B------:R-:W-:Y:S01]  /*7e20*/  IMAD.MOV.U32 R4, RZ, RZ, R37 ;  /* 0x000000ffff047224 */ /* 0x000fe200078e0025 */
[----:B------:R-:W-:Y:S01]  /*7e30*/  PRMT R40, R2, 0x5410, R0 ;  /* 0x0000541002287816 */ /* 0x000fe20000000000 */
[----:B------:R-:W-:-:S02]  /*7e40*/  IMAD.MOV.U32 R0, RZ, RZ, R36 ;  /* 0x000000ffff007224 */ /* 0x000fc400078e0024 */
[----:B------:R-:W-:Y:S02]  /*7e50*/  IMAD.MOV.U32 R6, RZ, RZ, R32 ;  /* 0x000000ffff067224 */ /* 0x000fe400078e0020 */
[----:B------:R-:W-:Y:S01]  /*7e60*/  IMAD R2, R3, 0x2, R18 ;  /* 0x0000000203027824 */ /* 0x000fe200078e0212 */
[----:B------:R-:W-:Y:S01]  /*7e70*/  PRMT R11, R0, 0x5410, R4 ;  /* 0x00005410000b7816 */ /* 0x000fe20000000004 */
[----:B------:R-:W-:Y:S01]  /*7e80*/  IMAD.MOV.U32 R4, RZ, RZ, R33 ;  /* 0x000000ffff047224 */ /* 0x000fe200078e0021 */
[----:B------:R-:W-:Y:S01]  /*7e90*/  PRMT R38, R6, 0x7610, R38 ;  /* 0x0000761006267816 */ /* 0x000fe20000000026 */
[----:B------:R-:W-:Y:S02]  /*7ea0*/  IMAD.MOV.U32 R6, RZ, RZ, R26 ;  /* 0x000000ffff067224 */ /* 0x000fe400078e001a */
[----:B------:R-:W-:Y:S01]  /*7eb0*/  IMAD.MOV.U32 R7, RZ, RZ, R27 ;  /* 0x000000ffff077224 */ /* 0x000fe200078e001b */
[----:B------:R-:W-:Y:S01]  /*7ec0*/  PRMT R38, R38, 0x5410, R4 ;  /* 0x0000541026267816 */ /* 0x000fe20000000004 */
[----:B------:R-:W-:-:S02]  /*7ed0*/  VIADD R3, R2, 0x20400 ;  /* 0x0002040002037836 */ /* 0x000fc40000000000 */
[----:B------:R-:W-:Y:S01]  /*7ee0*/  VIADD R0, R2, 0x20440 ;  /* 0x0002044002007836 */ /* 0x000fe20000000000 */
[----:B------:R-:W-:Y:S01]  /*7ef0*/  PRMT R41, R7, 0x5410, R6 ;  /* 0x0000541007297816 */ /* 0x000fe20000000006 */
[----:B------:R-:W-:Y:S02]  /*7f00*/  @P3 VIADD R0, R3, 0xffffffc0 ;  /* 0xffffffc003003836 */ /* 0x000fe40000000000 */
[----:B------:R-:W-:Y:S02]  /*7f10*/  IMAD.MOV.U32 R3, RZ, RZ, R8 ;  /* 0x000000ffff037224 */ /* 0x000fe400078e0008 */
        /* <DEDUP_REMOVED lines=8> */
[----:B0-----:R-:W-:Y:S06]  /*7fa0*/  @!P2 BRA `(.L_x_2762) ;  /* 0x000001b00050a947 */ /* 0x001fec0003800000 */
.L_x_3023:
[----:B------:R-:W-:Y:S05]  /*7fb0*/  BSYNC B1 ;  /* 0x0000000000017941 */ /* 0x000fea0003800000 */
.L_x_2761:
        /* <DEDUP_REMOVED lines=13> */
[--C-:B------:R-:W-:Y:S02]  /*8090*/  SHF.R.U32.HI R14, RZ, 0x10, R37.reuse ;  /* 0x00000010ff0e7819 */ /* 0x100fe40000011625 */
        /* <DEDUP_REMOVED lines=10> */
[C---:B------:R-:W-:Y:S01]  /*8140*/  IMAD.U32 R12, R7.reuse, 0x10000, RZ ;  /* 0x00010000070c7824 */ /* 0x040fe200078e00ff */
[----:B------:R-:W-:Y:S01]  /*8150*/  LOP3.LUT R7, R7, 0xffff0000, RZ, 0xc0, !PT ;  /* 0xffff000007077812 */ /* 0x000fe200078ec0ff */
[----:B------:R-:W-:-:S02]  /*8160*/  IMAD.U32 R10, R6, 0x10000, RZ ;  /* 0x00010000060a7824 */ /* 0x000fc400078e00ff */
[CC--:B------:R-:W-:Y:S01]  /*8170*/  FMUL.FTZ R37, R11.reuse, R36.reuse ;  /* 0x000000240b257220 */ /* 0x0c0fe20000410000 */
[----:B------:R-:W-:Y:S01]  /*8180*/  FMUL.FTZ R11, R11, R15 ;  /* 0x0000000f0b0b7220 */ /* 0x000fe20000410000 */
[C---:B------:R-:W-:Y:S01]  /*8190*/  FMUL.FTZ R39, R7.reuse, R35 ;  /* 0x0000002307277220 */ /* 0x040fe20000410000 */
[----:B------:R-:W-:Y:S02]  /*81a0*/  IMAD.U32 R3, R4, 0x10000, RZ ;  /* 0x0001000004037824 */ /* 0x000fe400078e00ff */
[C---:B------:R-:W-:Y:S01]  /*81b0*/  FFMA.FTZ R37, R10.reuse, R15, -R37 ;  /* 0x0000000f0a257223 */ /* 0x040fe20000010825 */
[----:B------:R-:W-:Y:S01]  /*81c0*/  FFMA.FTZ R36, R10, R36, R11 ;  /* 0x000000240a247223 */ /* 0x000fe2000001000b */
[-C--:B------:R-:W-:Y:S01]  /*81d0*/  FMUL.FTZ R11, R7, R14.reuse ;  /* 0x0000000e070b7220 */ /* 0x080fe20000410000 */
[C---:B------:R-:W-:Y:S01]  /*81e0*/  IMAD.U32 R6, R5.reuse, 0x10000, RZ ;  /* 0x0001000005067824 */ /* 0x040fe200078e00ff */
[----:B------:R-:W-:Y:S01]  /*81f0*/  LOP3.LUT R4, R4, 0xffff0000, RZ, 0xc0, !PT ;  /* 0xffff000004047812 */ /* 0x000fe200078ec0ff */
[C---:B------:R-:W-:Y:S01]  /*8200*/  IMAD.U32 R10, R34.reuse, 0x10000, RZ ;  /* 0x00010000220a7824 */ /* 0x040fe200078e00ff */
[----:B------:R-:W-:Y:S01]  /*8210*/  LOP3.LUT R5, R5, 0xffff0000, RZ, 0xc0, !PT ;  /* 0xffff000005057812 */ /* 0x000fe200078ec0ff */
[C---:B------:R-:W-:Y:S01]  /*8220*/  IMAD.U32 R7, R13.reuse, 0x10000, RZ ;  /* 0x000100000d077824 */ /* 0x040fe200078e00ff */
[----:B------:R-:W-:Y:S01]  /*8230*/  LOP3.LUT R34, R34, 0xffff0000, RZ, 0xc0, !PT ;  /* 0xffff000022227812 */ /* 0x000fe200078ec0ff */
[C---:B------:R-:W-:Y:S01]  /*8240*/  FFMA.FTZ R39, R12.reuse, R14, -R39 ;  /* 0x0000000e0c277223 */ /* 0x040fe20000010827 */
[----:B------:R-:W-:Y:S01]  /*8250*/  LOP3.LUT R13, R13, 0xffff0000, RZ, 0xc0, !PT ;  /* 0xffff00000d0d7812 */ /* 0x000fe200078ec0ff */
[----:B------:R-:W-:Y:S01]  /*8260*/  FFMA.FTZ R14, R12, R35, R11 ;  /* 0x000000230c0e7223 */ /* 0x000fe2000001000b */
[C---:B------:R-:W-:Y:S01]  /*8270*/  FMUL.FTZ R12, R4.reuse, R10 ;  /* 0x0000000a040c7220 */ /* 0x040fe20000410000 */
[----:B------:R-:W-:Y:S01]  /*8280*/  FMUL.FTZ R11, R4, R7 ;  /* 0x00000007040b7220 */ /* 0x000fe20000410000 */
        /* <DEDUP_REMOVED lines=11> */
.L_x_2766:
[----:B------:R-:W-:Y:S05]  /*8340*/  BSYNC B2 ;  /* 0x0000000000027941 */ /* 0x000fea0003800000 */
.L_x_2765:
[----:B------:R-:W-:Y:S05]  /*8350*/  @P2 BRA `(.L_x_2764) ;  /* 0x0000000000b82947 */ /* 0x000fea0003800000 */
[----:B01----:R-:W0:Y:S01]  /*8360*/  LDS.128 R4, [R0] ;  /* 0x0000000000047984 */ /* 0x003e220000000c00 */
[--C-:B------:R-:W-:Y:S02]  /*8370*/  SHF.R.U64 R30, R30, 0x10, R31.reuse ;  /* 0x000000101e1e7819 */ /* 0x100fe4000000121f */
[----:B------:R-:W-:Y:S02]  /*8380*/  SHF.R.U32.HI R31, RZ, 0x10, R31 ;  /* 0x00000010ff1f7819 */ /* 0x000fe4000001161f */
[----:B------:R-:W-:Y:S02]  /*8390*/  SHF.R.U32.HI R14, RZ, 0x10, R33 ;  /* 0x00000010ff0e7819 */ /* 0x000fe40000011621 */
[----:B------:R-:W-:Y:S02]  /*83a0*/  PRMT R31, R40, 0x5410, R31 ;  /* 0x00005410281f7816 */ /* 0x000fe4000000001f */
        /* <DEDUP_REMOVED lines=9> */
[C---:B------:R-:W-:Y:S01]  /*8440*/  IMAD.U32 R12, R7.reuse, 0x10000, RZ ;  /* 0x00010000070c7824 */ /* 0x040fe200078e00ff */
[----:B------:R-:W-:Y:S01]  /*8450*/  LOP3.LUT R7, R7, 0xffff0000, RZ, 0xc0, !PT ;  /* 0xffff000007077812 */ /* 0x000fe200078ec0ff */
[----:B------:R-:W-:Y:S02]  /*8460*/  IMAD.U32 R10, R6, 0x10000, RZ ;  /* 0x00010000060a7824 */ /* 0x000fe400078e00ff */
        /* <DEDUP_REMOVED lines=29> */
.L_x_2764:
[----:B------:R-:W-:Y:S05]  /*8640*/  BSYNC B1 ;  /* 0x0000000000017941 */ /* 0x000fea0003800000 */
.L_x_2763:
[----:B------:R-:W-:Y:S05]  /*8650*/  @P1 BRA `(.L_x_2767) ;  /* 0x0000001800a41947 */ /* 0x000fea0003800000 */
[----:B------:R-:W3:Y:S01]  /*8660*/  LDC R3, c[0x0][0x3d4] ;  /* 0x0000f500ff037b82 */ /* 0x000ee20000000800 */
[C---:B-12---:R-:W-:Y:S01]  /*8670*/  VIADD R4, R24.reuse, 0x10 ;  /* 0x0000001018047836 */ /* 0x046fe20000000000 */
[----:B------:R-:W-:Y:S01]  /*8680*/  BSSY B1, `(.L_x_2768) ;  /* 0x0000032000017945 */ /* 0x000fe20003800000 */
[----:B---3--:R-:W-:-:S03]  /*8690*/  ISETP.GE.AND P0, PT, R24, R3, PT ;  /* 0x000000031800720c */ /* 0x008fc60003f06270 */
[----:B------:R-:W-:-:S10]  /*86a0*/  ISETP.GE.AND P1, PT, R4, R3, PT ;  /* 0x000000030400720c */ /* 0x000fd40003f26270 */
[----:B------:R-:W-:Y:S05]  /*86b0*/  @P0 BRA `(.L_x_2769) ;  /* 0x0000000000b80947 */ /* 0x000fea0003800000 */
[----:B0-----:R-:W0:Y:S01]  /*86c0*/  LDS.128 R4, [R2+0x21400] ;  /* 0x0214000002047984 */ /* 0x001e220000000c00 */
[----:B------:R-:W-:Y:S02]  /*86d0*/  SHF.R.U32.HI R25, RZ, 0x10, R27 ;  /* 0x00000010ff197819 */ /* 0x000fe4000001161b */
[----:B------:R-:W-:Y:S02]  /*86e0*/  SHF.R.U32.HI R14, RZ, 0x10, R29 ;  /* 0x00000010ff0e7819 */ /* 0x000fe4000001161d */
[----:B------:R-:W-:Y:S02]  /*86f0*/  PRMT R25, R41, 0x5410, R25 ;  /* 0x0000541029197816 */ /* 0x000fe40000000019 */
[----:B------:R-:W-:Y:S02]  /*8700*/  PRMT R14, R44, 0x5432, R14 ;  /* 0x000054322c0e7816 */ /* 0x000fe4000000000e */
[----:B------:R-:W-:Y:S01]  /*8710*/  SHF.R.U64 R24, R26, 0x10, R27 ;  /* 0x000000101a187819 */ /* 0x000fe2000000121b */
[----:B------:R-:W-:Y:S01]  /*8720*/  IMAD.U32 R26, R25, 0x10000, RZ ;  /* 0x00010000191a7824 */ /* 0x000fe200078e00ff */
[----:B------:R-:W-:Y:S01]  /*8730*/  SHF.R.U64 R13, R28, 0x10, R29 ;  /* 0x000000101c0d7819 */ /* 0x000fe2000000121d */
[----:B------:R-:W-:Y:S01]  /*8740*/  IMAD.U32 R15, R14, 0x10000, RZ ;  /* 0x000100000e0f7824 */ /* 0x000fe200078e00ff */
[----:B------:R-:W-:-:S02]  /*8750*/  PRMT R24, R41, 0x5432, R24 ;  /* 0x0000543229187816 */ /* 0x000fc40000000018 */
[----:B------:R-:W-:Y:S02]  /*8760*/  LOP3.LUT R25, R25, 0xffff0000, RZ, 0xc0, !PT ;  /* 0xffff000019197812 */ /* 0x000fe400078ec0ff */
[----:B------:R-:W-:Y:S02]  /*8770*/  LOP3.LUT R14, R14, 0xffff0000, RZ, 0xc0, !PT ;  /* 0xffff00000e0e7812 */ /* 0x000fe400078ec0ff */
[----:B------:R-:W-:Y:S02]  /*8780*/  PRMT R13, R42, 0x5410, R13 ;  /* 0x000054102a0d7816 */ /* 0x000fe4000000000d */
[C---:B0-----:R-:W-:Y:S01]  /*8790*/  LOP3.LUT R11, R6.reuse, 0xffff0000, RZ, 0xc0, !PT ;  /* 0xffff0000060b7812 */ /* 0x041fe200078ec0ff */
[C---:B------:R-:W-:Y:S01]  /*87a0*/  IMAD.U32 R12, R7.reuse, 0x10000, RZ ;  /* 0x00010000070c7824 */ /* 0x040fe200078e00ff */
[----:B------:R-:W-:Y:S01]  /*87b0*/  LOP3.LUT R7, R7, 0xffff0000, RZ, 0xc0, !PT ;  /* 0xffff000007077812 */ /* 0x000fe200078ec0ff */
[----:B------:R-:W-:Y:S02]  /*87c0*/  IMAD.U32 R10, R6, 0x10000, RZ ;  /* 0x00010000060a7824 */ /* 0x000fe400078e00ff */
[C---:B------:R-:W-:Y:S01]  /*87d0*/  FMUL.FTZ R27, R11.reuse, R26 ;  /* 0x0000001a0b1b7220 */ /* 0x040fe20000410000 */
[----:B------:R-:W-:Y:S01]  /*87e0*/  FMUL.FTZ R11, R11, R15 ;  /* 0x0000000f0b0b7220 */ /* 0x000fe20000410000 */
[----:B------:R-:W-:-:S02]  /*87f0*/  IMAD.U32 R6, R5, 0x10000, RZ ;  /* 0x0001000005067824 */ /* 0x000fc400078e00ff */
[C---:B------:R-:W-:Y:S01]  /*8800*/  FMUL.FTZ R29, R7.reuse, R25 ;  /* 0x00000019071d7220 */ /* 0x040fe20000410000 */
[C---:B------:R-:W-:Y:S01]  /*8810*/  FFMA.FTZ R27, R10.reuse, R15, -R27 ;  /* 0x0000000f0a1b7223 */ /* 0x040fe2000001081b */
[----:B------:R-:W-:Y:S01]  /*8820*/  FFMA.FTZ R26, R10, R26, R11 ;  /* 0x0000001a0a1a7223 */ /* 0x000fe2000001000b */
[-C--:B------:R-:W-:Y:S01]  /*8830*/  FMUL.FTZ R11, R7, R14.reuse ;  /* 0x0000000e070b7220 */ /* 0x080fe20000410000 */
[----:B------:R-:W-:Y:S01]  /*8840*/  IMAD.U32 R10, R24, 0x10000, RZ ;  /* 0x00010000180a7824 */ /* 0x000fe200078e00ff */
[----:B------:R-:W-:Y:S01]  /*8850*/  LOP3.LUT R5, R5, 0xffff0000, RZ, 0xc0, !PT ;  /* 0xffff000005057812 */ /* 0x000fe200078ec0ff */
[----:B------:R-:W-:Y:S01]  /*8860*/  IMAD.U32 R3, R4, 0x10000, RZ ;  /* 0x0001000004037824 */ /* 0x000fe200078e00ff */
[----:B------:R-:W-:Y:S01]  /*8870*/  LOP3.LUT R24, R24, 0xffff0000, RZ, 0xc0, !PT ;  /* 0xffff000018187812 */ /* 0x000fe200078ec0ff */
[C---:B------:R-:W-:Y:S01]  /*8880*/  IMAD.U32 R7, R13.reuse, 0x10000, RZ ;  /* 0x000100000d077824 */ /* 0x040fe200078e00ff */
[----:B------:R-:W-:Y:S01]  /*8890*/  LOP3.LUT R4, R4, 0xffff0000, RZ, 0xc0, !PT ;  /* 0xffff000004047812 */ /* 0x000fe200078ec0ff */
[C---:B------:R-:W-:Y:S01]  /*88a0*/  FFMA.FTZ R29, R12.reuse, R14, -R29 ;  /* 0x0000000e0c1d7223 */ /* 0x040fe2000001081d */
[----:B------:R-:W-:Y:S01]  /*88b0*/  LOP3.LUT R13, R13, 0xffff0000, RZ, 0xc0, !PT ;  /* 0xffff00000d0d7812 */ /* 0x000fe200078ec0ff */
[----:B------:R-:W-:Y:S01]  /*88c0*/  FFMA.FTZ R14, R12, R25, R11 ;  /* 0x000000190c0e7223 */ /* 0x000fe2000001000b */
[C---:B------:R-:W-:Y:S01]  /*88d0*/  FMUL.FTZ R15, R5.reuse, R24 ;  /* 0x00000018050f7220 */ /* 0x040fe20000410000 */
[CC--:B------:R-:W-:Y:S01]  /*88e0*/  FMUL.FTZ R12, R4.reuse, R10.reuse ;  /* 0x0000000a040c7220 */ /* 0x0c0fe20000410000 */
[----:B------:R-:W-:Y:S01]  /*88f0*/  FMUL.FTZ R11, R4, R7 ;  /* 0x00000007040b7220 */ /* 0x000fe20000410000 */
        /* <DEDUP_REMOVED lines=8> */
[----:B------:R-:W-:-:S05]  /*8980*/  F2FP.BF16.F32.PACK_AB R25, R6, R15 ;  /* 0x0000000f0619723e */ /* 0x000fca00000010ff */
[----:B------:R1:W-:Y:S02]  /*8990*/  STS.128 [R2+0x21400], R24 ;  /* 0x0214001802007388 */ /* 0x0003e40000000c00 */
.L_x_2769:
[----:B------:R-:W-:Y:S05]  /*89a0*/  BSYNC B1 ;  /* 0x0000000000017941 */ /* 0x000fea0003800000 */
.L_x_2768:
[----:B------:R-:W-:Y:S05]  /*89b0*/  @P1 BRA `(.L_x_2767) ;  /* 0x0000001400cc1947 */ /* 0x000fea0003800000 */
[----:B0-----:R-:W0:Y:S01]  /*89c0*/  LDS.128 R4, [R0+0x1000] ;  /* 0x0010000000047984 */ /* 0x001e220000000c00 */
[----:B------:R-:W-:Y:S02]  /*89d0*/  SHF.R.U32.HI R12, RZ, 0x10, R9 ;  /* 0x00000010ff0c7819 */ /* 0x000fe40000011609 */
[----:B------:R-:W-:Y:S02]  /*89e0*/  SHF.R.U32.HI R11, RZ, 0x10, R21 ;  /* 0x00000010ff0b7819 */ /* 0x000fe40000011615 */
[C---:B------:R-:W-:Y:S02]  /*89f0*/  PRMT R12, R43.reuse, 0x5432, R12 ;  /* 0x000054322b0c7816 */ /* 0x040fe4000000000c */
[----:B------:R-:W-:Y:S02]  /*8a00*/  PRMT R11, R43, 0x5410, R11 ;  /* 0x000054102b0b7816 */ /* 0x000fe4000000000b */
[----:B------:R-:W-:Y:S01]  /*8a10*/  SHF.R.U64 R14, R8, 0x10, R9 ;  /* 0x00000010080e7819 */ /* 0x000fe20000001209 */
[----:B------:R-:W-:Y:S01]  /*8a20*/  IMAD.U32 R15, R12, 0x10000, RZ ;  /* 0x000100000c0f7824 */ /* 0x000fe200078e00ff */
[----:B------:R-:W-:Y:S01]  /*8a30*/  SHF.R.U64 R10, R20, 0x10, R21 ;  /* 0x00000010140a7819 */ /* 0x000fe20000001215 */
[----:B------:R-:W-:Y:S01]  /*8a40*/  IMAD.U32 R13, R11, 0x10000, RZ ;  /* 0x000100000b0d7824 */ /* 0x000fe200078e00ff */
[----:B------:R-:W-:-:S02]  /*8a50*/  LOP3.LUT R20, R12, 0xffff0000, RZ, 0xc0, !PT ;  /* 0xffff00000c147812 */ /* 0x000fc400078ec0ff */
[----:B------:R-:W-:Y:S02]  /*8a60*/  LOP3.LUT R12, R11, 0xffff0000, RZ, 0xc0, !PT ;  /* 0xffff00000b0c7812 */ /* 0x000fe400078ec0ff */
[----:B------:R-:W-:Y:S02]  /*8a70*/  PRMT R14, R42, 0x5432, R14 ;  /* 0x000054322a0e7816 */ /* 0x000fe4000000000e */
[----:B------:R-:W-:Y:S01]  /*8a80*/  PRMT R10, R45, 0x5432, R10 ;  /* 0x000054322d0a7816 */ /* 0x000fe2000000000a */
[C---:B0-----:R-:W-:Y:S01]  /*8a90*/  IMAD.U32 R8, R6.reuse, 0x10000, RZ ;  /* 0x0001000006087824 */ /* 0x041fe200078e00ff */
[----:B------:R-:W-:Y:S01]  /*8aa0*/  LOP3.LUT R6, R6, 0xffff0000, RZ, 0xc0, !PT ;  /* 0xffff000006067812 */ /* 0x000fe200078ec0ff */
[C---:B------:R-:W-:Y:S01]  /*8ab0*/  IMAD.U32 R9, R7.reuse, 0x10000, RZ ;  /* 0x0001000007097824 */ /* 0x040fe200078e00ff */
[----:B------:R-:W-:Y:S01]  /*8ac0*/  LOP3.LUT R7, R7, 0xffff0000, RZ, 0xc0, !PT ;  /* 0xffff000007077812 */ /* 0x000fe200078ec0ff */
[C---:B-1----:R-:W-:Y:S01]  /*8ad0*/  IMAD.U32 R2, R4.reuse, 0x10000, RZ ;  /* 0x0001000004027824 */ /* 0x042fe200078e00ff */
[----:B------:R-:W-:Y:S01]  /*8ae0*/  LOP3.LUT R3, R4, 0xffff0000, RZ, 0xc0, !PT ;  /* 0xffff000004037812 */ /* 0x000fe200078ec0ff */
[C---:B------:R-:W-:Y:S01]  /*8af0*/  FMUL.FTZ R11, R6.reuse, R15 ;  /* 0x0000000f060b7220 */ /* 0x040fe20000410000 */
[----:B------:R-:W-:Y:S01]  /*8b00*/  FMUL.FTZ R6, R6, R13 ;  /* 0x0000000d06067220 */ /* 0x000fe20000410000 */
[----:B------:R-:W-:Y:S01]  /*8b10*/  FMUL.FTZ R26, R7, R20 ;  /* 0x00000014071a7220 */ /* 0x000fe20000410000 */
[----:B------:R-:W-:-:S02]  /*8b20*/  IMAD.U32 R4, R5, 0x10000, RZ ;  /* 0x0001000005047824 */ /* 0x000fc400078e00ff */
[C---:B------:R-:W-:Y:S01]  /*8b30*/  FFMA.FTZ R11, R8.reuse, R13, -R11 ;  /* 0x0000000d080b7223 */ /* 0x040fe2000001080b */
[----:B------:R-:W-:Y:S01]  /*8b40*/  FFMA.FTZ R24, R8, R15, R6 ;  /* 0x0000000f08187223 */ /* 0x000fe20000010006 */
[-C--:B------:R-:W-:Y:S01]  /*8b50*/  FMUL.FTZ R8, R7, R12.reuse ;  /* 0x0000000c07087220 */ /* 0x080fe20000410000 */
[----:B------:R-:W-:Y:S01]  /*8b60*/  IMAD.U32 R7, R14, 0x10000, RZ ;  /* 0x000100000e077824 */ /* 0x000fe200078e00ff */
[----:B------:R-:W-:Y:S01]  /*8b70*/  LOP3.LUT R5, R5, 0xffff0000, RZ, 0xc0, !PT ;  /* 0xffff000005057812 */ /* 0x000fe200078ec0ff */
[----:B------:R-:W-:Y:S01]  /*8b80*/  IMAD.U32 R6, R10, 0x10000, RZ ;  /* 0x000100000a067824 */ /* 0x000fe200078e00ff */
[----:B------:R-:W-:Y:S01]  /*8b90*/  LOP3.LUT R14, R14, 0xffff0000, RZ, 0xc0, !PT ;  /* 0xffff00000e0e7812 */ /* 0x000fe200078ec0ff */
[C---:B------:R-:W-:Y:S01]  /*8ba0*/  FFMA.FTZ R26, R9.reuse, R12, -R26 ;  /* 0x0000000c091a7223 */ /* 0x040fe2000001081a */
[----:B------:R-:W-:Y:S01]  /*8bb0*/  LOP3.LUT R10, R10, 0xffff0000, RZ, 0xc0, !PT ;  /* 0xffff00000a0a7812 */ /* 0x000fe200078ec0ff */
[----:B------:R-:W-:Y:S01]  /*8bc0*/  FFMA.FTZ R13, R9, R20, R8 ;  /* 0x00000014090d7223 */ /* 0x000fe20000010008 */
[CC--:B------:R-:W-:Y:S01]  /*8bd0*/  FMUL.FTZ R9, R3.reuse, R7.reuse ;  /* 0x0000000703097220 */ /* 0x0c0fe20000410000 */
        /* <DEDUP_REMOVED lines=11> */
[----:B------:R3:W-:Y:S01]  /*8c90*/  STS.128 [R0+0x1000], R8 ;  /* 0x0010000800007388 */ /* 0x0007e20000000c00 */
[----:B------:R-:W-:Y:S05]  /*8ca0*/  BRA `(.L_x_2767) ;  /* 0x0000001400107947 */ /* 0x000fea0003800000 */
.L_x_2748:
[----:B------:R-:W0:Y:S01]  /*8cb0*/  LDC R21, c[0x0][0x3d4] ;  /* 0x0000f500ff157b82 */ /* 0x000e220000000800 */
[-C--:B------:R-:W-:Y:S01]  /*8cc0*/  ISETP.GE.AND P0, PT, R235, R58.reuse, PT ;  /* 0x0000003aeb00720c */ /* 0x080fe20003f06270 */
[----:B------:R-:W-:Y:S01]  /*8cd0*/  ULDC.64 UR4, c[0x0][0x3c8] ;  /* 0x0000f20000047ab9 */ /* 0x000fe20000000a00 */
[----:B------:R-:W-:Y:S02]  /*8ce0*/  ISETP.GE.AND P1, PT, R186, R58, PT ;  /* 0x0000003aba00720c */ /* 0x000fe40003f26270 */
[----:B------:R-:W-:Y:S02]  /*8cf0*/  CS2R R32, SRZ ;  /* 0x0000000000207805 */ /* 0x000fe4000001ff00 */
[----:B------:R-:W-:Y:S01]  /*8d00*/  CS2R R34, SRZ ;  /* 0x0000000000227805 */ /* 0x000fe2000001ff00 */
[----:B------:R-:W-:Y:S01]  /*8d10*/  ULDC.64 UR6, c[0x0][0x3e0] ;  /* 0x0000f80000067ab9 */ /* 0x000fe20000000a00 */
[CC--:B0-----:R-:W-:Y:S02]  /*8d20*/  ISETP.GE.OR P0, PT, R16.reuse, R21.reuse, P0 ;  /* 0x000000151000720c */ /* 0x0c1fe40000706670 */
[----:B------:R-:W-:-:S11]  /*8d30*/  ISETP.GE.OR P1, PT, R16, R21, P1 ;  /* 0x000000151000720c */ /* 0x000fd60000f26670 */
[----:B------:R-:W0:Y:S01]  /*8d40*/  @!P0 LDC.64 R36, c[0x0][0x3e0] ;  /* 0x0000f800ff248b82 */ /* 0x000e220000000a00 */
[----:B------:R-:W-:Y:S02]  /*8d50*/  @!P0 IADD3 R0, P2, P3, R29, R38, R54 ;  /* 0x000000261d008210 */ /* 0x000fe40007b5e036 */
[----:B------:R-:W-:Y:S02]  /*8d60*/  @!P1 IADD3 R7, P4, R57, R26, RZ ;  /* 0x0000001a39079210 */ /* 0x000fe40007f9e0ff */
[----:B------:R-:W-:Y:S02]  /*8d70*/  @!P0 IADD3.X R13, R31, R44, R52, P2, P3 ;  /* 0x0000002c1f0d8210 */ /* 0x000fe400017e6434 */
[----:B------:R-:W-:Y:S01]  /*8d80*/  @!P0 IADD3 R11, P5, P6, R26, R45, R57 ;  /* 0x0000002d1a0b8210 */ /* 0x000fe20007ebe039 */
        /* <DEDUP_REMOVED lines=8> */
[----:B------:R-:W-:Y:S02]  /*8e10*/  CS2R R28, SRZ ;  /* 0x00000000001c7805 */ /* 0x000fe4000001ff00 */
[----:B------:R-:W-:Y:S02]  /*8e20*/  CS2R R26, SRZ ;  /* 0x00000000001a7805 */ /* 0x000fe4000001ff00 */
[----:B------:R-:W-:Y:S01]  /*8e30*/  @!P0 LEA.HI.X R13, R0, R37, R13, 0x1, P4 ;  /* 0x00000025000d8211 */ /* 0x000fe200020f0c0d */
[----:B------:R0:W5:Y:S01]  /*8e40*/  @!P1 LDG.E.128 R32, desc[UR54][R6.64] ;  /* 0x0000003606209981 */ /* 0x000162000c1e1d00 */
[----:B------:R-:W2:Y:S01]  /*8e50*/  LDC R0, c[0x0][0x428] ;  /* 0x00010a00ff007b82 */ /* 0x000ea20000000800 */
[----:B-1----:R-:W-:Y:S02]  /*8e60*/  @!P0 LEA R10, P3, R11, R24, 0x1 ;  /* 0x000000180b0a8211 */ /* 0x002fe400078608ff */
[----:B------:R-:W-:Y:S01]  /*8e70*/  CS2R R30, SRZ ;  /* 0x00000000001e7805 */ /* 0x000fe2000001ff00 */
[----:B------:R-:W-:Y:S01]  /*8e80*/  IMAD R15, R189, 0x40, R186 ;  /* 0x00000040bd0f7824 */ /* 0x000fe200078e02ba */
[----:B------:R-:W-:-:S02]  /*8e90*/  @!P1 LEA R8, P2, R9, UR6, 0x1 ;  /* 0x0000000609089c11 */ /* 0x000fc4000f8408ff */
[----:B------:R-:W-:Y:S02]  /*8ea0*/  @!P0 LEA.HI.X R11, R11, R25, R14, 0x1, P3 ;  /* 0x000000190b0b8211 */ /* 0x000fe400018f0c0e */
[----:B------:R-:W-:Y:S01]  /*8eb0*/  CS2R R24, SRZ ;  /* 0x0000000000187805 */ /* 0x000fe2000001ff00 */
[----:B------:R-:W-:Y:S01]  /*8ec0*/  IMAD R15, R220, 0x20, R15 ;  /* 0x00000020dc0f7824 */ /* 0x000fe200078e020f */
[----:B------:R-:W-:Y:S02]  /*8ed0*/  CS2R R36, SRZ ;  /* 0x0000000000247805 */ /* 0x000fe4000001ff00 */
[----:B------:R-:W-:Y:S01]  /*8ee0*/  CS2R R38, SRZ ;  /* 0x0000000000267805 */ /* 0x000fe2000001ff00 */
[----:B------:R-:W5:Y:S01]  /*8ef0*/  @!P0 LDG.E.128 R28, desc[UR54][R10.64] ;  /* 0x000000360a1c8981 */ /* 0x000f62000c1e1d00 */
[----:B------:R-:W-:-:S03]  /*8f00*/  @!P1 LEA.HI.X R9, R9, UR7, R20, 0x1, P2 ;  /* 0x0000000709099c11 */ /* 0x000fc600090f0c14 */
[----:B------:R-:W5:Y:S01]  /*8f10*/  @!P0 LDG.E.128 R24, desc[UR54][R12.64] ;  /* 0x000000360c188981 */ /* 0x000f62000c1e1d00 */
[----:B0-----:R-:W-:-:S03]  /*8f20*/  IMAD.MOV.U32 R6, RZ, RZ, R42 ;  /* 0x000000ffff067224 */ /* 0x001fc600078e002a */
[----:B------:R0:W5:Y:S01]  /*8f30*/  @!P1 LDG.E.128 R36, desc[UR54][R8.64] ;  /* 0x0000003608249981 */ /* 0x000162000c1e1d00 */
[----:B--2---:R-:W-:-:S13]  /*8f40*/  ISETP.NE.AND P0, PT, R0, 0x1, PT ;  /* 0x000000010000780c */ /* 0x004fda0003f05270 */
[----:B------:R-:W1:Y:S08]  /*8f50*/  @P0 LDC R0, c[0x0][0x42c] ;  /* 0x00010b00ff000b82 */ /* 0x000e700000000800 */
[----:B------:R-:W2:Y:S01]  /*8f60*/  @P0 LDC R7, c[0x0][0x430] ;  /* 0x00010c00ff070b82 */ /* 0x000ea20000000800 */
[----:B0-----:R-:W-:Y:S02]  /*8f70*/  IMAD.MOV.U32 R8, RZ, RZ, R40 ;  /* 0x000000ffff087224 */ /* 0x001fe400078e0028 */
[----:B-1----:R-:W-:-:S05]  /*8f80*/  @P0 IMAD.HI.U32 R0, R15, R0, RZ ;  /* 0x000000000f000227 */ /* 0x002fca00078e00ff */
[----:B--2---:R-:W-:-:S04]  /*8f90*/  @P0 SHF.R.U32.HI R15, RZ, R7, R0 ;  /* 0x00000007ff0f0219 */ /* 0x004fc80000011600 */
[----:B------:R-:W-:Y:S01]  /*8fa0*/  SHF.R.S32.HI R41, RZ, 0x1f, R15 ;  /* 0x0000001fff297819 */ /* 0x000fe2000001140f */
[----:B------:R-:W-:Y:S02]  /*8fb0*/  IMAD.MOV.U32 R7, RZ, RZ, R47 ;  /* 0x000000ffff077224 */ /* 0x000fe400078e002f */
[----:B------:R-:W-:Y:S02]  /*8fc0*/  IMAD.MOV.U32 R9, RZ, RZ, R49 ;  /* 0x000000ffff097224 */ /* 0x000fe400078e0031 */
[C---:B------:R-:W-:Y:S02]  /*8fd0*/  IMAD R0, R41.reuse, R4, RZ ;  /* 0x0000000429007224 */ /* 0x040fe400078e02ff */
[----:B------:R-:W-:Y:S02]  /*8fe0*/  IMAD R10, R41, R2, RZ ;  /* 0x00000002290a7224 */ /* 0x000fe400078e02ff */
[----:B------:R-:W-:-:S04]  /*8ff0*/  IMAD.WIDE.U32 R6, R15, R4, R6 ;  /* 0x000000040f067225 */ /* 0x000fc800078e0006 */
[----:B------:R-:W-:-:S04]  /*9000*/  IMAD.WIDE.U32 R8, R15, R2, R8 ;  /* 0x000000020f087225 */ /* 0x000fc800078e0008 */
[C---:B------:R-:W-:Y:S02]  /*9010*/  IMAD R5, R15.reuse, R5, R0 ;  /* 0x000000050f057224 */ /* 0x040fe400078e0200 */
[----:B------:R-:W-:Y:S02]  /*9020*/  IMAD R15, R15, R3, R10 ;  /* 0x000000030f0f7224 */ /* 0x000fe400078e020a */
[----:B------:R-:W-:Y:S01]  /*9030*/  IMAD.IADD R7, R7, 0x1, R5 ;  /* 0x0000000107077824 */ /* 0x000fe200078e0205 */
[----:B------:R-:W-:Y:S01]  /*9040*/  LEA R3, P0, R6, UR4, 0x1 ;  /* 0x0000000406037c11 */ /* 0x000fe2000f8008ff */
[----:B------:R-:W-:Y:S01]  /*9050*/  IMAD.IADD R5, R9, 0x1, R15 ;  /* 0x0000000109057824 */ /* 0x000fe200078e020f */
[----:B------:R-:W-:Y:S01]  /*9060*/  LEA R0, P1, R8, UR6, 0x1 ;  /* 0x0000000608007c11 */ /* 0x000fe2000f8208ff */
[----:B------:R-:W-:Y:S01]  /*9070*/  UMOV UR4, 0xffffffff ;  /* 0xffffffff00047882 */ /* 0x000fe20000000000 */
[----:B------:R-:W-:Y:S02]  /*9080*/  LEA.HI.X R4, R6, UR5, R7, 0x1, P0 ;  /* 0x0000000506047c11 */ /* 0x000fe400080f0c07 */
[----:B------:R-:W-:-:S02]  /*9090*/  LEA.HI.X R2, R8, UR7, R5, 0x1, P1 ;  /* 0x0000000708027c11 */ /* 0x000fc400088f0c05 */
[----:B------:R-:W-:Y:S01]  /*90a0*/  LEA.HI R5, R218, R218, RZ, 0x1 ;  /* 0x000000dada057211 */ /* 0x000fe200078f08ff */
[----:B------:R-:W-:Y:S06]  /*90b0*/  BRA.DIV UR4, `(.L_x_2770) ;  /* 0x000001a204207947 */ /* 0x000fec000b800000 */
.L_x_3026:
[----:B------:R-:W-:-:S03]  /*90c0*/  UMOV UR4, 0xffffffff ;  /* 0xffffffff00047882 */ /* 0x000fc60000000000 */
[----:B------:R-:W-:Y:S05]  /*90d0*/  BRA.DIV UR4, `(.L_x_2771) ;  /* 0x000001a204407947 */ /* 0x000fea000b800000 */
.L_x_3029:
[----:B------:R-:W-:-:S03]  /*90e0*/  UMOV UR4, 0xffffffff ;  /* 0xffffffff00047882 */ /* 0x000fc60000000000 */
[----:B------:R-:W-:Y:S05]  /*90f0*/  BRA.DIV UR4, `(.L_x_2772) ;  /* 0x000001a204607947 */ /* 0x000fea000b800000 */
.L_x_3032:
[----:B------:R-:W-:-:S03]  /*9100*/  UMOV UR4, 0xffffffff ;  /* 0xffffffff00047882 */ /* 0x000fc60000000000 */
[----:B------:R-:W-:Y:S05]  /*9110*/  BRA.DIV UR4, `(.L_x_2773) ;  /* 0x000001a204807947 */ /* 0x000fea000b800000 */
.L_x_3035:
[----:B------:R-:W-:-:S03]  /*9120*/  UMOV UR4, 0xffffffff ;  /* 0xffffffff00047882 */ /* 0x000fc60000000000 */
[----:B------:R-:W-:Y:S05]  /*9130*/  BRA.DIV UR4, `(.L_x_2774) ;  /* 0x000001a204a07947 */ /* 0x000fea000b800000 */
.L_x_3038:
[----:B------:R-:W-:Y:S01]  /*9140*/  UMOV UR4, 0xffffffff ;  /* 0xffffffff00047882 */ /* 0x000fe20000000000 */
[----:B------:R-:W-:Y:S02]  /*9150*/  LOP3.LUT R5, R5, 0xfffffffe, RZ, 0xc0, !PT ;  /* 0xfffffffe05057812 */ /* 0x000fe400078ec0ff */
[----:B------:R-:W-:Y:S05]  /*9160*/  BRA.DIV UR4, `(.L_x_2775) ;  /* 0x000001a204bc7947 */ /* 0x000fea000b800000 */
.L_x_3041:
[----:B------:R-:W-:Y:S01]  /*9170*/  UMOV UR4, 0xffffffff ;  /* 0xffffffff00047882 */ /* 0x000fe20000000000 */
[----:B------:R-:W-:Y:S02]  /*9180*/  IMAD.IADD R56, R218, 0x1, -R5 ;  /* 0x00000001da387824 */ /* 0x000fe400078e0a05 */
[----:B------:R-:W-:Y:S05]  /*9190*/  BRA.DIV UR4, `(.L_x_2776) ;  /* 0x000001a204d87947 */ /* 0x000fea000b800000 */
.L_x_3044:
[----:B------:R-:W-:Y:S01]  /*91a0*/  UMOV UR4, 0xffffffff ;  /* 0xffffffff00047882 */ /* 0x000fe20000000000 */
[----:B------:R-:W-:Y:S02]  /*91b0*/  SHF.L.U32 R3, R56, 0x1f, RZ ;  /* 0x0000001f38037819 */ /* 0x000fe400000006ff */
[----:B------:R-:W-:Y:S05]  /*91c0*/  BRA.DIV UR4, `(.L_x_2777) ;  /* 0x000001a204f47947 */ /* 0x000fea000b800000 */
.L_x_3047:
        /* <DEDUP_REMOVED lines=28> */
[-C--:B------:R-:W-:Y:S01]  /*9390*/  ISETP.GE.OR P2, PT, R186, R58.reuse, P0 ;  /* 0x0000003aba00720c */ /* 0x080fe20000746670 */
[----:B------:R-:W-:Y:S01]  /*93a0*/  IMAD.MOV.U32 R53, RZ, RZ, R27 ;  /* 0x000000ffff357224 */ /* 0x000fe200078e001b */
[----:B------:R-:W-:-:S02]  /*93b0*/  ISETP.GE.OR P0, PT, R235, R58, P0 ;  /* 0x0000003aeb00720c */ /* 0x000fc40000706670 */
[----:B------:R-:W-:Y:S02]  /*93c0*/  PRMT R50, R50, 0x5410, R4 ;  /* 0x0000541032327816 */ /* 0x000fe40000000004 */
[----:B------:R-:W-:Y:S02]  /*93d0*/  PRMT R51, R51, 0x5410, R5 ;  /* 0x0000541033337816 */ /* 0x000fe40000000005 */
[----:B------:R-:W-:Y:S01]  /*93e0*/  PRMT R46, R0, 0x5410, R2 ;  /* 0x00005410002e7816 */ /* 0x000fe20000000002 */
[----:B0-----:R-:W-:Y:S06]  /*93f0*/  @!P1 BRA `(.L_x_2779) ;  /* 0x000001a000909947 */ /* 0x001fec0003800000 */
.L_x_3048:
[----:B------:R-:W-:Y:S05]  /*9400*/  BSYNC B1 ;  /* 0x0000000000017941 */ /* 0x000fea0003800000 */
.L_x_2778:
[----:B------:R-:W-:Y:S04]  /*9410*/  BSSY B1, `(.L_x_2780) ;  /* 0x000006a000017945 */ /* 0x000fe80003800000 */
[----:B------:R-:W-:Y:S05]  /*9420*/  @P2 BRA `(.L_x_2781) ;  /* 0x0000000400a02947 */ /* 0x000fea0003800000 */
[----:B------:R-:W-:Y:S01]  /*9430*/  IMAD.SHL.U32 R0, R195, 0x40, RZ ;  /* 0x00000040c3007824 */ /* 0x000fe200078e00ff */
[----:B------:R-:W-:Y:S01]  /*9440*/  SHF.R.U64 R32, R32, 0x10, R33 ;  /* 0x0000001020207819 */ /* 0x000fe20000001221 */
[----:B------:R-:W-:Y:S01]  /*9450*/  IMAD.IADD R2, R16, 0x1, R21 ;  /* 0x0000000110027824 */ /* 0x000fe200078e0215 */
[----:B------:R-:W-:Y:S02]  /*9460*/  SHF.R.U32.HI R41, RZ, 0x10, R39 ;  /* 0x00000010ff297819 */ /* 0x000fe40000011627 */
[----:B0-----:R-:W-:Y:S02]  /*9470*/  LOP3.LUT R3, R0, 0x1c0, RZ, 0xc0, !PT ;  /* 0x000001c000037812 */ /* 0x001fe400078ec0ff */
[----:B------:R-:W-:Y:S02]  /*9480*/  SHF.R.U32.HI R33, RZ, 0x10, R33 ;  /* 0x00000010ff217819 */ /* 0x000fe40000011621 */
[----:B------:R-:W-:Y:S02]  /*9490*/  LOP3.LUT R0, R3, 0x38, R16, 0xf8, !PT ;  /* 0x0000003803007812 */ /* 0x000fe400078ef810 */
[----:B------:R-:W-:-:S02]  /*94a0*/  SHF.R.U32.HI R5, RZ, 0x3, R3 ;  /* 0x00000003ff057819 */ /* 0x000fc40000011603 */
[----:B------:R-:W-:Y:S02]  /*94b0*/  LOP3.LUT R2, R3, 0x38, R2, 0xf8, !PT ;  /* 0x0000003803027812 */ /* 0x000fe400078ef802 */
[-C--:B------:R-:W-:Y:S02]  /*94c0*/  LOP3.LUT R0, R0, R5.reuse, RZ, 0x3c, !PT ;  /* 0x0000000500007212 */ /* 0x080fe400078e3cff */
[----:B------:R-:W-:Y:S02]  /*94d0*/  LOP3.LUT R2, R2, R5, RZ, 0x3c, !PT ;  /* 0x0000000502027212 */ /* 0x000fe400078e3cff */
[----:B------:R-:W-:Y:S01]  /*94e0*/  PRMT R32, R20, 0x5432, R32 ;  /* 0x0000543214207816 */ /* 0x000fe20000000020 */
[----:B------:R-:W-:Y:S01]  /*94f0*/  IMAD R3, R213, 0x200, R0 ;  /* 0x00000200d5037824 */ /* 0x000fe200078e0200 */
[----:B------:R-:W-:Y:S02]  /*9500*/  SHF.R.U32.HI R0, RZ, 0x10, R37 ;  /* 0x00000010ff007819 */ /* 0x000fe40000011625 */
[----:B------:R-:W-:Y:S01]  /*9510*/  SHF.R.U64 R12, R34, 0x10, R35 ;  /* 0x00000010220c7819 */ /* 0x000fe20000001223 */
[----:B------:R-:W-:Y:S01]  /*9520*/  IMAD R42, R3, 0x2, R18 ;  /* 0x00000002032a7824 */ /* 0x000fe200078e0212 */
[----:B------:R-:W-:Y:S01]  /*9530*/  SHF.R.U64 R40, R38, 0x10, R39 ;  /* 0x0000001026287819 */ /* 0x000fe20000001227 */
[----:B------:R-:W-:Y:S01]  /*9540*/  IMAD R3, R213, 0x200, R2 ;  /* 0x00000200d5037824 */ /* 0x000fe200078e0202 */
[----:B------:R-:W-:-:S02]  /*9550*/  SHF.R.U64 R2, R36, 0x10, R37 ;  /* 0x0000001024027819 */ /* 0x000fc40000001225 */
[----:B------:R-:W0:Y:S01]  /*9560*/  LDS.128 R8, [R42+0x20400] ;  /* 0x020400002a087984 */ /* 0x000e220000000c00 */
[----:B------:R-:W-:Y:S01]  /*9570*/  IMAD R44, R3, 0x2, R18 ;  /* 0x00000002032c7824 */ /* 0x000fe200078e0212 */
[C---:B------:R-:W-:Y:S02]  /*9580*/  PRMT R37, R13.reuse, 0x5432, R2 ;  /* 0x000054320d257816 */ /* 0x040fe40000000002 */
[----:B------:R-:W-:Y:S02]  /*9590*/  PRMT R41, R13, 0x5410, R41 ;  /* 0x000054100d297816 */ /* 0x000fe40000000029 */
[----:B------:R-:W1:Y:S01]  /*95a0*/  LDS.128 R4, [R44+0x20400] ;  /* 0x020400002c047984 */ /* 0x000e620000000c00 */
[----:B------:R-:W-:Y:S01]  /*95b0*/  PRMT R34, R14, 0x5410, R33 ;  /* 0x000054100e227816 */ /* 0x000fe20000000021 */
[----:B------:R-:W-:Y:S01]  /*95c0*/  IMAD.U32 R38, R37, 0x10000, RZ ;  /* 0x0001000025267824 */ /* 0x000fe200078e00ff */
[----:B------:R-:W-:Y:S01]  /*95d0*/  SHF.R.U32.HI R3, RZ, 0x10, R35 ;  /* 0x00000010ff037819 */ /* 0x000fe20000011623 */
[----:B------:R-:W-:Y:S01]  /*95e0*/  IMAD.U32 R33, R32, 0x10000, RZ ;  /* 0x0001000020217824 */ /* 0x000fe200078e00ff */
[----:B------:R-:W-:-:S02]  /*95f0*/  PRMT R35, R43, 0x5432, R12 ;  /* 0x000054322b237816 */ /* 0x000fc4000000000c */
[----:B------:R-:W-:Y:S02]  /*9600*/  PRMT R39, R14, 0x5432, R0 ;  /* 0x000054320e277816 */ /* 0x000fe40000000000 */
[----:B------:R-:W-:Y:S02]  /*9610*/  LOP3.LUT R37, R37, 0xffff0000, RZ, 0xc0, !PT ;  /* 0xffff000025257812 */ /* 0x000fe400078ec0ff */
[C---:B------:R-:W-:Y:S02]  /*9620*/  PRMT R36, R15.reuse, 0x5410, R3 ;  /* 0x000054100f247816 */ /* 0x040fe40000000003 */
[----:B------:R-:W-:Y:S01]  /*9630*/  PRMT R40, R15, 0x5432, R40 ;  /* 0x000054320f287816 */ /* 0x000fe20000000028 */
[C---:B0-----:R-:W-:Y:S01]  /*9640*/  IMAD.U32 R0, R8.reuse, 0x10000, RZ ;  /* 0x0001000008007824 */ /* 0x041fe200078e00ff */
        /* <DEDUP_REMOVED lines=13> */
[----:B------:R-:W-:Y:S01]  /*9720*/  FFMA.FTZ R43, R0, R33, -R43 ;  /* 0x00000021002b7223 */ /* 0x000fe2000001082b */
[----:B------:R-:W-:Y:S01]  /*9730*/  FMUL.FTZ R33, R4, R37 ;  /* 0x0000002504217220 */ /* 0x000fe20000410000 */
[----:B------:R-:W-:Y:S01]  /*9740*/  FFMA.FTZ R45, R0, R38, R45 ;  /* 0x00000026002d7223 */ /* 0x000fe2000001002d */
[----:B------:R-:W-:Y:S02]  /*9750*/  IMAD.U32 R0, R34, 0x10000, RZ ;  /* 0x0001000022007824 */ /* 0x000fe400078e00ff */
[-C--:B------:R-:W-:Y:S01]  /*9760*/  FMUL.FTZ R47, R4, R13.reuse ;  /* 0x0000000d042f7220 */ /* 0x080fe20000410000 */
[----:B------:R-:W-:Y:S01]  /*9770*/  FFMA.FTZ R4, R2, R13, -R33 ;  /* 0x0000000d02047223 */ /* 0x000fe20000010821 */
[C---:B------:R-:W-:Y:S01]  /*9780*/  FMUL.FTZ R38, R14.reuse, R32 ;  /* 0x000000200e267220 */ /* 0x040fe20000410000 */
[----:B------:R-:W-:Y:S01]  /*9790*/  LOP3.LUT R39, R39, 0xffff0000, RZ, 0xc0, !PT ;  /* 0xffff000027277812 */ /* 0x000fe200078ec0ff */
[-C--:B------:R-:W-:Y:S01]  /*97a0*/  FMUL.FTZ R13, R14, R0.reuse ;  /* 0x000000000e0d7220 */ /* 0x080fe20000410000 */
[----:B------:R-:W-:Y:S01]  /*97b0*/  LOP3.LUT R34, R34, 0xffff0000, RZ, 0xc0, !PT ;  /* 0xffff000022227812 */ /* 0x000fe200078ec0ff */
[C---:B------:R-:W-:Y:S01]  /*97c0*/  FFMA.FTZ R38, R3.reuse, R0, -R38 ;  /* 0x0000000003267223 */ /* 0x040fe20000010826 */
[----:B------:R-:W-:Y:S01]  /*97d0*/  FFMA.FTZ R14, R2, R37, R47 ;  /* 0x00000025020e7223 */ /* 0x000fe2000001002f */
[----:B------:R-:W-:Y:S01]  /*97e0*/  FFMA.FTZ R13, R3, R32, R13 ;  /* 0x00000020030d7223 */ /* 0x000fe2000001000d */
[----:B------:R-:W-:Y:S01]  /*97f0*/  FMUL.FTZ R3, R5, R39 ;  /* 0x0000002705037220 */ /* 0x000fe20000410000 */
[----:B------:R-:W-:-:S02]  /*9800*/  IMAD.U32 R15, R6, 0x10000, RZ ;  /* 0x00010000060f7824 */ /* 0x000fc400078e00ff */
[-C--:B------:R-:W-:Y:S01]  /*9810*/  FMUL.FTZ R37, R5, R34.reuse ;  /* 0x0000002205257220 */ /* 0x080fe20000410000 */
[----:B------:R-:W-:Y:S02]  /*9820*/  IMAD.U32 R2, R40, 0x10000, RZ ;  /* 0x0001000028027824 */ /* 0x000fe400078e00ff */
[C---:B------:R-:W-:Y:S01]  /*9830*/  FFMA.FTZ R33, R8.reuse, R34, -R3 ;  /* 0x0000002208217223 */ /* 0x040fe20000010803 */
[----:B------:R-:W-:Y:S02]  /*9840*/  IMAD.U32 R0, R35, 0x10000, RZ ;  /* 0x0001000023007824 */ /* 0x000fe400078e00ff */
[----:B------:R-:W-:Y:S01]  /*9850*/  FFMA.FTZ R32, R8, R39, R37 ;  /* 0x0000002708207223 */ /* 0x000fe20000010025 */
[----:B------:R-:W-:Y:S02]  /*9860*/  IMAD.U32 R20, R7, 0x10000, RZ ;  /* 0x0001000007147824 */ /* 0x000fe400078e00ff */
[----:B------:R-:W-:Y:S01]  /*9870*/  FMUL.FTZ R34, R15, R2 ;  /* 0x000000020f227220 */ /* 0x000fe20000410000 */
[----:B------:R-:W-:-:S02]  /*9880*/  IMAD.U32 R5, R41, 0x10000, RZ ;  /* 0x0001000029057824 */ /* 0x000fc400078e00ff */
[-C--:B------:R-:W-:Y:S01]  /*9890*/  FMUL.FTZ R15, R15, R0.reuse ;  /* 0x000000000f0f7220 */ /* 0x080fe20000410000 */
[----:B------:R-:W-:Y:S02]  /*98a0*/  IMAD.U32 R12, R11, 0x10000, RZ ;  /* 0x000100000b0c7824 */ /* 0x000fe400078e00ff */
[C---:B------:R-:W-:Y:S01]  /*98b0*/  FFMA.FTZ R34, R9.reuse, R0, -R34 ;  /* 0x0000000009227223 */ /* 0x040fe20000010822 */
[----:B------:R-:W-:Y:S02]  /*98c0*/  IMAD.U32 R3, R36, 0x10000, RZ ;  /* 0x0001000024037824 */ /* 0x000fe400078e00ff */
[----:B------:R-:W-:Y:S01]  /*98d0*/  FMUL.FTZ R37, R20, R5 ;  /* 0x0000000514257220 */ /* 0x000fe20000410000 */
[----:B------:R-:W-:Y:S01]  /*98e0*/  FFMA.FTZ R15, R9, R2, R15 ;  /* 0x00000002090f7223 */ /* 0x000fe2000001000f */
[----:B------:R-:W-:Y:S01]  /*98f0*/  LOP3.LUT R6, R6, 0xffff0000, RZ, 0xc0, !PT ;  /* 0xffff000006067812 */ /* 0x000fe200078ec0ff */
[-C--:B------:R-:W-:Y:S01]  /*9900*/  FMUL.FTZ R9, R20, R3.reuse ;  /* 0x0000000314097220 */ /* 0x080fe20000410000 */
[----:B------:R-:W-:Y:S01]  /*9910*/  FFMA.FTZ R37, R12, R3, -R37 ;  /* 0x000000030c257223 */ /* 0x000fe20000010825 */
[----:B------:R-:W-:-:S02]  /*9920*/  LOP3.LUT R7, R7, 0xffff0000, RZ, 0xc0, !PT ;  /* 0xffff000007077812 */ /* 0x000fc400078ec0ff */
[----:B------:R-:W-:Y:S01]  /*9930*/  LOP3.LUT R3, R40, 0xffff0000, RZ, 0xc0, !PT ;  /* 0xffff000028037812 */ /* 0x000fe200078ec0ff */
[----:B------:R-:W-:Y:S01]  /*9940*/  FFMA.FTZ R12, R12, R5, R9 ;  /* 0x000000050c0c7223 */ /* 0x000fe20000010009 */
[----:B------:R-:W-:Y:S02]  /*9950*/  LOP3.LUT R0, R41, 0xffff0000, RZ, 0xc0, !PT ;  /* 0xffff000029007812 */ /* 0x000fe400078ec0ff */
[----:B------:R-:W-:Y:S01]  /*9960*/  LOP3.LUT R35, R35, 0xffff0000, RZ, 0xc0, !PT ;  /* 0xffff000023237812 */ /* 0x000fe200078ec0ff */
[----:B------:R-:W-:Y:S01]  /*9970*/  FMUL.FTZ R5, R6, R3 ;  /* 0x0000000306057220 */ /* 0x000fe20000410000 */
[----:B------:R-:W-:Y:S01]  /*9980*/  LOP3.LUT R36, R36, 0xffff0000, RZ, 0xc0, !PT ;  /* 0xffff000024247812 */ /* 0x000fe200078ec0ff */
[----:B------:R-:W-:Y:S01]  /*9990*/  FMUL.FTZ R2, R7, R0 ;  /* 0x0000000007027220 */ /* 0x000fe20000410000 */
[----:B------:R-:W-:Y:S01]  /*99a0*/  LOP3.LUT R11, R11, 0xffff0000, RZ, 0xc0, !PT ;  /* 0xffff00000b0b7812 */ /* 0x000fe200078ec0ff */
[-C--:B------:R-:W-:Y:S01]  /*99b0*/  FMUL.FTZ R6, R6, R35.reuse ;  /* 0x0000002306067220 */ /* 0x080fe20000410000 */
[----:B------:R-:W-:Y:S01]  /*99c0*/  FFMA.FTZ R35, R10, R35, -R5 ;  /* 0x000000230a237223 */ /* 0x000fe20000010805 */
[-C--:B------:R-:W-:Y:S01]  /*99d0*/  FMUL.FTZ R7, R7, R36.reuse ;  /* 0x0000002407077220 */ /* 0x080fe20000410000 */
[----:B------:R-:W-:Y:S01]  /*99e0*/  F2FP.BF16.F32.PACK_AB R4, R4, R43 ;  /* 0x0000002b0404723e */ /* 0x000fe200000010ff */
[C---:B------:R-:W-:Y:S01]  /*99f0*/  FFMA.FTZ R2, R11.reuse, R36, -R2 ;  /* 0x000000240b027223 */ /* 0x040fe20000010802 */
[----:B------:R-:W-:Y:S01]  /*9a00*/  FFMA.FTZ R10, R10, R3, R6 ;  /* 0x000000030a0a7223 */ /* 0x000fe20000010006 */
[----:B------:R-:W-:Y:S01]  /*9a10*/  FFMA.FTZ R11, R11, R0, R7 ;  /* 0x000000000b0b7223 */ /* 0x000fe20000010007 */
[----:B------:R-:W-:-:S02]  /*9a20*/  F2FP.BF16.F32.PACK_AB R5, R33, R38 ;  /* 0x000000262105723e */ /* 0x000fc400000010ff */
[----:B------:R-:W-:Y:S02]  /*9a30*/  F2FP.BF16.F32.PACK_AB R6, R35, R34 ;  /* 0x000000222306723e */ /* 0x000fe400000010ff */
[----:B------:R-:W-:Y:S02]  /*9a40*/  F2FP.BF16.F32.PACK_AB R7, R2, R37 ;  /* 0x000000250207723e */ /* 0x000fe400000010ff */
[----:B------:R-:W-:Y:S02]  /*9a50*/  F2FP.BF16.F32.PACK_AB R8, R14, R45 ;  /* 0x0000002d0e08723e */ /* 0x000fe400000010ff */
[----:B------:R-:W-:Y:S01]  /*9a60*/  F2FP.BF16.F32.PACK_AB R9, R32, R13 ;  /* 0x0000000d2009723e */ /* 0x000fe200000010ff */
[----:B------:R1:W-:Y:S01]  /*9a70*/  STS.128 [R42+0x20400], R4 ;  /* 0x020400042a007388 */ /* 0x0003e20000000c00 */
[----:B------:R-:W-:Y:S02]  /*9a80*/  F2FP.BF16.F32.PACK_AB R10, R10, R15 ;  /* 0x0000000f0a0a723e */ /* 0x000fe400000010ff */
[----:B------:R-:W-:-:S05]  /*9a90*/  F2FP.BF16.F32.PACK_AB R11, R11, R12 ;  /* 0x0000000c0b0b723e */ /* 0x000fca00000010ff */
[----:B------:R1:W-:Y:S02]  /*9aa0*/  STS.128 [R44+0x20400], R8 ;  /* 0x020400082c007388 */ /* 0x0003e40000000c00 */
.L_x_2781:
[----:B------:R-:W-:Y:S05]  /*9ab0*/  BSYNC B1 ;  /* 0x0000000000017941 */ /* 0x000fea0003800000 */
.L_x_2780:
[----:B------:R-:W-:Y:S01]  /*9ac0*/  PRMT R13, R52, 0x5410, R53 ;  /* 0x00005410340d7816 */ /* 0x000fe20000000035 */
[----:B------:R-:W-:Y:S06]  /*9ad0*/  @P0 BRA `(.L_x_2767) ;  /* 0x0000000400840947 */ /* 0x000fec0003800000 */
[----:B0-----:R-:W-:Y:S01]  /*9ae0*/  IMAD.IADD R3, R16, 0x1, R21 ;  /* 0x0000000110037824 */ /* 0x001fe200078e0215 */
[----:B-1----:R-:W0:Y:S01]  /*9af0*/  LDS.128 R8, [R225+0x20400] ;  /* 0x02040000e1087984 */ /* 0x002e220000000c00 */
[--C-:B------:R-:W-:Y:S02]  /*9b00*/  SHF.R.U64 R12, R28, 0x10, R29.reuse ;  /* 0x000000101c0c7819 */ /* 0x100fe4000000121d */
[----:B------:R-:W-:Y:S02]  /*9b10*/  SHF.R.U32.HI R2, RZ, 0x10, R29 ;  /* 0x00000010ff027819 */ /* 0x000fe4000001161d */
[----:B------:R-:W-:Y:S02]  /*9b20*/  LOP3.LUT R3, R228, 0x38, R3, 0xf8, !PT ;  /* 0x00000038e4037812 */ /* 0x000fe400078ef803 */
[----:B------:R-:W-:Y:S02]  /*9b30*/  SHF.R.U64 R29, R24, 0x10, R25 ;  /* 0x00000010181d7819 */ /* 0x000fe40000001219 */
[----:B------:R-:W-:-:S02]  /*9b40*/  LOP3.LUT R0, R3, R236, RZ, 0x3c, !PT ;  /* 0x000000ec03007212 */ /* 0x000fc400078e3cff */
[----:B------:R-:W-:Y:S02]  /*9b50*/  PRMT R29, R46, 0x5410, R29 ;  /* 0x000054102e1d7816 */ /* 0x000fe4000000001d */
[----:B------:R-:W-:Y:S01]  /*9b60*/  PRMT R24, R48, 0x5432, R12 ;  /* 0x0000543230187816 */ /* 0x000fe2000000000c */
[----:B------:R-:W-:Y:S01]  /*9b70*/  IMAD.IADD R3, R229, 0x1, R0 ;  /* 0x00000001e5037824 */ /* 0x000fe200078e0200 */
[----:B------:R-:W-:Y:S02]  /*9b80*/  SHF.R.U64 R0, R30, 0x10, R31 ;  /* 0x000000101e007819 */ /* 0x000fe4000000121f */
[----:B------:R-:W-:Y:S01]  /*9b90*/  SHF.R.U32.HI R30, RZ, 0x10, R25 ;  /* 0x00000010ff1e7819 */ /* 0x000fe20000011619 */
[----:B------:R-:W-:Y:S01]  /*9ba0*/  IMAD R3, R3, 0x2, R18 ;  /* 0x0000000203037824 */ /* 0x000fe200078e0212 */
[----:B------:R-:W-:Y:S01]  /*9bb0*/  SHF.R.U32.HI R28, RZ, 0x10, R31 ;  /* 0x00000010ff1c7819 */ /* 0x000fe2000001161f */
[----:B------:R-:W-:Y:S01]  /*9bc0*/  IMAD.U32 R31, R29, 0x10000, RZ ;  /* 0x000100001d1f7824 */ /* 0x000fe200078e00ff */
[----:B------:R-:W-:Y:S01]  /*9bd0*/  PRMT R30, R46, 0x5432, R30 ;  /* 0x000054322e1e7816 */ /* 0x000fe2000000001e */
[----:B------:R-:W-:Y:S01]  /*9be0*/  IMAD.U32 R25, R24, 0x10000, RZ ;  /* 0x0001000018197824 */ /* 0x000fe200078e00ff */
[----:B------:R-:W1:Y:S01]  /*9bf0*/  LDS.128 R4, [R3+0x20400] ;  /* 0x0204000003047984 */ /* 0x000e620000000c00 */
[----:B------:R-:W-:-:S02]  /*9c00*/  SHF.R.U64 R33, R26, 0x10, R27 ;  /* 0x000000101a217819 */ /* 0x000fc4000000121b */
[----:B------:R-:W-:Y:S01]  /*9c10*/  SHF.R.U32.HI R34, RZ, 0x10, R27 ;  /* 0x00000010ff227819 */ /* 0x000fe2000001161b */
[----:B------:R-:W-:Y:S01]  /*9c20*/  IMAD.U32 R32, R30, 0x10000, RZ ;  /* 0x000100001e207824 */ /* 0x000fe200078e00ff */
[----:B------:R-:W-:Y:S02]  /*9c30*/  PRMT R26, R49, 0x5432, R2 ;  /* 0x00005432311a7816 */ /* 0x000fe40000000002 */
[----:B------:R-:W-:Y:S02]  /*9c40*/  PRMT R27, R50, 0x5432, R0 ;  /* 0x00005432321b7816 */ /* 0x000fe40000000000 */
[----:B------:R-:W-:Y:S02]  /*9c50*/  PRMT R34, R13, 0x5432, R34 ;  /* 0x000054320d227816 */ /* 0x000fe40000000022 */
[----:B------:R-:W-:Y:S02]  /*9c60*/  PRMT R28, R51, 0x5432, R28 ;  /* 0x00005432331c7816 */ /* 0x000fe4000000001c */
[----:B------:R-:W-:Y:S01]  /*9c70*/  PRMT R33, R13, 0x5410, R33 ;  /* 0x000054100d217816 */ /* 0x000fe20000000021 */
[----:B------:R-:W-:Y:S01]  /*9c80*/  IMAD.U32 R36, R34, 0x10000, RZ ;  /* 0x0001000022247824 */ /* 0x000fe200078e00ff */
[----:B------:R-:W-:Y:S01]  /*9c90*/  LOP3.LUT R29, R29, 0xffff0000, RZ, 0xc0, !PT ;  /* 0xffff00001d1d7812 */ /* 0x000fe200078ec0ff */
[C---:B0-----:R-:W-:Y:S01]  /*9ca0*/  IMAD.U32 R0, R8.reuse, 0x10000, RZ ;  /* 0x0001000008007824 */ /* 0x041fe200078e00ff */
[----:B------:R-:W-:Y:S01]  /*9cb0*/  LOP3.LUT R2, R8, 0xffff0000, RZ, 0xc0, !PT ;  /* 0xffff000008027812 */ /* 0x000fe200078ec0ff */
[----:B------:R-:W-:Y:S01]  /*9cc0*/  IMAD.U32 R12, R9, 0x10000, RZ ;  /* 0x00010000090c7824 */ /* 0x000fe200078e00ff */
[----:B------:R-:W-:Y:S01]  /*9cd0*/  LOP3.LUT R30, R30, 0xffff0000, RZ, 0xc0, !PT ;  /* 0xffff00001e1e7812 */ /* 0x000fe200078ec0ff */
[----:B------:R-:W-:Y:S01]  /*9ce0*/  IMAD.U32 R13, R11, 0x10000, RZ ;  /* 0x000100000b0d7824 */ /* 0x000fe200078e00ff */
[----:B------:R-:W-:Y:S01]  /*9cf0*/  LOP3.LUT R8, R9, 0xffff0000, RZ, 0xc0, !PT ;  /* 0xffff000009087812 */ /* 0x000fe200078ec0ff */
[----:B------:R-:W-:Y:S01]  /*9d00*/  IMAD.U32 R9, R10, 0x10000, RZ ;  /* 0x000100000a097824 */ /* 0x000fe200078e00ff */
[----:B------:R-:W-:-:S02]  /*9d10*/  LOP3.LUT R34, R34, 0xffff0000, RZ, 0xc0, !PT ;  /* 0xffff000022227812 */ /* 0x000fc400078ec0ff */
[----:B------:R-:W-:Y:S02]  /*9d20*/  LOP3.LUT R10, R10, 0xffff0000, RZ, 0xc0, !PT ;  /* 0xffff00000a0a7812 */ /* 0x000fe400078ec0ff */
[----:B------:R-:W-:Y:S01]  /*9d30*/  LOP3.LUT R11, R11, 0xffff0000, RZ, 0xc0, !PT ;  /* 0xffff00000b0b7812 */ /* 0x000fe200078ec0ff */
[C---:B-1----:R-:W-:Y:S01]  /*9d40*/  IMAD.U32 R14, R4.reuse, 0x10000, RZ ;  /* 0x00010000040e7824 */ /* 0x042fe200078e00ff */
[----:B------:R-:W-:Y:S01]  /*9d50*/  LOP3.LUT R4, R4, 0xffff0000, RZ, 0xc0, !PT ;  /* 0xffff000004047812 */ /* 0x000fe200078ec0ff */
[C---:B------:R-:W-:Y:S01]  /*9d60*/  IMAD.U32 R15, R5.reuse, 0x10000, RZ ;  /* 0x00010000050f7824 */ /* 0x040fe200078e00ff */
[----:B------:R-:W-:Y:S01]  /*9d70*/  LOP3.LUT R5, R5, 0xffff0000, RZ, 0xc0, !PT ;  /* 0xffff000005057812 */ /* 0x000fe200078ec0ff */
[C---:B------:R-:W-:Y:S01]  /*9d80*/  FMUL.FTZ R35, R14.reuse, R31 ;  /* 0x0000001f0e237220 */ /* 0x040fe20000410000 */
[-C--:B------:R-:W-:Y:S01]  /*9d90*/  FMUL.FTZ R37, R14, R25.reuse ;  /* 0x000000190e257220 */ /* 0x080fe20000410000 */
[C---:B------:R-:W-:Y:S01]  /*9da0*/  IMAD.U32 R14, R26.reuse, 0x10000, RZ ;  /* 0x000100001a0e7824 */ /* 0x040fe200078e00ff */
[----:B------:R-:W-:Y:S01]  /*9db0*/  LOP3.LUT R26, R26, 0xffff0000, RZ, 0xc0, !PT ;  /* 0xffff00001a1a7812 */ /* 0x000fe200078ec0ff */
[----:B------:R-:W-:Y:S01]  /*9dc0*/  FFMA.FTZ R35, R0, R25, -R35 ;  /* 0x0000001900237223 */ /* 0x000fe20000010823 */
[----:B------:R-:W-:Y:S01]  /*9dd0*/  FMUL.FTZ R25, R15, R32 ;  /* 0x000000200f197220 */ /* 0x000fe20000410000 */
[----:B------:R-:W-:-:S02]  /*9de0*/  IMAD.U32 R21, R7, 0x10000, RZ ;  /* 0x0001000007157824 */ /* 0x000fc400078e00ff */
[----:B------:R-:W-:Y:S01]  /*9df0*/  FFMA.FTZ R37, R0, R31, R37 ;  /* 0x0000001f00257223 */ /* 0x000fe20000010025 */
[----:B------:R-:W-:Y:S02]  /*9e00*/  IMAD.U32 R0, R28, 0x10000, RZ ;  /* 0x000100001c007824 */ /* 0x000fe400078e00ff */
[-C--:B------:R-:W-:Y:S01]  /*9e10*/  FMUL.FTZ R15, R15, R14.reuse ;  /* 0x0000000e0f0f7220 */ /* 0x080fe20000410000 */
[C---:B------:R-:W-:Y:S01]  /*9e20*/  FFMA.FTZ R25, R12.reuse, R14, -R25 ;  /* 0x0000000e0c197223 */ /* 0x040fe20000010819 */
[C---:B------:R-:W-:Y:S01]  /*9e30*/  FMUL.FTZ R14, R21.reuse, R36 ;  /* 0x00000024150e7220 */ /* 0x040fe20000410000 */
[----:B------:R-:W-:Y:S01]  /*9e40*/  FMUL.FTZ R21, R21, R0 ;  /* 0x0000000015157220 */ /* 0x000fe20000410000 */
[----:B------:R-:W-:Y:S01]  /*9e50*/  FFMA.FTZ R32, R12, R32, R15 ;  /* 0x000000200c207223 */ /* 0x000fe2000001000f */
[----:B------:R-:W-:Y:S01]  /*9e60*/  LOP3.LUT R15, R24, 0xffff0000, RZ, 0xc0, !PT ;  /* 0xffff0000180f7812 */ /* 0x000fe200078ec0ff */
[C---:B------:R-:W-:Y:S01]  /*9e70*/  FFMA.FTZ R31, R13.reuse, R0, -R14 ;  /* 0x000000000d1f7223 */ /* 0x040fe2000001080e */
[----:B------:R-:W-:Y:S01]  /*9e80*/  FFMA.FTZ R36, R13, R36, R21 ;  /* 0x000000240d247223 */ /* 0x000fe20000010015 */
[----:B------:R-:W-:Y:S01]  /*9e90*/  FMUL.FTZ R13, R4, R29 ;  /* 0x0000001d040d7220 */ /* 0x000fe20000410000 */
[----:B------:R-:W-:-:S02]  /*9ea0*/  IMAD.U32 R20, R6, 0x10000, RZ ;  /* 0x0001000006147824 */ /* 0x000fc400078e00ff */
[-C--:B------:R-:W-:Y:S01]  /*9eb0*/  FMUL.FTZ R21, R4, R15.reuse ;  /* 0x0000000f04157220 */ /* 0x080fe20000410000 */
[----:B------:R-:W-:Y:S02]  /*9ec0*/  IMAD.U32 R4, R33, 0x10000, RZ ;  /* 0x0001000021047824 */ /* 0x000fe400078e00ff */
[----:B------:R-:W-:Y:S01]  /*9ed0*/  FFMA.FTZ R12, R2, R15, -R13 ;  /* 0x0000000f020c7223 */ /* 0x000fe2000001080d */
[----:B------:R-:W-:Y:S01]  /*9ee0*/  FMUL.FTZ R13, R5, R30 ;  /* 0x0000001e050d7220 */ /* 0x000fe20000410000 */
[----:B------:R-:W-:Y:S01]  /*9ef0*/  LOP3.LUT R6, R6, 0xffff0000, RZ, 0xc0, !PT ;  /* 0xffff000006067812 */ /* 0x000fe200078ec0ff */
[----:B------:R-:W-:Y:S01]  /*9f00*/  IMAD.U32 R0, R27, 0x10000, RZ ;  /* 0x000100001b007824 */ /* 0x000fe200078e00ff */
[----:B------:R-:W-:Y:S01]  /*9f10*/  LOP3.LUT R7, R7, 0xffff0000, RZ, 0xc0, !PT ;  /* 0xffff000007077812 */ /* 0x000fe200078ec0ff */
[----:B------:R-:W-:Y:S01]  /*9f20*/  FMUL.FTZ R5, R5, R26 ;  /* 0x0000001a05057220 */ /* 0x000fe20000410000 */
[----:B------:R-:W-:Y:S01]  /*9f30*/  FMUL.FTZ R14, R20, R4 ;  /* 0x00000004140e7220 */ /* 0x000fe20000410000 */
[----:B------:R-:W-:Y:S01]  /*9f40*/  LOP3.LUT R33, R33, 0xffff0000, RZ, 0xc0, !PT ;  /* 0xffff000021217812 */ /* 0x000fe200078ec0ff */
[C---:B------:R-:W-:Y:S01]  /*9f50*/  FFMA.FTZ R26, R8.reuse, R26, -R13 ;  /* 0x0000001a081a7223 */ /* 0x040fe2000001080d */
[----:B------:R-:W-:Y:S01]  /*9f60*/  LOP3.LUT R27, R27, 0xffff0000, RZ, 0xc0, !PT ;  /* 0xffff00001b1b7812 */ /* 0x000fe200078ec0ff */
[----:B------:R-:W-:Y:S01]  /*9f70*/  FFMA.FTZ R13, R8, R30, R5 ;  /* 0x0000001e080d7223 */ /* 0x000fe20000010005 */
[----:B------:R-:W-:Y:S01]  /*9f80*/  LOP3.LUT R28, R28, 0xffff0000, RZ, 0xc0, !PT ;  /* 0xffff00001c1c7812 */ /* 0x000fe200078ec0ff */
[-C--:B------:R-:W-:Y:S01]  /*9f90*/  FMUL.FTZ R20, R20, R0.reuse ;  /* 0x0000000014147220 */ /* 0x080fe20000410000 */
[----:B------:R-:W-:Y:S01]  /*9fa0*/  FFMA.FTZ R14, R9, R0, -R14 ;  /* 0x00000000090e7223 */ /* 0x000fe2000001080e */
[C---:B------:R-:W-:Y:S01]  /*9fb0*/  FMUL.FTZ R5, R6.reuse, R33 ;  /* 0x0000002106057220 */ /* 0x040fe20000410000 */
[C---:B------:R-:W-:Y:S01]  /*9fc0*/  FMUL.FTZ R0, R7.reuse, R34 ;  /* 0x0000002207007220 */ /* 0x040fe20000410000 */
[-C--:B------:R-:W-:Y:S01]  /*9fd0*/  FMUL.FTZ R6, R6, R27.reuse ;  /* 0x0000001b06067220 */ /* 0x080fe20000410000 */
[-C--:B------:R-:W-:Y:S01]  /*9fe0*/  FMUL.FTZ R7, R7, R28.reuse ;  /* 0x0000001c07077220 */ /* 0x080fe20000410000 */
[----:B------:R-:W-:Y:S01]  /*9ff0*/  FFMA.FTZ R27, R10, R27, -R5 ;  /* 0x0000001b0a1b7223 */ /* 0x000fe20000010805 */
[----:B------:R-:W-:Y:S01]  /*a000*/  FFMA.FTZ R0, R11, R28, -R0 ;  /* 0x0000001c0b007223 */ /* 0x000fe20000010800 */
[----:B------:R-:W-:Y:S01]  /*a010*/  FFMA.FTZ R2, R2, R29, R21 ;  /* 0x0000001d02027223 */ /* 0x000fe20000010015 */
[----:B------:R-:W-:Y:S01]  /*a020*/  FFMA.FTZ R20, R9, R4, R20 ;  /* 0x0000000409147223 */ /* 0x000fe20000010014 */
        /* <DEDUP_REMOVED lines=12> */
.L_x_2767:
[----:B------:R-:W-:Y:S05]  /*a0f0*/  BSYNC B0 ;  /* 0x0000000000007941 */ /* 0x000fea0003800000 */
.L_x_2747:
        /* <DEDUP_REMOVED lines=8> */
.L_x_2744:
[----:B--23--:R-:W-:-:S05]  /*a180*/  IMAD.U32 R0, RZ, RZ, UR36 ;  /* 0x00000024ff007e24 */ /* 0x00cfca000f8e00ff */
[----:B------:R-:W-:-:S13]  /*a190*/  ISETP.NE.AND P0, PT, R0, 0x3, PT ;  /* 0x000000030000780c */ /* 0x000fda0003f05270 */
[----:B------:R-:W-:Y:S05]  /*a1a0*/  @!P0 BRA `(.L_x_2782) ;  /* 0x0000000000048947 */ /* 0x000fea0003800000 */
[----:B------:R-:W-:Y:S01]  /*a1b0*/  BPT.TRAP 0x1 ;  /* 0x000000040000795c */ /* 0x000fe20000300000 */
.L_x_2782:
[----:B------:R-:W-:Y:S01]  /*a1c0*/  IMAD R20, R19, 0x8, R18 ;  /* 0x0000000813147824 */ /* 0x000fe200078e0212 */
[----:B-1--4-:R-:W-:-:S04]  /*a1d0*/  SHF.L.U32 R7, R22, 0x1f, RZ ;  /* 0x0000001f16077819 */ /* 0x012fc800000006ff */
[----:B------:R1:W2:Y:S01]  /*a1e0*/  SYNCS.PHASECHK.TRANS64.TRYWAIT P1, [R20+URZ+0x38830], R7 ;  /* 0x03883007140075a7 */ /* 0x0002a2000802017f */
[----:B------:R-:W-:Y:S05]  /*a1f0*/  @!P0 BRA `(.L_x_2783) ;  /* 0x0000000000048947 */ /* 0x000fea0003800000 */
[----:B------:R-:W-:Y:S01]  /*a200*/  BPT.TRAP 0x1 ;  /* 0x000000040000795c */ /* 0x000fe20000300000 */
.L_x_2783:
[C---:B------:R-:W-:Y:S02]  /*a210*/  VIADD R0, R18.reuse, 0x22400 ;  /* 0x0002240012007836 */ /* 0x040fe40000000000 */
[----:B------:R-:W-:-:S03]  /*a220*/  VIADD R2, R18, 0x20400 ;  /* 0x0002040012027836 */ /* 0x000fc60000000000 */
[----:B------:R-:W-:Y:S02]  /*a230*/  SHF.R.U32.HI R0, RZ, 0x4, R0 ;  /* 0x00000004ff007819 */ /* 0x000fe40000011600 */
[----:B------:R-:W-:Y:S02]  /*a240*/  SHF.R.U32.HI R2, RZ, 0x4, R2 ;  /* 0x00000004ff027819 */ /* 0x000fe40000011602 */
[----:B------:R-:W-:Y:S02]  /*a250*/  LOP3.LUT R0, R0, 0x3fff, RZ, 0xc0, !PT ;  /* 0x00003fff00007812 */ /* 0x000fe400078ec0ff */
[----:B------:R-:W-:Y:S02]  /*a260*/  LOP3.LUT R2, R2, 0x3fff, RZ, 0xc0, !PT ;  /* 0x00003fff02027812 */ /* 0x000fe400078ec0ff */
[----:B------:R-:W-:Y:S01]  /*a270*/  LOP3.LUT R190, R0, 0x10000, RZ, 0xfc, !PT ;  /* 0x0001000000be7812 */ /* 0x000fe200078efcff */
[----:B--2---:R-:W-:Y:S06]  /*a280*/  @P1 BRA `(.L_x_2784) ;  /* 0x0000000000081947 */ /* 0x004fec0003800000 */
[----:B------:R-:W2:Y:S02]  /*a290*/  SYNCS.PHASECHK.TRANS64.TRYWAIT P1, [R20+URZ+0x38830], R7 ;  /* 0x03883007140075a7 */ /* 0x000ea4000802017f */
[----:B--2---:R-:W-:Y:S05]  /*a2a0*/  @!P1 BRA `(.L_x_2785) ;  /* 0x0000019000f89947 */ /* 0x004fea0003800000 */
.L_x_2784:
[----:B------:R-:W-:Y:S01]  /*a2b0*/  LOP3.LUT R4, R2, 0x10000, RZ, 0xfc, !PT ;  /* 0x0001000002047812 */ /* 0x000fe200078efcff */
[----:B------:R-:W-:Y:S01]  /*a2c0*/  IMAD R2, R19, 0x200, R190 ;  /* 0x0000020013027824 */ /* 0x000fe200078e02be */
[----:B------:R-:W-:Y:S05]  /*a2d0*/  WARPSYNC.ALL ;  /* 0x0000000000007948 */ /* 0x000fea0003800000 */
[----:B0-----:R-:W-:Y:S01]  /*a2e0*/  IMAD.MOV.U32 R5, RZ, RZ, 0x40000040 ;  /* 0x40000040ff057424 */ /* 0x001fe200078e00ff */
[----:B------:R-:W-:Y:S01]  /*a2f0*/  R2UR UR4, R4 ;  /* 0x00000000040472ca */ /* 0x000fe200000e0000 */
[----:B------:R-:W-:Y:S01]  /*a300*/  IMAD.MOV.U32 R3, RZ, RZ, 0x40000040 ;  /* 0x40000040ff037424 */ /* 0x000fe200078e00ff */
[----:B------:R-:W-:Y:S01]  /*a310*/  R2UR UR6, R2 ;  /* 0x00000000020672ca */ /* 0x000fe200000e0000 */
[----:B-----5:R-:W-:Y:S01]  /*a320*/  WARPGROUP.ARRIVE ;  /* 0x00000000000079c5 */ /* 0x020fe20000000000 */
[----:B------:R-:W-:Y:S01]  /*a330*/  R2UR UR5, R5 ;  /* 0x00000000050572ca */ /* 0x000fe200000e0000 */
[----:B------:R-:W-:Y:S01]  /*a340*/  VIADD R12, R4, 0x2 ;  /* 0x00000002040c7836 */ /* 0x000fe20000000000 */
[----:B------:R-:W-:Y:S01]  /*a350*/  R2UR UR7, R3 ;  /* 0x00000000030772ca */ /* 0x000fe200000e0000 */
[----:B------:R-:W-:Y:S01]  /*a360*/  VIADD R8, R2, 0x2 ;  /* 0x0000000202087836 */ /* 0x000fe20000000000 */
[----:B------:R-:W-:Y:S01]  /*a370*/  BSSY B0, `(.L_x_2786) ;  /* 0x0000025000007945 */ /* 0x000fe20003800000 */
[----:B------:R-:W-:-:S02]  /*a380*/  IMAD.MOV.U32 R13, RZ, RZ, 0x40000040 ;  /* 0x40000040ff0d7424 */ /* 0x000fc400078e00ff */
[----:B------:R-:W-:Y:S02]  /*a390*/  IMAD.MOV.U32 R9, RZ, RZ, 0x40000040 ;  /* 0x40000040ff097424 */ /* 0x000fe400078e00ff */
[----:B------:R-:W-:Y:S02]  /*a3a0*/  VIADD R10, R4, 0x4 ;  /* 0x00000004040a7836 */ /* 0x000fe40000000000 */
[----:B------:R-:W-:Y:S02]  /*a3b0*/  IMAD.MOV.U32 R11, RZ, RZ, 0x40000040 ;  /* 0x40000040ff0b7424 */ /* 0x000fe400078e00ff */
[----:B------:R-:W-:Y:S02]  /*a3c0*/  IMAD.MOV.U32 R3, RZ, RZ, 0x40000040 ;  /* 0x40000040ff037424 */ /* 0x000fe400078e00ff */
[----:B------:R-:W-:Y:S01]  /*a3d0*/  HGMMA.64x64x16.F32.BF16 R24, gdesc[UR4], RZ, !UPT, gsb0 ;  /* 0x00e00000041879f0 */ /* 0x000fe2000c0018ff */
[----:B------:R-:W-:Y:S02]  /*a3e0*/  R2UR UR4, R12 ;  /* 0x000000000c0472ca */ /* 0x000fe400000e0000 */
[----:B------:R-:W-:-:S02]  /*a3f0*/  R2UR UR5, R13 ;  /* 0x000000000d0572ca */ /* 0x000fc400000e0000 */
[----:B------:R-:W-:Y:S01]  /*a400*/  R2UR UR6, R8 ;  /* 0x00000000080672ca */ /* 0x000fe200000e0000 */
[C---:B------:R-:W-:Y:S01]  /*a410*/  VIADD R8, R2.reuse, 0x4 ;  /* 0x0000000402087836 */ /* 0x040fe20000000000 */
[----:B------:R-:W-:Y:S01]  /*a420*/  R2UR UR7, R9 ;  /* 0x00000000090772ca */ /* 0x000fe200000e0000 */
[----:B------:R-:W-:Y:S02]  /*a430*/  IMAD.MOV.U32 R9, RZ, RZ, 0x40000040 ;  /* 0x40000040ff097424 */ /* 0x000fe400078e00ff */
[----:B------:R-:W-:Y:S01]  /*a440*/  VIADD R2, R2, 0x6 ;  /* 0x0000000602027836 */ /* 0x000fe20000000000 */
[----:B------:R-:W-:Y:S02]  /*a450*/  WARPGROUP.DEPBAR.LE gsb0, 0x0 ;  /* 0x00008000000079c5 */ /* 0x000fe40000010000 */
[----:B------:R-:W-:-:S07]  /*a460*/  WARPGROUP.ARRIVE ;  /* 0x00000000000079c5 */ /* 0x000fce0000000000 */
[----:B------:R-:W-:Y:S01]  /*a470*/  HGMMA.64x64x16.F32.BF16 R24, gdesc[UR4], R24, gsb0 ;  /* 0x00e00000041879f0 */ /* 0x000fe20008001818 */
[----:B------:R-:W-:Y:S02]  /*a480*/  R2UR UR4, R10 ;  /* 0x000000000a0472ca */ /* 0x000fe400000e0000 */
[----:B------:R-:W-:Y:S02]  /*a490*/  R2UR UR5, R11 ;  /* 0x000000000b0572ca */ /* 0x000fe400000e0000 */
        /* <DEDUP_REMOVED lines=8> */
[----:B------:R-:W-:Y:S02]  /*a520*/  R2UR UR5, R9 ;  /* 0x00000000090572ca */ /* 0x000fe400000e0000 */
[----:B------:R-:W-:Y:S02]  /*a530*/  R2UR UR6, R2 ;  /* 0x00000000020672ca */ /* 0x000fe400000e0000 */
[----:B------:R-:W-:Y:S02]  /*a540*/  R2UR UR7, R3 ;  /* 0x00000000030772ca */ /* 0x000fe400000e0000 */
[----:B------:R-:W-:Y:S01]  /*a550*/  SHF.L.U32 R3, R56, 0x1f, RZ ;  /* 0x0000001f38037819 */ /* 0x000fe200000006ff */
[----:B------:R-:W-:-:S02]  /*a560*/  WARPGROUP.DEPBAR.LE gsb0, 0x0 ;  /* 0x00008000000079c5 */ /* 0x000fc40000010000 */
[----:B------:R-:W-:-:S08]  /*a570*/  WARPGROUP.ARRIVE ;  /* 0x00000000000079c5 */ /* 0x000fd00000000000 */
[----:B------:R-:W-:Y:S03]  /*a580*/  HGMMA.64x64x16.F32.BF16 R24, gdesc[UR4], R24, gsb0 ;  /* 0x00e00000041879f0 */ /* 0x000fe60008001818 */
[----:B------:R-:W-:Y:S02]  /*a590*/  WARPGROUP.DEPBAR.LE gsb0, 0x0 ;  /* 0x00008000000079c5 */ /* 0x000fe40000010000 */
[----:B------:R-:W0:Y:S02]  /*a5a0*/  SYNCS.PHASECHK.TRANS64.TRYWAIT P1, [R18+URZ+0x38810], R3 ;  /* 0x03881003120075a7 */ /* 0x000e24000802017f */
[----:B0-----:R-:W-:Y:S05]  /*a5b0*/  @!P1 BRA `(.L_x_2787) ;  /* 0x0000019000489947 */ /* 0x001fea0003800000 */
.L_x_3049:
[----:B------:R-:W-:Y:S05]  /*a5c0*/  BSYNC B0 ;  /* 0x0000000000007941 */ /* 0x000fea0003800000 */
.L_x_2786:
[----:B------:R-:W-:Y:S05]  /*a5d0*/  @!P0 BRA `(.L_x_2788) ;  /* 0x0000000000048947 */ /* 0x000fea0003800000 */
[----:B------:R-:W-:Y:S01]  /*a5e0*/  BPT.TRAP 0x1 ;  /* 0x000000040000795c */ /* 0x000fe20000300000 */
.L_x_2788:
[----:B------:R3:W4:Y:S01]  /*a5f0*/  SYNCS.PHASECHK.TRANS64.TRYWAIT P2, [R20+URZ+0x38850], R7 ;  /* 0x03885007140075a7 */ /* 0x000722000804017f */
[----:B------:R-:W-:Y:S05]  /*a600*/  @!P0 BRA `(.L_x_2789) ;  /* 0x0000000000048947 */ /* 0x000fea0003800000 */
[----:B------:R-:W-:Y:S01]  /*a610*/  BPT.TRAP 0x1 ;  /* 0x000000040000795c */ /* 0x000fe20000300000 */
.L_x_2789:
[----:B------:R-:W5:Y:S02]  /*a620*/  S2R R0, SR_TID.X ;  /* 0x0000000000007919 */ /* 0x000f640000002100 */
[----:B-----5:R-:W-:-:S04]  /*a630*/  LOP3.LUT R0, R0, 0x7f, RZ, 0xc0, !PT ;  /* 0x0000007f00007812 */ /* 0x020fc800078ec0ff */
[----:B------:R-:W-:Y:S01]  /*a640*/  ISETP.NE.AND P1, PT, R0, RZ, PT ;  /* 0x000000ff0000720c */ /* 0x000fe20003f25270 */
[----:B------:R-:W-:-:S05]  /*a650*/  VIADD R0, R18, 0x400 ;  /* 0x0000040012007836 */ /* 0x000fca0000000000 */
[----:B------:R-:W-:Y:S01]  /*a660*/  SHF.R.U32.HI R0, RZ, 0x4, R0 ;  /* 0x00000004ff007819 */ /* 0x000fe20000011600 */
[----:B----4-:R-:W-:Y:S06]  /*a670*/  @P2 BRA `(.L_x_2790) ;  /* 0x0000000000082947 */ /* 0x010fec0003800000 */
[----:B------:R-:W4:Y:S02]  /*a680*/  SYNCS.PHASECHK.TRANS64.TRYWAIT P2, [R20+URZ+0x38850], R7 ;  /* 0x03885007140075a7 */ /* 0x000f24000804017f */
[----:B----4-:R-:W-:Y:S05]  /*a690*/  @!P2 BRA `(.L_x_2791) ;  /* 0x000001900024a947 */ /* 0x010fea0003800000 */
.L_x_2790:
[----:B------:R-:W-:Y:S01]  /*a6a0*/  LOP3.LUT R0, R0, 0x3fff, RZ, 0xc0, !PT ;  /* 0x00003fff00007812 */ /* 0x000fe200078ec0ff */
[----:B------:R-:W-:Y:S05]  /*a6b0*/  WARPSYNC.ALL ;  /* 0x0000000000007948 */ /* 0x000fea0003800000 */
[----:B------:R-:W-:Y:S01]  /*a6c0*/  LOP3.LUT R191, R0, 0x10000, RZ, 0xfc, !PT ;  /* 0x0001000000bf7812 */ /* 0x000fe200078efcff */
[----:B------:R-:W-:Y:S01]  /*a6d0*/  VIADD R0, R18, 0x26400 ;  /* 0x0002640012007836 */ /* 0x000fe20000000000 */
[----:B------:R-:W-:-:S03]  /*a6e0*/  WARPGROUP.ARRIVE ;  /* 0x00000000000079c5 */ /* 0x000fc60000000000 */
[----:B------:R-:W-:-:S03]  /*a6f0*/  IMAD R6, R19, 0x1000, R191 ;  /* 0x0000100013067824 */ /* 0x000fc600078e02bf */
[----:B------:R-:W5:Y:S01]  /*a700*/  S2R R21, SR_TID.X ;  /* 0x0000000000157919 */ /* 0x000f620000002100 */
[----:B-1234-:R-:W-:Y:S01]  /*a710*/  IMAD.MOV.U32 R7, RZ, RZ, 0x40000040 ;  /* 0x40000040ff077424 */ /* 0x01efe200078e00ff */
[----:B------:R-:W-:Y:S01]  /*a720*/  SHF.R.U32.HI R0, RZ, 0x4, R0 ;  /* 0x00000004ff007819 */ /* 0x000fe20000011600 */
[----:B0-----:R-:W-:Y:S01]  /*a730*/  IMAD.MOV.U32 R3, RZ, RZ, 0x40000040 ;  /* 0x40000040ff037424 */ /* 0x001fe200078e00ff */
        /* <DEDUP_REMOVED lines=11> */
[----:B------:R-:W-:-:S02]  /*a7f0*/  VIADD R56, R2, 0x2 ;  /* 0x0000000202387836 */ /* 0x000fc40000000000 */
[----:B------:R-:W-:Y:S02]  /*a800*/  VIADD R7, R2, 0x800 ;  /* 0x0000080002077836 */ /* 0x000fe40000000000 */
[----:B------:R-:W-:-:S08]  /*a810*/  IMAD.MOV.U32 R63, RZ, RZ, 0x40000040 ;  /* 0x40000040ff3f7424 */ /* 0x000fd000078e00ff */
        /* <DEDUP_REMOVED lines=9> */
[----:B-----5:R-:W-:-:S05]  /*a8b0*/  SHF.R.U32.HI R21, RZ, 0x7, R21 ;  /* 0x00000007ff157819 */ /* 0x020fca0000011615 */
[----:B------:R0:W1:Y:S02]  /*a8c0*/  SHFL.IDX PT, R0, R21, RZ, 0x1f ;  /* 0x00001fff15007589 */ /* 0x00006400000e0000 */
[----:B0-----:R-:W-:Y:S01]  /*a8d0*/  VIADD R21, R6, 0x800 ;  /* 0x0000080006157836 */ /* 0x001fe20000000000 */
        /* <DEDUP_REMOVED lines=186> */
[----:B------:R-:W-:Y:S02]  /*b480*/  R2UR UR6, R56 ;  /* 0x00000000380672ca */ /* 0x000fe400000e0000 */
[----:B------:R-:W-:Y:S01]  /*b490*/  R2UR UR7, R57 ;  /* 0x00000000390772ca */ /* 0x000fe200000e0000 */
[----:B------:R-:W-:Y:S01]  /*b4a0*/  IMAD.MOV.U32 R57, RZ, RZ, 0x40000040 ;  /* 0x40000040ff397424 */ /* 0x000fe200078e00ff */
[----:B------:R-:W-:Y:S01]  /*b4b0*/  R2UR UR4, R14 ;  /* 0x000000000e0472ca */ /* 0x000fe200000e0000 */
[----:B------:R-:W-:Y:S01]  /*b4c0*/  IMAD.MOV.U32 R14, RZ, RZ, 0xa00 ;  /* 0x00000a00ff0e7424 */ /* 0x000fe200078e00ff */
[----:B------:R-:W-:Y:S01]  /*b4d0*/  R2UR UR5, R15 ;  /* 0x000000000f0572ca */ /* 0x000fe200000e0000 */
[----:B------:R-:W-:-:S03]  /*b4e0*/  IMAD.MOV.U32 R15, RZ, RZ, 0x40000040 ;  /* 0x40000040ff0f7424 */ /* 0x000fc600078e00ff */
[----:B------:R-:W-:-:S04]  /*b4f0*/  SEL R14, R14, 0x980, P2 ;  /* 0x000009800e0e7807 */ /* 0x000fc80001000000 */
[----:B------:R-:W-:-:S04]  /*b500*/  LOP3.LUT R14, R14, 0xa00, RZ, 0xc0, !PT ;  /* 0x00000a000e0e7812 */ /* 0x000fc800078ec0ff */
[CC--:B------:R-:W-:Y:S02]  /*b510*/  IADD3 R56, R7.reuse, R14.reuse, R2 ;  /* 0x0000000e07387210 */ /* 0x0c0fe40007ffe002 */
[----:B------:R-:W-:Y:S01]  /*b520*/  IADD3 R14, R7, R14, R6 ;  /* 0x0000000e070e7210 */ /* 0x000fe20007ffe006 */
        /* <DEDUP_REMOVED lines=8> */
[----:B------:R-:W-:Y:S01]  /*b5b0*/  VIADD R57, R6, 0xa00 ;  /* 0x00000a0006397836 */ /* 0x000fe20000000000 */
[----:B------:R-:W-:Y:S02]  /*b5c0*/  R2UR UR6, R14 ;  /* 0x000000000e0672ca */ /* 0x000fe400000e0000 */
[----:B------:R-:W-:Y:S01]  /*b5d0*/  R2UR UR7, R15 ;  /* 0x000000000f0772ca */ /* 0x000fe200000e0000 */
[----:B------:R-:W-:Y:S02]  /*b5e0*/  VIADD R15, R2, 0xa00 ;  /* 0x00000a00020f7836 */ /* 0x000fe40000000000 */
[----:B------:R-:W-:-:S02]  /*b5f0*/  IMAD.IADD R64, R0, 0x1, R57 ;  /* 0x0000000100407824 */ /* 0x000fc400078e0239 */
[----:B------:R-:W-:Y:S02]  /*b600*/  IMAD.IADD R62, R0, 0x1, R15 ;  /* 0x00000001003e7824 */ /* 0x000fe400078e020f */
[C---:B------:R-:W-:Y:S02]  /*b610*/  IMAD.IADD R56, R60.reuse, 0x1, R57 ;  /* 0x000000013c387824 */ /* 0x040fe400078e0239 */
[----:B------:R-:W-:Y:S01]  /*b620*/  IMAD.IADD R14, R60, 0x1, R15 ;  /* 0x000000013c0e7824 */ /* 0x000fe200078e020f */
        /* <DEDUP_REMOVED lines=11> */
[----:B------:R-:W-:-:S02]  /*b6e0*/  IMAD.MOV.U32 R57, RZ, RZ, 0x40000040 ;  /* 0x40000040ff397424 */ /* 0x000fc400078e00ff */
        /* <DEDUP_REMOVED lines=75> */
[----:B------:R-:W-:Y:S01]  /*bba0*/  VIADD R7, R2, 0xe00 ;  /* 0x00000e0002077836 */ /* 0x000fe20000000000 */
[----:B------:R-:W-:Y:S02]  /*bbb0*/  WARPGROUP.DEPBAR.LE gsb0, 0x0 ;  /* 0x00008000000079c5 */ /* 0x000fe40000010000 */
[----:B------:R-:W-:-:S06]  /*bbc0*/  WARPGROUP.ARRIVE ;  /* 0x00000000000079c5 */ /* 0x000fcc0000000000 */
[----:B------:R-:W-:Y:S01]  /*bbd0*/  HGMMA.64x64x16.F32.BF16 R24, gdesc[UR4], R24, gsb0 ;  /* 0x00e00000041879f0 */ /* 0x000fe20008001818 */
[----:B------:R-:W-:Y:S02]  /*bbe0*/  R2UR UR4, R56 ;  /* 0x00000000380472ca */ /* 0x000fe400000e0000 */
[----:B------:R-:W-:Y:S01]  /*bbf0*/  R2UR UR5, R57 ;  /* 0x00000000390572ca */ /* 0x000fe200000e0000 */
[----:B------:R-:W-:Y:S01]  /*bc00*/  VIADD R57, R6, 0xe00 ;  /* 0x00000e0006397836 */ /* 0x000fe20000000000 */
[----:B------:R-:W-:Y:S01]  /*bc10*/  R2UR UR6, R14 ;  /* 0x000000000e0672ca */ /* 0x000fe200000e0000 */
[C---:B------:R-:W-:Y:S01]  /*bc20*/  IMAD.IADD R14, R0.reuse, 0x1, R7 ;  /* 0x00000001000e7824 */ /* 0x040fe200078e0207 */
[----:B------:R-:W-:Y:S01]  /*bc30*/  R2UR UR7, R15 ;  /* 0x000000000f0772ca */ /* 0x000fe200000e0000 */
[----:B------:R-:W-:Y:S02]  /*bc40*/  IMAD.IADD R62, R0, 0x1, R57 ;  /* 0x00000001003e7824 */ /* 0x000fe400078e0239 */
[----:B------:R-:W-:-:S02]  /*bc50*/  IMAD.MOV.U32 R15, RZ, RZ, 0x40000040 ;  /* 0x40000040ff0f7424 */ /* 0x000fc400078e00ff */
[----:B------:R-:W-:Y:S02]  /*bc60*/  IMAD.IADD R56, R60, 0x1, R57 ;  /* 0x000000013c387824 */ /* 0x000fe400078e0239 */
[----:B------:R-:W-:-:S05]  /*bc70*/  IMAD.MOV.U32 R0, RZ, RZ, 0x40 ;  /* 0x00000040ff007424 */ /* 0x000fca00078e00ff */
[----:B------:R-:W-:Y:S01]  /*bc80*/  SEL R0, R0, 0x3e, P2 ;  /* 0x0000003e00007807 */ /* 0x000fe20001000000 */
        /* <DEDUP_REMOVED lines=11> */
[----:B------:R-:W-:Y:S01]  /*bd40*/  IMAD.MOV.U32 R57, RZ, RZ, 0x40000040 ;  /* 0x40000040ff397424 */ /* 0x000fe200078e00ff */
[----:B------:R-:W-:-:S02]  /*bd50*/  WARPGROUP.DEPBAR.LE gsb0, 0x0 ;  /* 0x00008000000079c5 */ /* 0x000fc40000010000 */
[----:B------:R-:W-:-:S07]  /*bd60*/  WARPGROUP.ARRIVE ;  /* 0x00000000000079c5 */ /* 0x000fce0000000000 */
[----:B------:R-:W-:Y:S01]  /*bd70*/  HGMMA.64x64x16.F32.BF16 R24, gdesc[UR4], R24, gsb0 ;  /* 0x00e00000041879f0 */ /* 0x000fe20008001818 */
[----:B------:R-:W-:Y:S02]  /*bd80*/  R2UR UR6, R62 ;  /* 0x000000003e0672ca */ /* 0x000fe400000e0000 */
[----:B------:R-:W-:Y:S02]  /*bd90*/  R2UR UR7, R63 ;  /* 0x000000003f0772ca */ /* 0x000fe400000e0000 */
[----:B------:R-:W-:Y:S01]  /*bda0*/  R2UR UR4, R14 ;  /* 0x000000000e0472ca */ /* 0x000fe200000e0000 */
[----:B------:R-:W-:Y:S01]  /*bdb0*/  IMAD.IADD R14, R60, 0x1, R7 ;  /* 0x000000013c0e7824 */ /* 0x000fe200078e0207 */
[----:B------:R-:W-:Y:S01]  /*bdc0*/  R2UR UR5, R15 ;  /* 0x000000000f0572ca */ /* 0x000fe200000e0000 */
[----:B------:R-:W-:Y:S01]  /*bdd0*/  IMAD.MOV.U32 R15, RZ, RZ, 0x40000040 ;  /* 0x40000040ff0f7424 */ /* 0x000fe200078e00ff */
[----:B------:R-:W-:Y:S01]  /*bde0*/  LOP3.LUT R7, R0, 0x6, RZ, 0xc0, !PT ;  /* 0x0000000600077812 */ /* 0x000fe200078ec0ff */
[----:B------:R-:W-:-:S05]  /*bdf0*/  @!P1 VIADD R0, R20, 0x38840 ;  /* 0x0003884014009836 */ /* 0x000fca0000000000 */
[----:B------:R-:W-:Y:S01]  /*be00*/  @!P1 PRMT R0, RZ, 0x654, R0 ;  /* 0x00000654ff009816 */ /* 0x000fe20000000000 */
        /* <DEDUP_REMOVED lines=8> */
[----:B------:R-:W-:Y:S02]  /*be90*/  R2UR UR5, R15 ;  /* 0x000000000f0572ca */ /* 0x000fe400000e0000 */
[----:B------:R-:W-:Y:S02]  /*bea0*/  LEA R15, R168, 0xffffffc0, 0x6 ;  /* 0xffffffc0a80f7811 */ /* 0x000fe400078e30ff */
[----:B------:R-:W-:-:S02]  /*beb0*/  SEL R14, R14, 0xf80, P2 ;  /* 0x00000f800e0e7807 */ /* 0x000fc40001000000 */
[----:B------:R-:W-:Y:S02]  /*bec0*/  IADD3 R21, -R185, R23, -R15 ;  /* 0x00000017b9157210 */ /* 0x000fe40007ffe90f */
        /* <DEDUP_REMOVED lines=11> */
[----:B------:R-:W-:-:S04]  /*bf80*/  IMAD.MOV.U32 R7, RZ, RZ, -0x40 ;  /* 0xffffffc0ff077424 */ /* 0x000fc800078e00ff */
[----:B------:R-:W-:-:S04]  /*bf90*/  IMAD R6, R168, R7, 0x41 ;  /* 0x00000041a8067424 */ /* 0x000fc800078e0207 */
[----:B------:R-:W-:Y:S01]  /*bfa0*/  VIADD R58, R6, 0xffffffff ;  /* 0xffffffff063a7836 */ /* 0x000fe20000000000 */
[----:B------:R-:W-:-:S05]  /*bfb0*/  IADD3 R14, -R184, R6, R23 ;  /* 0x00000006b80e7210 */ /* 0x000fca0007ffe117 */
[----:B------:R-:W-:Y:S01]  /*bfc0*/  IMAD.IADD R14, R14, 0x1, -R185 ;  /* 0x000000010e0e7824 */ /* 0x000fe200078e0ab9 */
[----:B------:R-:W-:Y:S02]  /*bfd0*/  WARPGROUP.DEPBAR.LE gsb0, 0x0 ;  /* 0x00008000000079c5 */ /* 0x000fe40000010000 */
[----:B------:R-:W-:-:S06]  /*bfe0*/  WARPGROUP.ARRIVE ;  /* 0x00000000000079c5 */ /* 0x000fcc0000000000 */
[----:B------:R-:W-:Y:S01]  /*bff0*/  HGMMA.64x64x16.F32.BF16 R24, gdesc[UR4], R24, gsb0 ;  /* 0x00e00000041879f0 */ /* 0x000fe20008001818 */
[----:B------:R-:W-:Y:S01]  /*c000*/  ULDC.64 UR4, c[0x0][0xad8] ;  /* 0x0002b60000047ab9 */ /* 0x000fe20000000a00 */
[----:B------:R-:W-:Y:S01]  /*c010*/  ULDC UR6, c[0x0][0xad4] ;  /* 0x0002b50000067ab9 */ /* 0x000fe20000000800 */
[----:B------:R-:W-:Y:S01]  /*c020*/  UISETP.GE.AND UP0, UPT, UR5, 0x1, UPT ;  /* 0x000000010500788c */ /* 0x000fe2000bf06270 */
[----:B------:R-:W-:Y:S02]  /*c030*/  IMAD.U32 R188, RZ, RZ, UR6 ;  /* 0x00000006ffbc7e24 */ /* 0x000fe4000f8e00ff */
[----:B------:R-:W-:Y:S01]  /*c040*/  VIADD R56, R14, UR4 ;  /* 0x000000040e387c36 */ /* 0x000fe20008000000 */
[----:B------:R-:W-:Y:S02]  /*c050*/  UP2UR UR46, UPR, URZ, 0x1 ;  /* 0x000000013f2e7883 */ /* 0x000fe40008000000 */
[----:B------:R-:W-:Y:S02]  /*c060*/  PLOP3.LUT P2, PT, PT, PT, UP0, 0x40, 0x0 ;  /* 0x000000000000781c */ /* 0x000fe40003f4e808 */
[----:B------:R-:W-:-:S05]  /*c070*/  LOP3.LUT R7, RZ, R188, RZ, 0x33, !PT ;  /* 0x000000bcff077212 */ /* 0x000fca00078e33ff */
[----:B------:R-:W-:Y:S01]  /*c080*/  IMAD.IADD R57, R14, 0x1, R7 ;  /* 0x000000010e397824 */ /* 0x000fe200078e0207 */
        /* <DEDUP_REMOVED lines=18> */
.L_x_2794:
[----:B------:R-:W-:-:S06]  /*c1b0*/  UISETP.NE.AND UP0, UPT, UR5, 0x1, UPT ;  /* 0x000000010500788c */ /* 0x000fcc000bf05270 */
[----:B------:R-:W-:-:S05]  /*c1c0*/  PLOP3.LUT P2, PT, PT, PT, UP0, 0x80, 0x0 ;  /* 0x000000000000781c */ /* 0x000fca0003f4f008 */
[----:B------:R-:W-:-:S08]  /*c1d0*/  @UP0 ULDC.64 UR6, c[0x0][0xae0] ;  /* 0x0002b80000060ab9 */ /* 0x000fd00000000a00 */
[----:B------:R-:W-:-:S05]  /*c1e0*/  @P2 IMAD.HI.U32 R59, R14, UR6, RZ ;  /* 0x000000060e3b2c27 */ /* 0x000fca000f8e00ff */
[----:B------:R-:W-:-:S07]  /*c1f0*/  @P2 SHF.R.U32.HI R14, RZ, UR7, R59 ;  /* 0x00000007ff0e2c19 */ /* 0x000fce000801163b */
.L_x_2795:
[----:B------:R-:W-:Y:S05]  /*c200*/  BSYNC B0 ;  /* 0x0000000000007941 */ /* 0x000fea0003800000 */
.L_x_2793:
[----:B------:R-:W-:-:S04]  /*c210*/  IMAD R14, R14, UR5, -R15 ;  /* 0x000000050e0e7c24 */ /* 0x000fc8000f8e0a0f */
[----:B------:R-:W-:-:S05]  /*c220*/  IMAD.IADD R14, R14, 0x1, -R185 ;  /* 0x000000010e0e7824 */ /* 0x000fca00078e0ab9 */
[----:B------:R-:W-:Y:S02]  /*c230*/  VIMNMX R7, R7, R14, !PT ;  /* 0x0000000e07077248 */ /* 0x000fe40007fe0100 */
[----:B------:R-:W-:-:S07]  /*c240*/  VIADDMNMX R6, R14, UR5, R6, PT ;  /* 0x000000050e067c46 */ /* 0x000fce000b800106 */
.L_x_2792:
[C---:B------:R-:W-:Y:S01]  /*c250*/  ISETP.GE.AND P2, PT, R58.reuse, 0x2, PT ;  /* 0x000000023a00780c */ /* 0x040fe20003f46270 */
[----:B------:R-:W-:Y:S01]  /*c260*/  UISETP.NE.AND UP0, UPT, UR46, URZ, UPT ;  /* 0x0000003f2e00728c */ /* 0x000fe2000bf05270 */
[C---:B------:R-:W-:Y:S02]  /*c270*/  ISETP.GE.AND P6, PT, R58.reuse, 0xa, PT ;  /* 0x0000000a3a00780c */ /* 0x040fe40003fc6270 */
        /* <DEDUP_REMOVED lines=10> */
[----:B------:R-:W-:Y:S02]  /*c320*/  ISETP.LT.OR P5, PT, R6, 0x9, P5 ;  /* 0x000000090600780c */ /* 0x000fe40002fa1670 */
        /* <DEDUP_REMOVED lines=82> */
.L_x_2798:
[----:B------:R-:W-:-:S06]  /*c850*/  UISETP.NE.AND UP0, UPT, UR5, 0x1, UPT ;  /* 0x000000010500788c */ /* 0x000fcc000bf05270 */
[----:B------:R-:W-:-:S05]  /*c860*/  PLOP3.LUT P6, PT, PT, PT, UP0, 0x80, 0x0 ;  /* 0x000000000000781c */ /* 0x000fca0003fcf008 */
[----:B------:R-:W-:-:S08]  /*c870*/  @UP0 ULDC.64 UR6, c[0x0][0xae0] ;  /* 0x0002b80000060ab9 */ /* 0x000fd00000000a00 */
[----:B------:R-:W-:Y:S01]  /*c880*/  @P6 IMAD.HI.U32 R21, R14, UR6, RZ ;  /* 0x000000060e156c27 */ /* 0x000fe2000f8e00ff */
[----:B------:R-:W-:-:S13]  /*c890*/  PLOP3.LUT P6, PT, PT, PT, UP0, 0x80, 0x0 ;  /* 0x000000000000781c */ /* 0x000fda0003fcf008 */
[----:B------:R-:W-:-:S07]  /*c8a0*/  @P6 SHF.R.U32.HI R14, RZ, UR7, R21 ;  /* 0x00000007ff0e6c19 */ /* 0x000fce0008011615 */
.L_x_2799:
[----:B------:R-:W-:Y:S05]  /*c8b0*/  BSYNC B0 ;  /* 0x0000000000007941 */ /* 0x000fea0003800000 */
.L_x_2797:
[----:B------:R-:W-:-:S04]  /*c8c0*/  IMAD R14, R14, UR5, -R15 ;  /* 0x000000050e0e7c24 */ /* 0x000fc8000f8e0a0f */
[----:B------:R-:W-:-:S05]  /*c8d0*/  IMAD.IADD R14, R14, 0x1, -R185 ;  /* 0x000000010e0e7824 */ /* 0x000fca00078e0ab9 */
[----:B------:R-:W-:Y:S02]  /*c8e0*/  VIMNMX R7, R7, R14, !PT ;  /* 0x0000000e07077248 */ /* 0x000fe40007fe0100 */
[----:B------:R-:W-:-:S07]  /*c8f0*/  VIADDMNMX R6, R14, UR5, R6, PT ;  /* 0x000000050e067c46 */ /* 0x000fce000b800106 */
.L_x_2796:
[----:B------:R-:W-:Y:S01]  /*c900*/  ISETP.GT.AND P2, PT, R7, 0x1, !P2 ;  /* 0x000000010700780c */ /* 0x000fe20005744270 */
[----:B------:R-:W-:Y:S01]  /*c910*/  ULDC UR6, c[0x0][0xa80] ;  /* 0x0002a00000067ab9 */ /* 0x000fe20000000800 */
[----:B------:R-:W-:Y:S01]  /*c920*/  FMNMX.FTZ R14, R169, R59, !PT ;  /* 0x0000003ba90e7209 */ /* 0x000fe20007810000 */
[----:B------:R-:W-:Y:S01]  /*c930*/  UISETP.NE.AND UP0, UPT, UR46, URZ, UPT ;  /* 0x0000003f2e00728c */ /* 0x000fe2000bf05270 */
[----:B------:R-:W-:Y:S01]  /*c940*/  BAR.SYNC.DEFER_BLOCKING 0xf, 0x100 ;  /* 0x03c4000000007b1d */ /* 0x000fe20000010000 */
[----:B------:R-:W-:Y:S01]  /*c950*/  ISETP.LT.OR P2, PT, R6, 0x2, P2 ;  /* 0x000000020600780c */ /* 0x000fe20001741670 */
[----:B------:R-:W-:Y:S01]  /*c960*/  @!P1 VIADD R20, R20, 0x38860 ;  /* 0x0003886014149836 */ /* 0x000fe20000000000 */
        /* <DEDUP_REMOVED lines=25> */
[C---:B------:R-:W-:Y:S02]  /*cb00*/  ISETP.GT.AND P2, PT, R7.reuse, 0x18, !P2 ;  /* 0x000000180700780c */ /* 0x040fe40005744270 */
[----:B------:R-:W-:-:S02]  /*cb10*/  ISETP.GT.AND P3, PT, R7, 0x8, !P3 ;  /* 0x000000080700780c */ /* 0x000fc40005f64270 */
[----:B------:R-:W-:Y:S02]  /*cb20*/  ISETP.LT.OR P2, PT, R6, 0x19, P2 ;  /* 0x000000190600780c */ /* 0x000fe40001741670 */
[----:B------:R-:W-:Y:S02]  /*cb30*/  FMNMX.FTZ R14, R49, R14, !PT ;  /* 0x0000000e310e7209 */ /* 0x000fe40007810000 */
[----:B------:R-:W-:Y:S02]  /*cb40*/  FSEL R38, R38, -INF , !P2 ;  /* 0xff80000026267808 */ /* 0x000fe40005000000 */
[----:B------:R-:W-:Y:S02]  /*cb50*/  ISETP.NE.AND P2, PT, R36, RZ, PT ;  /* 0x000000ff2400720c */ /* 0x000fe40003f45270 */
[----:B------:R-:W-:Y:S02]  /*cb60*/  ISETP.LT.OR P3, PT, R6, 0x9, P3 ;  /* 0x000000090600780c */ /* 0x000fe40001f61670 */
[----:B------:R-:W-:-:S02]  /*cb70*/  ISETP.GT.AND P2, PT, R7, 0x19, !P2 ;  /* 0x000000190700780c */ /* 0x000fc40005744270 */
[----:B------:R-:W-:Y:S02]  /*cb80*/  FMNMX.FTZ R14, R199, R14, !PT ;  /* 0x0000000ec70e7209 */ /* 0x000fe40007810000 */
[----:B------:R-:W-:Y:S02]  /*cb90*/  ISETP.LT.OR P2, PT, R6, 0x1a, P2 ;  /* 0x0000001a0600780c */ /* 0x000fe40001741670 */
[----:B------:R-:W-:Y:S02]  /*cba0*/  FSEL R30, R30, -INF , !P3 ;  /* 0xff8000001e1e7808 */ /* 0x000fe40005800000 */
[----:B------:R-:W-:Y:S02]  /*cbb0*/  FSEL R32, R39, -INF , !P2 ;  /* 0xff80000027207808 */ /* 0x000fe40005000000 */
[----:B------:R-:W-:Y:S02]  /*cbc0*/  ISETP.NE.AND P2, PT, R64, RZ, PT ;  /* 0x000000ff4000720c */ /* 0x000fe40003f45270 */
[----:B------:R-:W-:-:S02]  /*cbd0*/  ISETP.NE.AND P3, PT, R66, RZ, PT ;  /* 0x000000ff4200720c */ /* 0x000fc40003f65270 */
[----:B------:R-:W-:Y:S02]  /*cbe0*/  ISETP.GT.AND P2, PT, R7, 0x20, !P2 ;  /* 0x000000200700780c */ /* 0x000fe40005744270 */
[----:B------:R-:W-:Y:S02]  /*cbf0*/  FMNMX.FTZ R21, R53, R14, !PT ;  /* 0x0000000e35157209 */ /* 0x000fe40007810000 */
[----:B------:R-:W-:Y:S02]  /*cc00*/  ISETP.LT.OR P2, PT, R6, 0x21, P2 ;  /* 0x000000210600780c */ /* 0x000fe40001741670 */
[----:B------:R-:W-:Y:S01]  /*cc10*/  ISETP.NE.AND P6, PT, R25, RZ, PT ;  /* 0x000000ff1900720c */ /* 0x000fe20003fc5270 */
[----:B------:R-:W0:Y:S01]  /*cc20*/  SHFL.BFLY PT, R14, R21, 0x2, 0x1f ;  /* 0x0c401f00150e7f89 */ /* 0x000e2200000e0000 */
        /* <DEDUP_REMOVED lines=8> */
[C---:B------:R-:W-:Y:S02]  /*ccb0*/  ISETP.GT.AND P2, PT, R7.reuse, 0x28, !P3 ;  /* 0x000000280700780c */ /* 0x040fe40005f44270 */
[----:B------:R-:W-:Y:S02]  /*ccc0*/  ISETP.NE.AND P3, PT, R68, RZ, PT ;  /* 0x000000ff4400720c */ /* 0x000fe40003f65270 */
[----:B------:R-:W-:Y:S02]  /*ccd0*/  ISETP.LT.OR P2, PT, R6, 0x29, P2 ;  /* 0x000000290600780c */ /* 0x000fe40001741670 */
[C---:B------:R-:W-:Y:S02]  /*cce0*/  ISETP.GT.AND P3, PT, R7.reuse, 0x30, !P3 ;  /* 0x000000300700780c */ /* 0x040fe40005f64270 */
[----:B------:R-:W-:Y:S02]  /*ccf0*/  FSEL R46, R46, -INF , !P2 ;  /* 0xff8000002e2e7808 */ /* 0x000fe40005000000 */
[----:B------:R-:W-:-:S02]  /*cd00*/  ISETP.GT.AND P2, PT, R7, RZ, !P6 ;  /* 0x000000ff0700720c */ /* 0x000fc40007744270 */
[----:B0-----:R-:W-:Y:S01]  /*cd10*/  FMNMX.FTZ R25, R21, R14, !PT ;  /* 0x0000000e15197209 */ /* 0x001fe20007810000 */
[----:B------:R-:W-:Y:S01]  /*cd20*/  IMAD.U32 R21, RZ, RZ, UR6 ;  /* 0x00000006ff157e24 */ /* 0x000fe2000f8e00ff */
[C---:B------:R-:W-:Y:S02]  /*cd30*/  ISETP.LT.OR P2, PT, R6.reuse, 0x1, P2 ;  /* 0x000000010600780c */ /* 0x040fe40001741670 */
[----:B------:R-:W-:Y:S01]  /*cd40*/  ISETP.LT.OR P3, PT, R6, 0x31, P3 ;  /* 0x000000310600780c */ /* 0x000fe20001f61670 */
[----:B------:R-:W0:Y:S01]  /*cd50*/  SHFL.BFLY PT, R14, R25, 0x1, 0x1f ;  /* 0x0c201f00190e7f89 */ /* 0x000e2200000e0000 */
        /* <DEDUP_REMOVED lines=8> */
[----:B------:R-:W-:-:S02]  /*cde0*/  FMNMX.FTZ R15, R34, R15, !PT ;  /* 0x0000000f220f7209 */ /* 0x000fc40007810000 */
[----:B------:R-:W-:Y:S02]  /*cdf0*/  ISETP.NE.AND P6, PT, R48, RZ, PT ;  /* 0x000000ff3000720c */ /* 0x000fe40003fc5270 */
[----:B------:R-:W-:Y:S02]  /*ce00*/  FMNMX.FTZ R15, R28, R15, !PT ;  /* 0x0000000f1c0f7209 */ /* 0x000fe40007810000 */
[----:B------:R-:W-:Y:S02]  /*ce10*/  FSEL R50, R50, -INF , !P3 ;  /* 0xff80000032327808 */ /* 0x000fe40005800000 */
[----:B------:R-:W-:Y:S02]  /*ce20*/  FMNMX.FTZ R15, R38, R15, !PT ;  /* 0x0000000f260f7209 */ /* 0x000fe40007810000 */
[----:B0-----:R-:W-:Y:S02]  /*ce30*/  FMNMX.FTZ R14, R25, R14, !PT ;  /* 0x0000000e190e7209 */ /* 0x001fe40007810000 */
[----:B------:R-:W-:-:S02]  /*ce40*/  FMNMX.FTZ R15, R32, R15, !PT ;  /* 0x0000000f200f7209 */ /* 0x000fc40007810000 */
[C---:B------:R-:W-:Y:S01]  /*ce50*/  FSETP.NEU.FTZ.AND P2, PT, R14.reuse, -INF , PT ;  /* 0xff8000000e00780b */ /* 0x040fe20003f5d000 */
[----:B------:R-:W-:Y:S01]  /*ce60*/  FMUL.FTZ R25, R14, R21 ;  /* 0x000000150e197220 */ /* 0x000fe20000410000 */
[----:B------:R-:W-:Y:S02]  /*ce70*/  FMNMX.FTZ R15, R42, R15, !PT ;  /* 0x0000000f2a0f7209 */ /* 0x000fe40007810000 */
[----:B------:R-:W-:Y:S02]  /*ce80*/  ISETP.LT.OR P5, PT, R6, 0x39, P5 ;  /* 0x000000390600780c */ /* 0x000fe40002fa1670 */
[----:B------:R-:W-:Y:S02]  /*ce90*/  FMNMX.FTZ R15, R36, R15, !PT ;  /* 0x0000000f240f7209 */ /* 0x000fe40007810000 */
[----:B------:R-:W-:Y:S01]  /*cea0*/  FSEL R52, R25, RZ, P2 ;  /* 0x000000ff19347208 */ /* 0x000fe20001000000 */
[----:B------:R-:W-:Y:S01]  /*ceb0*/  IMAD.MOV.U32 R25, RZ, RZ, 0x40000040 ;  /* 0x40000040ff197424 */ /* 0x000fe200078e00ff */
[----:B------:R-:W-:-:S02]  /*cec0*/  FMNMX.FTZ R15, R46, R15, !PT ;  /* 0x0000000f2e0f7209 */ /* 0x000fc40007810000 */
[----:B------:R-:W-:Y:S01]  /*ced0*/  ISETP.GT.AND P2, PT, R7, 0x39, !P6 ;  /* 0x000000390700780c */ /* 0x000fe20007744270 */
[--C-:B------:R-:W-:Y:S01]  /*cee0*/  FFMA.FTZ R169, R169, R21, -R52.reuse ;  /* 0x00000015a9a97223 */ /* 0x100fe20000010834 */
[----:B------:R-:W-:Y:S01]  /*cef0*/  FMNMX.FTZ R15, R40, R15, !PT ;  /* 0x0000000f280f7209 */ /* 0x000fe20007810000 */
[-CC-:B------:R-:W-:Y:S01]  /*cf00*/  FFMA.FTZ R170, R59, R21.reuse, -R52.reuse ;  /* 0x000000153baa7223 */ /* 0x180fe20000010834 */
[----:B------:R-:W-:Y:S01]  /*cf10*/  FSEL R44, R51, -INF , !P4 ;  /* 0xff800000332c7808 */ /* 0x000fe20006000000 */
[--C-:B------:R-:W-:Y:S01]  /*cf20*/  FFMA.FTZ R172, R61, R21, -R52.reuse ;  /* 0x000000153dac7223 */ /* 0x100fe20000010834 */
[----:B------:R-:W-:Y:S01]  /*cf30*/  FMNMX.FTZ R15, R50, R15, !PT ;  /* 0x0000000f320f7209 */ /* 0x000fe20007810000 */
[-CC-:B------:R-:W-:Y:S01]  /*cf40*/  FFMA.FTZ R173, R29, R21.reuse, -R52.reuse ;  /* 0x000000151dad7223 */ /* 0x180fe20000010834 */
[----:B------:R-:W-:Y:S01]  /*cf50*/  ISETP.LT.OR P2, PT, R6, 0x3a, P2 ;  /* 0x0000003a0600780c */ /* 0x000fe20001741670 */
[-CC-:B------:R-:W-:Y:S01]  /*cf60*/  FFMA.FTZ R174, R63, R21.reuse, -R52.reuse ;  /* 0x000000153fae7223 */ /* 0x180fe20000010834 */
[----:B------:R-:W-:Y:S01]  /*cf70*/  FSEL R54, R54, -INF , !P5 ;  /* 0xff80000036367808 */ /* 0x000fe20006800000 */
[--C-:B------:R-:W-:Y:S01]  /*cf80*/  FFMA.FTZ R175, R33, R21, -R52.reuse ;  /* 0x0000001521af7223 */ /* 0x100fe20000010834 */
[----:B------:R-:W-:Y:S01]  /*cf90*/  FMNMX.FTZ R15, R44, R15, !PT ;  /* 0x0000000f2c0f7209 */ /* 0x000fe20007810000 */
[-CC-:B------:R-:W-:Y:S01]  /*cfa0*/  FFMA.FTZ R176, R65, R21.reuse, -R52.reuse ;  /* 0x0000001541b07223 */ /* 0x180fe20000010834 */
[----:B------:R-:W-:Y:S01]  /*cfb0*/  FSEL R48, R55, -INF , !P2 ;  /* 0xff80000037307808 */ /* 0x000fe20005000000 */
        /* <DEDUP_REMOVED lines=11> */
[----:B------:R-:W-:Y:S01]  /*d070*/  FFMA.FTZ R200, R53, R21, -R52 ;  /* 0x0000001535c87223 */ /* 0x000fe20000010834 */
[----:B------:R-:W-:Y:S01]  /*d080*/  MUFU.EX2 R169, R169 ;  /* 0x000000a900a97308 */ /* 0x000fe20000000800 */
[----:B------:R-:W-:-:S02]  /*d090*/  R2UR UR11, R25 ;  /* 0x00000000190b72ca */ /* 0x000fc400000e0000 */
[----:B------:R-:W-:-:S05]  /*d0a0*/  @!P1 PRMT R20, RZ, 0x654, R20 ;  /* 0x00000654ff149816 */ /* 0x000fca0000000014 */
[----:B------:R-:W1:Y:S08]  /*d0b0*/  MUFU.EX2 R170, R170 ;  /* 0x000000aa00aa7308 */ /* 0x000e700000000800 */
[----:B------:R-:W-:Y:S01]  /*d0c0*/  MUFU.EX2 R172, R172 ;  /* 0x000000ac00ac7308 */ /* 0x000fe20000000800 */
[----:B0-----:R-:W-:-:S07]  /*d0d0*/  FMNMX.FTZ R6, R15, R6, !PT ;  /* 0x000000060f067209 */ /* 0x001fce0007810000 */
[----:B------:R-:W0:Y:S01]  /*d0e0*/  MUFU.EX2 R173, R173 ;  /* 0x000000ad00ad7308 */ /* 0x000e220000000800 */
[----:B-1----:R-:W-:Y:S01]  /*d0f0*/  F2FP.BF16.F32.PACK_AB R164, R170, R169 ;  /* 0x000000a9aaa4723e */ /* 0x002fe200000010ff */
[----:B------:R-:W-:Y:S01]  /*d100*/  FADD.FTZ R169, R169, R170 ;  /* 0x000000aaa9a97221 */ /* 0x000fe20000010000 */
[----:B------:R-:W1:Y:S05]  /*d110*/  SHFL.BFLY PT, R15, R6, 0x1, 0x1f ;  /* 0x0c201f00060f7f89 */ /* 0x000e6a00000e0000 */
        /* <DEDUP_REMOVED lines=8> */
[-C--:B------:R-:W-:Y:S02]  /*d1a0*/  FMUL.FTZ R6, R15, R21.reuse ;  /* 0x000000150f067220 */ /* 0x080fe40000410000 */
[----:B------:R-:W0:Y:S01]  /*d1b0*/  MUFU.EX2 R177, R177 ;  /* 0x000000b100b17308 */ /* 0x000e220000000800 */
[----:B--2---:R-:W-:Y:S01]  /*d1c0*/  F2FP.BF16.F32.PACK_AB R160, R175, R174 ;  /* 0x000000aeafa0723e */ /* 0x004fe200000010ff */
[----:B------:R-:W-:Y:S01]  /*d1d0*/  FADD.FTZ R174, R174, R173 ;  /* 0x000000adaeae7221 */ /* 0x000fe20000010000 */
[----:B------:R-:W-:Y:S01]  /*d1e0*/  FSEL R7, R6, RZ, P2 ;  /* 0x000000ff06077208 */ /* 0x000fe20001000000 */
[----:B------:R-:W-:Y:S02]  /*d1f0*/  IMAD R6, R19, 0x1000, R193 ;  /* 0x0000100013067824 */ /* 0x000fe400078e02c1 */
[----:B------:R-:W-:Y:S01]  /*d200*/  FADD.FTZ R175, R175, R174 ;  /* 0x000000aeafaf7221 */ /* 0x000fe20000010000 */
[----:B------:R-:W-:Y:S01]  /*d210*/  PLOP3.LUT P2, PT, PT, PT, UP0, 0x40, 0x0 ;  /* 0x000000000000781c */ /* 0x000fe20003f4e808 */
        /* <DEDUP_REMOVED lines=17> */
[----:B------:R-:W-:Y:S01]  /*d330*/  MUFU.EX2 R201, R201 ;  /* 0x000000c900c97308 */ /* 0x000fe20000000800 */
[----:B------:R-:W-:Y:S01]  /*d340*/  IMAD.MOV.U32 R7, RZ, RZ, 0x40000040 ;  /* 0x40000040ff077424 */ /* 0x000fe200078e00ff */
[----:B0-----:R-:W-:Y:S01]  /*d350*/  F2FP.BF16.F32.PACK_AB R162, R177, R176 ;  /* 0x000000b0b1a2723e */ /* 0x001fe200000010ff */
[C---:B------:R-:W-:Y:S01]  /*d360*/  VIADD R24, R6.reuse, 0x80 ;  /* 0x0000008006187836 */ /* 0x040fe20000000000 */
[C---:B------:R-:W-:Y:S01]  /*d370*/  R2UR UR6, R6.reuse ;  /* 0x00000000060672ca */ /* 0x040fe200000e0000 */
[----:B------:R-:W-:Y:S01]  /*d380*/  VIADD R26, R6, 0x100 ;  /* 0x00000100061a7836 */ /* 0x000fe20000000000 */
[----:B------:R-:W-:Y:S01]  /*d390*/  R2UR UR7, R7 ;  /* 0x00000000070772ca */ /* 0x000fe200000e0000 */
[----:B------:R-:W-:Y:S01]  /*d3a0*/  IMAD.MOV.U32 R27, RZ, RZ, 0x40000040 ;  /* 0x40000040ff1b7424 */ /* 0x000fe200078e00ff */
[----:B------:R-:W0:Y:S01]  /*d3b0*/  MUFU.EX2 R202, R202 ;  /* 0x000000ca00ca7308 */ /* 0x000e220000000800 */
[----:B------:R-:W-:Y:S01]  /*d3c0*/  R2UR UR10, R24 ;  /* 0x00000000180a72ca */ /* 0x000fe200000e0000 */
[----:B------:R-:W-:Y:S01]  /*d3d0*/  VIADD R6, R6, 0x180 ;  /* 0x0000018006067836 */ /* 0x000fe20000000000 */
[----:B------:R-:W-:Y:S01]  /*d3e0*/  R2UR UR14, R26 ;  /* 0x000000001a0e72ca */ /* 0x000fe200000e0000 */
[----:B------:R-:W-:Y:S01]  /*d3f0*/  IMAD.MOV.U32 R7, RZ, RZ, 0x40000040 ;  /* 0x40000040ff077424 */ /* 0x000fe200078e00ff */
[----:B------:R-:W-:Y:S01]  /*d400*/  R2UR UR15, R27 ;  /* 0x000000001b0f72ca */ /* 0x000fe200000e0000 */
[----:B------:R-:W-:-:S02]  /*d410*/  FADD.FTZ R176, R176, R175 ;  /* 0x000000afb0b07221 */ /* 0x000fc40000010000 */
[----:B------:R-:W-:Y:S02]  /*d420*/  MUFU.EX2 R203, R203 ;  /* 0x000000cb00cb7308 */ /* 0x000fe40000000800 */
[----:B------:R-:W-:-:S06]  /*d430*/  FADD.FTZ R177, R177, R176 ;  /* 0x000000b0b1b17221 */ /* 0x000fcc0000010000 */
[----:B------:R-:W1:Y:S01]  /*d440*/  MUFU.EX2 R204, R204 ;  /* 0x000000cc00cc7308 */ /* 0x000e620000000800 */
[----:B0-----:R-:W-:Y:S01]  /*d450*/  F2FP.BF16.F32.PACK_AB R165, R202, R201 ;  /* 0x000000c9caa5723e */ /* 0x001fe200000010ff */
[----:B------:R-:W-:-:S06]  /*d460*/  FADD.FTZ R202, R201, R202 ;  /* 0x000000cac9ca7221 */ /* 0x000fcc0000010000 */
[----:B------:R-:W-:Y:S08]  /*d470*/  MUFU.EX2 R205, R205 ;  /* 0x000000cd00cd7308 */ /* 0x000ff00000000800 */
[----:B------:R-:W0:Y:S01]  /*d480*/  MUFU.EX2 R206, R206 ;  /* 0x000000ce00ce7308 */ /* 0x000e220000000800 */
[----:B-1----:R-:W-:Y:S01]  /*d490*/  F2FP.BF16.F32.PACK_AB R167, R204, R203 ;  /* 0x000000cbcca7723e */ /* 0x002fe200000010ff */
[----:B------:R-:W-:-:S04]  /*d4a0*/  FADD.FTZ R203, R203, R202 ;  /* 0x000000cacbcb7221 */ /* 0x000fc80000010000 */
[----:B------:R-:W-:Y:S01]  /*d4b0*/  STSM.16.M88.4 [R197+0x36400], R164 ;  /* 0x036400a4c5007844 */ /* 0x000fe20000000200 */
[----:B------:R-:W-:Y:S01]  /*d4c0*/  FADD.FTZ R204, R204, R203 ;  /* 0x000000cbcccc7221 */ /* 0x000fe20000010000 */
[----:B------:R-:W-:Y:S08]  /*d4d0*/  MUFU.EX2 R207, R207 ;  /* 0x000000cf00cf7308 */ /* 0x000ff00000000800 */
[----:B------:R-:W1:Y:S01]  /*d4e0*/  MUFU.EX2 R210, R210 ;  /* 0x000000d200d27308 */ /* 0x000e620000000800 */
[----:B0-----:R-:W-:Y:S01]  /*d4f0*/  F2FP.BF16.F32.PACK_AB R161, R206, R205 ;  /* 0x000000cdcea1723e */ /* 0x001fe200000010ff */
[----:B------:R-:W-:-:S04]  /*d500*/  FADD.FTZ R205, R205, R204 ;  /* 0x000000cccdcd7221 */ /* 0x000fc80000010000 */
[----:B------:R-:W-:Y:S02]  /*d510*/  FADD.FTZ R206, R206, R205 ;  /* 0x000000cdcece7221 */ /* 0x000fe40000010000 */
[----:B------:R-:W0:Y:S08]  /*d520*/  MUFU.EX2 R179, R179 ;  /* 0x000000b300b37308 */ /* 0x000e300000000800 */
[----:B------:R-:W-:Y:S01]  /*d530*/  MUFU.EX2 R180, R180 ;  /* 0x000000b400b47308 */ /* 0x000fe20000000800 */
[----:B-1----:R-:W-:Y:S01]  /*d540*/  F2FP.BF16.F32.PACK_AB R163, R210, R207 ;  /* 0x000000cfd2a3723e */ /* 0x002fe200000010ff */
[----:B------:R-:W-:-:S04]  /*d550*/  FADD.FTZ R207, R207, R206 ;  /* 0x000000cecfcf7221 */ /* 0x000fc80000010000 */
[----:B------:R-:W-:Y:S01]  /*d560*/  STSM.16.M88.4 [R198], R160 ;  /* 0x000000a0c6007844 */ /* 0x000fe20000000200 */
[----:B------:R-:W-:Y:S01]  /*d570*/  FADD.FTZ R207, R210, R207 ;  /* 0x000000cfd2cf7221 */ /* 0x000fe20000010000 */
[----:B------:R-:W1:Y:S01]  /*d580*/  MUFU.EX2 R181, R181 ;  /* 0x000000b500b57308 */ /* 0x000e620000000800 */
[----:B0-----:R-:W-:Y:S01]  /*d590*/  F2FP.BF16.F32.PACK_AB R156, R179, R178 ;  /* 0x000000b2b39c723e */ /* 0x001fe200000010ff */
[----:B------:R-:W-:-:S04]  /*d5a0*/  FADD.FTZ R178, R178, R177 ;  /* 0x000000b1b2b27221 */ /* 0x000fc80000010000 */
[----:B------:R-:W-:Y:S02]  /*d5b0*/  FADD.FTZ R179, R179, R178 ;  /* 0x000000b2b3b37221 */ /* 0x000fe40000010000 */
[----:B------:R-:W-:Y:S08]  /*d5c0*/  MUFU.EX2 R222, R222 ;  /* 0x000000de00de7308 */ /* 0x000ff00000000800 */
[----:B------:R-:W0:Y:S01]  /*d5d0*/  MUFU.EX2 R223, R223 ;  /* 0x000000df00df7308 */ /* 0x000e220000000800 */
[----:B-1----:R-:W-:Y:S01]  /*d5e0*/  F2FP.BF16.F32.PACK_AB R158, R181, R180 ;  /* 0x000000b4b59e723e */ /* 0x002fe200000010ff */
[----:B------:R-:W-:-:S04]  /*d5f0*/  FADD.FTZ R180, R180, R179 ;  /* 0x000000b3b4b47221 */ /* 0x000fc80000010000 */
[----:B------:R-:W-:Y:S02]  /*d600*/  FADD.FTZ R181, R181, R180 ;  /* 0x000000b4b5b57221 */ /* 0x000fe40000010000 */
[----:B------:R-:W-:Y:S08]  /*d610*/  MUFU.EX2 R226, R226 ;  /* 0x000000e200e27308 */ /* 0x000ff00000000800 */
        /* <DEDUP_REMOVED lines=8> */
[----:B------:R-:W-:Y:S01]  /*d6a0*/  STSM.16.M88.4 [R209], R156 ;  /* 0x0000009cd1007844 */ /* 0x000fe20000000200 */
[----:B------:R-:W-:Y:S01]  /*d6b0*/  FADD.FTZ R226, R227, R226 ;  /* 0x000000e2e3e27221 */ /* 0x000fe20000010000 */
        /* <DEDUP_REMOVED lines=8> */
[----:B------:R-:W-:-:S06]  /*d740*/  FADD.FTZ R199, R199, R182 ;  /* 0x000000b6c7c77221 */ /* 0x000fcc0000010000 */
[----:B------:R-:W1:Y:S08]  /*d750*/  MUFU.EX2 R233, R233 ;  /* 0x000000e900e97308 */ /* 0x000e700000000800 */
[----:B------:R-:W2:Y:S01]  /*d760*/  MUFU.EX2 R171, R171 ;  /* 0x000000ab00ab7308 */ /* 0x000ea20000000800 */
[----:B0-----:R-:W-:Y:S01]  /*d770*/  F2FP.BF16.F32.PACK_AB R153, R232, R231 ;  /* 0x000000e7e899723e */ /* 0x001fe200000010ff */
[----:B------:R-:W-:-:S04]  /*d780*/  FADD.FTZ R231, R231, R226 ;  /* 0x000000e2e7e77221 */ /* 0x000fc80000010000 */
[----:B------:R-:W-:-:S04]  /*d790*/  FADD.FTZ R232, R232, R231 ;  /* 0x000000e7e8e87221 */ /* 0x000fc80000010000 */
[----:B-1----:R-:W-:Y:S01]  /*d7a0*/  FADD.FTZ R232, R233, R232 ;  /* 0x000000e8e9e87221 */ /* 0x002fe20000010000 */
[----:B--2---:R-:W-:-:S05]  /*d7b0*/  F2FP.BF16.F32.PACK_AB R155, R171, R233 ;  /* 0x000000e9ab9b723e */ /* 0x004fca00000010ff */
[----:B------:R0:W-:Y:S01]  /*d7c0*/  STSM.16.M88.4 [R208], R152 ;  /* 0x00000098d0007844 */ /* 0x0001e20000000200 */
[----:B------:R-:W-:-:S06]  /*d7d0*/  WARPGROUP.ARRIVE ;  /* 0x00000000000079c5 */ /* 0x000fcc0000000000 */
[----:B------:R-:W-:Y:S01]  /*d7e0*/  HGMMA.64x256x16.F32.BF16 R24, R164, gdesc[UR4].tnspB, RZ, !UPT, gsb0 ;  /* 0x43e00004a4187df0 */ /* 0x000fe2000c0018ff */
[----:B------:R-:W-:Y:S01]  /*d7f0*/  R2UR UR6, R6 ;  /* 0x00000000060672ca */ /* 0x000fe200000e0000 */
[----:B------:R-:W-:Y:S01]  /*d800*/  IMAD.IADD R6, R23, 0x1, -R184 ;  /* 0x0000000117067824 */ /* 0x000fe200078e0ab8 */
[----:B------:R-:W-:Y:S01]  /*d810*/  R2UR UR7, R7 ;  /* 0x00000000070772ca */ /* 0x000fe200000e0000 */
[----:B------:R-:W-:Y:S01]  /*d820*/  FADD.FTZ R7, R171, R232 ;  /* 0x000000e8ab077221 */ /* 0x000fe20000010000 */
[----:B------:R-:W-:Y:S02]  /*d830*/  WARPGROUP.DEPBAR.LE gsb0, 0x0 ;  /* 0x00008000000079c5 */ /* 0x000fe40000010000 */
[----:B------:R-:W-:-:S15]  /*d840*/  WARPGROUP.ARRIVE ;  /* 0x00000000000079c5 */ /* 0x000fde0000000000 */
[----:B------:R-:W-:-:S06]  /*d850*/  NOP ;  /* 0x0000000000007918 */ /* 0x000fcc0000000000 */
[----:B------:R-:W-:Y:S03]  /*d860*/  HGMMA.64x256x16.F32.BF16 R24, R160, gdesc[UR8].tnspB, R24, gsb0 ;  /* 0x43e00008a0187df0 */ /* 0x000fe60008001818 */
        /* <DEDUP_REMOVED lines=9> */
[----:B------:R1:W-:Y:S06]  /*d900*/  MEMBAR.ALL.CTA ;  /* 0x0000000000007992 */ /* 0x0003ec0000008000 */
[----:B-1----:R-:W1:Y:S01]  /*d910*/  FENCE.VIEW.ASYNC.S ;  /* 0x00000000000073c6 */ /* 0x002e620000000000 */
[----:B0-----:R-:W-:-:S02]  /*d920*/  IMAD R154, R189, 0x40, R6 ;  /* 0x00000040bd9a7824 */ /* 0x001fc400078e0206 */
[----:B------:R-:W-:Y:S02]  /*d930*/  FADD.FTZ R6, R200, R199 ;  /* 0x000000c7c8067221 */ /* 0x000fe40000010000 */
[----:B------:R-:W-:Y:S01]  /*d940*/  VIADD R152, R154, UR4 ;  /* 0x000000049a987c36 */ /* 0x000fe20008000000 */
[----:B-1----:R-:W-:Y:S01]  /*d950*/  NOP ;  /* 0x0000000000007918 */ /* 0x002fe20000000000 */
        /* <DEDUP_REMOVED lines=16> */
.L_x_2802:
[----:B------:R-:W-:-:S06]  /*da60*/  UISETP.NE.AND UP0, UPT, UR5, 0x1, UPT ;  /* 0x000000010500788c */ /* 0x000fcc000bf05270 */
[----:B------:R-:W-:-:S05]  /*da70*/  PLOP3.LUT P2, PT, PT, PT, UP0, 0x80, 0x0 ;  /* 0x000000000000781c */ /* 0x000fca0003f4f008 */
[----:B------:R-:W-:-:S08]  /*da80*/  @UP0 ULDC.64 UR6, c[0x0][0xae0] ;  /* 0x0002b80000060ab9 */ /* 0x000fd00000000a00 */
[----:B------:R-:W-:-:S05]  /*da90*/  @P2 IMAD.HI.U32 R154, R153, UR6, RZ ;  /* 0x00000006999a2c27 */ /* 0x000fca000f8e00ff */
[----:B------:R-:W-:-:S07]  /*daa0*/  @P2 SHF.R.U32.HI R153, RZ, UR7, R154 ;  /* 0x00000007ff992c19 */ /* 0x000fce000801169a */
.L_x_2803:
[----:B------:R-:W-:Y:S05]  /*dab0*/  BSYNC B0 ;  /* 0x0000000000007941 */ /* 0x000fea0003800000 */
.L_x_2801:
[----:B------:R-:W-:-:S04]  /*dac0*/  IMAD.U32 R154, RZ, RZ, UR5 ;  /* 0x00000005ff9a7e24 */ /* 0x000fc8000f8e00ff */
[----:B------:R-:W-:-:S05]  /*dad0*/  IMAD R153, R153, R154, UR5 ;  /* 0x0000000599997e24 */ /* 0x000fca000f8e029a */
[----:B------:R-:W-:-:S07]  /*dae0*/  VIMNMX R152, R152, R153, PT ;  /* 0x0000009998987248 */ /* 0x000fce0003fe0100 */
.L_x_2800:
[----:B------:R-:W-:Y:S01]  /*daf0*/  SHF.R.S32.HI R153, RZ, 0x1f, R152 ;  /* 0x0000001fff997819 */ /* 0x000fe20000011498 */
[----:B------:R-:W-:Y:S01]  /*db00*/  ULDC UR38, c[0x0][0xadc] ;  /* 0x0002b70000267ab9 */ /* 0x000fe20000000800 */
[----:B------:R-:W-:Y:S01]  /*db10*/  ULDC UR41, c[0x0][0xadc] ;  /* 0x0002b70000297ab9 */ /* 0x000fe20000000800 */
[----:B------:R-:W-:Y:S01]  /*db20*/  ULDC UR42, c[0x0][0xad4] ;  /* 0x0002b500002a7ab9 */ /* 0x000fe20000000800 */
[----:B------:R-:W-:Y:S01]  /*db30*/  LEA.HI R153, R153, R152, RZ, 0x6 ;  /* 0x0000009899997211 */ /* 0x000fe200078f30ff */
[----:B------:R-:W-:Y:S01]  /*db40*/  ULDC UR44, c[0x0][0xad4] ;  /* 0x0002b500002c7ab9 */ /* 0x000fe20000000800 */
[----:B------:R-:W-:Y:S01]  /*db50*/  ULDC UR37, c[0x0][0xa80] ;  /* 0x0002a00000257ab9 */ /* 0x000fe20000000800 */
[----:B------:R-:W-:Y:S01]  /*db60*/  ULDC UR40, c[0x0][0xa80] ;  /* 0x0002a00000287ab9 */ /* 0x000fe20000000800 */
[----:B------:R-:W-:Y:S01]  /*db70*/  SHF.R.S32.HI R153, RZ, 0x6, R153 ;  /* 0x00000006ff997819 */ /* 0x000fe20000011499 */
[----:B------:R-:W-:Y:S01]  /*db80*/  ULDC UR39, c[0x0][0xa80] ;  /* 0x0002a00000277ab9 */ /* 0x000fe20000000800 */
[----:B------:R-:W-:Y:S01]  /*db90*/  ULDC UR43, c[0x0][0xad8] ;  /* 0x0002b600002b7ab9 */ /* 0x000fe20000000800 */
[----:B------:R-:W-:Y:S01]  /*dba0*/  ULDC UR45, c[0x0][0xad8] ;  /* 0x0002b600002d7ab9 */ /* 0x000fe20000000800 */
[----:B------:R-:W-:Y:S01]  /*dbb0*/  VIMNMX R210, R212, R153, !PT ;  /* 0x00000099d4d27248 */ /* 0x000fe20007fe0100 */
[----:B------:R-:W-:Y:S03]  /*dbc0*/  BSSY B1, `(.L_x_2804) ;  /* 0x00003d5000017945 */ /* 0x000fe60003800000 */
[----:B------:R-:W-:-:S13]  /*dbd0*/  ISETP.GE.AND P2, PT, R20, R210, PT ;  /* 0x000000d21400720c */ /* 0x000fda0003f46270 */
[----:B------:R-:W-:Y:S05]  /*dbe0*/  @!P2 BRA `(.L_x_2805) ;  /* 0x0000003c0048a947 */ /* 0x000fea0003800000 */
[----:B------:R-:W-:Y:S01]  /*dbf0*/  IADD3 R200, R0, R23, -R184 ;  /* 0x0000001700c87210 */ /* 0x000fe20007ffe8b8 */
[----:B------:R-:W-:Y:S04]  /*dc00*/  BSSY B0, `(.L_x_2806) ;  /* 0x00003cc000007945 */ /* 0x000fe80003800000 */
[----:B------:R-:W-:-:S07]  /*dc10*/  VIADD R200, R200, 0x8 ;  /* 0x00000008c8c87836 */ /* 0x000fce0000000000 */
.L_x_2825:
[----:B------:R-:W-:-:S05]  /*dc20*/  VIADD R201, R19, 0x1 ;  /* 0x0000000113c97836 */ /* 0x000fca0000000000 */
[----:B------:R-:W-:-:S04]  /*dc30*/  ISETP.NE.AND P2, PT, R201, 0x2, PT ;  /* 0x00000002c900780c */ /* 0x000fc80003f45270 */
[----:B------:R-:W-:Y:S02]  /*dc40*/  SEL R21, RZ, 0x1, P2 ;  /* 0x00000001ff157807 */ /* 0x000fe40001000000 */
[----:B------:R-:W-:Y:S02]  /*dc50*/  SEL R201, R201, RZ, P2 ;  /* 0x000000ffc9c97207 */ /* 0x000fe40001000000 */
[----:B------:R-:W-:Y:S01]  /*dc60*/  LOP3.LUT R22, R22, R21, RZ, 0x3c, !PT ;  /* 0x0000001516167212 */ /* 0x000fe200078e3cff */
[----:B--2---:R-:W-:Y:S06]  /*dc70*/  @!P0 BRA `(.L_x_2807) ;  /* 0x0000000000048947 */ /* 0x004fec0003800000 */
[----:B------:R-:W-:Y:S01]  /*dc80*/  BPT.TRAP 0x1 ;  /* 0x000000040000795c */ /* 0x000fe20000300000 */
.L_x_2807:
[----:B------:R-:W-:Y:S01]  /*dc90*/  IMAD R199, R201, 0x8, R18 ;  /* 0x00000008c9c77824 */ /* 0x000fe200078e0212 */
[----:B------:R-:W-:-:S04]  /*dca0*/  SHF.L.U32 R188, R22, 0x1f, RZ ;  /* 0x0000001f16bc7819 */ /* 0x000fc800000006ff */
[----:B------:R0:W1:Y:S01]  /*dcb0*/  SYNCS.PHASECHK.TRANS64.TRYWAIT P2, [R199+URZ+0x38830], R188 ;  /* 0x038830bcc70075a7 */ /* 0x000062000804017f */
[----:B------:R-:W-:Y:S05]  /*dcc0*/  @!P0 BRA `(.L_x_2808) ;  /* 0x0000000000048947 */ /* 0x000fea0003800000 */
[----:B------:R-:W-:Y:S01]  /*dcd0*/  BPT.TRAP 0x1 ;  /* 0x000000040000795c */ /* 0x000fe20000300000 */
.L_x_2808:
[----:B------:R-:W-:Y:S01]  /*dce0*/  BSSY B2, `(.L_x_2809) ;  /* 0x0000006000027945 */ /* 0x000fe20003800000 */
[----:B------:R-:W-:Y:S02]  /*dcf0*/  IMAD R202, R201, 0x200, R190 ;  /* 0x00000200c9ca7824 */ /* 0x000fe400078e02be */
[----:B------:R-:W-:Y:S01]  /*dd00*/  IMAD.MOV.U32 R203, RZ, RZ, 0x40000040 ;  /* 0x40000040ffcb7424 */ /* 0x000fe200078e00ff */
[----:B-1----:R-:W-:Y:S06]  /*dd10*/  @P2 BRA `(.L_x_2810) ;  /* 0x0000000000082947 */ /* 0x002fec0003800000 */
[----:B------:R-:W1:Y:S02]  /*dd20*/  SYNCS.PHASECHK.TRANS64.TRYWAIT P2, [R199+URZ+0x38830], R188 ;  /* 0x038830bcc70075a7 */ /* 0x000e64000804017f */
[----:B-1----:R-:W-:Y:S05]  /*dd30*/  @!P2 BRA `(.L_x_2811) ;  /* 0x000001580090a947 */ /* 0x002fea0003800000 */
.L_x_2810:
[----:B------:R-:W-:Y:S05]  /*dd40*/  BSYNC B2 ;  /* 0x0000000000027941 */ /* 0x000fea0003800000 */
.L_x_2809:
        /* <DEDUP_REMOVED lines=36> */
.L_x_2812:
[----:B------:R2:W3:Y:S01]  /*df90*/  SYNCS.PHASECHK.TRANS64.TRYWAIT P2, [R199+URZ+0x38850], R188 ;  /* 0x038850bcc70075a7 */ /* 0x0004e2000804017f */
[----:B------:R-:W-:Y:S05]  /*dfa0*/  @!P0 BRA `(.L_x_2813) ;  /* 0x0000000000048947 */ /* 0x000fea0003800000 */
[----:B------:R-:W-:Y:S01]  /*dfb0*/  BPT.TRAP 0x1 ;  /* 0x000000040000795c */ /* 0x000fe20000300000 */
.L_x_2813:
[----:B------:R-:W-:Y:S04]  /*dfc0*/  BSSY B2, `(.L_x_2814) ;  /* 0x0000004000027945 */ /* 0x000fe80003800000 */
[----:B---3--:R-:W-:Y:S05]  /*dfd0*/  @P2 BRA `(.L_x_2815) ;  /* 0x0000000000082947 */ /* 0x008fea0003800000 */
[----:B------:R-:W3:Y:S02]  /*dfe0*/  SYNCS.PHASECHK.TRANS64.TRYWAIT P2, [R199+URZ+0x38850], R188 ;  /* 0x038850bcc70075a7 */ /* 0x000ee4000804017f */
[----:B---3--:R-:W-:Y:S05]  /*dff0*/  @!P2 BRA `(.L_x_2816) ;  /* 0x0000015400f4a947 */ /* 0x008fea0003800000 */
.L_x_2815:
[----:B------:R-:W-:Y:S05]  /*e000*/  BSYNC B2 ;  /* 0x0000000000027941 */ /* 0x000fea0003800000 */
.L_x_2814:
[----:B------:R-:W-:Y:S01]  /*e010*/  IMAD R202, R201, 0x1000, R191 ;  /* 0x00001000c9ca7824 */ /* 0x000fe200078e02bf */
[----:B------:R-:W-:Y:S01]  /*e020*/  R2UR UR4, R2 ;  /* 0x00000000020472ca */ /* 0x000fe200000e0000 */
[----:B------:R-:W-:Y:S01]  /*e030*/  IMAD.MOV.U32 R203, RZ, RZ, 0x40000040 ;  /* 0x40000040ffcb7424 */ /* 0x000fe200078e00ff */
[----:B------:R-:W-:Y:S01]  /*e040*/  R2UR UR5, R3 ;  /* 0x00000000030572ca */ /* 0x000fe200000e0000 */
[----:B------:R-:W-:Y:S01]  /*e050*/  WARPGROUP.ARRIVE ;  /* 0x00000000000079c5 */ /* 0x000fe20000000000 */
[----:B------:R-:W-:Y:S01]  /*e060*/  R2UR UR6, R202 ;  /* 0x00000000ca0672ca */ /* 0x000fe200000e0000 */
[----:B------:R-:W-:Y:S01]  /*e070*/  VIADD R204, R2, 0x2 ;  /* 0x0000000202cc7836 */ /* 0x000fe20000000000 */
[----:B------:R-:W-:Y:S01]  /*e080*/  R2UR UR7, R203 ;  /* 0x00000000cb0772ca */ /* 0x000fe200000e0000 */
[----:B------:R-:W-:Y:S02]  /*e090*/  IMAD.MOV.U32 R205, RZ, RZ, 0x40000040 ;  /* 0x40000040ffcd7424 */ /* 0x000fe400078e00ff */
[----:B------:R-:W4:Y:S01]  /*e0a0*/  S2R R21, SR_TID.X ;  /* 0x0000000000157919 */ /* 0x000f220000002100 */
[----:B------:R-:W-:Y:S01]  /*e0b0*/  VIADD R206, R202, 0x800 ;  /* 0x00000800cace7836 */ /* 0x000fe20000000000 */
[----:B------:R-:W-:Y:S01]  /*e0c0*/  UISETP.NE.AND UP0, UPT, UR46, URZ, UPT ;  /* 0x0000003f2e00728c */ /* 0x000fe2000bf05270 */
[----:B------:R-:W-:-:S02]  /*e0d0*/  VIADD R207, R2, 0x800 ;  /* 0x0000080002cf7836 */ /* 0x000fc40000000000 */
[----:B0123--:R-:W-:-:S05]  /*e0e0*/  IMAD.MOV.U32 R188, RZ, RZ, 0x4 ;  /* 0x00000004ffbc7424 */ /* 0x00ffca00078e00ff */
        /* <DEDUP_REMOVED lines=9> */
[----:B----4-:R-:W-:-:S06]  /*e180*/  SHF.R.U32.HI R21, RZ, 0x7, R21 ;  /* 0x00000007ff157819 */ /* 0x010fcc0000011615 */
[----:B------:R-:W0:Y:S02]  /*e190*/  SHFL.IDX PT, R21, R21, RZ, 0x1f ;  /* 0x00001fff15157589 */ /* 0x000e2400000e0000 */
[----:B0-----:R-:W-:-:S04]  /*e1a0*/  ISETP.GT.AND P2, PT, R21, 0x7f, PT ;  /* 0x0000007f1500780c */ /* 0x001fc80003f44270 */
        /* <DEDUP_REMOVED lines=184> */
[----:B------:R-:W-:Y:S02]  /*ed30*/  R2UR UR4, R204 ;  /* 0x00000000cc0472ca */ /* 0x000fe400000e0000 */
[----:B------:R-:W-:Y:S02]  /*ed40*/  IADD3 R204, R206, R188, RZ ;  /* 0x000000bccecc7210 */ /* 0x000fe40007ffe0ff */
[----:B------:R-:W-:Y:S01]  /*ed50*/  R2UR UR7, R205 ;  /* 0x00000000cd0772ca */ /* 0x000fe200000e0000 */
[----:B------:R-:W-:Y:S01]  /*ed60*/  IMAD.MOV.U32 R205, RZ, RZ, 0xa00 ;  /* 0x00000a00ffcd7424 */ /* 0x000fe200078e00ff */
[----:B------:R-:W-:Y:S01]  /*ed70*/  R2UR UR6, R204 ;  /* 0x00000000cc0672ca */ /* 0x000fe200000e0000 */
[----:B------:R-:W-:-:S03]  /*ed80*/  IMAD.MOV.U32 R204, RZ, RZ, 0x28 ;  /* 0x00000028ffcc7424 */ /* 0x000fc600078e00ff */
[----:B------:R-:W-:Y:S02]  /*ed90*/  SEL R205, R205, 0x980, P2 ;  /* 0x00000980cdcd7807 */ /* 0x000fe40001000000 */
[----:B------:R-:W-:Y:S02]  /*eda0*/  SEL R204, R204, 0x26, P2 ;  /* 0x00000026cccc7807 */ /* 0x000fe40001000000 */
[----:B------:R-:W-:Y:S02]  /*edb0*/  LOP3.LUT R205, R205, 0xa00, RZ, 0xc0, !PT ;  /* 0x00000a00cdcd7812 */ /* 0x000fe400078ec0ff */
[----:B------:R-:W-:-:S04]  /*edc0*/  LOP3.LUT R207, R204, 0x6, RZ, 0xc0, !PT ;  /* 0x00000006cccf7812 */ /* 0x000fc800078ec0ff */
[CC--:B------:R-:W-:Y:S02]  /*edd0*/  IADD3 R204, R207.reuse, R205.reuse, R2 ;  /* 0x000000cdcfcc7210 */ /* 0x0c0fe40007ffe002 */
[----:B------:R-:W-:Y:S01]  /*ede0*/  IADD3 R206, R207, R205, R202 ;  /* 0x000000cdcfce7210 */ /* 0x000fe20007ffe0ca */
[----:B------:R-:W-:Y:S02]  /*edf0*/  IMAD.MOV.U32 R205, RZ, RZ, 0x40000040 ;  /* 0x40000040ffcd7424 */ /* 0x000fe400078e00ff */
        /* <DEDUP_REMOVED lines=8> */
[----:B------:R-:W-:Y:S01]  /*ee80*/  VIADD R206, R2, 0xa00 ;  /* 0x00000a0002ce7836 */ /* 0x000fe20000000000 */
[----:B------:R-:W-:Y:S01]  /*ee90*/  R2UR UR7, R207 ;  /* 0x00000000cf0772ca */ /* 0x000fe200000e0000 */
[----:B------:R-:W-:Y:S02]  /*eea0*/  VIADD R207, R202, 0xa00 ;  /* 0x00000a00cacf7836 */ /* 0x000fe40000000000 */
[----:B------:R-:W-:Y:S01]  /*eeb0*/  IMAD.IADD R204, R206, 0x1, R21 ;  /* 0x00000001cecc7824 */ /* 0x000fe200078e0215 */
[----:B------:R-:W-:-:S02]  /*eec0*/  WARPGROUP.DEPBAR.LE gsb0, 0x0 ;  /* 0x00008000000079c5 */ /* 0x000fc40000010000 */
[----:B------:R-:W-:-:S07]  /*eed0*/  WARPGROUP.ARRIVE ;  /* 0x00000000000079c5 */ /* 0x000fce0000000000 */
        /* <DEDUP_REMOVED lines=120> */
[--C-:B------:R-:W-:Y:S01]  /*f660*/  IMAD.IADD R204, R203, 0x1, R206.reuse ;  /* 0x00000001cbcc7824 */ /* 0x100fe200078e02ce */
[----:B------:R-:W-:Y:S01]  /*f670*/  R2UR UR5, R205 ;  /* 0x00000000cd0572ca */ /* 0x000fe200000e0000 */
[----:B------:R-:W-:Y:S02]  /*f680*/  IMAD.MOV.U32 R205, RZ, RZ, 0x40000040 ;  /* 0x40000040ffcd7424 */ /* 0x000fe400078e00ff */
[----:B------:R-:W-:Y:S01]  /*f690*/  IMAD.IADD R206, R188, 0x1, R206 ;  /* 0x00000001bcce7824 */ /* 0x000fe200078e02ce */
[----:B------:R-:W-:Y:S01]  /*f6a0*/  R2UR UR6, R204 ;  /* 0x00000000cc0672ca */ /* 0x000fe200000e0000 */
[----:B------:R-:W-:Y:S01]  /*f6b0*/  IMAD.IADD R204, R207, 0x1, R188 ;  /* 0x00000001cfcc7824 */ /* 0x000fe200078e02bc */
[----:B------:R-:W-:Y:S01]  /*f6c0*/  R2UR UR7, R205 ;  /* 0x00000000cd0772ca */ /* 0x000fe200000e0000 */
[----:B------:R-:W-:-:S02]  /*f6d0*/  IMAD.MOV.U32 R205, RZ, RZ, 0x40000040 ;  /* 0x40000040ffcd7424 */ /* 0x000fc400078e00ff */
[----:B------:R-:W-:Y:S02]  /*f6e0*/  IMAD.MOV.U32 R207, RZ, RZ, 0x40000040 ;  /* 0x40000040ffcf7424 */ /* 0x000fe400078e00ff */
[----:B------:R-:W-:Y:S02]  /*f6f0*/  IMAD.MOV.U32 R188, RZ, RZ, 0x1000 ;  /* 0x00001000ffbc7424 */ /* 0x000fe400078e00ff */
[----:B------:R-:W-:-:S03]  /*f700*/  IMAD.MOV.U32 R203, RZ, RZ, 0x40000040 ;  /* 0x40000040ffcb7424 */ /* 0x000fc600078e00ff */
[----:B------:R-:W-:Y:S02]  /*f710*/  SEL R188, R188, 0xf80, P2 ;  /* 0x00000f80bcbc7807 */ /* 0x000fe40001000000 */
[----:B------:R-:W-:Y:S02]  /*f720*/  PLOP3.LUT P2, PT, PT, PT, UP0, 0x40, 0x0 ;  /* 0x000000000000781c */ /* 0x000fe40003f4e808 */
[----:B------:R-:W-:-:S04]  /*f730*/  LOP3.LUT R188, R188, 0x1e00, RZ, 0xc0, !PT ;  /* 0x00001e00bcbc7812 */ /* 0x000fc800078ec0ff */
[----:B------:R-:W-:Y:S01]  /*f740*/  IADD3 R202, R21, R188, R202 ;  /* 0x000000bc15ca7210 */ /* 0x000fe20007ffe0ca */
[----:B------:R-:W-:Y:S02]  /*f750*/  WARPGROUP.DEPBAR.LE gsb0, 0x0 ;  /* 0x00008000000079c5 */ /* 0x000fe40000010000 */
[----:B------:R-:W-:-:S06]  /*f760*/  WARPGROUP.ARRIVE ;  /* 0x00000000000079c5 */ /* 0x000fcc0000000000 */
[----:B------:R-:W-:Y:S01]  /*f770*/  HGMMA.64x64x16.F32.BF16 R152, gdesc[UR4], R152, gsb0 ;  /* 0x00e00000049879f0 */ /* 0x000fe20008001898 */
[----:B------:R-:W-:Y:S02]  /*f780*/  R2UR UR4, R204 ;  /* 0x00000000cc0472ca */ /* 0x000fe400000e0000 */
[----:B------:R-:W-:Y:S01]  /*f790*/  R2UR UR5, R205 ;  /* 0x00000000cd0572ca */ /* 0x000fe200000e0000 */
[----:B------:R-:W-:Y:S01]  /*f7a0*/  IMAD.MOV.U32 R205, RZ, RZ, 0x40000040 ;  /* 0x40000040ffcd7424 */ /* 0x000fe200078e00ff */
[----:B------:R-:W-:Y:S02]  /*f7b0*/  R2UR UR6, R206 ;  /* 0x00000000ce0672ca */ /* 0x000fe400000e0000 */
[----:B------:R-:W-:Y:S02]  /*f7c0*/  R2UR UR7, R207 ;  /* 0x00000000cf0772ca */ /* 0x000fe400000e0000 */
[----:B------:R-:W-:Y:S01]  /*f7d0*/  IADD3 R204, R21, R188, R2 ;  /* 0x000000bc15cc7210 */ /* 0x000fe20007ffe002 */
[----:B------:R-:W-:-:S02]  /*f7e0*/  @!P1 VIADD R21, R199, 0x38840 ;  /* 0x00038840c7159836 */ /* 0x000fc40000000000 */
[----:B------:R-:W-:-:S03]  /*f7f0*/  IMAD.U32 R188, RZ, RZ, UR42 ;  /* 0x0000002affbc7e24 */ /* 0x000fc6000f8e00ff */
[----:B------:R-:W-:Y:S02]  /*f800*/  @!P1 PRMT R21, RZ, 0x654, R21 ;  /* 0x00000654ff159816 */ /* 0x000fe40000000015 */
[----:B------:R-:W-:Y:S01]  /*f810*/  LOP3.LUT R207, RZ, R188, RZ, 0x33, !PT ;  /* 0x000000bcffcf7212 */ /* 0x000fe200078e33ff */
        /* <DEDUP_REMOVED lines=11> */
[----:B------:R0:W-:Y:S02]  /*f8d0*/  @!P1 SYNCS.ARRIVE.TRANS64.RED.A1T0 RZ, [R21+URZ], RZ ;  /* 0x000000ff15ff99a7 */ /* 0x0001e4000810043f */
[----:B0-----:R-:W-:-:S05]  /*f8e0*/  IMAD.SHL.U32 R21, R20, 0x40, RZ ;  /* 0x0000004014157824 */ /* 0x001fca00078e00ff */
[----:B------:R-:W-:-:S04]  /*f8f0*/  IADD3 R202, R23, 0x1, -R21 ;  /* 0x0000000117ca7810 */ /* 0x000fc80007ffe815 */
[----:B------:R-:W-:-:S05]  /*f900*/  IADD3 R202, -R185, R202, -R184 ;  /* 0x000000cab9ca7210 */ /* 0x000fca0007ffe9b8 */
[----:B------:R-:W-:Y:S02]  /*f910*/  IMAD.IADD R207, R207, 0x1, R202 ;  /* 0x00000001cfcf7824 */ /* 0x000fe400078e02ca */
[----:B------:R-:W-:Y:S02]  /*f920*/  VIADD R206, R202, UR45 ;  /* 0x0000002dcace7c36 */ /* 0x000fe40008000000 */
[C---:B------:R-:W-:Y:S02]  /*f930*/  IMAD.IADD R204, R0.reuse, 0x1, R207 ;  /* 0x0000000100cc7824 */ /* 0x040fe400078e02cf */
[----:B------:R-:W-:Y:S01]  /*f940*/  IMAD.IADD R205, R0, 0x1, R206 ;  /* 0x0000000100cd7824 */ /* 0x000fe200078e02ce */
[----:B------:R-:W-:Y:S06]  /*f950*/  @P2 BRA `(.L_x_2817) ;  /* 0x0000000000582947 */ /* 0x000fec0003800000 */
[----:B------:R-:W-:Y:S01]  /*f960*/  IADD3 R223, R0, R23, -R184 ;  /* 0x0000001700df7210 */ /* 0x000fe20007ffe8b8 */
[----:B------:R-:W-:Y:S03]  /*f970*/  BSSY B2, `(.L_x_2818) ;  /* 0x0000010000027945 */ /* 0x000fe60003800000 */
[----:B------:R-:W-:-:S13]  /*f980*/  ISETP.GT.AND P2, PT, R223, -0x1, PT ;  /* 0xffffffffdf00780c */ /* 0x000fda0003f44270 */
[----:B------:R-:W-:Y:S05]  /*f990*/  @P2 BRA `(.L_x_2819) ;  /* 0x0000000000202947 */ /* 0x000fea0003800000 */
[----:B------:R-:W-:Y:S01]  /*f9a0*/  IMAD.U32 R222, RZ, RZ, UR41 ;  /* 0x00000029ffde7e24 */ /* 0x000fe2000f8e00ff */
[----:B------:R-:W-:-:S04]  /*f9b0*/  LOP3.LUT R223, RZ, R223, RZ, 0x33, !PT ;  /* 0x000000dfffdf7212 */ /* 0x000fc800078e33ff */
[----:B------:R-:W-:-:S13]  /*f9c0*/  ISETP.NE.AND P2, PT, R222, 0x1, PT ;  /* 0x00000001de00780c */ /* 0x000fda0003f45270 */
[----:B------:R-:W0:Y:S02]  /*f9d0*/  @P2 LDC.64 R202, c[0x0][0xae0] ;  /* 0x0002b800ffca2b82 */ /* 0x000e240000000a00 */
[----:B0-----:R-:W-:-:S05]  /*f9e0*/  @P2 IMAD.HI.U32 R202, R223, R202, RZ ;  /* 0x000000cadfca2227 */ /* 0x001fca00078e00ff */
[----:B------:R-:W-:-:S04]  /*f9f0*/  @P2 SHF.R.U32.HI R223, RZ, R203, R202 ;  /* 0x000000cbffdf2219 */ /* 0x000fc800000116ca */
[----:B------:R-:W-:Y:S01]  /*fa00*/  LOP3.LUT R223, RZ, R223, RZ, 0x33, !PT ;  /* 0x000000dfffdf7212 */ /* 0x000fe200078e33ff */
[----:B------:R-:W-:Y:S06]  /*fa10*/  BRA `(.L_x_2820) ;  /* 0x0000000000147947 */ /* 0x000fec0003800000 */
.L_x_2819:
[----:B------:R-:W-:-:S05]  /*fa20*/  IMAD.U32 R222, RZ, RZ, UR41 ;  /* 0x00000029ffde7e24 */ /* 0x000fca000f8e00ff */
[----:B------:R-:W-:-:S13]  /*fa30*/  ISETP.NE.AND P2, PT, R222, 0x1, PT ;  /* 0x00000001de00780c */ /* 0x000fda0003f45270 */
[----:B------:R-:W0:Y:S02]  /*fa40*/  @P2 LDC.64 R202, c[0x0][0xae0] ;  /* 0x0002b800ffca2b82 */ /* 0x000e240000000a00 */
[----:B0-----:R-:W-:-:S05]  /*fa50*/  @P2 IMAD.HI.U32 R202, R223, R202, RZ ;  /* 0x000000cadfca2227 */ /* 0x001fca00078e00ff */
[----:B------:R-:W-:-:S07]  /*fa60*/  @P2 SHF.R.U32.HI R223, RZ, R203, R202 ;  /* 0x000000cbffdf2219 */ /* 0x000fce00000116ca */
.L_x_2820:
[----:B------:R-:W-:Y:S05]  /*fa70*/  BSYNC B2 ;  /* 0x0000000000027941 */ /* 0x000fea0003800000 */
.L_x_2818:
[----:B------:R-:W-:-:S04]  /*fa80*/  IMAD R202, R223, R222, -R21 ;  /* 0x000000dedfca7224 */ /* 0x000fc800078e0a15 */
[----:B------:R-:W-:-:S05]  /*fa90*/  IMAD.IADD R203, R202, 0x1, -R185 ;  /* 0x00000001cacb7824 */ /* 0x000fca00078e0ab9 */
[----:B------:R-:W-:Y:S02]  /*faa0*/  VIADDMNMX R205, R203, R222, R205, PT ;  /* 0x000000decbcd7246 */ /* 0x000fe400038001cd */
[----:B------:R-:W-:-:S07]  /*fab0*/  VIMNMX R204, R204, R203, !PT ;  /* 0x000000cbcccc7248 */ /* 0x000fce0007fe0100 */
.L_x_2817:
[----:B------:R-:W-:Y:S01]  /*fac0*/  ISETP.GT.AND P2, PT, R20, -0x1, PT ;  /* 0xffffffff1400780c */ /* 0x000fe20003f44270 */
[----:B------:R-:W-:Y:S01]  /*fad0*/  UISETP.NE.AND UP0, UPT, UR46, URZ, UPT ;  /* 0x0000003f2e00728c */ /* 0x000fe2000bf05270 */
[----:B------:R-:W-:Y:S02]  /*fae0*/  IADD3 R206, R206, 0x8, R0 ;  /* 0x00000008cece7810 */ /* 0x000fe40007ffe000 */
[C---:B------:R-:W-:Y:S02]  /*faf0*/  ISETP.GT.AND P5, PT, R204.reuse, RZ, P2 ;  /* 0x000000ffcc00720c */ /* 0x040fe400017a4270 */
[C---:B------:R-:W-:Y:S02]  /*fb00*/  ISETP.GT.AND P4, PT, R204.reuse, 0x1, P2 ;  /* 0x00000001cc00780c */ /* 0x040fe40001784270 */
        /* <DEDUP_REMOVED lines=53> */
[----:B------:R-:W-:-:S04]  /*fe60*/  IADD3 R169, R0, R23, -R184 ;  /* 0x0000001700a97210 */ /* 0x000fc80007ffe8b8 */
[----:B------:R-:W-:Y:S01]  /*fe70*/  ISETP.NE.AND P3, PT, R168, 0x1, PT ;  /* 0x00000001a800780c */ /* 0x000fe20003f65270 */
[----:B------:R-:W-:-:S05]  /*fe80*/  VIADD R169, R169, 0x8 ;  /* 0x00000008a9a97836 */ /* 0x000fca0000000000 */
[----:B------:R-:W-:-:S07]  /*fe90*/  LOP3.LUT R169, RZ, R169, RZ, 0x33, !PT ;  /* 0x000000a9ffa97212 */ /* 0x000fce00078e33ff */
[----:B------:R-:W0:Y:S02]  /*fea0*/  @P3 LDC.64 R152, c[0x0][0xae0] ;  /* 0x0002b800ff983b82 */ /* 0x000e240000000a00 */
[----:B0-----:R-:W-:-:S05]  /*feb0*/  @P3 IMAD.HI.U32 R152, R169, R152, RZ ;  /* 0x00000098a9983227 */ /* 0x001fca00078e00ff */
[----:B------:R-:W-:-:S04]  /*fec0*/  @P3 SHF.R.U32.HI R169, RZ, R153, R152 ;  /* 0x00000099ffa93219 */ /* 0x000fc80000011698 */
[----:B------:R-:W-:Y:S01]  /*fed0*/  LOP3.LUT R152, RZ, R169, RZ, 0x33, !PT ;  /* 0x000000a9ff987212 */ /* 0x000fe200078e33ff */
[----:B------:R-:W-:Y:S06]  /*fee0*/  BRA `(.L_x_2824) ;  /* 0x0000000000187947 */ /* 0x000fec0003800000 */
.L_x_2823:
[----:B------:R-:W-:-:S05]  /*fef0*/  IMAD.U32 R168, RZ, RZ, UR41 ;  /* 0x00000029ffa87e24 */ /* 0x000fca000f8e00ff */
[----:B------:R-:W-:-:S13]  /*ff00*/  ISETP.NE.AND P3, PT, R168, 0x1, PT ;  /* 0x00000001a800780c */ /* 0x000fda0003f65270 */
[----:B------:R-:W0:Y:S02]  /*ff10*/  @P3 LDC.64 R152, c[0x0][0xae0] ;  /* 0x0002b800ff983b82 */ /* 0x000e240000000a00 */
[----:B0-----:R-:W-:-:S04]  /*ff20*/  @P3 IMAD.HI.U32 R204, R200, R152, RZ ;  /* 0x00000098c8cc3227 */ /* 0x001fc800078e00ff */
[----:B------:R-:W-:Y:S01]  /*ff30*/  IMAD.MOV.U32 R152, RZ, RZ, R200 ;  /* 0x000000ffff987224 */ /* 0x000fe200078e00c8 */
[----:B------:R-:W-:-:S07]  /*ff40*/  @P3 SHF.R.U32.HI R152, RZ, R153, R204 ;  /* 0x00000099ff983219 */ /* 0x000fce00000116cc */
.L_x_2824:
[----:B------:R-:W-:Y:S05]  /*ff50*/  BSYNC B2 ;  /* 0x0000000000027941 */ /* 0x000fea0003800000 */
.L_x_2822:
[----:B------:R-:W-:-:S04]  /*ff60*/  IMAD R152, R152, R168, -R21 ;  /* 0x000000a898987224 */ /* 0x000fc800078e0a15 */
[----:B------:R-:W-:-:S05]  /*ff70*/  IMAD.IADD R21, R152, 0x1, -R185 ;  /* 0x0000000198157824 */ /* 0x000fca00078e0ab9 */
[----:B------:R-:W-:Y:S02]  /*ff80*/  VIADDMNMX R206, R21, R168, R206, PT ;  /* 0x000000a815ce7246 */ /* 0x000fe400038001ce */
[----:B------:R-:W-:-:S07]  /*ff90*/  VIMNMX R207, R207, R21, !PT ;  /* 0x00000015cfcf7248 */ /* 0x000fce0007fe0100 */
.L_x_2821:
[----:B------:R-:W-:Y:S01]  /*ffa0*/  FMNMX.FTZ R152, R202, R14, !PT ;  /* 0x0000000eca987209 */ /* 0x000fe20007810000 */
[----:B------:R-:W-:Y:S01]  /*ffb0*/  IMAD.MOV.U32 R169, RZ, RZ, 0x40000040 ;  /* 0x40000040ffa97424 */ /* 0x000fe200078e00ff */
[----:B------:R-:W-:Y:S01]  /*ffc0*/  ISETP.GT.AND P4, PT, R207, 0x9, P2 ;  /* 0x00000009cf00780c */ /* 0x000fe20001784270 */
[----:B------:R-:W-:Y:S01]  /*ffd0*/  IMAD R168, R201, 0x1000, R193 ;  /* 0x00001000c9a87824 */ /* 0x000fe200078e02c1 */
[----:B------:R-:W-:Y:S01]  /*ffe0*/  FMNMX.FTZ R21, R203, R152, !PT ;  /* 0x00000098cb157209 */ /* 0x000fe20007810000 */
[----:B------:R-:W-:Y:S01]  /*fff0*/  @!P1 VIADD R199, R199, 0x38860 ;  /* 0x00038860c7c79836 */ /* 0x000fe20000000000 */
[C---:B------:R-:W-:Y:S02]  /*10000*/  ISETP.GT.AND P6, PT, R207.reuse, 0x8, P2 ;  /* 0x00000008cf00780c */ /* 0x040fe400017c4270 */
[----:B------:R-:W-:Y:S02]  /*10010*/  FMNMX.FTZ R152, R156, R21, !PT ;  /* 0x000000159c987209 */ /* 0x000fe40007810000 */
[----:B------:R-:W-:-:S02]  /*10020*/  ISETP.GT.AND P5, PT, R207, 0x10, P2 ;  /* 0x00000010cf00780c */ /* 0x000fc400017a4270 */
[----:B------:R-:W-:Y:S02]  /*10030*/  FMNMX.FTZ R21, R157, R152, !PT ;  /* 0x000000989d157209 */ /* 0x000fe40007810000 */
[----:B------:R-:W-:Y:S02]  /*10040*/  ISETP.LT.OR P4, PT, R206, 0xa, P4 ;  /* 0x0000000ace00780c */ /* 0x000fe40002781670 */
[----:B------:R-:W-:Y:S02]  /*10050*/  FMNMX.FTZ R152, R160, R21, !PT ;  /* 0x00000015a0987209 */ /* 0x000fe40007810000 */
[C---:B------:R-:W-:Y:S02]  /*10060*/  ISETP.LT.OR P6, PT, R206.reuse, 0x9, P6 ;  /* 0x00000009ce00780c */ /* 0x040fe400037c1670 */
        /* <DEDUP_REMOVED lines=9> */
[----:B------:R-:W-:Y:S02]  /*10100*/  FSEL R162, R162, -INF , !P5 ;  /* 0xff800000a2a27808 */ /* 0x000fe40006800000 */
[----:B------:R-:W-:Y:S02]  /*10110*/  FMNMX.FTZ R152, R172, R21, !PT ;  /* 0x00000015ac987209 */ /* 0x000fe40007810000 */
[----:B------:R-:W-:Y:S02]  /*10120*/  ISETP.GT.AND P6, PT, R207, 0x18, P2 ;  /* 0x00000018cf00780c */ /* 0x000fe400017c4270 */
[----:B------:R-:W-:Y:S02]  /*10130*/  FMNMX.FTZ R21, R173, R152, !PT ;  /* 0x00000098ad157209 */ /* 0x000fe40007810000 */
[----:B------:R-:W-:-:S02]  /*10140*/  ISETP.GT.AND P5, PT, R207, 0x20, P2 ;  /* 0x00000020cf00780c */ /* 0x000fc400017a4270 */
[----:B------:R-:W-:Y:S02]  /*10150*/  FMNMX.FTZ R152, R176, R21, !PT ;  /* 0x00000015b0987209 */ /* 0x000fe40007810000 */
[----:B------:R-:W-:Y:S02]  /*10160*/  ISETP.LT.OR P4, PT, R206, 0x1a, P4 ;  /* 0x0000001ace00780c */ /* 0x000fe40002781670 */
[----:B------:R-:W-:Y:S02]  /*10170*/  FMNMX.FTZ R21, R177, R152, !PT ;  /* 0x00000098b1157209 */ /* 0x000fe40007810000 */
[----:B------:R-:W-:Y:S02]  /*10180*/  R2UR UR7, R169 ;  /* 0x00000000a90772ca */ /* 0x000fe400000e0000 */
[----:B------:R-:W-:Y:S02]  /*10190*/  FMNMX.FTZ R152, R180, R21, !PT ;  /* 0x00000015b4987209 */ /* 0x000fe40007810000 */
[----:B------:R-:W-:-:S02]  /*101a0*/  ISETP.LT.OR P6, PT, R206, 0x19, P6 ;  /* 0x00000019ce00780c */ /* 0x000fc400037c1670 */
[----:B------:R-:W-:Y:S02]  /*101b0*/  FMNMX.FTZ R152, R181, R152, !PT ;  /* 0x00000098b5987209 */ /* 0x000fe40007810000 */
[----:B------:R-:W-:Y:S02]  /*101c0*/  ISETP.LT.OR P5, PT, R206, 0x21, P5 ;  /* 0x00000021ce00780c */ /* 0x000fe40002fa1670 */
[----:B------:R-:W-:Y:S01]  /*101d0*/  FSEL R167, R167, -INF , !P4 ;  /* 0xff800000a7a77808 */ /* 0x000fe20006000000 */
[----:B------:R-:W0:Y:S01]  /*101e0*/  SHFL.BFLY PT, R21, R152, 0x2, 0x1f ;  /* 0x0c401f0098157f89 */ /* 0x000e2200000e0000 */
[C---:B------:R-:W-:Y:S02]  /*101f0*/  ISETP.GT.AND P4, PT, R207.reuse, RZ, P2 ;  /* 0x000000ffcf00720c */ /* 0x040fe40001784270 */
[----:B------:R-:W-:Y:S02]  /*10200*/  FSEL R166, R166, -INF , !P6 ;  /* 0xff800000a6a67808 */ /* 0x000fe40007000000 */
[----:B------:R-:W-:-:S02]  /*10210*/  ISETP.GT.AND P6, PT, R207, 0x28, P2 ;  /* 0x00000028cf00780c */ /* 0x000fc400017c4270 */
[----:B------:R-:W-:Y:S02]  /*10220*/  ISETP.GT.AND P3, PT, R207, 0x1, P2 ;  /* 0x00000001cf00780c */ /* 0x000fe40001764270 */
[C---:B------:R-:W-:Y:S02]  /*10230*/  ISETP.LT.OR P4, PT, R206.reuse, 0x1, P4 ;  /* 0x00000001ce00780c */ /* 0x040fe40002781670 */
[C---:B------:R-:W-:Y:S02]  /*10240*/  ISETP.LT.OR P6, PT, R206.reuse, 0x29, P6 ;  /* 0x00000029ce00780c */ /* 0x040fe400037c1670 */
[----:B------:R-:W-:Y:S02]  /*10250*/  ISETP.LT.OR P3, PT, R206, 0x2, P3 ;  /* 0x00000002ce00780c */ /* 0x000fe40001f61670 */
[----:B------:R-:W-:Y:S02]  /*10260*/  FSEL R154, R154, -INF , !P4 ;  /* 0xff8000009a9a7808 */ /* 0x000fe40006000000 */
[----:B------:R-:W-:-:S02]  /*10270*/  FSEL R204, R174, -INF , !P6 ;  /* 0xff800000aecc7808 */ /* 0x000fc40007000000 */
[----:B------:R-:W-:Y:S02]  /*10280*/  FSEL R155, R155, -INF , !P3 ;  /* 0xff8000009b9b7808 */ /* 0x000fe40005800000 */
[----:B------:R-:W-:Y:S02]  /*10290*/  FMNMX.FTZ R174, R154, R15, !PT ;  /* 0x0000000f9aae7209 */ /* 0x000fe40007810000 */
[----:B------:R-:W-:Y:S02]  /*102a0*/  ISETP.GT.AND P3, PT, R207, 0x11, P2 ;  /* 0x00000011cf00780c */ /* 0x000fe40001764270 */
[----:B0-----:R-:W-:Y:S02]  /*102b0*/  FMNMX.FTZ R169, R152, R21, !PT ;  /* 0x0000001598a97209 */ /* 0x001fe40007810000 */
[----:B------:R-:W-:Y:S02]  /*102c0*/  FSEL R152, R170, -INF , !P5 ;  /* 0xff800000aa987808 */ /* 0x000fe40006800000 */
[----:B------:R-:W-:Y:S01]  /*102d0*/  FMNMX.FTZ R21, R155, R174, !PT ;  /* 0x000000ae9b157209 */ /* 0x000fe20007810000 */
[----:B------:R-:W0:Y:S01]  /*102e0*/  SHFL.BFLY PT, R170, R169, 0x1, 0x1f ;  /* 0x0c201f00a9aa7f89 */ /* 0x000e2200000e0000 */
[----:B------:R-:W-:-:S02]  /*102f0*/  ISETP.LT.OR P3, PT, R206, 0x12, P3 ;  /* 0x00000012ce00780c */ /* 0x000fc40001f61670 */
[----:B------:R-:W-:Y:S02]  /*10300*/  FMNMX.FTZ R174, R158, R21, !PT ;  /* 0x000000159eae7209 */ /* 0x000fe40007810000 */
[----:B------:R-:W-:Y:S02]  /*10310*/  FSEL R163, R163, -INF , !P3 ;  /* 0xff800000a3a37808 */ /* 0x000fe40005800000 */
[----:B------:R-:W-:Y:S02]  /*10320*/  ISETP.GT.AND P3, PT, R207, 0x21, P2 ;  /* 0x00000021cf00780c */ /* 0x000fe40001764270 */
[----:B------:R-:W-:Y:S02]  /*10330*/  FMNMX.FTZ R21, R159, R174, !PT ;  /* 0x000000ae9f157209 */ /* 0x000fe40007810000 */
[----:B------:R-:W-:Y:S02]  /*10340*/  ISETP.LT.OR P3, PT, R206, 0x22, P3 ;  /* 0x00000022ce00780c */ /* 0x000fe40001f61670 */
[----:B------:R-:W-:-:S02]  /*10350*/  ISETP.GT.AND P5, PT, R207, 0x29, P2 ;  /* 0x00000029cf00780c */ /* 0x000fc400017a4270 */
[----:B------:R-:W-:Y:S02]  /*10360*/  FSEL R153, R171, -INF , !P3 ;  /* 0xff800000ab997808 */ /* 0x000fe40005800000 */
[C---:B------:R-:W-:Y:S02]  /*10370*/  ISETP.GT.AND P3, PT, R207.reuse, 0x30, P2 ;  /* 0x00000030cf00780c */ /* 0x040fe40001764270 */
[C---:B------:R-:W-:Y:S02]  /*10380*/  ISETP.LT.OR P5, PT, R206.reuse, 0x2a, P5 ;  /* 0x0000002ace00780c */ /* 0x040fe40002fa1670 */
[----:B------:R-:W-:Y:S02]  /*10390*/  ISETP.GT.AND P4, PT, R207, 0x31, P2 ;  /* 0x00000031cf00780c */ /* 0x000fe40001784270 */
[----:B------:R-:W-:Y:S02]  /*103a0*/  ISETP.LT.OR P3, PT, R206, 0x31, P3 ;  /* 0x00000031ce00780c */ /* 0x000fe40001f61670 */
[----:B0-----:R-:W-:-:S02]  /*103b0*/  FMNMX.FTZ R169, R169, R170, !PT ;  /* 0x000000aaa9a97209 */ /* 0x001fc40007810000 */
[----:B------:R-:W-:Y:S01]  /*103c0*/  FMNMX.FTZ R170, R162, R21, !PT ;  /* 0x00000015a2aa7209 */ /* 0x000fe20007810000 */
[----:B------:R-:W-:Y:S01]  /*103d0*/  IMAD.U32 R21, RZ, RZ, UR40 ;  /* 0x00000028ff157e24 */ /* 0x000fe2000f8e00ff */
[----:B------:R-:W-:Y:S02]  /*103e0*/  FSEL R205, R175, -INF , !P5 ;  /* 0xff800000afcd7808 */ /* 0x000fe40006800000 */
[----:B------:R-:W-:Y:S02]  /*103f0*/  FMNMX.FTZ R171, R163, R170, !PT ;  /* 0x000000aaa3ab7209 */ /* 0x000fe40007810000 */
[C---:B------:R-:W-:Y:S02]  /*10400*/  ISETP.GT.AND P6, PT, R207.reuse, 0x38, P2 ;  /* 0x00000038cf00780c */ /* 0x040fe400017c4270 */
[----:B------:R-:W-:Y:S02]  /*10410*/  FMNMX.FTZ R170, R166, R171, !PT ;  /* 0x000000aba6aa7209 */ /* 0x000fe40007810000 */
[----:B------:R-:W-:-:S02]  /*10420*/  ISETP.GT.AND P2, PT, R207, 0x39, P2 ;  /* 0x00000039cf00780c */ /* 0x000fc40001744270 */
[----:B------:R-:W-:Y:S02]  /*10430*/  FMNMX.FTZ R171, R167, R170, !PT ;  /* 0x000000aaa7ab7209 */ /* 0x000fe40007810000 */
[----:B------:R-:W-:Y:S02]  /*10440*/  ISETP.LT.OR P4, PT, R206, 0x32, P4 ;  /* 0x00000032ce00780c */ /* 0x000fe40002781670 */
[----:B------:R-:W-:Y:S02]  /*10450*/  FMNMX.FTZ R170, R152, R171, !PT ;  /* 0x000000ab98aa7209 */ /* 0x000fe40007810000 */
[----:B------:R-:W-:Y:S02]  /*10460*/  FSEL R207, R178, -INF , !P3 ;  /* 0xff800000b2cf7808 */ /* 0x000fe40005800000 */
[----:B------:R-:W-:Y:S02]  /*10470*/  FMNMX.FTZ R171, R153, R170, !PT ;  /* 0x000000aa99ab7209 */ /* 0x000fe40007810000 */
[----:B------:R-:W-:-:S02]  /*10480*/  ISETP.LT.OR P6, PT, R206, 0x39, P6 ;  /* 0x00000039ce00780c */ /* 0x000fc400037c1670 */
[----:B------:R-:W-:Y:S02]  /*10490*/  FMNMX.FTZ R170, R204, R171, !PT ;  /* 0x000000abccaa7209 */ /* 0x000fe40007810000 */
[----:B------:R-:W-:Y:S02]  /*104a0*/  FSEL R226, R179, -INF , !P4 ;  /* 0xff800000b3e27808 */ /* 0x000fe40006000000 */
[----:B------:R-:W-:Y:S02]  /*104b0*/  FMNMX.FTZ R170, R205, R170, !PT ;  /* 0x000000aacdaa7209 */ /* 0x000fe40007810000 */
[----:B------:R-:W-:Y:S01]  /*104c0*/  ISETP.LT.OR P2, PT, R206, 0x3a, P2 ;  /* 0x0000003ace00780c */ /* 0x000fe20001741670 */
[----:B------:R-:W-:Y:S01]  /*104d0*/  FMUL.FTZ R206, R169, R21 ;  /* 0x00000015a9ce7220 */ /* 0x000fe20000410000 */
[----:B------:R-:W-:Y:S02]  /*104e0*/  FMNMX.FTZ R171, R207, R170, !PT ;  /* 0x000000aacfab7209 */ /* 0x000fe40007810000 */
[----:B------:R-:W-:-:S02]  /*104f0*/  FSEL R182, R182, -INF , !P6 ;  /* 0xff800000b6b67808 */ /* 0x000fc40007000000 */
[----:B------:R-:W-:Y:S02]  /*10500*/  FMNMX.FTZ R171, R226, R171, !PT ;  /* 0x000000abe2ab7209 */ /* 0x000fe40007810000 */
[----:B------:R-:W-:Y:S02]  /*10510*/  FSEL R183, R183, -INF , !P2 ;  /* 0xff800000b7b77808 */ /* 0x000fe40005000000 */
[----:B------:R-:W-:Y:S02]  /*10520*/  FMNMX.FTZ R178, R182, R171, !PT ;  /* 0x000000abb6b27209 */ /* 0x000fe40007810000 */
[----:B------:R-:W-:Y:S02]  /*10530*/  FSETP.NEU.FTZ.AND P5, PT, R169, -INF , PT ;  /* 0xff800000a900780b */ /* 0x000fe40003fbd000 */
[----:B------:R-:W-:Y:S02]  /*10540*/  FMNMX.FTZ R178, R183, R178, !PT ;  /* 0x000000b2b7b27209 */ /* 0x000fe40007810000 */
[----:B------:R-:W-:-:S02]  /*10550*/  FSEL R206, R206, RZ, P5 ;  /* 0x000000ffcece7208 */ /* 0x000fc40002800000 */
[----:B------:R-:W-:Y:S01]  /*10560*/  R2UR UR6, R168 ;  /* 0x00000000a80672ca */ /* 0x000fe200000e0000 */
[----:B------:R-:W0:Y:S01]  /*10570*/  SHFL.BFLY PT, R179, R178, 0x2, 0x1f ;  /* 0x0c401f00b2b37f89 */ /* 0x000e2200000e0000 */
[----:B------:R-:W-:Y:S01]  /*10580*/  @!P1 PRMT R199, RZ, 0x654, R199 ;  /* 0x00000654ffc79816 */ /* 0x000fe200000000c7 */
[-CC-:B------:R-:W-:Y:S01]  /*10590*/  FFMA.FTZ R227, R157, R21.reuse, -R206.reuse ;  /* 0x000000159de37223 */ /* 0x180fe200000108ce */
[-CC-:B------:R-:W-:Y:S01]  /*105a0*/  FFMA.FTZ R157, R160, R21.reuse, -R206.reuse ;  /* 0x00000015a09d7223 */ /* 0x180fe200000108ce */
[-CC-:B------:R-:W-:Y:S01]  /*105b0*/  FFMA.FTZ R170, R161, R21.reuse, -R206.reuse ;  /* 0x00000015a1aa7223 */ /* 0x180fe200000108ce */
[----:B------:R-:W-:Y:S01]  /*105c0*/  FSEL R161, R169, RZ, P5 ;  /* 0x000000ffa9a17208 */ /* 0x000fe20002800000 */
        /* <DEDUP_REMOVED lines=13> */
[----:B------:R-:W-:-:S02]  /*106a0*/  FFMA.FTZ R181, R181, R21, -R206 ;  /* 0x00000015b5b57223 */ /* 0x000fc400000108ce */
[----:B------:R-:W-:Y:S01]  /*106b0*/  MUFU.EX2 R203, R203 ;  /* 0x000000cb00cb7308 */ /* 0x000fe20000000800 */
[----:B0-----:R-:W-:-:S05]  /*106c0*/  FMNMX.FTZ R160, R178, R179, !PT ;  /* 0x000000b3b2a07209 */ /* 0x001fca0007810000 */
[----:B------:R-:W0:Y:S02]  /*106d0*/  SHFL.BFLY PT, R179, R160, 0x1, 0x1f ;  /* 0x0c201f00a0b37f89 */ /* 0x000e2400000e0000 */
[----:B------:R-:W-:Y:S08]  /*106e0*/  MUFU.EX2 R156, R156 ;  /* 0x0000009c009c7308 */ /* 0x000ff00000000800 */
[----:B------:R-:W-:Y:S08]  /*106f0*/  MUFU.EX2 R227, R227 ;  /* 0x000000e300e37308 */ /* 0x000ff00000000800 */
[----:B------:R-:W-:Y:S01]  /*10700*/  MUFU.EX2 R157, R157 ;  /* 0x0000009d009d7308 */ /* 0x000fe20000000800 */
[----:B0-----:R-:W-:Y:S01]  /*10710*/  FMNMX.FTZ R179, R160, R179, !PT ;  /* 0x000000b3a0b37209 */ /* 0x001fe20007810000 */
[----:B------:R-:W-:-:S06]  /*10720*/  IMAD.MOV R160, RZ, RZ, -R196 ;  /* 0x000000ffffa07224 */ /* 0x000fcc00078e0ac4 */
[----:B------:R-:W-:Y:S01]  /*10730*/  MUFU.EX2 R170, R170 ;  /* 0x000000aa00aa7308 */ /* 0x000fe20000000800 */
[----:B------:R-:W-:Y:S02]  /*10740*/  FSETP.NEU.FTZ.AND P3, PT, R179, -INF , PT ;  /* 0xff800000b300780b */ /* 0x000fe40003f7d000 */
[----:B------:R-:W-:Y:S01]  /*10750*/  ISETP.NE.AND P2, PT, R185, R160, PT ;  /* 0x000000a0b900720c */ /* 0x000fe20003f45270 */
[----:B------:R-:W-:Y:S01]  /*10760*/  FADD.FTZ R160, -R161, R14 ;  /* 0x0000000ea1a07221 */ /* 0x000fe20000010100 */
[C---:B------:R-:W-:Y:S01]  /*10770*/  FSEL R164, R179.reuse, RZ, P3 ;  /* 0x000000ffb3a47208 */ /* 0x040fe20001800000 */
[-C--:B------:R-:W-:Y:S02]  /*10780*/  FMUL.FTZ R161, R179, R21.reuse ;  /* 0x00000015b3a17220 */ /* 0x080fe40000410000 */
[----:B------:R0:W-:Y:S01]  /*10790*/  MUFU.EX2 R14, R181 ;  /* 0x000000b5000e7308 */ /* 0x0001e20000000800 */
[----:B------:R-:W-:Y:S01]  /*107a0*/  FMUL.FTZ R160, R160, R21 ;  /* 0x00000015a0a07220 */ /* 0x000fe20000410000 */
[----:B------:R-:W-:Y:S01]  /*107b0*/  FADD.FTZ R164, -R164, R15 ;  /* 0x0000000fa4a47221 */ /* 0x000fe20000010100 */
[----:B------:R-:W-:-:S03]  /*107c0*/  FSEL R161, R161, RZ, P3 ;  /* 0x000000ffa1a17208 */ /* 0x000fc60001800000 */
[-C--:B------:R-:W-:Y:S02]  /*107d0*/  FMUL.FTZ R222, R164, R21.reuse ;  /* 0x00000015a4de7220 */ /* 0x080fe40000410000 */
[----:B------:R-:W1:Y:S01]  /*107e0*/  MUFU.EX2 R160, R160 ;  /* 0x000000a000a07308 */ /* 0x000e620000000800 */
[-CC-:B------:R-:W-:Y:S01]  /*107f0*/  FFMA.FTZ R206, R154, R21.reuse, -R161.reuse ;  /* 0x000000159ace7223 */ /* 0x180fe200000108a1 */
[-CC-:B------:R-:W-:Y:S01]  /*10800*/  FFMA.FTZ R154, R158, R21.reuse, -R161.reuse ;  /* 0x000000159e9a7223 */ /* 0x180fe200000108a1 */
[----:B------:R-:W-:Y:S02]  /*10810*/  @!P2 IMAD R19, R19, 0x40, R194 ;  /* 0x000000401313a824 */ /* 0x000fe400078e02c2 */
[-CC-:B------:R-:W-:Y:S01]  /*10820*/  FFMA.FTZ R165, R155, R21.reuse, -R161.reuse ;  /* 0x000000159ba57223 */ /* 0x180fe200000108a1 */
[-CC-:B------:R-:W-:Y:S01]  /*10830*/  FFMA.FTZ R164, R159, R21.reuse, -R161.reuse ;  /* 0x000000159fa47223 */ /* 0x180fe200000108a1 */
[-CC-:B0-----:R-:W-:Y:S01]  /*10840*/  FFMA.FTZ R181, R163, R21.reuse, -R161.reuse ;  /* 0x00000015a3b57223 */ /* 0x181fe200000108a1 */
[-CC-:B------:R-:W-:Y:S01]  /*10850*/  FFMA.FTZ R162, R162, R21.reuse, -R161.reuse ;  /* 0x00000015a2a27223 */ /* 0x180fe200000108a1 */
[----:B------:R-:W0:Y:S01]  /*10860*/  MUFU.EX2 R158, R222 ;  /* 0x000000de009e7308 */ /* 0x000e220000000800 */
[-CC-:B------:R-:W-:Y:S01]  /*10870*/  FFMA.FTZ R166, R166, R21.reuse, -R161.reuse ;  /* 0x00000015a6a67223 */ /* 0x180fe200000108a1 */
[-CC-:B------:R-:W-:Y:S01]  /*10880*/  FFMA.FTZ R167, R167, R21.reuse, -R161.reuse ;  /* 0x00000015a7a77223 */ /* 0x180fe200000108a1 */
[-CC-:B------:R-:W-:Y:S01]  /*10890*/  FFMA.FTZ R155, R152, R21.reuse, -R161.reuse ;  /* 0x00000015989b7223 */ /* 0x180fe200000108a1 */
[-CC-:B------:R-:W-:Y:S01]  /*108a0*/  FFMA.FTZ R159, R153, R21.reuse, -R161.reuse ;  /* 0x00000015999f7223 */ /* 0x180fe200000108a1 */
[-CC-:B------:R-:W-:Y:S01]  /*108b0*/  FFMA.FTZ R204, R204, R21.reuse, -R161.reuse ;  /* 0x00000015cccc7223 */ /* 0x180fe200000108a1 */
[-CC-:B------:R-:W-:Y:S01]  /*108c0*/  FFMA.FTZ R205, R205, R21.reuse, -R161.reuse ;  /* 0x00000015cdcd7223 */ /* 0x180fe200000108a1 */
[-CC-:B------:R-:W-:Y:S01]  /*108d0*/  FFMA.FTZ R163, R182, R21.reuse, -R161.reuse ;  /* 0x00000015b6a37223 */ /* 0x180fe200000108a1 */
[----:B------:R2:W3:Y:S01]  /*108e0*/  MUFU.EX2 R15, R206 ;  /* 0x000000ce000f7308 */ /* 0x0004e20000000800 */
[----:B-1----:R-:W-:Y:S01]  /*108f0*/  FFMA.FTZ R6, R160, R6, R202 ;  /* 0x00000006a0067223 */ /* 0x002fe200000100ca */
[----:B------:R-:W-:Y:S01]  /*10900*/  F2FP.BF16.F32.PACK_AB R152, R203, R202 ;  /* 0x000000cacb98723e */ /* 0x000fe200000010ff */
[-C--:B------:R-:W-:Y:S01]  /*10910*/  FMUL.FTZ R24, R24, R160.reuse ;  /* 0x000000a018187220 */ /* 0x080fe20000410000 */
[-C--:B------:R-:W-:Y:S01]  /*10920*/  FMUL.FTZ R25, R25, R160.reuse ;  /* 0x000000a019197220 */ /* 0x080fe20000410000 */
[-C--:B------:R-:W-:Y:S01]  /*10930*/  FMUL.FTZ R28, R28, R160.reuse ;  /* 0x000000a01c1c7220 */ /* 0x080fe20000410000 */
[-C--:B------:R-:W-:Y:S01]  /*10940*/  FMUL.FTZ R29, R29, R160.reuse ;  /* 0x000000a01d1d7220 */ /* 0x080fe20000410000 */
[----:B------:R-:W-:Y:S01]  /*10950*/  FMUL.FTZ R32, R32, R160 ;  /* 0x000000a020207220 */ /* 0x000fe20000410000 */
[----:B------:R-:W1:Y:S01]  /*10960*/  MUFU.EX2 R153, R165 ;  /* 0x000000a500997308 */ /* 0x000e620000000800 */
[-CC-:B--2---:R-:W-:Y:S01]  /*10970*/  FFMA.FTZ R206, R207, R21.reuse, -R161.reuse ;  /* 0x00000015cfce7223 */ /* 0x184fe200000108a1 */
[-CC-:B------:R-:W-:Y:S01]  /*10980*/  FFMA.FTZ R207, R226, R21.reuse, -R161.reuse ;  /* 0x00000015e2cf7223 */ /* 0x180fe200000108a1 */
[----:B------:R-:W-:Y:S01]  /*10990*/  FFMA.FTZ R161, R183, R21, -R161 ;  /* 0x00000015b7a17223 */ /* 0x000fe200000108a1 */
[----:B------:R-:W-:-:S02]  /*109a0*/  @!P2 IMAD R183, R19, 0x4, R18 ;  /* 0x0000000413b7a824 */ /* 0x000fc400078e0212 */
[----:B------:R-:W-:Y:S01]  /*109b0*/  FADD.FTZ R19, R203, R6 ;  /* 0x00000006cb137221 */ /* 0x000fe20000010000 */
[-C--:B0-----:R-:W-:Y:S01]  /*109c0*/  FMUL.FTZ R26, R26, R158.reuse ;  /* 0x0000009e1a1a7220 */ /* 0x081fe20000410000 */
[-C--:B------:R-:W-:Y:S01]  /*109d0*/  FMUL.FTZ R27, R27, R158.reuse ;  /* 0x0000009e1b1b7220 */ /* 0x080fe20000410000 */
[----:B------:R0:W2:Y:S01]  /*109e0*/  MUFU.EX2 R165, R154 ;  /* 0x0000009a00a57308 */ /* 0x0000a20000000800 */
[----:B------:R-:W-:Y:S01]  /*109f0*/  @!P2 STS [R183+0x38400], R160 ;  /* 0x038400a0b700a388 */ /* 0x000fe20000000800 */
[----:B------:R-:W-:Y:S01]  /*10a00*/  FADD.FTZ R6, R156, R19 ;  /* 0x000000139c067221 */ /* 0x000fe20000010000 */
[-C--:B------:R-:W-:Y:S01]  /*10a10*/  FMUL.FTZ R30, R30, R158.reuse ;  /* 0x0000009e1e1e7220 */ /* 0x080fe20000410000 */
[-C--:B------:R-:W-:Y:S01]  /*10a20*/  FMUL.FTZ R31, R31, R158.reuse ;  /* 0x0000009e1f1f7220 */ /* 0x080fe20000410000 */
[----:B------:R4:W-:Y:S01]  /*10a30*/  @!P2 STS [R183+0x38420], R158 ;  /* 0x0384209eb700a388 */ /* 0x0009e20000000800 */
[C---:B------:R-:W-:Y:S01]  /*10a40*/  FADD.FTZ R6, R227.reuse, R6 ;  /* 0x00000006e3067221 */ /* 0x040fe20000010000 */
[----:B------:R-:W-:Y:S01]  /*10a50*/  FMUL.FTZ R34, R34, R158 ;  /* 0x0000009e22227220 */ /* 0x000fe20000410000 */
[----:B------:R-:W5:Y:S01]  /*10a60*/  MUFU.EX2 R164, R164 ;  /* 0x000000a400a47308 */ /* 0x000f620000000800 */
[----:B0-----:R-:W-:Y:S01]  /*10a70*/  F2FP.BF16.F32.PACK_AB R154, R227, R156 ;  /* 0x0000009ce39a723e */ /* 0x001fe200000010ff */
[----:B---3--:R-:W-:Y:S01]  /*10a80*/  FFMA.FTZ R156, R158, R7, R15 ;  /* 0x000000079e9c7223 */ /* 0x008fe2000001000f */
[-C--:B------:R-:W-:Y:S01]  /*10a90*/  FMUL.FTZ R35, R35, R158.reuse ;  /* 0x0000009e23237220 */ /* 0x080fe20000410000 */
[-C--:B------:R-:W-:Y:S01]  /*10aa0*/  FMUL.FTZ R38, R38, R158.reuse ;  /* 0x0000009e26267220 */ /* 0x080fe20000410000 */
[-C--:B------:R-:W-:Y:S01]  /*10ab0*/  FMUL.FTZ R39, R39, R158.reuse ;  /* 0x0000009e27277220 */ /* 0x080fe20000410000 */
[C---:B-1----:R-:W-:Y:S01]  /*10ac0*/  FADD.FTZ R156, R153.reuse, R156 ;  /* 0x0000009c999c7221 */ /* 0x042fe20000010000 */
[----:B------:R-:W-:Y:S01]  /*10ad0*/  F2FP.BF16.F32.PACK_AB R153, R153, R15 ;  /* 0x0000000f9999723e */ /* 0x000fe200000010ff */
[----:B------:R-:W-:Y:S01]  /*10ae0*/  MUFU.EX2 R171, R171 ;  /* 0x000000ab00ab7308 */ /* 0x000fe20000000800 */
[-C--:B------:R-:W-:Y:S01]  /*10af0*/  FMUL.FTZ R42, R42, R158.reuse ;  /* 0x0000009e2a2a7220 */ /* 0x080fe20000410000 */
[----:B--2---:R-:W-:Y:S01]  /*10b00*/  FADD.FTZ R7, R165, R156 ;  /* 0x0000009ca5077221 */ /* 0x004fe20000010000 */
        /* <DEDUP_REMOVED lines=37> */
[----:B----4-:R-:W2:Y:S01]  /*10d60*/  MUFU.EX2 R183, R167 ;  /* 0x000000a700b77308 */ /* 0x010ea20000000800 */
        /* <DEDUP_REMOVED lines=25> */
[----:B------:R-:W-:Y:S01]  /*10f00*/  FADD.FTZ R226, R157, R6 ;  /* 0x000000069de27221 */ /* 0x000fe20000010000 */
[----:B------:R-:W-:Y:S01]  /*10f10*/  F2FP.BF16.F32.PACK_AB R156, R170, R157 ;  /* 0x0000009daa9c723e */ /* 0x000fe200000010ff */
        /* <DEDUP_REMOVED lines=21> */
[----:B-----5:R-:W-:Y:S01]  /*11070*/  F2FP.BF16.F32.PACK_AB R155, R164, R165 ;  /* 0x000000a5a49b723e */ /* 0x020fe200000010ff */
        /* <DEDUP_REMOVED lines=48> */
[----:B0-----:R-:W-:Y:S01]  /*11380*/  F2FP.BF16.F32.PACK_AB R158, R174, R171 ;  /* 0x000000abae9e723e */ /* 0x001fe200000010ff */
[----:B------:R-:W-:Y:S01]  /*11390*/  FADD.FTZ R15, R164, R7 ;  /* 0x00000007a40f7221 */ /* 0x000fe20000010000 */
[----:B-1----:R-:W-:Y:S01]  /*113a0*/  F2FP.BF16.F32.PACK_AB R157, R181, R19 ;  /* 0x00000013b59d723e */ /* 0x002fe200000010ff */
[----:B------:R0:W-:Y:S01]  /*113b0*/  STSM.16.M88.4 [R197+0x36400], R152 ;  /* 0x03640098c5007844 */ /* 0x0001e20000000200 */
[----:B--2---:R-:W-:Y:S01]  /*113c0*/  F2FP.BF16.F32.PACK_AB R159, R183, R182 ;  /* 0x000000b6b79f723e */ /* 0x004fe200000010ff */
[----:B------:R-:W-:Y:S01]  /*113d0*/  VIADD R6, R168, 0x80 ;  /* 0x00000080a8067836 */ /* 0x000fe20000000000 */
[----:B------:R-:W1:Y:S01]  /*113e0*/  MUFU.EX2 R207, R207 ;  /* 0x000000cf00cf7308 */ /* 0x000e620000000800 */
[----:B---3--:R-:W-:Y:S01]  /*113f0*/  F2FP.BF16.F32.PACK_AB R160, R178, R175 ;  /* 0x000000afb2a0723e */ /* 0x008fe200000010ff */
[----:B------:R-:W-:Y:S01]  /*11400*/  IMAD.MOV.U32 R7, RZ, RZ, 0x40000040 ;  /* 0x40000040ff077424 */ /* 0x000fe200078e00ff */
[----:B----4-:R-:W-:Y:S01]  /*11410*/  F2FP.BF16.F32.PACK_AB R162, R173, R172 ;  /* 0x000000acada2723e */ /* 0x010fe200000010ff */
[----:B------:R2:W-:Y:S01]  /*11420*/  STSM.16.M88.4 [R198], R156 ;  /* 0x0000009cc6007844 */ /* 0x0005e20000000200 */
[----:B-----5:R-:W-:Y:S01]  /*11430*/  F2FP.BF16.F32.PACK_AB R164, R177, R176 ;  /* 0x000000b0b1a4723e */ /* 0x020fe200000010ff */
[----:B------:R-:W-:Y:S01]  /*11440*/  FADD.FTZ R226, R170, R226 ;  /* 0x000000e2aae27221 */ /* 0x000fe20000010000 */
[----:B------:R-:W-:Y:S01]  /*11450*/  F2FP.BF16.F32.PACK_AB R166, R14, R180 ;  /* 0x000000b40ea6723e */ /* 0x000fe200000010ff */
[----:B------:R3:W-:Y:S01]  /*11460*/  MUFU.EX2 R222, R163 ;  /* 0x000000a300de7308 */ /* 0x0007e20000000800 */
[----:B------:R-:W-:Y:S01]  /*11470*/  ISETP.GT.AND P2, PT, R20, R210, PT ;  /* 0x000000d21400720c */ /* 0x000fe20003f44270 */
[----:B------:R-:W-:-:S04]  /*11480*/  FADD.FTZ R171, R171, R226 ;  /* 0x000000e2abab7221 */ /* 0x000fc80000010000 */
[----:B------:R-:W-:Y:S02]  /*11490*/  FADD.FTZ R174, R174, R171 ;  /* 0x000000abaeae7221 */ /* 0x000fe40000010000 */
[----:B------:R4:W5:Y:S01]  /*114a0*/  MUFU.EX2 R223, R161 ;  /* 0x000000a100df7308 */ /* 0x0009620000000800 */
[----:B---3--:R-:W-:Y:S01]  /*114b0*/  F2FP.BF16.F32.PACK_AB R163, R205, R204 ;  /* 0x000000cccda3723e */ /* 0x008fe200000010ff */
[----:B------:R-:W-:Y:S01]  /*114c0*/  FADD.FTZ R175, R175, R174 ;  /* 0x000000aeafaf7221 */ /* 0x000fe20000010000 */
[----:B-1----:R-:W-:-:S03]  /*114d0*/  F2FP.BF16.F32.PACK_AB R165, R207, R206 ;  /* 0x000000cecfa5723e */ /* 0x002fc600000010ff */
[----:B------:R-:W-:Y:S01]  /*114e0*/  FADD.FTZ R175, R178, R175 ;  /* 0x000000afb2af7221 */ /* 0x000fe20000010000 */
[----:B----4-:R-:W-:-:S03]  /*114f0*/  F2FP.BF16.F32.PACK_AB R161, R203, R202 ;  /* 0x000000cacba1723e */ /* 0x010fc600000010ff */
[----:B------:R-:W-:Y:S02]  /*11500*/  FADD.FTZ R172, R172, R175 ;  /* 0x000000afacac7221 */ /* 0x000fe40000010000 */
[----:B------:R2:W-:Y:S02]  /*11510*/  STSM.16.M88.4 [R209], R160 ;  /* 0x000000a0d1007844 */ /* 0x0005e40000000200 */
[----:B------:R-:W-:Y:S01]  /*11520*/  FADD.FTZ R173, R173, R172 ;  /* 0x000000acadad7221 */ /* 0x000fe20000010000 */
[----:B-----5:R-:W-:-:S03]  /*11530*/  F2FP.BF16.F32.PACK_AB R167, R223, R222 ;  /* 0x000000dedfa7723e */ /* 0x020fc600000010ff */
[----:B------:R-:W-:Y:S02]  /*11540*/  FADD.FTZ R176, R176, R173 ;  /* 0x000000adb0b07221 */ /* 0x000fe40000010000 */
[----:B------:R2:W-:Y:S01]  /*11550*/  STSM.16.M88.4 [R208], R164 ;  /* 0x000000a4d0007844 */ /* 0x0005e20000000200 */
[----:B------:R-:W-:Y:S01]  /*11560*/  WARPGROUP.ARRIVE ;  /* 0x00000000000079c5 */ /* 0x000fe20000000000 */
[----:B------:R-:W-:-:S04]  /*11570*/  FADD.FTZ R177, R177, R176 ;  /* 0x000000b0b1b17221 */ /* 0x000fc80000010000 */
[----:B------:R-:W-:Y:S01]  /*11580*/  FADD.FTZ R177, R180, R177 ;  /* 0x000000b1b4b17221 */ /* 0x000fe20000010000 */
[----:B------:R-:W-:Y:S01]  /*11590*/  HGMMA.64x256x16.F32.BF16 R24, R152, gdesc[UR4].tnspB, R24, gsb0 ;  /* 0x43e0000498187df0 */ /* 0x000fe20008001818 */
[----:B------:R-:W-:Y:S01]  /*115a0*/  R2UR UR6, R6 ;  /* 0x00000000060672ca */ /* 0x000fe200000e0000 */
[----:B------:R-:W-:Y:S01]  /*115b0*/  VIADD R6, R168, 0x100 ;  /* 0x00000100a8067836 */ /* 0x000fe20000000000 */
[----:B------:R-:W-:Y:S01]  /*115c0*/  R2UR UR7, R7 ;  /* 0x00000000070772ca */ /* 0x000fe200000e0000 */
[----:B------:R-:W-:Y:S01]  /*115d0*/  IMAD.MOV.U32 R7, RZ, RZ, 0x40000040 ;  /* 0x40000040ff077424 */ /* 0x000fe200078e00ff */
[----:B------:R-:W-:Y:S02]  /*115e0*/  WARPGROUP.DEPBAR.LE gsb0, 0x0 ;  /* 0x00008000000079c5 */ /* 0x000fe40000010000 */
[----:B------:R-:W-:Y:S01]  /*115f0*/  WARPGROUP.ARRIVE ;  /* 0x00000000000079c5 */ /* 0x000fe20000000000 */
[----:B0-----:R-:W-:-:S04]  /*11600*/  VIADD R152, R20, 0xffffffff ;  /* 0xffffffff14987836 */ /* 0x001fc80000000000 */
[----:B------:R-:W-:-:S15]  /*11610*/  IMAD.MOV.U32 R20, RZ, RZ, R152 ;  /* 0x000000ffff147224 */ /* 0x000fde00078e0098 */
[----:B------:R-:W-:-:S01]  /*11620*/  NOP ;  /* 0x0000000000007918 */ /* 0x000fc20000000000 */
[----:B------:R-:W-:Y:S01]  /*11630*/  HGMMA.64x256x16.F32.BF16 R24, R156, gdesc[UR4].tnspB, R24, gsb0 ;  /* 0x43e000049c187df0 */ /* 0x000fe20008001818 */
[----:B------:R-:W-:Y:S01]  /*11640*/  R2UR UR6, R6 ;  /* 0x00000000060672ca */ /* 0x000fe200000e0000 */
[----:B------:R-:W-:Y:S01]  /*11650*/  VIADD R6, R168, 0x180 ;  /* 0x00000180a8067836 */ /* 0x000fe20000000000 */
[----:B------:R-:W-:Y:S01]  /*11660*/  R2UR UR7, R7 ;  /* 0x00000000070772ca */ /* 0x000fe200000e0000 */
[----:B------:R-:W-:Y:S01]  /*11670*/  IMAD.MOV.U32 R7, RZ, RZ, 0x40000040 ;  /* 0x40000040ff077424 */ /* 0x000fe200078e00ff */
[----:B------:R-:W-:Y:S02]  /*11680*/  WARPGROUP.DEPBAR.LE gsb0, 0x0 ;  /* 0x00008000000079c5 */ /* 0x000fe40000010000 */
[----:B------:R-:W-:-:S15]  /*11690*/  WARPGROUP.ARRIVE ;  /* 0x00000000000079c5 */ /* 0x000fde0000000000 */
[----:B------:R-:W-:-:S06]  /*116a0*/  NOP ;  /* 0x0000000000007918 */ /* 0x000fcc0000000000 */
[----:B------:R-:W-:Y:S01]  /*116b0*/  HGMMA.64x256x16.F32.BF16 R24, R160, gdesc[UR4].tnspB, R24, gsb0 ;  /* 0x43e00004a0187df0 */ /* 0x000fe20008001818 */
[----:B------:R-:W-:Y:S01]  /*116c0*/  R2UR UR6, R6 ;  /* 0x00000000060672ca */ /* 0x000fe200000e0000 */
[----:B------:R-:W-:Y:S01]  /*116d0*/  FADD.FTZ R6, R19, R15 ;  /* 0x0000000f13067221 */ /* 0x000fe20000010000 */
[----:B------:R-:W-:Y:S01]  /*116e0*/  R2UR UR7, R7 ;  /* 0x00000000070772ca */ /* 0x000fe200000e0000 */
[----:B------:R-:W-:Y:S02]  /*116f0*/  IMAD.MOV.U32 R19, RZ, RZ, R201 ;  /* 0x000000ffff137224 */ /* 0x000fe400078e00c9 */
[----:B------:R-:W-:Y:S01]  /*11700*/  FADD.FTZ R181, R181, R6 ;  /* 0x00000006b5b57221 */ /* 0x000fe20000010000 */
[----:B------:R-:W-:Y:S01]  /*11710*/  FADD.FTZ R6, R14, R177 ;  /* 0x000000b10e067221 */ /* 0x000fe20000010000 */
[----:B------:R-:W-:Y:S02]  /*11720*/  IMAD.MOV.U32 R14, RZ, RZ, R169 ;  /* 0x000000ffff0e7224 */ /* 0x000fe400078e00a9 */
[----:B------:R-:W-:Y:S01]  /*11730*/  FADD.FTZ R182, R182, R181 ;  /* 0x000000b5b6b67221 */ /* 0x000fe20000010000 */
[----:B------:R-:W-:-:S03]  /*11740*/  IMAD.MOV.U32 R15, RZ, RZ, R179 ;  /* 0x000000ffff0f7224 */ /* 0x000fc600078e00b3 */
        /* <DEDUP_REMOVED lines=24> */
.L_x_2806:
[----:B------:R-:W-:Y:S02]  /*118d0*/  IMAD.MOV.U32 R15, RZ, RZ, R179 ;  /* 0x000000ffff0f7224 */ /* 0x000fe400078e00b3 */
[----:B------:R-:W-:Y:S02]  /*118e0*/  IMAD.MOV.U32 R14, RZ, RZ, R169 ;  /* 0x000000ffff0e7224 */ /* 0x000fe400078e00a9 */
[----:B------:R-:W-:Y:S02]  /*118f0*/  IMAD.MOV.U32 R19, RZ, RZ, R201 ;  /* 0x000000ffff137224 */ /* 0x000fe400078e00c9 */
[----:B------:R-:W-:-:S07]  /*11900*/  IMAD.MOV.U32 R20, RZ, RZ, R152 ;  /* 0x000000ffff147224 */ /* 0x000fce00078e0098 */
.L_x_2805:
[----:B------:R-:W-:Y:S05]  /*11910*/  BSYNC B1 ;  /* 0x0000000000017941 */ /* 0x000fea0003800000 */
.L_x_2804:
[----:B------:R-:W0:Y:S01]  /*11920*/  LDC R154, c[0x0][0xadc] ;  /* 0x0002b700ff9a7b82 */ /* 0x000e220000000800 */
[----:B------:R-:W-:-:S05]  /*11930*/  IADD3 R152, R23, 0x40, -R184 ;  /* 0x0000004017987810 */ /* 0x000fca0007ffe8b8 */
[----:B------:R-:W-:-:S04]  /*11940*/  IMAD R153, R189, 0x40, R152 ;  /* 0x00000040bd997824 */ /* 0x000fc800078e0298 */
[----:B------:R-:W-:Y:S01]  /*11950*/  IMAD.IADD R188, R153, 0x1, -R188 ;  /* 0x0000000199bc7824 */ /* 0x000fe200078e0abc */
[----:B0-----:R-:W-:-:S13]  /*11960*/  ISETP.GE.AND P6, PT, R154, 0x1, PT ;  /* 0x000000019a00780c */ /* 0x001fda0003fc6270 */
[----:B------:R-:W-:Y:S05]  /*11970*/  @!P6 BRA `(.L_x_2826) ;  /* 0x000000000048e947 */ /* 0x000fea0003800000 */
[----:B------:R-:W-:Y:S01]  /*11980*/  IMAD.MOV.U32 R155, RZ, RZ, R153 ;  /* 0x000000ffff9b7224 */ /* 0x000fe200078e0099 */
[----:B------:R-:W-:Y:S04]  /*11990*/  BSSY B0, `(.L_x_2827) ;  /* 0x000000e000007945 */ /* 0x000fe80003800000 */
        /* <DEDUP_REMOVED lines=9> */
.L_x_2828:
[----:B------:R-:W-:-:S13]  /*11a30*/  ISETP.NE.AND P2, PT, R154, 0x1, PT ;  /* 0x000000019a00780c */ /* 0x000fda0003f45270 */
[----:B------:R-:W0:Y:S02]  /*11a40*/  @P2 LDC.64 R152, c[0x0][0xae0] ;  /* 0x0002b800ff982b82 */ /* 0x000e240000000a00 */
[----:B0-----:R-:W-:-:S05]  /*11a50*/  @P2 IMAD.HI.U32 R152, R155, R152, RZ ;  /* 0x000000989b982227 */ /* 0x001fca00078e00ff */
[----:B------:R-:W-:-:S07]  /*11a60*/  @P2 SHF.R.U32.HI R155, RZ, R153, R152 ;  /* 0x00000099ff9b2219 */ /* 0x000fce0000011698 */
.L_x_2829:
[----:B------:R-:W-:Y:S05]  /*11a70*/  BSYNC B0 ;  /* 0x0000000000007941 */ /* 0x000fea0003800000 */
.L_x_2827:
[----:B------:R-:W-:-:S05]  /*11a80*/  IMAD R155, R155, R154, RZ ;  /* 0x0000009a9b9b7224 */ /* 0x000fca00078e02ff */
[----:B------:R-:W-:-:S07]  /*11a90*/  VIMNMX R188, R188, R155, !PT ;  /* 0x0000009bbcbc7248 */ /* 0x000fce0007fe0100 */
.L_x_2826:
        /* <DEDUP_REMOVED lines=10> */
[----:B--2---:R-:W-:Y:S02]  /*11b40*/  IMAD.MOV.U32 R199, RZ, RZ, R14 ;  /* 0x000000ffffc77224 */ /* 0x004fe400078e000e */
[----:B------:R-:W-:Y:S02]  /*11b50*/  IMAD.MOV.U32 R189, RZ, RZ, R20 ;  /* 0x000000ffffbd7224 */ /* 0x000fe400078e0014 */
[----:B------:R-:W-:-:S07]  /*11b60*/  IMAD.MOV.U32 R201, RZ, RZ, R19 ;  /* 0x000000ffffc97224 */ /* 0x000fce00078e0013 */
.L_x_2843:
[----:B------:R-:W-:Y:S01]  /*11b70*/  VIADD R19, R201, 0x1 ;  /* 0x00000001c9137836 */ /* 0x000fe20000000000 */
[C---:B------:R-:W-:Y:S01]  /*11b80*/  ISETP.GT.AND P2, PT, R189.reuse, R210, PT ;  /* 0x000000d2bd00720c */ /* 0x040fe20003f44270 */
[----:B------:R-:W-:-:S03]  /*11b90*/  VIADD R189, R189, 0xffffffff ;  /* 0xffffffffbdbd7836 */ /* 0x000fc60000000000 */
[----:B------:R-:W-:-:S04]  /*11ba0*/  ISETP.NE.AND P3, PT, R19, 0x2, PT ;  /* 0x000000021300780c */ /* 0x000fc80003f65270 */
[----:B------:R-:W-:Y:S02]  /*11bb0*/  SEL R15, RZ, 0x1, P3 ;  /* 0x00000001ff0f7807 */ /* 0x000fe40001800000 */
[----:B------:R-:W-:Y:S02]  /*11bc0*/  SEL R19, R19, RZ, P3 ;  /* 0x000000ff13137207 */ /* 0x000fe40001800000 */
[----:B------:R-:W-:Y:S01]  /*11bd0*/  LOP3.LUT R22, R22, R15, RZ, 0x3c, !PT ;  /* 0x0000000f16167212 */ /* 0x000fe200078e3cff */
[----:B----4-:R-:W-:Y:S06]  /*11be0*/  @!P0 BRA `(.L_x_2833) ;  /* 0x0000000000048947 */ /* 0x010fec0003800000 */
[----:B------:R-:W-:Y:S01]  /*11bf0*/  BPT.TRAP 0x1 ;  /* 0x000000040000795c */ /* 0x000fe20000300000 */
.L_x_2833:
[----:B------:R-:W-:Y:S01]  /*11c00*/  IMAD R188, R19, 0x8, R18 ;  /* 0x0000000813bc7824 */ /* 0x000fe200078e0212 */
[----:B------:R-:W-:-:S04]  /*11c10*/  SHF.L.U32 R203, R22, 0x1f, RZ ;  /* 0x0000001f16cb7819 */ /* 0x000fc800000006ff */
[----:B------:R0:W1:Y:S01]  /*11c20*/  SYNCS.PHASECHK.TRANS64.TRYWAIT P3, [R188+URZ+0x38830], R203 ;  /* 0x038830cbbc0075a7 */ /* 0x000062000806017f */
[----:B------:R-:W-:Y:S05]  /*11c30*/  @!P0 BRA `(.L_x_2834) ;  /* 0x0000000000048947 */ /* 0x000fea0003800000 */
[----:B------:R-:W-:Y:S01]  /*11c40*/  BPT.TRAP 0x1 ;  /* 0x000000040000795c */ /* 0x000fe20000300000 */
.L_x_2834:
[----:B------:R-:W-:Y:S01]  /*11c50*/  BSSY B2, `(.L_x_2835) ;  /* 0x0000006000027945 */ /* 0x000fe20003800000 */
[----:B------:R-:W-:Y:S02]  /*11c60*/  IMAD R14, R19, 0x200, R190 ;  /* 0x00000200130e7824 */ /* 0x000fe400078e02be */
[----:B------:R-:W-:Y:S01]  /*11c70*/  IMAD.MOV.U32 R15, RZ, RZ, 0x40000040 ;  /* 0x40000040ff0f7424 */ /* 0x000fe200078e00ff */
[----:B-1----:R-:W-:Y:S06]  /*11c80*/  @P3 BRA `(.L_x_2836) ;  /* 0x0000000000083947 */ /* 0x002fec0003800000 */
[----:B------:R-:W1:Y:S02]  /*11c90*/  SYNCS.PHASECHK.TRANS64.TRYWAIT P3, [R188+URZ+0x38830], R203 ;  /* 0x038830cbbc0075a7 */ /* 0x000e64000806017f */
[----:B-1----:R-:W-:Y:S05]  /*11ca0*/  @!P3 BRA `(.L_x_2837) ;  /* 0x0000011800dcb947 */ /* 0x002fea0003800000 */
.L_x_2836:
[----:B------:R-:W-:Y:S05]  /*11cb0*/  BSYNC B2 ;  /* 0x0000000000027941 */ /* 0x000fea0003800000 */
.L_x_2835:
        /* <DEDUP_REMOVED lines=36> */
.L_x_2838:
[----:B------:R2:W3:Y:S01]  /*11f00*/  SYNCS.PHASECHK.TRANS64.TRYWAIT P3, [R188+URZ+0x38850], R203 ;  /* 0x038850cbbc0075a7 */ /* 0x0004e2000806017f */
[----:B------:R-:W-:Y:S05]  /*11f10*/  @!P0 BRA `(.L_x_2839) ;  /* 0x0000000000048947 */ /* 0x000fea0003800000 */
[----:B------:R-:W-:Y:S01]  /*11f20*/  BPT.TRAP 0x1 ;  /* 0x000000040000795c */ /* 0x000fe20000300000 */
.L_x_2839:
[----:B------:R-:W-:Y:S04]  /*11f30*/  BSSY B2, `(.L_x_2840) ;  /* 0x0000004000027945 */ /* 0x000fe80003800000 */
[----:B---3--:R-:W-:Y:S05]  /*11f40*/  @P3 BRA `(.L_x_2841) ;  /* 0x0000000000083947 */ /* 0x008fea0003800000 */
[----:B------:R-:W3:Y:S02]  /*11f50*/  SYNCS.PHASECHK.TRANS64.TRYWAIT P3, [R188+URZ+0x38850], R203 ;  /* 0x038850cbbc0075a7 */ /* 0x000ee4000806017f */
[----:B---3--:R-:W-:Y:S05]  /*11f60*/  @!P3 BRA `(.L_x_2842) ;  /* 0x000001180040b947 */ /* 0x008fea0003800000 */
.L_x_2841:
[----:B------:R-:W-:Y:S05]  /*11f70*/  BSYNC B2 ;  /* 0x0000000000027941 */ /* 0x000fea0003800000 */
.L_x_2840:
[----:B------:R-:W-:Y:S01]  /*11f80*/  IMAD R202, R19, 0x1000, R191 ;  /* 0x0000100013ca7824 */ /* 0x000fe200078e02bf */
[----:B------:R-:W-:Y:S01]  /*11f90*/  R2UR UR4, R2 ;  /* 0x00000000020472ca */ /* 0x000fe200000e0000 */
[----:B0123--:R-:W-:Y:S01]  /*11fa0*/  IMAD.MOV.U32 R203, RZ, RZ, 0x40000040 ;  /* 0x40000040ffcb7424 */ /* 0x00ffe200078e00ff */
[----:B------:R-:W-:Y:S01]  /*11fb0*/  R2UR UR5, R3 ;  /* 0x00000000030572ca */ /* 0x000fe200000e0000 */
[----:B------:R-:W-:Y:S01]  /*11fc0*/  WARPGROUP.ARRIVE ;  /* 0x00000000000079c5 */ /* 0x000fe20000000000 */
[----:B------:R-:W-:Y:S01]  /*11fd0*/  R2UR UR6, R202 ;  /* 0x00000000ca0672ca */ /* 0x000fe200000e0000 */
[----:B------:R-:W-:Y:S01]  /*11fe0*/  VIADD R14, R2, 0x2 ;  /* 0x00000002020e7836 */ /* 0x000fe20000000000 */
[----:B------:R-:W-:Y:S01]  /*11ff0*/  R2UR UR7, R203 ;  /* 0x00000000cb0772ca */ /* 0x000fe200000e0000 */
[----:B------:R-:W-:Y:S02]  /*12000*/  IMAD.MOV.U32 R15, RZ, RZ, 0x40000040 ;  /* 0x40000040ff0f7424 */ /* 0x000fe400078e00ff */
[----:B------:R-:W0:Y:S01]  /*12010*/  S2R R20, SR_TID.X ;  /* 0x0000000000147919 */ /* 0x000e220000002100 */
[----:B------:R-:W-:-:S02]  /*12020*/  VIADD R203, R202, 0x800 ;  /* 0x00000800cacb7836 */ /* 0x000fc40000000000 */
[----:B------:R-:W-:Y:S02]  /*12030*/  IMAD.MOV.U32 R21, RZ, RZ, 0x40000040 ;  /* 0x40000040ff157424 */ /* 0x000fe400078e00ff */
[----:B------:R-:W-:Y:S02]  /*12040*/  VIADD R206, R2, 0x800 ;  /* 0x0000080002ce7836 */ /* 0x000fe40000000000 */
[----:B------:R-:W-:Y:S02]  /*12050*/  IMAD.MOV.U32 R205, RZ, RZ, 0x40000040 ;  /* 0x40000040ffcd7424 */ /* 0x000fe400078e00ff */
[----:B------:R-:W-:Y:S01]  /*12060*/  IMAD.MOV.U32 R207, RZ, RZ, 0x40000040 ;  /* 0x40000040ffcf7424 */ /* 0x000fe200078e00ff */
        /* <DEDUP_REMOVED lines=9> */
[----:B0-----:R-:W-:Y:S01]  /*12100*/  SHF.R.U32.HI R20, RZ, 0x7, R20 ;  /* 0x00000007ff147819 */ /* 0x001fe20000011614 */
[----:B------:R-:W-:Y:S02]  /*12110*/  WARPGROUP.DEPBAR.LE gsb0, 0x0 ;  /* 0x00008000000079c5 */ /* 0x000fe40000010000 */
[----:B------:R-:W-:-:S08]  /*12120*/  WARPGROUP.ARRIVE ;  /* 0x00000000000079c5 */ /* 0x000fd00000000000 */
        /* <DEDUP_REMOVED lines=148> */
[----:B------:R-:W-:Y:S02]  /*12a70*/  R2UR UR6, R14 ;  /* 0x000000000e0672ca */ /* 0x000fe400000e0000 */
[----:B------:R-:W-:Y:S01]  /*12a80*/  R2UR UR7, R15 ;  /* 0x000000000f0772ca */ /* 0x000fe200000e0000 */
[----:B------:R-:W0:Y:S01]  /*12a90*/  SHFL.IDX PT, R14, R20, RZ, 0x1f ;  /* 0x00001fff140e7589 */ /* 0x000e2200000e0000 */
[----:B------:R-:W-:Y:S01]  /*12aa0*/  IMAD.MOV.U32 R15, RZ, RZ, 0x4 ;  /* 0x00000004ff0f7424 */ /* 0x000fe200078e00ff */
[----:B0-----:R-:W-:-:S04]  /*12ab0*/  ISETP.GT.AND P3, PT, R14, 0x7f, PT ;  /* 0x0000007f0e00780c */ /* 0x001fc80003f64270 */
[----:B------:R-:W-:-:S05]  /*12ac0*/  SEL R14, RZ, 0x2, !P3 ;  /* 0x00000002ff0e7807 */ /* 0x000fca0005800000 */
        /* <DEDUP_REMOVED lines=11> */
[C---:B------:R-:W-:Y:S02]  /*12b80*/  SEL R20, R15.reuse, 0x2, P3 ;  /* 0x000000020f147807 */ /* 0x040fe40001800000 */
[----:B------:R-:W-:Y:S02]  /*12b90*/  SEL R15, R15, 0x6, !P3 ;  /* 0x000000060f0f7807 */ /* 0x000fe40005800000 */
[----:B------:R-:W-:Y:S01]  /*12ba0*/  SEL R21, R21, 0x26, P3 ;  /* 0x0000002615157807 */ /* 0x000fe20001800000 */
[----:B------:R-:W-:-:S03]  /*12bb0*/  IMAD.IADD R204, R203, 0x1, R20 ;  /* 0x00000001cbcc7824 */ /* 0x000fc600078e0214 */
[----:B------:R-:W-:Y:S01]  /*12bc0*/  LOP3.LUT R21, R21, 0x6, RZ, 0xc0, !PT ;  /* 0x0000000615157812 */ /* 0x000fe200078ec0ff */
        /* <DEDUP_REMOVED lines=23> */
[----:B------:R-:W-:-:S04]  /*12d40*/  LOP3.LUT R203, R203, 0xa00, RZ, 0xc0, !PT ;  /* 0x00000a00cbcb7812 */ /* 0x000fc800078ec0ff */
[CC--:B------:R-:W-:Y:S02]  /*12d50*/  IADD3 R204, R21.reuse, R203.reuse, R2 ;  /* 0x000000cb15cc7210 */ /* 0x0c0fe40007ffe002 */
[----:B------:R-:W-:Y:S01]  /*12d60*/  IADD3 R206, R21, R203, R202 ;  /* 0x000000cb15ce7210 */ /* 0x000fe20007ffe0ca */
[----:B------:R-:W-:Y:S02]  /*12d70*/  VIADD R21, R2, 0xa00 ;  /* 0x00000a0002157836 */ /* 0x000fe40000000000 */
        /* <DEDUP_REMOVED lines=119> */
[C---:B------:R-:W-:Y:S01]  /*134f0*/  IMAD.IADD R204, R206.reuse, 0x1, R14 ;  /* 0x00000001cecc7824 */ /* 0x040fe200078e020e */
[----:B------:R-:W-:Y:S01]  /*13500*/  R2UR UR7, R205 ;  /* 0x00000000cd0772ca */ /* 0x000fe200000e0000 */
[----:B------:R-:W-:Y:S02]  /*13510*/  IMAD.MOV.U32 R205, RZ, RZ, 0x40000040 ;  /* 0x40000040ffcd7424 */ /* 0x000fe400078e00ff */
[----:B------:R-:W-:Y:S01]  /*13520*/  IMAD.IADD R14, R206, 0x1, R15 ;  /* 0x00000001ce0e7824 */ /* 0x000fe200078e020f */
[----:B------:R-:W-:Y:S01]  /*13530*/  R2UR UR4, R204 ;  /* 0x00000000cc0472ca */ /* 0x000fe200000e0000 */
[----:B------:R-:W-:Y:S01]  /*13540*/  IMAD.IADD R204, R206, 0x1, R20 ;  /* 0x00000001cecc7824 */ /* 0x000fe200078e0214 */
[----:B------:R-:W-:Y:S01]  /*13550*/  R2UR UR5, R205 ;  /* 0x00000000cd0572ca */ /* 0x000fe200000e0000 */
[----:B------:R-:W-:-:S02]  /*13560*/  IMAD.MOV.U32 R205, RZ, RZ, 0x40000040 ;  /* 0x40000040ffcd7424 */ /* 0x000fc400078e00ff */
[----:B------:R-:W-:Y:S01]  /*13570*/  IMAD.IADD R20, R20, 0x1, R203 ;  /* 0x0000000114147824 */ /* 0x000fe200078e02cb */
[----:B------:R-:W-:Y:S02]  /*13580*/  WARPGROUP.DEPBAR.LE gsb0, 0x0 ;  /* 0x00008000000079c5 */ /* 0x000fe40000010000 */
[----:B------:R-:W-:-:S07]  /*13590*/  WARPGROUP.ARRIVE ;  /* 0x00000000000079c5 */ /* 0x000fce0000000000 */
[----:B------:R-:W-:Y:S01]  /*135a0*/  HGMMA.64x64x16.F32.BF16 R152, gdesc[UR4], R152, gsb0 ;  /* 0x00e00000049879f0 */ /* 0x000fe20008001898 */
[----:B------:R-:W-:Y:S02]  /*135b0*/  R2UR UR4, R204 ;  /* 0x00000000cc0472ca */ /* 0x000fe400000e0000 */
[----:B------:R-:W-:Y:S02]  /*135c0*/  R2UR UR5, R205 ;  /* 0x00000000cd0572ca */ /* 0x000fe400000e0000 */
        /* <DEDUP_REMOVED lines=8> */
[----:B------:R-:W-:Y:S01]  /*13650*/  R2UR UR4, R14 ;  /* 0x000000000e0472ca */ /* 0x000fe200000e0000 */
[----:B------:R-:W-:Y:S01]  /*13660*/  IMAD.MOV.U32 R14, RZ, RZ, 0x40 ;  /* 0x00000040ff0e7424 */ /* 0x000fe200078e00ff */
[----:B------:R-:W-:Y:S01]  /*13670*/  R2UR UR5, R15 ;  /* 0x000000000f0572ca */ /* 0x000fe200000e0000 */
[----:B------:R-:W-:Y:S01]  /*13680*/  IMAD.MOV.U32 R15, RZ, RZ, 0x1000 ;  /* 0x00001000ff0f7424 */ /* 0x000fe200078e00ff */
[----:B------:R-:W-:Y:S01]  /*13690*/  R2UR UR6, R20 ;  /* 0x00000000140672ca */ /* 0x000fe200000e0000 */
[----:B------:R-:W-:Y:S01]  /*136a0*/  IMAD R20, R19, 0x1000, R193 ;  /* 0x0000100013147824 */ /* 0x000fe200078e02c1 */
        /* <DEDUP_REMOVED lines=20> */
[----:B------:R-:W-:Y:S01]  /*137f0*/  R2UR UR7, R21 ;  /* 0x00000000150772ca */ /* 0x000fe200000e0000 */
[----:B------:R-:W-:Y:S01]  /*13800*/  IMAD.U32 R21, RZ, RZ, UR39 ;  /* 0x00000027ff157e24 */ /* 0x000fe2000f8e00ff */
        /* <DEDUP_REMOVED lines=31> */
[CC--:B------:R-:W-:Y:S01]  /*13a00*/  FMUL.FTZ R206, R14.reuse, R21.reuse ;  /* 0x000000150ece7220 */ /* 0x0c0fe20000410000 */
[----:B------:R-:W-:Y:S01]  /*13a10*/  FMNMX.FTZ R15, R171, R202, !PT ;  /* 0x000000caab0f7209 */ /* 0x000fe20007810000 */
[----:B------:R-:W-:Y:S02]  /*13a20*/  FADD.FTZ R204, -R14, R199 ;  /* 0x000000c70ecc7221 */ /* 0x000fe40000010100 */
[--C-:B------:R-:W-:Y:S01]  /*13a30*/  FFMA.FTZ R199, R160, R21, -R206.reuse ;  /* 0x00000015a0c77223 */ /* 0x100fe200000108ce */
[----:B------:R-:W-:Y:S01]  /*13a40*/  FMNMX.FTZ R202, R174, R15, !PT ;  /* 0x0000000faeca7209 */ /* 0x000fe20007810000 */
[-CC-:B------:R-:W-:Y:S01]  /*13a50*/  FFMA.FTZ R203, R164, R21.reuse, -R206.reuse ;  /* 0x00000015a4cb7223 */ /* 0x180fe200000108ce */
[-C--:B------:R-:W-:Y:S01]  /*13a60*/  FMUL.FTZ R204, R204, R21.reuse ;  /* 0x00000015cccc7220 */ /* 0x080fe20000410000 */
[-CC-:B------:R-:W-:Y:S01]  /*13a70*/  FFMA.FTZ R152, R152, R21.reuse, -R206.reuse ;  /* 0x0000001598987223 */ /* 0x180fe200000108ce */
[----:B------:R-:W-:Y:S01]  /*13a80*/  FMNMX.FTZ R15, R175, R202, !PT ;  /* 0x000000caaf0f7209 */ /* 0x000fe20007810000 */
[-CC-:B------:R-:W-:Y:S01]  /*13a90*/  FFMA.FTZ R153, R153, R21.reuse, -R206.reuse ;  /* 0x0000001599997223 */ /* 0x180fe200000108ce */
[----:B------:R0:W1:Y:S01]  /*13aa0*/  MUFU.EX2 R205, R204 ;  /* 0x000000cc00cd7308 */ /* 0x0000620000000800 */
[--C-:B------:R-:W-:Y:S01]  /*13ab0*/  FFMA.FTZ R156, R156, R21, -R206.reuse ;  /* 0x000000159c9c7223 */ /* 0x100fe200000108ce */
[----:B------:R-:W-:Y:S01]  /*13ac0*/  FMNMX.FTZ R202, R178, R15, !PT ;  /* 0x0000000fb2ca7209 */ /* 0x000fe20007810000 */
[-CC-:B------:R-:W-:Y:S01]  /*13ad0*/  FFMA.FTZ R157, R157, R21.reuse, -R206.reuse ;  /* 0x000000159d9d7223 */ /* 0x180fe200000108ce */
[-CC-:B------:R-:W-:Y:S01]  /*13ae0*/  FFMA.FTZ R168, R168, R21.reuse, -R206.reuse ;  /* 0x00000015a8a87223 */ /* 0x180fe200000108ce */
[-CC-:B------:R-:W-:Y:S01]  /*13af0*/  FFMA.FTZ R169, R169, R21.reuse, -R206.reuse ;  /* 0x00000015a9a97223 */ /* 0x180fe200000108ce */
[----:B------:R-:W-:Y:S01]  /*13b00*/  FMNMX.FTZ R15, R179, R202, !PT ;  /* 0x000000cab30f7209 */ /* 0x000fe20007810000 */
[-CC-:B------:R-:W-:Y:S01]  /*13b10*/  FFMA.FTZ R172, R172, R21.reuse, -R206.reuse ;  /* 0x00000015acac7223 */ /* 0x180fe200000108ce */
[----:B------:R-:W2:Y:S01]  /*13b20*/  MUFU.EX2 R152, R152 ;  /* 0x0000009800987308 */ /* 0x000ea20000000800 */
[--C-:B0-----:R-:W-:Y:S01]  /*13b30*/  FFMA.FTZ R204, R165, R21, -R206.reuse ;  /* 0x00000015a5cc7223 */ /* 0x101fe200000108ce */
[----:B------:R-:W-:Y:S01]  /*13b40*/  FMNMX.FTZ R202, R182, R15, !PT ;  /* 0x0000000fb6ca7209 */ /* 0x000fe20007810000 */
[-CC-:B------:R-:W-:Y:S01]  /*13b50*/  FFMA.FTZ R173, R173, R21.reuse, -R206.reuse ;  /* 0x00000015adad7223 */ /* 0x180fe200000108ce */
[-CC-:B------:R-:W-:Y:S01]  /*13b60*/  FFMA.FTZ R176, R176, R21.reuse, -R206.reuse ;  /* 0x00000015b0b07223 */ /* 0x180fe200000108ce */
[-CC-:B------:R-:W-:Y:S01]  /*13b70*/  FFMA.FTZ R177, R177, R21.reuse, -R206.reuse ;  /* 0x00000015b1b17223 */ /* 0x180fe200000108ce */
[----:B------:R-:W-:Y:S01]  /*13b80*/  FMNMX.FTZ R15, R183, R202, !PT ;  /* 0x000000cab70f7209 */ /* 0x000fe20007810000 */
[-CC-:B------:R-:W-:Y:S01]  /*13b90*/  FFMA.FTZ R202, R161, R21.reuse, -R206.reuse ;  /* 0x00000015a1ca7223 */ /* 0x180fe200000108ce */
[----:B------:R-:W0:Y:S01]  /*13ba0*/  MUFU.EX2 R153, R153 ;  /* 0x0000009900997308 */ /* 0x000e220000000800 */
[-CC-:B------:R-:W-:Y:S01]  /*13bb0*/  FFMA.FTZ R180, R180, R21.reuse, -R206.reuse ;  /* 0x00000015b4b47223 */ /* 0x180fe200000108ce */
[----:B------:R-:W-:Y:S01]  /*13bc0*/  FFMA.FTZ R181, R181, R21, -R206 ;  /* 0x00000015b5b57223 */ /* 0x000fe200000108ce */
[----:B------:R-:W3:Y:S01]  /*13bd0*/  SHFL.BFLY PT, R160, R15, 0x2, 0x1f ;  /* 0x0c401f000fa07f89 */ /* 0x000ee200000e0000 */
[-C--:B-1----:R-:W-:Y:S01]  /*13be0*/  FMUL.FTZ R24, R24, R205.reuse ;  /* 0x000000cd18187220 */ /* 0x082fe20000410000 */
[-C--:B------:R-:W-:Y:S01]  /*13bf0*/  FMUL.FTZ R25, R25, R205.reuse ;  /* 0x000000cd19197220 */ /* 0x080fe20000410000 */
[-C--:B------:R-:W-:Y:S01]  /*13c00*/  FMUL.FTZ R28, R28, R205.reuse ;  /* 0x000000cd1c1c7220 */ /* 0x080fe20000410000 */
[-C--:B------:R-:W-:Y:S01]  /*13c10*/  FMUL.FTZ R29, R29, R205.reuse ;  /* 0x000000cd1d1d7220 */ /* 0x080fe20000410000 */
[----:B------:R-:W1:Y:S01]  /*13c20*/  MUFU.EX2 R156, R156 ;  /* 0x0000009c009c7308 */ /* 0x000e620000000800 */
[----:B--2---:R-:W-:Y:S01]  /*13c30*/  FFMA.FTZ R6, R205, R6, R152 ;  /* 0x00000006cd067223 */ /* 0x004fe20000010098 */
        /* <DEDUP_REMOVED lines=50> */
[----:B------:R-:W-:Y:S01]  /*13f60*/  FMUL.FTZ R109, R109, R205 ;  /* 0x000000cd6d6d7220 */ /* 0x000fe20000410000 */
[C---:B------:R-:W-:Y:S01]  /*13f70*/  FMUL.FTZ R164, R15.reuse, R21 ;  /* 0x000000150fa47220 */ /* 0x040fe20000410000 */
[----:B------:R-:W-:Y:S01]  /*13f80*/  FADD.FTZ R160, -R15, R200 ;  /* 0x000000c80fa07221 */ /* 0x000fe20000010100 */
[-C--:B------:R-:W-:Y:S01]  /*13f90*/  FMUL.FTZ R112, R112, R205.reuse ;  /* 0x000000cd70707220 */ /* 0x080fe20000410000 */
[----:B------:R-:W-:Y:S01]  /*13fa0*/  FMUL.FTZ R113, R113, R205 ;  /* 0x000000cd71717220 */ /* 0x000fe20000410000 */
[----:B------:R-:W-:Y:S01]  /*13fb0*/  FFMA.FTZ R161, R154, R21, -R164 ;  /* 0x000000159aa17223 */ /* 0x000fe200000108a4 */
[----:B------:R-:W-:-:S02]  /*13fc0*/  IMAD.MOV R154, RZ, RZ, -R196 ;  /* 0x000000ffff9a7224 */ /* 0x000fc400078e0ac4 */
[-C--:B------:R-:W-:Y:S01]  /*13fd0*/  FMUL.FTZ R160, R160, R21.reuse ;  /* 0x00000015a0a07220 */ /* 0x080fe20000410000 */
[-CC-:B------:R-:W-:Y:S01]  /*13fe0*/  FFMA.FTZ R207, R163, R21.reuse, -R164.reuse ;  /* 0x00000015a3cf7223 */ /* 0x180fe200000108a4 */
[-CC-:B------:R-:W-:Y:S01]  /*13ff0*/  FFMA.FTZ R155, R155, R21.reuse, -R164.reuse ;  /* 0x000000159b9b7223 */ /* 0x180fe200000108a4 */
[-CC-:B------:R-:W-:Y:S01]  /*14000*/  FFMA.FTZ R158, R158, R21.reuse, -R164.reuse ;  /* 0x000000159e9e7223 */ /* 0x180fe200000108a4 */
[----:B------:R-:W-:Y:S01]  /*14010*/  ISETP.NE.AND P3, PT, R185, R154, PT ;  /* 0x0000009ab900720c */ /* 0x000fe20003f65270 */
[----:B------:R-:W-:Y:S01]  /*14020*/  @!P1 VIADD R154, R188, 0x38840 ;  /* 0x00038840bc9a9836 */ /* 0x000fe20000000000 */
[----:B------:R-:W0:Y:S01]  /*14030*/  MUFU.EX2 R160, R160 ;  /* 0x000000a000a07308 */ /* 0x000e220000000800 */
[-CC-:B------:R-:W-:Y:S01]  /*14040*/  FFMA.FTZ R200, R159, R21.reuse, -R164.reuse ;  /* 0x000000159fc87223 */ /* 0x180fe200000108a4 */
[-CC-:B------:R-:W-:Y:S01]  /*14050*/  FFMA.FTZ R206, R162, R21.reuse, -R164.reuse ;  /* 0x00000015a2ce7223 */ /* 0x180fe200000108a4 */
[-C--:B------:R-:W-:Y:S01]  /*14060*/  FFMA.FTZ R222, R166, R21.reuse, -R164 ;  /* 0x00000015a6de7223 */ /* 0x080fe200000108a4 */
[----:B------:R-:W-:Y:S01]  /*14070*/  @!P1 PRMT R154, RZ, 0x654, R154 ;  /* 0x00000654ff9a9816 */ /* 0x000fe2000000009a */
[-CC-:B------:R-:W-:Y:S01]  /*14080*/  FFMA.FTZ R223, R167, R21.reuse, -R164.reuse ;  /* 0x00000015a7df7223 */ /* 0x180fe200000108a4 */
[-CC-:B------:R-:W-:Y:S01]  /*14090*/  FFMA.FTZ R170, R170, R21.reuse, -R164.reuse ;  /* 0x00000015aaaa7223 */ /* 0x180fe200000108a4 */
[-CC-:B------:R-:W-:Y:S01]  /*140a0*/  FFMA.FTZ R171, R171, R21.reuse, -R164.reuse ;  /* 0x00000015abab7223 */ /* 0x180fe200000108a4 */
[----:B------:R-:W3:Y:S01]  /*140b0*/  MUFU.EX2 R161, R161 ;  /* 0x000000a100a17308 */ /* 0x000ee20000000800 */
[----:B------:R1:W-:Y:S01]  /*140c0*/  @!P1 SYNCS.ARRIVE.TRANS64.RED.A1T0 RZ, [R154+URZ], RZ ;  /* 0x000000ff9aff99a7 */ /* 0x0003e2000810043f */
[----:B------:R-:W-:Y:S01]  /*140d0*/  FFMA.FTZ R174, R174, R21, -R164 ;  /* 0x00000015aeae7223 */ /* 0x000fe200000108a4 */
[----:B------:R-:W-:-:S02]  /*140e0*/  @!P3 IMAD R163, R201, 0x40, R194 ;  /* 0x00000040c9a3b824 */ /* 0x000fc400078e02c2 */
[-CC-:B------:R-:W-:Y:S01]  /*140f0*/  FFMA.FTZ R175, R175, R21.reuse, -R164.reuse ;  /* 0x00000015afaf7223 */ /* 0x180fe200000108a4 */
[-CC-:B------:R-:W-:Y:S01]  /*14100*/  FFMA.FTZ R178, R178, R21.reuse, -R164.reuse ;  /* 0x00000015b2b27223 */ /* 0x180fe200000108a4 */
[-C--:B------:R-:W-:Y:S01]  /*14110*/  FFMA.FTZ R201, R183, R21.reuse, -R164 ;  /* 0x00000015b7c97223 */ /* 0x080fe200000108a4 */
[----:B------:R-:W-:Y:S01]  /*14120*/  @!P3 IMAD R163, R163, 0x4, R18 ;  /* 0x00000004a3a3b824 */ /* 0x000fe200078e0212 */
[----:B------:R-:W4:Y:S01]  /*14130*/  MUFU.EX2 R155, R155 ;  /* 0x0000009b009b7308 */ /* 0x000f220000000800 */
[-CC-:B------:R-:W-:Y:S01]  /*14140*/  FFMA.FTZ R162, R179, R21.reuse, -R164.reuse ;  /* 0x00000015b3a27223 */ /* 0x180fe200000108a4 */
[----:B------:R-:W-:Y:S01]  /*14150*/  FFMA.FTZ R159, R182, R21, -R164 ;  /* 0x00000015b69f7223 */ /* 0x000fe200000108a4 */
[----:B-1----:R-:W-:Y:S01]  /*14160*/  FADD.FTZ R154, R156, R165 ;  /* 0x000000a59c9a7221 */ /* 0x002fe20000010000 */
[----:B------:R1:W-:Y:S01]  /*14170*/  @!P3 STS [R163+0x38400], R205 ;  /* 0x038400cda300b388 */ /* 0x0003e20000000800 */
[-C--:B------:R-:W-:Y:S01]  /*14180*/  FMUL.FTZ R116, R116, R205.reuse ;  /* 0x000000cd74747220 */ /* 0x080fe20000410000 */
[----:B------:R-:W-:Y:S01]  /*14190*/  FMUL.FTZ R117, R117, R205 ;  /* 0x000000cd75757220 */ /* 0x000fe20000410000 */
[----:B--2---:R-:W-:Y:S01]  /*141a0*/  FADD.FTZ R179, R157, R154 ;  /* 0x0000009a9db37221 */ /* 0x004fe20000010000 */
[----:B0-----:R0:W-:Y:S01]  /*141b0*/  @!P3 STS [R163+0x38420], R160 ;  /* 0x038420a0a300b388 */ /* 0x0011e20000000800 */
[----:B------:R-:W1:Y:S01]  /*141c0*/  MUFU.EX2 R158, R158 ;  /* 0x0000009e009e7308 */ /* 0x000e620000000800 */
[----:B---3--:R-:W-:Y:S01]  /*141d0*/  FFMA.FTZ R6, R160, R7, R161 ;  /* 0x00000007a0067223 */ /* 0x008fe200000100a1 */
[-C--:B------:R-:W-:Y:S01]  /*141e0*/  FMUL.FTZ R120, R120, R205.reuse ;  /* 0x000000cd78787220 */ /* 0x080fe20000410000 */
        /* <DEDUP_REMOVED lines=19> */
[----:B------:R-:W-:Y:S01]  /*14320*/  F2FP.BF16.F32.PACK_AB R154, R157, R156 ;  /* 0x0000009c9d9a723e */ /* 0x000fe200000010ff */
[----:B-1----:R-:W-:Y:S01]  /*14330*/  FADD.FTZ R205, R158, R7 ;  /* 0x000000079ecd7221 */ /* 0x002fe20000010000 */
[----:B------:R-:W1:Y:S01]  /*14340*/  MUFU.EX2 R207, R207 ;  /* 0x000000cf00cf7308 */ /* 0x000e620000000800 */
[----:B--2---:R-:W-:Y:S01]  /*14350*/  F2FP.BF16.F32.PACK_AB R155, R200, R158 ;  /* 0x0000009ec89b723e */ /* 0x004fe200000010ff */
        /* <DEDUP_REMOVED lines=73> */
[----:B------:R-:W-:Y:S01]  /*147f0*/  FMUL.FTZ R151, R151, R160 ;  /* 0x000000a097977220 */ /* 0x000fe20000410000 */
[----:B------:R-:W-:Y:S01]  /*14800*/  F2FP.BF16.F32.PACK_AB R156, R202, R199 ;  /* 0x000000c7ca9c723e */ /* 0x000fe200000010ff */
[----:B------:R4:W-:Y:S01]  /*14810*/  STSM.16.M88.4 [R197+0x36400], R152 ;  /* 0x03640098c5007844 */ /* 0x0009e20000000200 */
[----:B-1----:R-:W-:Y:S01]  /*14820*/  F2FP.BF16.F32.PACK_AB R157, R207, R206 ;  /* 0x000000cecf9d723e */ /* 0x002fe200000010ff */
[----:B------:R-:W-:Y:S01]  /*14830*/  VIADD R6, R20, 0x80 ;  /* 0x0000008014067836 */ /* 0x000fe20000000000 */
[----:B------:R-:W-:Y:S01]  /*14840*/  MUFU.EX2 R176, R176 ;  /* 0x000000b000b07308 */ /* 0x000fe20000000800 */
[----:B------:R-:W-:Y:S01]  /*14850*/  F2FP.BF16.F32.PACK_AB R158, R204, R203 ;  /* 0x000000cbcc9e723e */ /* 0x000fe200000010ff */
[----:B------:R-:W-:Y:S01]  /*14860*/  IMAD.MOV.U32 R7, RZ, RZ, 0x40000040 ;  /* 0x40000040ff077424 */ /* 0x000fe200078e00ff */
[----:B0-----:R-:W-:Y:S01]  /*14870*/  F2FP.BF16.F32.PACK_AB R160, R169, R168 ;  /* 0x000000a8a9a0723e */ /* 0x001fe200000010ff */
[----:B------:R-:W-:Y:S01]  /*14880*/  FADD.FTZ R205, R200, R205 ;  /* 0x000000cdc8cd7221 */ /* 0x000fe20000010000 */
[----:B--2---:R-:W-:Y:S01]  /*14890*/  F2FP.BF16.F32.PACK_AB R161, R171, R170 ;  /* 0x000000aaaba1723e */ /* 0x004fe200000010ff */
[----:B------:R-:W-:Y:S01]  /*148a0*/  FADD.FTZ R179, R199, R179 ;  /* 0x000000b3c7b37221 */ /* 0x000fe20000010000 */
[----:B------:R-:W-:Y:S01]  /*148b0*/  @!P1 VIADD R188, R188, 0x38860 ;  /* 0x00038860bcbc9836 */ /* 0x000fe20000000000 */
[----:B------:R-:W0:Y:S01]  /*148c0*/  MUFU.EX2 R177, R177 ;  /* 0x000000b100b17308 */ /* 0x000e220000000800 */
[----:B---3--:R-:W-:Y:S01]  /*148d0*/  F2FP.BF16.F32.PACK_AB R163, R175, R174 ;  /* 0x000000aeafa3723e */ /* 0x008fe200000010ff */
[----:B------:R-:W-:Y:S01]  /*148e0*/  FADD.FTZ R206, R206, R205 ;  /* 0x000000cdcece7221 */ /* 0x000fe20000010000 */
[----:B------:R-:W-:Y:S01]  /*148f0*/  FADD.FTZ R202, R202, R179 ;  /* 0x000000b3caca7221 */ /* 0x000fe20000010000 */
[----:B------:R-:W-:Y:S01]  /*14900*/  @!P1 PRMT R188, RZ, 0x654, R188 ;  /* 0x00000654ffbc9816 */ /* 0x000fe200000000bc */
[----:B------:R-:W-:-:S02]  /*14910*/  IMAD.MOV.U32 R200, RZ, RZ, R15 ;  /* 0x000000ffffc87224 */ /* 0x000fc400078e000f */
[----:B------:R-:W-:Y:S01]  /*14920*/  FADD.FTZ R207, R207, R206 ;  /* 0x000000cecfcf7221 */ /* 0x000fe20000010000 */
[----:B------:R-:W-:Y:S01]  /*14930*/  FADD.FTZ R203, R203, R202 ;  /* 0x000000cacbcb7221 */ /* 0x000fe20000010000 */
[----:B------:R-:W-:Y:S01]  /*14940*/  MUFU.EX2 R180, R180 ;  /* 0x000000b400b47308 */ /* 0x000fe20000000800 */
[----:B------:R-:W-:Y:S02]  /*14950*/  IMAD.MOV.U32 R199, RZ, RZ, R14 ;  /* 0x000000ffffc77224 */ /* 0x000fe400078e000e */
[----:B------:R-:W-:-:S04]  /*14960*/  FADD.FTZ R203, R204, R203 ;  /* 0x000000cbcccb7221 */ /* 0x000fc80000010000 */
[----:B------:R-:W-:Y:S01]  /*14970*/  FADD.FTZ R168, R168, R203 ;  /* 0x000000cba8a87221 */ /* 0x000fe20000010000 */
[----:B------:R-:W1:Y:S01]  /*14980*/  MUFU.EX2 R181, R181 ;  /* 0x000000b500b57308 */ /* 0x000e620000000800 */
[----:B0-----:R-:W-:Y:S02]  /*14990*/  F2FP.BF16.F32.PACK_AB R164, R177, R176 ;  /* 0x000000b0b1a4723e */ /* 0x001fe400000010ff */
[----:B------:R-:W-:-:S05]  /*149a0*/  FADD.FTZ R169, R169, R168 ;  /* 0x000000a8a9a97221 */ /* 0x000fca0000010000 */
[----:B------:R-:W-:Y:S08]  /*149b0*/  MUFU.EX2 R178, R178 ;  /* 0x000000b200b27308 */ /* 0x000ff00000000800 */
[----:B------:R0:W2:Y:S01]  /*149c0*/  MUFU.EX2 R182, R162 ;  /* 0x000000a200b67308 */ /* 0x0000a20000000800 */
[----:B-1----:R-:W-:-:S07]  /*149d0*/  F2FP.BF16.F32.PACK_AB R166, R181, R180 ;  /* 0x000000b4b5a6723e */ /* 0x002fce00000010ff */
[----:B------:R1:W-:Y:S01]  /*149e0*/  MUFU.EX2 R183, R159 ;  /* 0x0000009f00b77308 */ /* 0x0003e20000000800 */
[----:B0-----:R-:W-:Y:S01]  /*149f0*/  F2FP.BF16.F32.PACK_AB R162, R173, R172 ;  /* 0x000000acada2723e */ /* 0x001fe200000010ff */
[----:B------:R-:W-:-:S04]  /*14a00*/  FADD.FTZ R172, R172, R169 ;  /* 0x000000a9acac7221 */ /* 0x000fc80000010000 */
[----:B------:R-:W-:Y:S02]  /*14a10*/  FADD.FTZ R173, R173, R172 ;  /* 0x000000acadad7221 */ /* 0x000fe40000010000 */
[----:B------:R-:W0:Y:S01]  /*14a20*/  MUFU.EX2 R201, R201 ;  /* 0x000000c900c97308 */ /* 0x000e220000000800 */
[C---:B-1----:R-:W-:Y:S01]  /*14a30*/  F2FP.BF16.F32.PACK_AB R159, R223.reuse, R222 ;  /* 0x000000dedf9f723e */ /* 0x042fe200000010ff */
[----:B------:R-:W-:Y:S01]  /*14a40*/  FADD.FTZ R222, R222, R207 ;  /* 0x000000cfdede7221 */ /* 0x000fe20000010000 */
[----:B--2---:R-:W-:Y:S01]  /*14a50*/  F2FP.BF16.F32.PACK_AB R165, R182, R178 ;  /* 0x000000b2b6a5723e */ /* 0x004fe200000010ff */
[----:B------:R-:W-:Y:S02]  /*14a60*/  FADD.FTZ R176, R176, R173 ;  /* 0x000000adb0b07221 */ /* 0x000fe40000010000 */
[----:B------:R4:W-:Y:S01]  /*14a70*/  STSM.16.M88.4 [R198], R156 ;  /* 0x0000009cc6007844 */ /* 0x0009e20000000200 */
[----:B------:R-:W-:Y:S01]  /*14a80*/  FADD.FTZ R223, R223, R222 ;  /* 0x000000dedfdf7221 */ /* 0x000fe20000010000 */
[----:B------:R-:W-:-:S02]  /*14a90*/  FADD.FTZ R177, R177, R176 ;  /* 0x000000b0b1b17221 */ /* 0x000fc40000010000 */
[----:B------:R4:W-:Y:S01]  /*14aa0*/  STSM.16.M88.4 [R209], R160 ;  /* 0x000000a0d1007844 */ /* 0x0009e20000000200 */
[----:B------:R-:W-:-:S04]  /*14ab0*/  FADD.FTZ R170, R170, R223 ;  /* 0x000000dfaaaa7221 */ /* 0x000fc80000010000 */
[----:B------:R-:W-:Y:S01]  /*14ac0*/  FADD.FTZ R171, R171, R170 ;  /* 0x000000aaabab7221 */ /* 0x000fe20000010000 */
[----:B0-----:R-:W-:-:S03]  /*14ad0*/  F2FP.BF16.F32.PACK_AB R167, R201, R183 ;  /* 0x000000b7c9a7723e */ /* 0x001fc600000010ff */
        /* <DEDUP_REMOVED lines=9> */
[----:B------:R-:W-:Y:S02]  /*14b70*/  IMAD.MOV.U32 R7, RZ, RZ, 0x40000040 ;  /* 0x40000040ff077424 */ /* 0x000fe400078e00ff */
[----:B------:R-:W-:-:S04]  /*14b80*/  FADD.FTZ R182, R182, R175 ;  /* 0x000000afb6b67221 */ /* 0x000fc80000010000 */
[----:B------:R-:W-:Y:S01]  /*14b90*/  FADD.FTZ R182, R183, R182 ;  /* 0x000000b6b7b67221 */ /* 0x000fe20000010000 */
[----:B------:R-:W-:Y:S02]  /*14ba0*/  WARPGROUP.DEPBAR.LE gsb0, 0x0 ;  /* 0x00008000000079c5 */ /* 0x000fe40000010000 */
[----:B------:R-:W-:-:S15]  /*14bb0*/  WARPGROUP.ARRIVE ;  /* 0x00000000000079c5 */ /* 0x000fde0000000000 */
        /* <DEDUP_REMOVED lines=12> */
[----:B------:R-:W-:Y:S01]  /*14c80*/  FADD.FTZ R7, R201, R182 ;  /* 0x000000b6c9077221 */ /* 0x000fe20000010000 */
[----:B------:R-:W-:Y:S02]  /*14c90*/  IMAD.MOV.U32 R201, RZ, RZ, R19 ;  /* 0x000000ffffc97224 */ /* 0x000fe400078e0013 */
[----:B------:R-:W-:Y:S01]  /*14ca0*/  FADD.FTZ R6, R181, R6 ;  /* 0x00000006b5067221 */ /* 0x000fe20000010000 */
[----:B------:R-:W-:Y:S02]  /*14cb0*/  WARPGROUP.DEPBAR.LE gsb0, 0x0 ;  /* 0x00008000000079c5 */ /* 0x000fe40000010000 */
[----:B------:R-:W-:-:S15]  /*14cc0*/  WARPGROUP.ARRIVE ;  /* 0x00000000000079c5 */ /* 0x000fde0000000000 */
[----:B------:R-:W-:-:S03]  /*14cd0*/  NOP ;  /* 0x0000000000007918 */ /* 0x000fc60000000000 */
        /* <DEDUP_REMOVED lines=13> */
.L_x_2832:
[----:B------:R-:W-:-:S07]  /*14db0*/  IMAD.MOV.U32 R20, RZ, RZ, R189 ;  /* 0x000000ffff147224 */ /* 0x000fce00078e00bd */
.L_x_2831:
[----:B------:R-:W-:Y:S05]  /*14dc0*/  BSYNC B1 ;  /* 0x0000000000017941 */ /* 0x000fea0003800000 */
.L_x_2830:
[----:B------:R-:W-:Y:S01]  /*14dd0*/  ISETP.GE.AND P2, PT, R20, R212, PT ;  /* 0x000000d41400720c */ /* 0x000fe20003f46270 */
[----:B------:R-:W-:-:S12]  /*14de0*/  BSSY B0, `(.L_x_2844) ;  /* 0x00003ce000007945 */ /* 0x000fd80003800000 */
[----:B------:R-:W-:Y:S05]  /*14df0*/  @!P2 BRA `(.L_x_2845) ;  /* 0x0000003c0030a947 */ /* 0x000fea0003800000 */
[----:B----4-:R-:W-:Y:S02]  /*14e00*/  VIADD R188, R0, 0x8 ;  /* 0x0000000800bc7836 */ /* 0x010fe40000000000 */
[----:B--2---:R-:W-:Y:S02]  /*14e10*/  IMAD.MOV.U32 R199, RZ, RZ, R15 ;  /* 0x000000ffffc77224 */ /* 0x004fe400078e000f */
[----:B------:R-:W-:Y:S01]  /*14e20*/  IMAD.MOV.U32 R200, RZ, RZ, R14 ;  /* 0x000000ffffc87224 */ /* 0x000fe200078e000e */
[----:B------:R-:W-:Y:S01]  /*14e30*/  IADD3 R188, R188, R23, -R184 ;  /* 0x00000017bcbc7210 */ /* 0x000fe20007ffe8b8 */
[----:B------:R-:W-:-:S07]  /*14e40*/  IMAD.MOV.U32 R201, RZ, RZ, R19 ;  /* 0x000000ffffc97224 */ /* 0x000fce00078e0013 */
.L_x_2864:
[----:B------:R-:W-:-:S05]  /*14e50*/  VIADD R19, R201, 0x1 ;  /* 0x00000001c9137836 */ /* 0x000fca0000000000 */
[----:B------:R-:W-:-:S04]  /*14e60*/  ISETP.NE.AND P2, PT, R19, 0x2, PT ;  /* 0x000000021300780c */ /* 0x000fc80003f45270 */
[----:B------:R-:W-:Y:S02]  /*14e70*/  SEL R15, RZ, 0x1, P2 ;  /* 0x00000001ff0f7807 */ /* 0x000fe40001000000 */
[----:B------:R-:W-:Y:S02]  /*14e80*/  SEL R19, R19, RZ, P2 ;  /* 0x000000ff13137207 */ /* 0x000fe40001000000 */
[----:B------:R-:W-:Y:S01]  /*14e90*/  LOP3.LUT R22, R22, R15, RZ, 0x3c, !PT ;  /* 0x0000000f16167212 */ /* 0x000fe200078e3cff */
[----:B--2---:R-:W-:Y:S06]  /*14ea0*/  @!P0 BRA `(.L_x_2846) ;  /* 0x0000000000048947 */ /* 0x004fec0003800000 */
[----:B------:R-:W-:Y:S01]  /*14eb0*/  BPT.TRAP 0x1 ;  /* 0x000000040000795c */ /* 0x000fe20000300000 */
.L_x_2846:
[----:B------:R-:W-:Y:S01]  /*14ec0*/  IMAD R189, R19, 0x8, R18 ;  /* 0x0000000813bd7824 */ /* 0x000fe200078e0212 */
[----:B------:R-:W-:-:S04]  /*14ed0*/  SHF.L.U32 R204, R22, 0x1f, RZ ;  /* 0x0000001f16cc7819 */ /* 0x000fc800000006ff */
[----:B------:R0:W1:Y:S01]  /*14ee0*/  SYNCS.PHASECHK.TRANS64.TRYWAIT P2, [R189+URZ+0x38830], R204 ;  /* 0x038830ccbd0075a7 */ /* 0x000062000804017f */
[----:B------:R-:W-:Y:S05]  /*14ef0*/  @!P0 BRA `(.L_x_2847) ;  /* 0x0000000000048947 */ /* 0x000fea0003800000 */
[----:B------:R-:W-:Y:S01]  /*14f00*/  BPT.TRAP 0x1 ;  /* 0x000000040000795c */ /* 0x000fe20000300000 */
.L_x_2847:
[----:B------:R-:W-:Y:S01]  /*14f10*/  BSSY B1, `(.L_x_2848) ;  /* 0x0000006000017945 */ /* 0x000fe20003800000 */
[----:B------:R-:W-:Y:S02]  /*14f20*/  IMAD R14, R19, 0x200, R190 ;  /* 0x00000200130e7824 */ /* 0x000fe400078e02be */
[----:B------:R-:W-:Y:S01]  /*14f30*/  IMAD.MOV.U32 R15, RZ, RZ, 0x40000040 ;  /* 0x40000040ff0f7424 */ /* 0x000fe200078e00ff */
[----:B-1----:R-:W-:Y:S06]  /*14f40*/  @P2 BRA `(.L_x_2849) ;  /* 0x0000000000082947 */ /* 0x002fec0003800000 */
[----:B------:R-:W1:Y:S02]  /*14f50*/  SYNCS.PHASECHK.TRANS64.TRYWAIT P2, [R189+URZ+0x38830], R204 ;  /* 0x038830ccbd0075a7 */ /* 0x000e64000804017f */
[----:B-1----:R-:W-:Y:S05]  /*14f60*/  @!P2 BRA `(.L_x_2850) ;  /* 0x000000e80054a947 */ /* 0x002fea0003800000 */
.L_x_2849:
[----:B------:R-:W-:Y:S05]  /*14f70*/  BSYNC B1 ;  /* 0x0000000000017941 */ /* 0x000fea0003800000 */
.L_x_2848:
        /* <DEDUP_REMOVED lines=36> */
.L_x_2851:
[----:B------:R2:W3:Y:S01]  /*151c0*/  SYNCS.PHASECHK.TRANS64.TRYWAIT P2, [R189+URZ+0x38850], R204 ;  /* 0x038850ccbd0075a7 */ /* 0x0004e2000804017f */
[----:B------:R-:W-:Y:S05]  /*151d0*/  @!P0 BRA `(.L_x_2852) ;  /* 0x0000000000048947 */ /* 0x000fea0003800000 */
[----:B------:R-:W-:Y:S01]  /*151e0*/  BPT.TRAP 0x1 ;  /* 0x000000040000795c */ /* 0x000fe20000300000 */
.L_x_2852:
[----:B------:R-:W-:Y:S04]  /*151f0*/  BSSY B1, `(.L_x_2853) ;  /* 0x0000004000017945 */ /* 0x000fe80003800000 */
[----:B---3--:R-:W-:Y:S05]  /*15200*/  @P2 BRA `(.L_x_2854) ;  /* 0x0000000000082947 */ /* 0x008fea0003800000 */
[----:B------:R-:W3:Y:S02]  /*15210*/  SYNCS.PHASECHK.TRANS64.TRYWAIT P2, [R189+URZ+0x38850], R204 ;  /* 0x038850ccbd0075a7 */ /* 0x000ee4000804017f */
[----:B---3--:R-:W-:Y:S05]  /*15220*/  @!P2 BRA `(.L_x_2855) ;  /* 0x000000e400b8a947 */ /* 0x008fea0003800000 */
.L_x_2854:
[----:B------:R-:W-:Y:S05]  /*15230*/  BSYNC B1 ;  /* 0x0000000000017941 */ /* 0x000fea0003800000 */
.L_x_2853:
        /* <DEDUP_REMOVED lines=10> */
[----:B------:R-:W-:-:S02]  /*152e0*/  VIADD R203, R202, 0x800 ;  /* 0x00000800cacb7836 */ /* 0x000fc40000000000 */
[----:B------:R-:W-:Y:S02]  /*152f0*/  IMAD.MOV.U32 R205, RZ, RZ, 0x40000040 ;  /* 0x40000040ffcd7424 */ /* 0x000fe400078e00ff */
[----:B------:R-:W-:Y:S02]  /*15300*/  VIADD R206, R2, 0x800 ;  /* 0x0000080002ce7836 */ /* 0x000fe40000000000 */
[----:B------:R-:W-:-:S03]  /*15310*/  IMAD.MOV.U32 R207, RZ, RZ, 0x40000040 ;  /* 0x40000040ffcf7424 */ /* 0x000fc600078e00ff */
        /* <DEDUP_REMOVED lines=9> */
[----:B----4-:R-:W-:Y:S01]  /*153b0*/  SHF.R.U32.HI R21, RZ, 0x7, R21 ;  /* 0x00000007ff157819 */ /* 0x010fe20000011615 */
        /* <DEDUP_REMOVED lines=75> */
[----:B------:R-:W-:Y:S02]  /*15870*/  R2UR UR7, R15 ;  /* 0x000000000f0772ca */ /* 0x000fe400000e0000 */
[----:B------:R-:W-:Y:S01]  /*15880*/  MOV R15, 0x40000040 ;  /* 0x40000040000f7802 */ /* 0x000fe20000000f00 */
        /* <DEDUP_REMOVED lines=75> */
[----:B------:R-:W4:Y:S01]  /*15d40*/  SHFL.IDX PT, R14, R21, RZ, 0x1f ;  /* 0x00001fff150e7589 */ /* 0x000f2200000e0000 */
[----:B------:R-:W-:Y:S01]  /*15d50*/  IMAD.MOV.U32 R15, RZ, RZ, 0x4 ;  /* 0x00000004ff0f7424 */ /* 0x000fe200078e00ff */
[----:B----4-:R-:W-:-:S04]  /*15d60*/  ISETP.GT.AND P2, PT, R14, 0x7f, PT ;  /* 0x0000007f0e00780c */ /* 0x010fc80003f44270 */
[----:B------:R-:W-:Y:S02]  /*15d70*/  SEL R14, RZ, 0x2, !P2 ;  /* 0x00000002ff0e7807 */ /* 0x000fe40005000000 */
[C---:B------:R-:W-:Y:S02]  /*15d80*/  SEL R21, R15.reuse, 0x2, P2 ;  /* 0x000000020f157807 */ /* 0x040fe40001000000 */
[----:B------:R-:W-:Y:S01]  /*15d90*/  SEL R15, R15, 0x6, !P2 ;  /* 0x000000060f0f7807 */ /* 0x000fe20005000000 */
[----:B0123--:R-:W-:Y:S01]  /*15da0*/  IMAD.IADD R204, R14, 0x1, R203 ;  /* 0x000000010ecc7824 */ /* 0x00ffe200078e02cb */
        /* <DEDUP_REMOVED lines=30> */
[----:B------:R-:W-:Y:S01]  /*15f90*/  R2UR UR6, R204 ;  /* 0x00000000cc0672ca */ /* 0x000fe200000e0000 */
[----:B------:R-:W-:Y:S01]  /*15fa0*/  IMAD.MOV.U32 R204, RZ, RZ, 0xa00 ;  /* 0x00000a00ffcc7424 */ /* 0x000fe200078e00ff */
[----:B------:R-:W-:Y:S01]  /*15fb0*/  R2UR UR7, R205 ;  /* 0x00000000cd0772ca */ /* 0x000fe200000e0000 */
[----:B------:R-:W-:Y:S01]  /*15fc0*/  IMAD.MOV.U32 R205, RZ, RZ, 0x40000040 ;  /* 0x40000040ffcd7424 */ /* 0x000fe200078e00ff */
[----:B------:R-:W-:-:S02]  /*15fd0*/  SEL R203, R203, 0x26, P2 ;  /* 0x00000026cbcb7807 */ /* 0x000fc40001000000 */
        /* <DEDUP_REMOVED lines=131> */
[----:B------:R-:W-:Y:S01]  /*16810*/  IMAD.MOV.U32 R205, RZ, RZ, 0x40000040 ;  /* 0x40000040ffcd7424 */ /* 0x000fe200078e00ff */
[----:B------:R-:W-:-:S02]  /*16820*/  WARPGROUP.DEPBAR.LE gsb0, 0x0 ;  /* 0x00008000000079c5 */ /* 0x000fc40000010000 */
[----:B------:R-:W-:-:S09]  /*16830*/  WARPGROUP.ARRIVE ;  /* 0x00000000000079c5 */ /* 0x000fd20000000000 */
[----:B------:R-:W-:Y:S01]  /*16840*/  HGMMA.64x64x16.F32.BF16 R152, gdesc[UR4], R152, gsb0 ;  /* 0x00e00000049879f0 */ /* 0x000fe20008001898 */
[----:B------:R-:W-:Y:S01]  /*16850*/  R2UR UR4, R204 ;  /* 0x00000000cc0472ca */ /* 0x000fe200000e0000 */
[--C-:B------:R-:W-:Y:S01]  /*16860*/  IMAD.IADD R204, R21, 0x1, R203.reuse ;  /* 0x0000000115cc7824 */ /* 0x100fe200078e02cb */
[----:B------:R-:W-:Y:S01]  /*16870*/  R2UR UR5, R205 ;  /* 0x00000000cd0572ca */ /* 0x000fe200000e0000 */
[----:B------:R-:W-:Y:S02]  /*16880*/  IMAD.MOV.U32 R205, RZ, RZ, 0x40000040 ;  /* 0x40000040ffcd7424 */ /* 0x000fe400078e00ff */
[----:B------:R-:W-:Y:S01]  /*16890*/  IMAD.SHL.U32 R21, R20, 0x40, RZ ;  /* 0x0000004014157824 */ /* 0x000fe200078e00ff */
[----:B------:R-:W-:Y:S01]  /*168a0*/  R2UR UR6, R204 ;  /* 0x00000000cc0672ca */ /* 0x000fe200000e0000 */
[----:B------:R-:W-:Y:S01]  /*168b0*/  IMAD.IADD R204, R15, 0x1, R203 ;  /* 0x000000010fcc7824 */ /* 0x000fe200078e02cb */
[----:B------:R-:W-:Y:S01]  /*168c0*/  R2UR UR7, R205 ;  /* 0x00000000cd0772ca */ /* 0x000fe200000e0000 */
[----:B------:R-:W-:-:S02]  /*168d0*/  IMAD.MOV.U32 R15, RZ, RZ, 0x40000040 ;  /* 0x40000040ff0f7424 */ /* 0x000fc400078e00ff */
[----:B------:R-:W-:Y:S01]  /*168e0*/  IMAD.MOV.U32 R205, RZ, RZ, 0x40000040 ;  /* 0x40000040ffcd7424 */ /* 0x000fe200078e00ff */
[----:B------:R-:W-:Y:S02]  /*168f0*/  WARPGROUP.DEPBAR.LE gsb0, 0x0 ;  /* 0x00008000000079c5 */ /* 0x000fe40000010000 */
[----:B------:R-:W-:-:S07]  /*16900*/  WARPGROUP.ARRIVE ;  /* 0x00000000000079c5 */ /* 0x000fce0000000000 */
[----:B------:R-:W-:Y:S01]  /*16910*/  HGMMA.64x64x16.F32.BF16 R152, gdesc[UR4], R152, gsb0 ;  /* 0x00e00000049879f0 */ /* 0x000fe20008001898 */
[----:B------:R-:W-:Y:S01]  /*16920*/  R2UR UR4, R14 ;  /* 0x000000000e0472ca */ /* 0x000fe200000e0000 */
[----:B------:R-:W-:Y:S01]  /*16930*/  IMAD.MOV.U32 R14, RZ, RZ, 0x40 ;  /* 0x00000040ff0e7424 */ /* 0x000fe200078e00ff */
[----:B------:R-:W-:Y:S01]  /*16940*/  R2UR UR5, R15 ;  /* 0x000000000f0572ca */ /* 0x000fe200000e0000 */
[----:B------:R-:W-:Y:S01]  /*16950*/  IMAD.MOV.U32 R15, RZ, RZ, 0x1000 ;  /* 0x00001000ff0f7424 */ /* 0x000fe200078e00ff */
[----:B------:R-:W-:Y:S02]  /*16960*/  R2UR UR6, R204 ;  /* 0x00000000cc0672ca */ /* 0x000fe400000e0000 */
[----:B------:R-:W-:Y:S02]  /*16970*/  R2UR UR7, R205 ;  /* 0x00000000cd0772ca */ /* 0x000fe400000e0000 */
        /* <DEDUP_REMOVED lines=11> */
[----:B------:R-:W-:Y:S01]  /*16a30*/  R2UR UR4, R14 ;  /* 0x000000000e0472ca */ /* 0x000fe200000e0000 */
[----:B------:R-:W-:Y:S01]  /*16a40*/  @!P1 VIADD R14, R189, 0x38840 ;  /* 0x00038840bd0e9836 */ /* 0x000fe20000000000 */
[----:B------:R-:W-:Y:S02]  /*16a50*/  R2UR UR5, R15 ;  /* 0x000000000f0572ca */ /* 0x000fe400000e0000 */
[----:B------:R-:W-:Y:S02]  /*16a60*/  R2UR UR6, R202 ;  /* 0x00000000ca0672ca */ /* 0x000fe400000e0000 */
[----:B------:R-:W-:Y:S02]  /*16a70*/  R2UR UR7, R203 ;  /* 0x00000000cb0772ca */ /* 0x000fe400000e0000 */
[----:B------:R-:W-:Y:S01]  /*16a80*/  @!P1 PRMT R14, RZ, 0x654, R14 ;  /* 0x00000654ff0e9816 */ /* 0x000fe2000000000e */
[----:B------:R-:W-:-:S02]  /*16a90*/  WARPGROUP.DEPBAR.LE gsb0, 0x0 ;  /* 0x00008000000079c5 */ /* 0x000fc40000010000 */
[----:B------:R-:W-:-:S08]  /*16aa0*/  WARPGROUP.ARRIVE ;  /* 0x00000000000079c5 */ /* 0x000fd00000000000 */
[----:B------:R-:W-:Y:S01]  /*16ab0*/  HGMMA.64x64x16.F32.BF16 R152, gdesc[UR4], R152, gsb0 ;  /* 0x00e00000049879f0 */ /* 0x000fe20008001898 */
[----:B------:R-:W-:Y:S02]  /*16ac0*/  ULOP3.LUT UR4, URZ, UR44, URZ, 0x33, !UPT ;  /* 0x0000002c3f047292 */ /* 0x000fe4000f8e333f */
[----:B------:R-:W-:Y:S02]  /*16ad0*/  WARPGROUP.DEPBAR.LE gsb0, 0x0 ;  /* 0x00008000000079c5 */ /* 0x000fe40000010000 */
[----:B------:R0:W-:Y:S02]  /*16ae0*/  @!P1 SYNCS.ARRIVE.TRANS64.RED.A1T0 RZ, [R14+URZ], RZ ;  /* 0x000000ff0eff99a7 */ /* 0x0001e4000810043f */
[----:B0-----:R-:W-:-:S04]  /*16af0*/  IADD3 R14, R23, 0x1, -R21 ;  /* 0x00000001170e7810 */ /* 0x001fc80007ffe815 */
        /* <DEDUP_REMOVED lines=14> */
[----:B0-----:R-:W-:-:S04]  /*16be0*/  @P2 IMAD.HI.U32 R210, R207, R14, RZ ;  /* 0x0000000ecfd22227 */ /* 0x001fc800078e00ff */
[----:B------:R-:W-:Y:S01]  /*16bf0*/  IMAD.MOV.U32 R14, RZ, RZ, R207 ;  /* 0x000000ffff0e7224 */ /* 0x000fe200078e00cf */
[----:B------:R-:W-:-:S04]  /*16c00*/  @P2 SHF.R.U32.HI R14, RZ, R15, R210 ;  /* 0x0000000fff0e2219 */ /* 0x000fc800000116d2 */
[----:B------:R-:W-:Y:S01]  /*16c10*/  LOP3.LUT R14, RZ, R14, RZ, 0x33, !PT ;  /* 0x0000000eff0e7212 */ /* 0x000fe200078e33ff */
[----:B------:R-:W-:Y:S06]  /*16c20*/  BRA `(.L_x_2859) ;  /* 0x0000000000187947 */ /* 0x000fec0003800000 */
.L_x_2858:
[----:B------:R-:W-:-:S05]  /*16c30*/  IMAD.U32 R206, RZ, RZ, UR38 ;  /* 0x00000026ffce7e24 */ /* 0x000fca000f8e00ff */
[----:B------:R-:W-:-:S13]  /*16c40*/  ISETP.NE.AND P2, PT, R206, 0x1, PT ;  /* 0x00000001ce00780c */ /* 0x000fda0003f45270 */
[----:B------:R-:W0:Y:S02]  /*16c50*/  @P2 LDC.64 R14, c[0x0][0xae0] ;  /* 0x0002b800ff0e2b82 */ /* 0x000e240000000a00 */
[----:B0-----:R-:W-:-:S04]  /*16c60*/  @P2 IMAD.HI.U32 R210, R207, R14, RZ ;  /* 0x0000000ecfd22227 */ /* 0x001fc800078e00ff */
[----:B------:R-:W-:Y:S01]  /*16c70*/  IMAD.MOV.U32 R14, RZ, RZ, R207 ;  /* 0x000000ffff0e7224 */ /* 0x000fe200078e00cf */
[----:B------:R-:W-:-:S07]  /*16c80*/  @P2 SHF.R.U32.HI R14, RZ, R15, R210 ;  /* 0x0000000fff0e2219 */ /* 0x000fce00000116d2 */
.L_x_2859:
[----:B------:R-:W-:Y:S05]  /*16c90*/  BSYNC B1 ;  /* 0x0000000000017941 */ /* 0x000fea0003800000 */
.L_x_2857:
[----:B------:R-:W-:-:S04]  /*16ca0*/  IMAD R14, R14, R206, -R21 ;  /* 0x000000ce0e0e7224 */ /* 0x000fc800078e0a15 */
[----:B------:R-:W-:-:S05]  /*16cb0*/  IMAD.IADD R15, R14, 0x1, -R185 ;  /* 0x000000010e0f7824 */ /* 0x000fca00078e0ab9 */
[----:B------:R-:W-:Y:S02]  /*16cc0*/  VIADDMNMX R203, R15, R206, R203, PT ;  /* 0x000000ce0fcb7246 */ /* 0x000fe400038001cb */
[----:B------:R-:W-:-:S07]  /*16cd0*/  VIMNMX R202, R202, R15, !PT ;  /* 0x0000000fcaca7248 */ /* 0x000fce0007fe0100 */
.L_x_2856:
[----:B------:R-:W-:Y:S02]  /*16ce0*/  ISETP.GT.AND P2, PT, R20, -0x1, PT ;  /* 0xffffffff1400780c */ /* 0x000fe40003f44270 */
[----:B------:R-:W-:Y:S02]  /*16cf0*/  IADD3 R205, R205, 0x8, R0 ;  /* 0x00000008cdcd7810 */ /* 0x000fe40007ffe000 */
[C---:B------:R-:W-:Y:S02]  /*16d00*/  ISETP.GT.AND P3, PT, R202.reuse, RZ, P2 ;  /* 0x000000ffca00720c */ /* 0x040fe40001764270 */
[C---:B------:R-:W-:Y:S02]  /*16d10*/  ISETP.GT.AND P5, PT, R202.reuse, 0x1, P2 ;  /* 0x00000001ca00780c */ /* 0x040fe400017a4270 */
        /* <DEDUP_REMOVED lines=51> */
[----:B------:R-:W-:Y:S02]  /*17050*/  IMAD.U32 R168, RZ, RZ, UR38 ;  /* 0x00000026ffa87e24 */ /* 0x000fe4000f8e00ff */
[----:B------:R-:W-:-:S03]  /*17060*/  VIADD R169, R0, 0x8 ;  /* 0x0000000800a97836 */ /* 0x000fc60000000000 */
[----:B------:R-:W-:Y:S02]  /*17070*/  ISETP.NE.AND P3, PT, R168, 0x1, PT ;  /* 0x00000001a800780c */ /* 0x000fe40003f65270 */
[----:B------:R-:W-:-:S04]  /*17080*/  IADD3 R169, R169, R23, -R184 ;  /* 0x00000017a9a97210 */ /* 0x000fc80007ffe8b8 */
[----:B------:R-:W-:-:S07]  /*17090*/  LOP3.LUT R169, RZ, R169, RZ, 0x33, !PT ;  /* 0x000000a9ffa97212 */ /* 0x000fce00078e33ff */
[----:B------:R-:W0:Y:S02]  /*170a0*/  @P3 LDC.64 R14, c[0x0][0xae0] ;  /* 0x0002b800ff0e3b82 */ /* 0x000e240000000a00 */
[----:B0-----:R-:W-:-:S05]  /*170b0*/  @P3 IMAD.HI.U32 R14, R169, R14, RZ ;  /* 0x0000000ea90e3227 */ /* 0x001fca00078e00ff */
[----:B------:R-:W-:-:S04]  /*170c0*/  @P3 SHF.R.U32.HI R169, RZ, R15, R14 ;  /* 0x0000000fffa93219 */ /* 0x000fc8000001160e */
[----:B------:R-:W-:Y:S01]  /*170d0*/  LOP3.LUT R14, RZ, R169, RZ, 0x33, !PT ;  /* 0x000000a9ff0e7212 */ /* 0x000fe200078e33ff */
[----:B------:R-:W-:Y:S06]  /*170e0*/  BRA `(.L_x_2863) ;  /* 0x0000000000187947 */ /* 0x000fec0003800000 */
.L_x_2862:
[----:B------:R-:W-:-:S05]  /*170f0*/  IMAD.U32 R168, RZ, RZ, UR38 ;  /* 0x00000026ffa87e24 */ /* 0x000fca000f8e00ff */
[----:B------:R-:W-:-:S13]  /*17100*/  ISETP.NE.AND P3, PT, R168, 0x1, PT ;  /* 0x00000001a800780c */ /* 0x000fda0003f65270 */
[----:B------:R-:W0:Y:S02]  /*17110*/  @P3 LDC.64 R14, c[0x0][0xae0] ;  /* 0x0002b800ff0e3b82 */ /* 0x000e240000000a00 */
[----:B0-----:R-:W-:-:S04]  /*17120*/  @P3 IMAD.HI.U32 R202, R188, R14, RZ ;  /* 0x0000000ebcca3227 */ /* 0x001fc800078e00ff */
[----:B------:R-:W-:Y:S01]  /*17130*/  IMAD.MOV.U32 R14, RZ, RZ, R188 ;  /* 0x000000ffff0e7224 */ /* 0x000fe200078e00bc */
[----:B------:R-:W-:-:S07]  /*17140*/  @P3 SHF.R.U32.HI R14, RZ, R15, R202 ;  /* 0x0000000fff0e3219 */ /* 0x000fce00000116ca */
.L_x_2863:
[----:B------:R-:W-:Y:S05]  /*17150*/  BSYNC B1 ;  /* 0x0000000000017941 */ /* 0x000fea0003800000 */
.L_x_2861:
[----:B------:R-:W-:-:S04]  /*17160*/  IMAD R14, R14, R168, -R21 ;  /* 0x000000a80e0e7224 */ /* 0x000fc800078e0a15 */
[----:B------:R-:W-:-:S05]  /*17170*/  IMAD.IADD R15, R14, 0x1, -R185 ;  /* 0x000000010e0f7824 */ /* 0x000fca00078e0ab9 */
[----:B------:R-:W-:Y:S02]  /*17180*/  VIADDMNMX R205, R15, R168, R205, PT ;  /* 0x000000a80fcd7246 */ /* 0x000fe400038001cd */
[----:B------:R-:W-:-:S07]  /*17190*/  VIMNMX R204, R204, R15, !PT ;  /* 0x0000000fcccc7248 */ /* 0x000fce0007fe0100 */
.L_x_2860:
[----:B------:R-:W-:Y:S01]  /*171a0*/  FMNMX.FTZ R14, R152, R200, !PT ;  /* 0x000000c8980e7209 */ /* 0x000fe20007810000 */
[----:B------:R-:W-:Y:S01]  /*171b0*/  IMAD.MOV.U32 R169, RZ, RZ, 0x40000040 ;  /* 0x40000040ffa97424 */ /* 0x000fe200078e00ff */
[C---:B------:R-:W-:Y:S01]  /*171c0*/  ISETP.GT.AND P5, PT, R204.reuse, 0x9, P2 ;  /* 0x00000009cc00780c */ /* 0x040fe200017a4270 */
[----:B------:R-:W-:Y:S01]  /*171d0*/  IMAD.U32 R21, RZ, RZ, UR37 ;  /* 0x00000025ff157e24 */ /* 0x000fe2000f8e00ff */
[----:B------:R-:W-:Y:S01]  /*171e0*/  FMNMX.FTZ R15, R153, R14, !PT ;  /* 0x0000000e990f7209 */ /* 0x000fe20007810000 */
[----:B------:R-:W-:Y:S01]  /*171f0*/  IMAD R168, R19, 0x1000, R193 ;  /* 0x0000100013a87824 */ /* 0x000fe200078e02c1 */
[----:B------:R-:W-:Y:S01]  /*17200*/  ISETP.GT.AND P3, PT, R204, 0x1, P2 ;  /* 0x00000001cc00780c */ /* 0x000fe20001764270 */
[----:B------:R-:W-:Y:S01]  /*17210*/  @!P1 VIADD R189, R189, 0x38860 ;  /* 0x00038860bdbd9836 */ /* 0x000fe20000000000 */
        /* <DEDUP_REMOVED lines=15> */
[C---:B------:R-:W-:Y:S02]  /*17310*/  ISETP.LT.OR P4, PT, R205.reuse, 0x9, P4 ;  /* 0x00000009cd00780c */ /* 0x040fe40002781670 */
        /* <DEDUP_REMOVED lines=12> */
[C---:B------:R-:W-:Y:S01]  /*173e0*/  ISETP.GT.AND P5, PT, R204.reuse, 0x21, P2 ;  /* 0x00000021cc00780c */ /* 0x040fe200017a4270 */
[----:B------:R-:W0:Y:S01]  /*173f0*/  SHFL.BFLY PT, R14, R15, 0x2, 0x1f ;  /* 0x0c401f000f0e7f89 */ /* 0x000e2200000e0000 */
[----:B------:R-:W-:Y:S02]  /*17400*/  ISETP.GT.AND P3, PT, R204, 0x19, P2 ;  /* 0x00000019cc00780c */ /* 0x000fe40001764270 */
[C---:B------:R-:W-:Y:S02]  /*17410*/  ISETP.LT.OR P4, PT, R205.reuse, 0x12, P4 ;  /* 0x00000012cd00780c */ /* 0x040fe40002781670 */
[----:B------:R-:W-:-:S02]  /*17420*/  ISETP.LT.OR P5, PT, R205, 0x22, P5 ;  /* 0x00000022cd00780c */ /* 0x000fc40002fa1670 */
[----:B------:R-:W-:Y:S02]  /*17430*/  ISETP.LT.OR P3, PT, R205, 0x1a, P3 ;  /* 0x0000001acd00780c */ /* 0x000fe40001f61670 */
[----:B------:R-:W-:Y:S02]  /*17440*/  FSEL R163, R163, -INF , !P4 ;  /* 0xff800000a3a37808 */ /* 0x000fe40006000000 */
[C---:B------:R-:W-:Y:S02]  /*17450*/  ISETP.GT.AND P4, PT, R204.reuse, 0x20, P2 ;  /* 0x00000020cc00780c */ /* 0x040fe40001784270 */
[----:B------:R-:W-:Y:S02]  /*17460*/  FSEL R203, R171, -INF , !P5 ;  /* 0xff800000abcb7808 */ /* 0x000fe40006800000 */
[----:B------:R-:W-:Y:S02]  /*17470*/  FSEL R167, R167, -INF , !P3 ;  /* 0xff800000a7a77808 */ /* 0x000fe40005800000 */
[----:B------:R-:W-:-:S02]  /*17480*/  ISETP.GT.AND P5, PT, R204, RZ, P2 ;  /* 0x000000ffcc00720c */ /* 0x000fc400017a4270 */
[----:B------:R-:W-:Y:S02]  /*17490*/  ISETP.GT.AND P3, PT, R204, 0x28, P2 ;  /* 0x00000028cc00780c */ /* 0x000fe40001764270 */
[C---:B------:R-:W-:Y:S02]  /*174a0*/  ISETP.LT.OR P4, PT, R205.reuse, 0x21, P4 ;  /* 0x00000021cd00780c */ /* 0x040fe40002781670 */
[----:B------:R-:W-:Y:S02]  /*174b0*/  ISETP.LT.OR P5, PT, R205, 0x1, P5 ;  /* 0x00000001cd00780c */ /* 0x000fe40002fa1670 */
[----:B0-----:R-:W-:Y:S02]  /*174c0*/  FMNMX.FTZ R14, R15, R14, !PT ;  /* 0x0000000e0f0e7209 */ /* 0x001fe40007810000 */
[----:B------:R-:W-:Y:S02]  /*174d0*/  ISETP.LT.OR P3, PT, R205, 0x29, P3 ;  /* 0x00000029cd00780c */ /* 0x000fe40001f61670 */
[----:B------:R-:W-:Y:S01]  /*174e0*/  FSEL R202, R170, -INF , !P4 ;  /* 0xff800000aaca7808 */ /* 0x000fe20006000000 */
[----:B------:R-:W0:Y:S01]  /*174f0*/  SHFL.BFLY PT, R15, R14, 0x1, 0x1f ;  /* 0x0c201f000e0f7f89 */ /* 0x000e2200000e0000 */
[----:B------:R-:W-:-:S02]  /*17500*/  ISETP.GT.AND P4, PT, R204, 0x29, P2 ;  /* 0x00000029cc00780c */ /* 0x000fc40001784270 */
[----:B------:R-:W-:Y:S02]  /*17510*/  FSEL R154, R154, -INF , !P5 ;  /* 0xff8000009a9a7808 */ /* 0x000fe40006800000 */
[----:B------:R-:W-:Y:S02]  /*17520*/  FSEL R210, R174, -INF , !P3 ;  /* 0xff800000aed27808 */ /* 0x000fe40005800000 */
[----:B------:R-:W-:Y:S02]  /*17530*/  ISETP.GT.AND P3, PT, R204, 0x30, P2 ;  /* 0x00000030cc00780c */ /* 0x000fe40001764270 */
[C---:B------:R-:W-:Y:S02]  /*17540*/  ISETP.LT.OR P4, PT, R205.reuse, 0x2a, P4 ;  /* 0x0000002acd00780c */ /* 0x040fe40002781670 */
[----:B------:R-:W-:Y:S02]  /*17550*/  FMNMX.FTZ R170, R154, R199, !PT ;  /* 0x000000c79aaa7209 */ /* 0x000fe40007810000 */
[----:B------:R-:W-:-:S02]  /*17560*/  ISETP.LT.OR P3, PT, R205, 0x31, P3 ;  /* 0x00000031cd00780c */ /* 0x000fc40001f61670 */
[----:B------:R-:W-:Y:S02]  /*17570*/  FSEL R222, R175, -INF , !P4 ;  /* 0xff800000afde7808 */ /* 0x000fe40006000000 */
[C---:B------:R-:W-:Y:S02]  /*17580*/  ISETP.GT.AND P4, PT, R204.reuse, 0x31, P2 ;  /* 0x00000031cc00780c */ /* 0x040fe40001784270 */
[C---:B------:R-:W-:Y:S02]  /*17590*/  ISETP.GT.AND P5, PT, R204.reuse, 0x38, P2 ;  /* 0x00000038cc00780c */ /* 0x040fe400017a4270 */
[----:B------:R-:W-:Y:S02]  /*175a0*/  R2UR UR7, R169 ;  /* 0x00000000a90772ca */ /* 0x000fe400000e0000 */
[----:B------:R-:W-:Y:S02]  /*175b0*/  ISETP.GT.AND P2, PT, R204, 0x39, P2 ;  /* 0x00000039cc00780c */ /* 0x000fe40001744270 */
[----:B0-----:R-:W-:-:S02]  /*175c0*/  FMNMX.FTZ R14, R14, R15, !PT ;  /* 0x0000000f0e0e7209 */ /* 0x001fc40007810000 */
[----:B------:R-:W-:Y:S02]  /*175d0*/  FMNMX.FTZ R15, R155, R170, !PT ;  /* 0x000000aa9b0f7209 */ /* 0x000fe40007810000 */
[----:B------:R-:W-:Y:S01]  /*175e0*/  FSEL R204, R178, -INF , !P3 ;  /* 0xff800000b2cc7808 */ /* 0x000fe20005800000 */
[C---:B------:R-:W-:Y:S01]  /*175f0*/  FMUL.FTZ R169, R14.reuse, R21 ;  /* 0x000000150ea97220 */ /* 0x040fe20000410000 */
[----:B------:R-:W-:Y:S02]  /*17600*/  FSETP.NEU.FTZ.AND P3, PT, R14, -INF , PT ;  /* 0xff8000000e00780b */ /* 0x000fe40003f7d000 */
[----:B------:R-:W-:Y:S02]  /*17610*/  FMNMX.FTZ R170, R158, R15, !PT ;  /* 0x0000000f9eaa7209 */ /* 0x000fe40007810000 */
[----:B------:R-:W-:Y:S02]  /*17620*/  FSEL R15, R169, RZ, P3 ;  /* 0x000000ffa90f7208 */ /* 0x000fe40001800000 */
[----:B------:R-:W-:-:S02]  /*17630*/  FMNMX.FTZ R169, R159, R170, !PT ;  /* 0x000000aa9fa97209 */ /* 0x000fc40007810000 */
[C---:B------:R-:W-:Y:S01]  /*17640*/  ISETP.LT.OR P4, PT, R205.reuse, 0x32, P4 ;  /* 0x00000032cd00780c */ /* 0x040fe20002781670 */
[--C-:B------:R-:W-:Y:S01]  /*17650*/  FFMA.FTZ R174, R160, R21, -R15.reuse ;  /* 0x00000015a0ae7223 */ /* 0x100fe2000001080f */
[----:B------:R-:W-:Y:S01]  /*17660*/  FMNMX.FTZ R170, R162, R169, !PT ;  /* 0x000000a9a2aa7209 */ /* 0x000fe20007810000 */
[-CC-:B------:R-:W-:Y:S01]  /*17670*/  FFMA.FTZ R152, R152, R21.reuse, -R15.reuse ;  /* 0x0000001598987223 */ /* 0x180fe2000001080f */
[----:B------:R-:W-:Y:S01]  /*17680*/  ISETP.LT.OR P5, PT, R205, 0x39, P5 ;  /* 0x00000039cd00780c */ /* 0x000fe20002fa1670 */
[-CC-:B------:R-:W-:Y:S01]  /*17690*/  FFMA.FTZ R153, R153, R21.reuse, -R15.reuse ;  /* 0x0000001599997223 */ /* 0x180fe2000001080f */
[----:B------:R-:W-:Y:S01]  /*176a0*/  FMNMX.FTZ R169, R163, R170, !PT ;  /* 0x000000aaa3a97209 */ /* 0x000fe20007810000 */
[-CC-:B------:R-:W-:Y:S01]  /*176b0*/  FFMA.FTZ R156, R156, R21.reuse, -R15.reuse ;  /* 0x000000159c9c7223 */ /* 0x180fe2000001080f */
[----:B------:R-:W-:Y:S01]  /*176c0*/  ISETP.LT.OR P2, PT, R205, 0x3a, P2 ;  /* 0x0000003acd00780c */ /* 0x000fe20001741670 */
[--C-:B------:R-:W-:Y:S01]  /*176d0*/  FFMA.FTZ R157, R157, R21, -R15.reuse ;  /* 0x000000159d9d7223 */ /* 0x100fe2000001080f */
[----:B------:R-:W-:Y:S01]  /*176e0*/  FMNMX.FTZ R170, R166, R169, !PT ;  /* 0x000000a9a6aa7209 */ /* 0x000fe20007810000 */
[-CC-:B------:R-:W-:Y:S01]  /*176f0*/  FFMA.FTZ R165, R165, R21.reuse, -R15.reuse ;  /* 0x00000015a5a57223 */ /* 0x180fe2000001080f */
[----:B------:R-:W-:Y:S01]  /*17700*/  FSEL R205, R179, -INF , !P4 ;  /* 0xff800000b3cd7808 */ /* 0x000fe20006000000 */
[-CC-:B------:R-:W-:Y:S01]  /*17710*/  FFMA.FTZ R179, R180, R21.reuse, -R15.reuse ;  /* 0x00000015b4b37223 */ /* 0x180fe2000001080f */
[----:B------:R-:W-:Y:S01]  /*17720*/  FMNMX.FTZ R169, R167, R170, !PT ;  /* 0x000000aaa7a97209 */ /* 0x000fe20007810000 */
[-CC-:B------:R-:W-:Y:S01]  /*17730*/  FFMA.FTZ R175, R206, R21.reuse, -R15.reuse ;  /* 0x00000015ceaf7223 */ /* 0x180fe2000001080f */
[----:B------:R-:W-:Y:S01]  /*17740*/  FSEL R182, R182, -INF , !P5 ;  /* 0xff800000b6b67808 */ /* 0x000fe20006800000 */
[--C-:B------:R-:W-:Y:S01]  /*17750*/  FFMA.FTZ R178, R207, R21, -R15.reuse ;  /* 0x00000015cfb27223 */ /* 0x100fe2000001080f */
[----:B------:R-:W-:Y:S01]  /*17760*/  FMNMX.FTZ R170, R202, R169, !PT ;  /* 0x000000a9caaa7209 */ /* 0x000fe20007810000 */
[-CC-:B------:R-:W-:Y:S01]  /*17770*/  FFMA.FTZ R172, R172, R21.reuse, -R15.reuse ;  /* 0x00000015acac7223 */ /* 0x180fe2000001080f */
[----:B------:R-:W-:Y:S01]  /*17780*/  FSEL R183, R183, -INF , !P2 ;  /* 0xff800000b7b77808 */ /* 0x000fe20005000000 */
[-CC-:B------:R-:W-:Y:S01]  /*17790*/  FFMA.FTZ R173, R173, R21.reuse, -R15.reuse ;  /* 0x00000015adad7223 */ /* 0x180fe2000001080f */
[----:B------:R-:W-:Y:S01]  /*177a0*/  FMNMX.FTZ R169, R203, R170, !PT ;  /* 0x000000aacba97209 */ /* 0x000fe20007810000 */
[-CC-:B------:R-:W-:Y:S01]  /*177b0*/  FFMA.FTZ R170, R161, R21.reuse, -R15.reuse ;  /* 0x00000015a1aa7223 */ /* 0x180fe2000001080f */
[-CC-:B------:R-:W-:Y:S01]  /*177c0*/  FFMA.FTZ R176, R176, R21.reuse, -R15.reuse ;  /* 0x00000015b0b07223 */ /* 0x180fe2000001080f */
[--C-:B------:R-:W-:Y:S01]  /*177d0*/  FFMA.FTZ R177, R177, R21, -R15.reuse ;  /* 0x00000015b1b17223 */ /* 0x100fe2000001080f */
[----:B------:R-:W-:Y:S01]  /*177e0*/  FMNMX.FTZ R169, R210, R169, !PT ;  /* 0x000000a9d2a97209 */ /* 0x000fe20007810000 */
[----:B------:R-:W-:Y:S01]  /*177f0*/  FFMA.FTZ R180, R181, R21, -R15 ;  /* 0x00000015b5b47223 */ /* 0x000fe2000001080f */
[----:B------:R-:W-:Y:S01]  /*17800*/  MUFU.EX2 R152, R152 ;  /* 0x0000009800987308 */ /* 0x000fe20000000800 */
[----:B------:R-:W-:-:S02]  /*17810*/  R2UR UR6, R168 ;  /* 0x00000000a80672ca */ /* 0x000fc400000e0000 */
[----:B------:R-:W-:Y:S02]  /*17820*/  FMNMX.FTZ R169, R222, R169, !PT ;  /* 0x000000a9dea97209 */ /* 0x000fe40007810000 */
[----:B------:R-:W-:Y:S02]  /*17830*/  @!P1 PRMT R189, RZ, 0x654, R189 ;  /* 0x00000654ffbd9816 */ /* 0x000fe400000000bd */
[----:B------:R-:W-:Y:S01]  /*17840*/  FMNMX.FTZ R160, R204, R169, !PT ;  /* 0x000000a9cca07209 */ /* 0x000fe20007810000 */
[----:B------:R-:W-:Y:S03]  /*17850*/  MUFU.EX2 R153, R153 ;  /* 0x0000009900997308 */ /* 0x000fe60000000800 */
[----:B------:R-:W-:-:S04]  /*17860*/  FMNMX.FTZ R171, R205, R160, !PT ;  /* 0x000000a0cdab7209 */ /* 0x000fc80007810000 */
[----:B------:R-:W-:Y:S01]  /*17870*/  FMNMX.FTZ R160, R182, R171, !PT ;  /* 0x000000abb6a07209 */ /* 0x000fe20007810000 */
[----:B------:R-:W-:Y:S01]  /*17880*/  FFMA.FTZ R171, R164, R21, -R15 ;  /* 0x00000015a4ab7223 */ /* 0x000fe2000001080f */
[----:B------:R-:W-:Y:S01]  /*17890*/  FSEL R15, R14, RZ, P3 ;  /* 0x000000ff0e0f7208 */ /* 0x000fe20001800000 */
[----:B------:R-:W-:Y:S01]  /*178a0*/  MUFU.EX2 R169, R174 ;  /* 0x000000ae00a97308 */ /* 0x000fe20000000800 */
[----:B------:R-:W-:-:S03]  /*178b0*/  FMNMX.FTZ R160, R183, R160, !PT ;  /* 0x000000a0b7a07209 */ /* 0x000fc60007810000 */
[----:B------:R-:W-:Y:S02]  /*178c0*/  FADD.FTZ R164, -R15, R200 ;  /* 0x000000c80fa47221 */ /* 0x000fe40000010100 */
[----:B------:R-:W0:Y:S02]  /*178d0*/  SHFL.BFLY PT, R161, R160, 0x2, 0x1f ;  /* 0x0c401f00a0a17f89 */ /* 0x000e2400000e0000 */
[----:B------:R1:W-:Y:S08]  /*178e0*/  MUFU.EX2 R174, R165 ;  /* 0x000000a500ae7308 */ /* 0x0003f00000000800 */
[----:B------:R-:W-:Y:S08]  /*178f0*/  MUFU.EX2 R156, R156 ;  /* 0x0000009c009c7308 */ /* 0x000ff00000000800 */
[----:B------:R-:W-:Y:S01]  /*17900*/  MUFU.EX2 R157, R157 ;  /* 0x0000009d009d7308 */ /* 0x000fe20000000800 */
[----:B0-----:R-:W-:-:S07]  /*17910*/  FMNMX.FTZ R161, R160, R161, !PT ;  /* 0x000000a1a0a17209 */ /* 0x001fce0007810000 */
[----:B------:R-:W-:Y:S01]  /*17920*/  MUFU.EX2 R170, R170 ;  /* 0x000000aa00aa7308 */ /* 0x000fe20000000800 */
[----:B------:R-:W0:Y:S07]  /*17930*/  SHFL.BFLY PT, R160, R161, 0x1, 0x1f ;  /* 0x0c201f00a1a07f89 */ /* 0x000e2e00000e0000 */
[----:B------:R-:W-:Y:S08]  /*17940*/  MUFU.EX2 R171, R171 ;  /* 0x000000ab00ab7308 */ /* 0x000ff00000000800 */
[----:B------:R-:W-:Y:S08]  /*17950*/  MUFU.EX2 R175, R175 ;  /* 0x000000af00af7308 */ /* 0x000ff00000000800 */
[----:B------:R-:W-:Y:S01]  /*17960*/  MUFU.EX2 R178, R178 ;  /* 0x000000b200b27308 */ /* 0x000fe20000000800 */
[----:B0-----:R-:W-:Y:S01]  /*17970*/  FMNMX.FTZ R15, R161, R160, !PT ;  /* 0x000000a0a10f7209 */ /* 0x001fe20007810000 */
[----:B------:R-:W-:Y:S01]  /*17980*/  FMUL.FTZ R160, R164, R21 ;  /* 0x00000015a4a07220 */ /* 0x000fe20000410000 */
[----:B------:R-:W-:-:S02]  /*17990*/  IMAD.MOV R164, RZ, RZ, -R196 ;  /* 0x000000ffffa47224 */ /* 0x000fc400078e0ac4 */
[C---:B------:R-:W-:Y:S01]  /*179a0*/  FSETP.NEU.FTZ.AND P2, PT, R15.reuse, -INF , PT ;  /* 0xff8000000f00780b */ /* 0x040fe20003f5d000 */
[----:B-1----:R-:W-:Y:S02]  /*179b0*/  FMUL.FTZ R165, R15, R21 ;  /* 0x000000150fa57220 */ /* 0x002fe40000410000 */
[----:B------:R-:W-:Y:S01]  /*179c0*/  MUFU.EX2 R172, R172 ;  /* 0x000000ac00ac7308 */ /* 0x000fe20000000800 */
[----:B------:R-:W-:Y:S02]  /*179d0*/  ISETP.NE.AND P3, PT, R185, R164, PT ;  /* 0x000000a4b900720c */ /* 0x000fe40003f65270 */
[----:B------:R-:W-:-:S05]  /*179e0*/  FSEL R165, R165, RZ, P2 ;  /* 0x000000ffa5a57208 */ /* 0x000fca0001000000 */
[----:B------:R-:W0:Y:S01]  /*179f0*/  MUFU.EX2 R160, R160 ;  /* 0x000000a000a07308 */ /* 0x000e220000000800 */
[-CC-:B------:R-:W-:Y:S01]  /*17a00*/  FFMA.FTZ R161, R154, R21.reuse, -R165.reuse ;  /* 0x000000159aa17223 */ /* 0x180fe200000108a5 */
[----:B------:R-:W-:Y:S01]  /*17a10*/  FSEL R154, R15, RZ, P2 ;  /* 0x000000ff0f9a7208 */ /* 0x000fe20001000000 */
[-CC-:B------:R-:W-:Y:S01]  /*17a20*/  FFMA.FTZ R155, R155, R21.reuse, -R165.reuse ;  /* 0x000000159b9b7223 */ /* 0x180fe200000108a5 */
[-CC-:B------:R-:W-:Y:S01]  /*17a30*/  FFMA.FTZ R200, R159, R21.reuse, -R165.reuse ;  /* 0x000000159fc87223 */ /* 0x180fe200000108a5 */
[-C--:B------:R-:W-:Y:S01]  /*17a40*/  FFMA.FTZ R206, R222, R21.reuse, -R165 ;  /* 0x00000015dece7223 */ /* 0x080fe200000108a5 */
[----:B------:R-:W-:Y:S02]  /*17a50*/  @!P3 IMAD R181, R201, 0x40, R194 ;  /* 0x00000040c9b5b824 */ /* 0x000fe400078e02c2 */
[----:B------:R-:W-:Y:S01]  /*17a60*/  FADD.FTZ R154, -R154, R199 ;  /* 0x000000c79a9a7221 */ /* 0x000fe20000010100 */
[----:B------:R-:W-:Y:S01]  /*17a70*/  MUFU.EX2 R161, R161 ;  /* 0x000000a100a17308 */ /* 0x000fe20000000800 */
[-CC-:B------:R-:W-:Y:S01]  /*17a80*/  FFMA.FTZ R199, R163, R21.reuse, -R165.reuse ;  /* 0x00000015a3c77223 */ /* 0x180fe200000108a5 */
[-C--:B------:R-:W-:Y:S01]  /*17a90*/  FFMA.FTZ R201, R166, R21.reuse, -R165 ;  /* 0x00000015a6c97223 */ /* 0x080fe200000108a5 */
[----:B------:R-:W-:Y:S01]  /*17aa0*/  FMUL.FTZ R164, R154, R21 ;  /* 0x000000159aa47220 */ /* 0x000fe20000410000 */
[----:B------:R-:W-:-:S02]  /*17ab0*/  @!P3 IMAD R154, R181, 0x4, R18 ;  /* 0x00000004b59ab824 */ /* 0x000fc400078e0212 */
[-CC-:B------:R-:W-:Y:S01]  /*17ac0*/  FFMA.FTZ R181, R158, R21.reuse, -R165.reuse ;  /* 0x000000159eb57223 */ /* 0x180fe200000108a5 */
[-CC-:B------:R-:W-:Y:S01]  /*17ad0*/  FFMA.FTZ R223, R162, R21.reuse, -R165.reuse ;  /* 0x00000015a2df7223 */ /* 0x180fe200000108a5 */
[-CC-:B------:R-:W-:Y:S01]  /*17ae0*/  FFMA.FTZ R167, R167, R21.reuse, -R165.reuse ;  /* 0x00000015a7a77223 */ /* 0x180fe200000108a5 */
[-CC-:B------:R-:W-:Y:S01]  /*17af0*/  FFMA.FTZ R210, R210, R21.reuse, -R165.reuse ;  /* 0x00000015d2d27223 */ /* 0x180fe200000108a5 */
[----:B------:R-:W1:Y:S01]  /*17b00*/  MUFU.EX2 R164, R164 ;  /* 0x000000a400a47308 */ /* 0x000e620000000800 */
[-CC-:B------:R-:W-:Y:S01]  /*17b10*/  FFMA.FTZ R207, R204, R21.reuse, -R165.reuse ;  /* 0x00000015cccf7223 */ /* 0x180fe200000108a5 */
[-CC-:B------:R-:W-:Y:S01]  /*17b20*/  FFMA.FTZ R222, R182, R21.reuse, -R165.reuse ;  /* 0x00000015b6de7223 */ /* 0x180fe200000108a5 */
[-CC-:B------:R-:W-:Y:S01]  /*17b30*/  FFMA.FTZ R226, R183, R21.reuse, -R165.reuse ;  /* 0x00000015b7e27223 */ /* 0x180fe200000108a5 */
[----:B0-----:R-:W-:Y:S01]  /*17b40*/  @!P3 STS [R154+0x38400], R160 ;  /* 0x038400a09a00b388 */ /* 0x001fe20000000800 */
[-CC-:B------:R-:W-:Y:S01]  /*17b50*/  FFMA.FTZ R158, R202, R21.reuse, -R165.reuse ;  /* 0x00000015ca9e7223 */ /* 0x180fe200000108a5 */
[-CC-:B------:R-:W-:Y:S01]  /*17b60*/  FFMA.FTZ R159, R203, R21.reuse, -R165.reuse ;  /* 0x00000015cb9f7223 */ /* 0x180fe200000108a5 */
[----:B------:R-:W-:Y:S01]  /*17b70*/  FFMA.FTZ R162, R205, R21, -R165 ;  /* 0x00000015cda27223 */ /* 0x000fe200000108a5 */
[----:B------:R-:W0:Y:S01]  /*17b80*/  MUFU.EX2 R155, R155 ;  /* 0x0000009b009b7308 */ /* 0x000e220000000800 */
[----:B------:R-:W-:Y:S01]  /*17b90*/  FFMA.FTZ R6, R160, R6, R152 ;  /* 0x00000006a0067223 */ /* 0x000fe20000010098 */
[----:B------:R-:W-:Y:S01]  /*17ba0*/  F2FP.BF16.F32.PACK_AB R152, R153, R152 ;  /* 0x000000989998723e */ /* 0x000fe200000010ff */
[-C--:B------:R-:W-:Y:S01]  /*17bb0*/  FMUL.FTZ R24, R24, R160.reuse ;  /* 0x000000a018187220 */ /* 0x080fe20000410000 */
[-C--:B------:R-:W-:Y:S01]  /*17bc0*/  FMUL.FTZ R25, R25, R160.reuse ;  /* 0x000000a019197220 */ /* 0x080fe20000410000 */
[----:B------:R-:W-:Y:S01]  /*17bd0*/  FADD.FTZ R163, R153, R6 ;  /* 0x0000000699a37221 */ /* 0x000fe20000010000 */
[-C--:B------:R-:W-:Y:S01]  /*17be0*/  FMUL.FTZ R28, R28, R160.reuse ;  /* 0x000000a01c1c7220 */ /* 0x080fe20000410000 */
[-C--:B------:R-:W-:Y:S01]  /*17bf0*/  FMUL.FTZ R29, R29, R160.reuse ;  /* 0x000000a01d1d7220 */ /* 0x080fe20000410000 */
[----:B------:R-:W-:Y:S01]  /*17c00*/  MUFU.EX2 R181, R181 ;  /* 0x000000b500b57308 */ /* 0x000fe20000000800 */
[----:B-1----:R1:W-:Y:S01]  /*17c10*/  @!P3 STS [R154+0x38420], R164 ;  /* 0x038420a49a00b388 */ /* 0x0023e20000000800 */
[----:B------:R-:W-:Y:S01]  /*17c20*/  FADD.FTZ R6, R156, R163 ;  /* 0x000000a39c067221 */ /* 0x000fe20000010000 */
[-C--:B------:R-:W-:Y:S01]  /*17c30*/  FMUL.FTZ R32, R32, R160.reuse ;  /* 0x000000a020207220 */ /* 0x080fe20000410000 */
[-C--:B------:R-:W-:Y:S01]  /*17c40*/  FMUL.FTZ R33, R33, R160.reuse ;  /* 0x000000a021217220 */ /* 0x080fe20000410000 */
[-C--:B------:R-:W-:Y:S01]  /*17c50*/  FMUL.FTZ R36, R36, R160.reuse ;  /* 0x000000a024247220 */ /* 0x080fe20000410000 */
[-C--:B------:R-:W-:Y:S01]  /*17c60*/  FMUL.FTZ R37, R37, R160.reuse ;  /* 0x000000a025257220 */ /* 0x080fe20000410000 */
[-C--:B------:R-:W-:Y:S01]  /*17c70*/  FMUL.FTZ R40, R40, R160.reuse ;  /* 0x000000a028287220 */ /* 0x080fe20000410000 */
[----:B------:R2:W3:Y:S01]  /*17c80*/  MUFU.EX2 R182, R200 ;  /* 0x000000c800b67308 */ /* 0x0004e20000000800 */
[----:B0-----:R-:W-:Y:S01]  /*17c90*/  F2FP.BF16.F32.PACK_AB R153, R155, R161 ;  /* 0x000000a19b99723e */ /* 0x001fe200000010ff */
[----:B------:R-:W-:Y:S01]  /*17ca0*/  FMUL.FTZ R41, R41, R160 ;  /* 0x000000a029297220 */ /* 0x000fe20000410000 */
[----:B-1----:R-:W-:Y:S01]  /*17cb0*/  F2FP.BF16.F32.PACK_AB R154, R157, R156 ;  /* 0x0000009c9d9a723e */ /* 0x002fe200000010ff */
[-C--:B------:R-:W-:Y:S01]  /*17cc0*/  FMUL.FTZ R44, R44, R160.reuse ;  /* 0x000000a02c2c7220 */ /* 0x080fe20000410000 */
[-C--:B------:R-:W-:Y:S01]  /*17cd0*/  FMUL.FTZ R45, R45, R160.reuse ;  /* 0x000000a02d2d7220 */ /* 0x080fe20000410000 */
[-C--:B------:R-:W-:Y:S01]  /*17ce0*/  FMUL.FTZ R48, R48, R160.reuse ;  /* 0x000000a030307220 */ /* 0x080fe20000410000 */
[-C--:B------:R-:W-:Y:S01]  /*17cf0*/  FMUL.FTZ R49, R49, R160.reuse ;  /* 0x000000a031317220 */ /* 0x080fe20000410000 */
[----:B------:R0:W-:Y:S01]  /*17d00*/  MUFU.EX2 R183, R223 ;  /* 0x000000df00b77308 */ /* 0x0001e20000000800 */
[----:B--2---:R-:W-:Y:S01]  /*17d10*/  FADD.FTZ R200, R157, R6 ;  /* 0x000000069dc87221 */ /* 0x004fe20000010000 */
[----:B------:R-:W-:Y:S01]  /*17d20*/  FFMA.FTZ R6, R164, R7, R161 ;  /* 0x00000007a4067223 */ /* 0x000fe200000100a1 */
[-C--:B------:R-:W-:Y:S01]  /*17d30*/  FMUL.FTZ R52, R52, R160.reuse ;  /* 0x000000a034347220 */ /* 0x080fe20000410000 */
[-C--:B------:R-:W-:Y:S01]  /*17d40*/  FMUL.FTZ R53, R53, R160.reuse ;  /* 0x000000a035357220 */ /* 0x080fe20000410000 */
[-C--:B------:R-:W-:Y:S01]  /*17d50*/  FMUL.FTZ R56, R56, R160.reuse ;  /* 0x000000a038387220 */ /* 0x080fe20000410000 */
[-C--:B------:R-:W-:Y:S01]  /*17d60*/  FMUL.FTZ R57, R57, R160.reuse ;  /* 0x000000a039397220 */ /* 0x080fe20000410000 */
[-C--:B------:R-:W-:Y:S01]  /*17d70*/  FMUL.FTZ R60, R60, R160.reuse ;  /* 0x000000a03c3c7220 */ /* 0x080fe20000410000 */
[----:B------:R-:W1:Y:S01]  /*17d80*/  MUFU.EX2 R199, R199 ;  /* 0x000000c700c77308 */ /* 0x000e620000000800 */
[----:B0-----:R-:W-:Y:S01]  /*17d90*/  FADD.FTZ R223, R155, R6 ;  /* 0x000000069bdf7221 */ /* 0x001fe20000010000 */
        /* <DEDUP_REMOVED lines=54> */
[-C--:B------:R-:W-:Y:S01]  /*18100*/  FMUL.FTZ R26, R26, R164.reuse ;  /* 0x000000a41a1a7220 */ /* 0x080fe20000410000 */
[----:B------:R-:W5:Y:S01]  /*18110*/  MUFU.EX2 R206, R206 ;  /* 0x000000ce00ce7308 */ /* 0x000f620000000800 */
[----:B---3--:R-:W-:Y:S01]  /*18120*/  F2FP.BF16.F32.PACK_AB R158, R174, R171 ;  /* 0x000000abae9e723e */ /* 0x008fe200000010ff */
[-C--:B------:R-:W-:Y:S01]  /*18130*/  FMUL.FTZ R27, R27, R164.reuse ;  /* 0x000000a41b1b7220 */ /* 0x080fe20000410000 */
[----:B-1----:R-:W-:Y:S01]  /*18140*/  F2FP.BF16.F32.PACK_AB R157, R199, R183 ;  /* 0x000000b7c79d723e */ /* 0x002fe200000010ff */
[-C--:B------:R-:W-:Y:S01]  /*18150*/  FMUL.FTZ R30, R30, R164.reuse ;  /* 0x000000a41e1e7220 */ /* 0x080fe20000410000 */
[----:B0-----:R-:W-:Y:S01]  /*18160*/  F2FP.BF16.F32.PACK_AB R159, R202, R201 ;  /* 0x000000c9ca9f723e */ /* 0x001fe200000010ff */
        /* <DEDUP_REMOVED lines=69> */
[----:B------:R-:W-:Y:S01]  /*185c0*/  F2FP.BF16.F32.PACK_AB R160, R178, R175 ;  /* 0x000000afb2a0723e */ /* 0x000fe200000010ff */
[----:B------:R3:W-:Y:S01]  /*185d0*/  STSM.16.M88.4 [R197+0x36400], R152 ;  /* 0x03640098c5007844 */ /* 0x0007e20000000200 */
[----:B--2---:R-:W-:Y:S01]  /*185e0*/  F2FP.BF16.F32.PACK_AB R162, R173, R172 ;  /* 0x000000acada2723e */ /* 0x004fe200000010ff */
[----:B------:R-:W-:Y:S01]  /*185f0*/  VIADD R6, R168, 0x80 ;  /* 0x00000080a8067836 */ /* 0x000fe20000000000 */
[----:B----4-:R-:W-:Y:S01]  /*18600*/  F2FP.BF16.F32.PACK_AB R161, R204, R203 ;  /* 0x000000cbcca1723e */ /* 0x010fe200000010ff */
[----:B------:R2:W-:Y:S01]  /*18610*/  STSM.16.M88.4 [R198], R156 ;  /* 0x0000009cc6007844 */ /* 0x0005e20000000200 */
[----:B-----5:R-:W-:Y:S01]  /*18620*/  F2FP.BF16.F32.PACK_AB R163, R206, R205 ;  /* 0x000000cdcea3723e */ /* 0x020fe200000010ff */
[----:B------:R-:W-:Y:S01]  /*18630*/  IMAD.MOV.U32 R7, RZ, RZ, 0x40000040 ;  /* 0x40000040ff077424 */ /* 0x000fe200078e00ff */
[----:B0-----:R-:W-:Y:S01]  /*18640*/  F2FP.BF16.F32.PACK_AB R164, R177, R176 ;  /* 0x000000b0b1a4723e */ /* 0x001fe200000010ff */
[----:B------:R-:W-:Y:S01]  /*18650*/  FADD.FTZ R223, R181, R223 ;  /* 0x000000dfb5df7221 */ /* 0x000fe20000010000 */
[----:B-1----:R-:W-:Y:S01]  /*18660*/  F2FP.BF16.F32.PACK_AB R166, R180, R179 ;  /* 0x000000b3b4a6723e */ /* 0x002fe200000010ff */
[----:B------:R2:W-:Y:S01]  /*18670*/  STSM.16.M88.4 [R209], R160 ;  /* 0x000000a0d1007844 */ /* 0x0005e20000000200 */
[----:B---3--:R-:W-:Y:S01]  /*18680*/  F2FP.BF16.F32.PACK_AB R165, R210, R207 ;  /* 0x000000cfd2a5723e */ /* 0x008fe200000010ff */
[----:B------:R-:W-:Y:S01]  /*18690*/  FADD.FTZ R182, R182, R223 ;  /* 0x000000dfb6b67221 */ /* 0x000fe20000010000 */
[----:B------:R-:W-:Y:S01]  /*186a0*/  F2FP.BF16.F32.PACK_AB R167, R226, R222 ;  /* 0x000000dee2a7723e */ /* 0x000fe200000010ff */
[----:B------:R-:W-:Y:S01]  /*186b0*/  FADD.FTZ R169, R169, R200 ;  /* 0x000000c8a9a97221 */ /* 0x000fe20000010000 */
[----:B------:R-:W-:Y:S01]  /*186c0*/  ISETP.GT.AND P2, PT, R20, R212, PT ;  /* 0x000000d41400720c */ /* 0x000fe20003f44270 */
        /* <DEDUP_REMOVED lines=9> */
[----:B------:R-:W-:Y:S01]  /*18760*/  R2UR UR6, R6 ;  /* 0x00000000060672ca */ /* 0x000fe200000e0000 */
[----:B------:R-:W-:Y:S01]  /*18770*/  VIADD R6, R168, 0x100 ;  /* 0x00000100a8067836 */ /* 0x000fe20000000000 */
[----:B------:R-:W-:Y:S01]  /*18780*/  R2UR UR7, R7 ;  /* 0x00000000070772ca */ /* 0x000fe200000e0000 */
[----:B------:R-:W-:Y:S02]  /*18790*/  IMAD.MOV.U32 R7, RZ, RZ, 0x40000040 ;  /* 0x40000040ff077424 */ /* 0x000fe400078e00ff */
        /* <DEDUP_REMOVED lines=19> */
[----:B------:R-:W-:Y:S01]  /*188d0*/  WARPGROUP.ARRIVE ;  /* 0x00000000000079c5 */ /* 0x000fe20000000000 */
[----:B------:R-:W-:-:S04]  /*188e0*/  VIADD R152, R20, 0xffffffff ;  /* 0xffffffff14987836 */ /* 0x000fc80000000000 */
[----:B------:R-:W-:Y:S01]  /*188f0*/  IMAD.MOV.U32 R20, RZ, RZ, R152 ;  /* 0x000000ffff147224 */ /* 0x000fe200078e0098 */
        /* <DEDUP_REMOVED lines=13> */
[----:B------:R-:W-:Y:S02]  /*189d0*/  WARPGROUP.DEPBAR.LE gsb0, 0x0 ;  /* 0x00008000000079c5 */ /* 0x000fe40000010000 */
[----:B------:R-:W-:-:S15]  /*189e0*/  WARPGROUP.ARRIVE ;  /* 0x00000000000079c5 */ /* 0x000fde0000000000 */
[----:B------:R-:W-:-:S06]  /*189f0*/  NOP ;  /* 0x0000000000007918 */ /* 0x000fcc0000000000 */
        /* <DEDUP_REMOVED lines=12> */
.L_x_2845:
[----:B------:R-:W-:Y:S05]  /*18ac0*/  BSYNC B0 ;  /* 0x0000000000007941 */ /* 0x000fea0003800000 */
.L_x_2844:
[----:B------:R-:W0:Y:S01]  /*18ad0*/  SHFL.BFLY PT, R3, R6, 0x2, 0x1f ;  /* 0x0c401f0006037f89 */ /* 0x000e2200000e0000 */
[----:B------:R-:W-:Y:S02]  /*18ae0*/  IMAD.MOV.U32 R4, RZ, RZ, RZ ;  /* 0x000000ffff047224 */ /* 0x000fe400078e00ff */
[----:B------:R-:W-:Y:S01]  /*18af0*/  VIADD R20, R19, 0x1 ;  /* 0x0000000113147836 */ /* 0x000fe20000000000 */
[----:B------:R-:W1:Y:S01]  /*18b00*/  SHFL.BFLY PT, R0, R7, 0x2, 0x1f ;  /* 0x0c401f0007007f89 */ /* 0x000e6200000e0000 */
[----:B------:R-:W-:Y:S01]  /*18b10*/  VIADD R218, R218, 0x1 ;  /* 0x00000001dada7836 */ /* 0x000fe20000000000 */
[----:B------:R-:W-:Y:S08]  /*18b20*/  BAR.ARV 0x8, 0xa0 ;  /* 0x0202800000007b1d */ /* 0x000ff00000002000 */
[----:B------:R-:W-:Y:S01]  /*18b30*/  BAR.SYNC.DEFER_BLOCKING 0xf, 0x100 ;  /* 0x03c4000000007b1d */ /* 0x000fe20000010000 */
[----:B------:R-:W-:Y:S01]  /*18b40*/  ISETP.NE.AND P1, PT, R20, 0x2, PT ;  /* 0x000000021400780c */ /* 0x000fe20003f25270 */
[----:B0-----:R-:W-:Y:S01]  /*18b50*/  FADD.FTZ R2, R3, R6 ;  /* 0x0000000603027221 */ /* 0x001fe20000010000 */
[----:B-1----:R-:W-:-:S04]  /*18b60*/  FADD.FTZ R5, R0, R7 ;  /* 0x0000000700057221 */ /* 0x002fc80000010000 */
[----:B------:R-:W0:Y:S04]  /*18b70*/  SHFL.BFLY PT, R3, R2, 0x1, 0x1f ;  /* 0x0c201f0002037f89 */ /* 0x000e2800000e0000 */
[----:B------:R-:W1:Y:S01]  /*18b80*/  SHFL.BFLY PT, R0, R5, 0x1, 0x1f ;  /* 0x0c201f0005007f89 */ /* 0x000e6200000e0000 */
[----:B0-----:R-:W-:Y:S01]  /*18b90*/  FADD.FTZ R9, R2, R3 ;  /* 0x0000000302097221 */ /* 0x001fe20000010000 */
[----:B------:R-:W-:Y:S02]  /*18ba0*/  IMAD.MOV.U32 R2, RZ, RZ, -0x800000 ;  /* 0xff800000ff027424 */ /* 0x000fe400078e00ff */
[----:B-1----:R-:W-:Y:S02]  /*18bb0*/  FADD.FTZ R3, R5, R0 ;  /* 0x0000000005037221 */ /* 0x002fe40000010000 */
[----:B------:R-:W-:Y:S01]  /*18bc0*/  FSETP.NE.FTZ.AND P2, PT, R9, RZ, PT ;  /* 0x000000ff0900720b */ /* 0x000fe20003f55000 */
[----:B------:R-:W-:Y:S01]  /*18bd0*/  IMAD.MOV R0, RZ, RZ, -R196 ;  /* 0x000000ffff007224 */ /* 0x000fe200078e0ac4 */
[----:B------:R-:W-:-:S02]  /*18be0*/  SEL R5, RZ, 0x1, P1 ;  /* 0x00000001ff057807 */ /* 0x000fc40000800000 */
[----:B------:R-:W-:Y:S02]  /*18bf0*/  FSETP.NE.FTZ.AND P3, PT, R3, RZ, PT ;  /* 0x000000ff0300720b */ /* 0x000fe40003f75000 */
[----:B------:R-:W-:Y:S01]  /*18c00*/  ISETP.NE.AND P0, PT, R185, R0, PT ;  /* 0x00000000b900720c */ /* 0x000fe20003f05270 */
[----:B------:R-:W-:Y:S01]  /*18c10*/  IMAD.MOV.U32 R0, RZ, RZ, RZ ;  /* 0x000000ffff007224 */ /* 0x000fe200078e00ff */
[----:B------:R-:W-:-:S05]  /*18c20*/  LOP3.LUT R22, R22, R5, RZ, 0x3c, !PT ;  /* 0x0000000516167212 */ /* 0x000fca00078e3cff */
[----:B------:R-:W0:Y:S06]  /*18c30*/  @P2 MUFU.RCP R0, R9 ;  /* 0x0000000900002308 */ /* 0x000e2c0000001000 */
[----:B------:R-:W-:Y:S02]  /*18c40*/  @!P0 IMAD R19, R19, 0x40, R194 ;  /* 0x0000004013138824 */ /* 0x000fe400078e02c2 */
[----:B------:R-:W1:Y:S02]  /*18c50*/  @P3 MUFU.RCP R4, R3 ;  /* 0x0000000300043308 */ /* 0x000e640000001000 */
[----:B------:R-:W-:-:S06]  /*18c60*/  @!P0 IMAD R19, R19, 0x4, R18 ;  /* 0x0000000413138824 */ /* 0x000fcc00078e0212 */
[----:B------:R-:W3:Y:S01]  /*18c70*/  @P2 MUFU.LG2 R18, R9 ;  /* 0x0000000900122308 */ /* 0x000ee20000000c00 */
[----:B0-----:R-:W-:Y:S01]  /*18c80*/  @!P0 STS [R19+0x38400], R0 ;  /* 0x0384000013008388 */ /* 0x001fe20000000800 */
[-C--:B------:R-:W-:Y:S01]  /*18c90*/  FMUL.FTZ R174, R24, R0.reuse ;  /* 0x0000000018ae7220 */ /* 0x080fe20000410000 */
[-C--:B------:R-:W-:Y:S01]  /*18ca0*/  FMUL.FTZ R173, R28, R0.reuse ;  /* 0x000000001cad7220 */ /* 0x080fe20000410000 */
[-C--:B------:R-:W-:Y:S01]  /*18cb0*/  FMUL.FTZ R172, R25, R0.reuse ;  /* 0x0000000019ac7220 */ /* 0x080fe20000410000 */
[-C--:B------:R-:W-:Y:S01]  /*18cc0*/  FMUL.FTZ R6, R29, R0.reuse ;  /* 0x000000001d067220 */ /* 0x080fe20000410000 */
[-C--:B------:R-:W-:Y:S01]  /*18cd0*/  FMUL.FTZ R171, R32, R0.reuse ;  /* 0x0000000020ab7220 */ /* 0x080fe20000410000 */
[----:B------:R-:W-:Y:S01]  /*18ce0*/  FMUL.FTZ R169, R33, R0 ;  /* 0x0000000021a97220 */ /* 0x000fe20000410000 */
[----:B------:R-:W0:Y:S01]  /*18cf0*/  @P3 MUFU.LG2 R23, R3 ;  /* 0x0000000300173308 */ /* 0x000e220000000c00 */
[----:B-1----:R1:W-:Y:S01]  /*18d00*/  @!P0 STS [R19+0x38420], R4 ;  /* 0x0384200413008388 */ /* 0x0023e20000000800 */
[----:B------:R-:W-:Y:S01]  /*18d10*/  FMUL.FTZ R5, R26, R4 ;  /* 0x000000041a057220 */ /* 0x000fe20000410000 */
[-C--:B------:R-:W-:Y:S01]  /*18d20*/  FMUL.FTZ R170, R36, R0.reuse ;  /* 0x0000000024aa7220 */ /* 0x080fe20000410000 */
[-C--:B--2-4-:R-:W-:Y:S01]  /*18d30*/  FMUL.FTZ R166, R37, R0.reuse ;  /* 0x0000000025a67220 */ /* 0x094fe20000410000 */
[-C--:B------:R-:W-:Y:S01]  /*18d40*/  FMUL.FTZ R167, R40, R0.reuse ;  /* 0x0000000028a77220 */ /* 0x080fe20000410000 */
[-C--:B------:R-:W-:Y:S01]  /*18d50*/  FMUL.FTZ R8, R41, R0.reuse ;  /* 0x0000000029087220 */ /* 0x080fe20000410000 */
[-C--:B------:R-:W-:Y:S01]  /*18d60*/  FMUL.FTZ R165, R44, R0.reuse ;  /* 0x000000002ca57220 */ /* 0x080fe20000410000 */
[-C--:B------:R-:W-:Y:S01]  /*18d70*/  FMUL.FTZ R10, R45, R0.reuse ;  /* 0x000000002d0a7220 */ /* 0x080fe20000410000 */
[----:B---3--:R-:W-:Y:S01]  /*18d80*/  @P2 FMUL.FTZ R18, R18, 0.69314718246459960938 ;  /* 0x3f31721812122820 */ /* 0x008fe20000410000 */
[-C--:B------:R-:W-:Y:S01]  /*18d90*/  FMUL.FTZ R164, R48, R0.reuse ;  /* 0x0000000030a47220 */ /* 0x080fe20000410000 */
[C---:B-1----:R-:W-:Y:S01]  /*18da0*/  @P2 FMUL.FTZ R19, R21.reuse, 0.69314718246459960938 ;  /* 0x3f31721815132820 */ /* 0x042fe20000410000 */
[----:B------:R-:W-:Y:S01]  /*18db0*/  @P3 FMUL.FTZ R21, R21, 0.69314718246459960938 ;  /* 0x3f31721815153820 */ /* 0x000fe20000410000 */
        /* <DEDUP_REMOVED lines=52> */
[----:B------:R-:W-:-:S02]  /*19100*/  IMAD.MOV.U32 R0, RZ, RZ, -0x800000 ;  /* 0xff800000ff007424 */ /* 0x000fc400078e00ff */
[-C--:B------:R-:W-:Y:S01]  /*19110*/  FMUL.FTZ R9, R42, R4.reuse ;  /* 0x000000042a097220 */ /* 0x080fe20000410000 */
[-C--:B------:R-:W-:Y:S01]  /*19120*/  FMUL.FTZ R11, R46, R4.reuse ;  /* 0x000000042e0b7220 */ /* 0x080fe20000410000 */
[-C--:B------:R-:W-:Y:S01]  /*19130*/  FMUL.FTZ R13, R50, R4.reuse ;  /* 0x00000004320d7220 */ /* 0x080fe20000410000 */
[-C--:B------:R-:W-:Y:S01]  /*19140*/  FMUL.FTZ R25, R58, R4.reuse ;  /* 0x000000043a197220 */ /* 0x080fe20000410000 */
[----:B------:R-:W-:Y:S01]  /*19150*/  FMUL.FTZ R29, R66, R4 ;  /* 0x00000004421d7220 */ /* 0x000fe20000410000 */
        /* <DEDUP_REMOVED lines=63> */
.L_x_2726:
[----:B------:R-:W-:Y:S05]  /*19550*/  BSYNC B7 ;  /* 0x0000000000077941 */ /* 0x000fea0003800000 */
.L_x_2716:
[----:B------:R-:W0:Y:S08]  /*19560*/  S2UR UR5, SR_CgaCtaId ;  /* 0x00000000000579c3 */ /* 0x000e300000008800 */
[----:B------:R-:W-:Y:S06]  /*19570*/  BAR.SYNC.DEFER_BLOCKING 0x5, 0x120 ;  /* 0x0144800000007b1d */ /* 0x000fec0000010000 */
[----:B------:R-:W-:Y:S01]  /*19580*/  UMOV UR4, 0x400 ;  /* 0x0000040000047882 */ /* 0x000fe20000000000 */
[----:B------:R-:W-:Y:S01]  /*19590*/  BSSY B0, `(.L_x_2865) ;  /* 0x000026d000007945 */ /* 0x000fe20003800000 */
[----:B0-----:R-:W-:-:S06]  /*195a0*/  ULEA UR4, UR5, UR4, 0x18 ;  /* 0x0000000405047291 */ /* 0x001fcc000f8ec03f */
[----:B------:R-:W-:-:S05]  /*195b0*/  IMAD.U32 R18, RZ, RZ, UR4 ;  /* 0x00000004ff127e24 */ /* 0x000fca000f8e00ff */
[----:B------:R0:W1:Y:S01]  /*195c0*/  LDS.128 R188, [R18+0x388d0] ;  /* 0x0388d00012bc7984 */ /* 0x0000620000000c00 */
        /* <DEDUP_REMOVED lines=22> */
[----:B------:R-:W-:Y:S01]  /*19730*/  F2FP.BF16.F32.PACK_AB R74, R77, R76 ;  /* 0x0000004c4d4a723e */ /* 0x000fe200000010ff */
[----:B------:R-:W-:Y:S01]  /*19740*/  IMAD.MOV.U32 R76, RZ, RZ, RZ ;  /* 0x000000ffff4c7224 */ /* 0x000fe200078e00ff */
        /* <DEDUP_REMOVED lines=8> */
[----:B------:R-:W-:Y:S01]  /*197d0*/  LOP3.LUT R14, R175, 0x380, RZ, 0xc0, !PT ;  /* 0x00000380af0e7812 */ /* 0x000fe200078ec0ff */
[--C-:B------:R-:W-:Y:S01]  /*197e0*/  IMAD.X R15, RZ, RZ, R123.reuse, P1 ;  /* 0x000000ffff0f7224 */ /* 0x100fe200008e067b */
[----:B------:R-:W-:Y:S02]  /*197f0*/  SHF.R.U64 R44, R44, 0x3, RZ ;  /* 0x000000032c2c7819 */ /* 0x000fe400000012ff */
[C---:B------:R-:W-:Y:S02]  /*19800*/  IADD3 R60, P1, R122.reuse, 0x4000, RZ ;  /* 0x000040007a3c7810 */ /* 0x040fe40007f3e0ff */
[----:B------:R-:W-:Y:S02]  /*19810*/  IADD3 R48, P6, R122, 0x2020, RZ ;  /* 0x000020207a307810 */ /* 0x000fe40007fde0ff */
[----:B------:R-:W-:Y:S01]  /*19820*/  SHF.R.U64 R14, R14, 0x3, RZ ;  /* 0x000000030e0e7819 */ /* 0x000fe200000012ff */
[--C-:B------:R-:W-:Y:S01]  /*19830*/  IMAD.X R61, RZ, RZ, R123.reuse, P1 ;  /* 0x000000ffff3d7224 */ /* 0x100fe200008e067b */
[----:B------:R-:W-:Y:S01]  /*19840*/  LOP3.LUT R44, R44, R181, RZ, 0x3c, !PT ;  /* 0x000000b52c2c7212 */ /* 0x000fe200078e3cff */
[----:B------:R-:W-:Y:S01]  /*19850*/  IMAD.X R49, RZ, RZ, R123, P6 ;  /* 0x000000ffff317224 */ /* 0x000fe200030e067b */
[----:B------:R-:W-:-:S02]  /*19860*/  LOP3.LUT R181, R60, 0x380, RZ, 0xc0, !PT ;  /* 0x000003803cb57812 */ /* 0x000fc400078ec0ff */
[----:B------:R-:W-:Y:S02]  /*19870*/  IADD3 R177, P0, R122, 0x40, RZ ;  /* 0x000000407ab17810 */ /* 0x000fe40007f1e0ff */
[----:B------:R-:W-:Y:S02]  /*19880*/  LOP3.LUT R14, R14, R175, RZ, 0x3c, !PT ;  /* 0x000000af0e0e7212 */ /* 0x000fe400078e3cff */
[----:B------:R-:W-:Y:S01]  /*19890*/  LOP3.LUT R175, R48, 0x380, RZ, 0xc0, !PT ;  /* 0x0000038030af7812 */ /* 0x000fe200078ec0ff */
[----:B------:R-:W-:Y:S01]  /*198a0*/  IMAD.X R37, RZ, RZ, R123, P0 ;  /* 0x000000ffff257224 */ /* 0x000fe200000e067b */
[----:B------:R-:W-:Y:S02]  /*198b0*/  SHF.R.U64 R181, R181, 0x3, RZ ;  /* 0x00000003b5b57819 */ /* 0x000fe400000012ff */
[C---:B------:R-:W-:Y:S02]  /*198c0*/  IADD3 R32, P6, R122.reuse, 0x6000, RZ ;  /* 0x000060007a207810 */ /* 0x040fe40007fde0ff */
[----:B-----5:R-:W-:-:S02]  /*198d0*/  LOP3.LUT R33, R122, 0x380, RZ, 0xc0, !PT ;  /* 0x000003807a217812 */ /* 0x020fc400078ec0ff */
[C---:B------:R-:W-:Y:S01]  /*198e0*/  IADD3 R179, P4, R122.reuse, 0x60, RZ ;  /* 0x000000607ab37810 */ /* 0x040fe20007f9e0ff */
[--C-:B------:R-:W-:Y:S01]  /*198f0*/  IMAD.X R111, RZ, RZ, R123.reuse, P6 ;  /* 0x000000ffff6f7224 */ /* 0x100fe200030e067b */
[C---:B------:R-:W-:Y:S02]  /*19900*/  IADD3 R52, P5, R122.reuse, 0x2040, RZ ;  /* 0x000020407a347810 */ /* 0x040fe40007fbe0ff */
[C---:B------:R-:W-:Y:S01]  /*19910*/  IADD3 R56, P2, R122.reuse, 0x2060, RZ ;  /* 0x000020607a387810 */ /* 0x040fe20007f5e0ff */
[--C-:B------:R-:W-:Y:S01]  /*19920*/  IMAD.X R41, RZ, RZ, R123.reuse, P4 ;  /* 0x000000ffff297224 */ /* 0x100fe200020e067b */
[----:B------:R-:W-:Y:S01]  /*19930*/  SHF.R.U64 R175, R175, 0x3, RZ ;  /* 0x00000003afaf7819 */ /* 0x000fe200000012ff */
[--C-:B------:R-:W-:Y:S01]  /*19940*/  IMAD.X R53, RZ, RZ, R123.reuse, P5 ;  /* 0x000000ffff357224 */ /* 0x100fe200028e067b */
[----:B------:R-:W-:Y:S01]  /*19950*/  LOP3.LUT R60, R181, R60, RZ, 0x3c, !PT ;  /* 0x0000003cb53c7212 */ /* 0x000fe200078e3cff */
[----:B------:R-:W-:Y:S01]  /*19960*/  IMAD.X R57, RZ, RZ, R123, P2 ;  /* 0x000000ffff397224 */ /* 0x000fe200010e067b */
[----:B------:R-:W-:-:S02]  /*19970*/  IADD3 R4, P0, R122, 0x4020, RZ ;  /* 0x000040207a047810 */ /* 0x000fc40007f1e0ff */
[----:B------:R-:W-:Y:S02]  /*19980*/  LOP3.LUT R181, R32, 0x380, RZ, 0xc0, !PT ;  /* 0x0000038020b57812 */ /* 0x000fe400078ec0ff */
[----:B------:R-:W-:Y:S01]  /*19990*/  SHF.R.U64 R33, R33, 0x3, RZ ;  /* 0x0000000321217819 */ /* 0x000fe200000012ff */
        /* <DEDUP_REMOVED lines=12> */
[----:B------:R-:W-:-:S02]  /*19a60*/  SHF.R.U64 R181, R181, 0x3, RZ ;  /* 0x00000003b5b57819 */ /* 0x000fc400000012ff */
[----:B------:R-:W-:Y:S01]  /*19a70*/  LOP3.LUT R122, R33, R122, RZ, 0x3c, !PT ;  /* 0x0000007a217a7212 */ /* 0x000fe200078e3cff */
[----:B------:R-:W-:Y:S01]  /*19a80*/  IMAD.X R33, RZ, RZ, R123, P1 ;  /* 0x000000ffff217224 */ /* 0x000fe200008e067b */
[----:B------:R-:W-:Y:S02]  /*19a90*/  SHF.R.U64 R175, R175, 0x3, RZ ;  /* 0x00000003afaf7819 */ /* 0x000fe400000012ff */
[----:B------:R-:W-:Y:S02]  /*19aa0*/  LOP3.LUT R110, R181, R32, RZ, 0x3c, !PT ;  /* 0x00000020b56e7212 */ /* 0x000fe400078e3cff */
[----:B------:R-:W-:Y:S02]  /*19ab0*/  MOV R168, R122 ;  /* 0x0000007a00a87202 */ /* 0x000fe40000000f00 */
[----:B------:R-:W-:Y:S02]  /*19ac0*/  LOP3.LUT R32, R23, 0x380, RZ, 0xc0, !PT ;  /* 0x0000038017207812 */ /* 0x000fe400078ec0ff */
[----:B------:R-:W-:-:S02]  /*19ad0*/  LOP3.LUT R123, R26, 0x380, RZ, 0xc0, !PT ;  /* 0x000003801a7b7812 */ /* 0x000fc400078ec0ff */
[----:B------:R-:W-:Y:S02]  /*19ae0*/  LOP3.LUT R98, R175, R4, RZ, 0x3c, !PT ;  /* 0x00000004af627212 */ /* 0x000fe400078e3cff */
[----:B------:R-:W-:Y:S02]  /*19af0*/  LOP3.LUT R40, R179, 0x380, RZ, 0xc0, !PT ;  /* 0x00000380b3287812 */ /* 0x000fe400078ec0ff */
[----:B------:R-:W-:Y:S01]  /*19b00*/  F2FP.BF16.F32.PACK_AB R4, R172, R174 ;  /* 0x000000aeac04723e */ /* 0x000fe200000010ff */
[----:B------:R-:W-:Y:S01]  /*19b10*/  BAR.SYNC.DEFER_BLOCKING 0x1, 0x100 ;  /* 0x0044000000007b1d */ /* 0x000fe20000010000 */
[----:B------:R-:W-:Y:S02]  /*19b20*/  SHF.R.U64 R32, R32, 0x3, RZ ;  /* 0x0000000320207819 */ /* 0x000fe400000012ff */
[----:B------:R-:W-:Y:S02]  /*19b30*/  LOP3.LUT R36, R177, 0x380, RZ, 0xc0, !PT ;  /* 0x00000380b1247812 */ /* 0x000fe400078ec0ff */
[----:B------:R-:W-:-:S02]  /*19b40*/  SHF.R.U64 R123, R123, 0x3, RZ ;  /* 0x000000037b7b7819 */ /* 0x000fc400000012ff */
[----:B------:R-:W-:Y:S02]  /*19b50*/  SHF.R.U64 R40, R40, 0x3, RZ ;  /* 0x0000000328287819 */ /* 0x000fe400000012ff */
[----:B------:R-:W-:Y:S02]  /*19b60*/  LOP3.LUT R114, R32, R23, RZ, 0x3c, !PT ;  /* 0x0000001720727212 */ /* 0x000fe400078e3cff */
[----:B------:R-:W-:Y:S02]  /*19b70*/  SHF.R.U64 R36, R36, 0x3, RZ ;  /* 0x0000000324247819 */ /* 0x000fe400000012ff */
[----:B------:R-:W-:Y:S02]  /*19b80*/  LOP3.LUT R32, R123, R26, RZ, 0x3c, !PT ;  /* 0x0000001a7b207212 */ /* 0x000fe400078e3cff */
[----:B------:R-:W-:Y:S02]  /*19b90*/  MOV R123, R14 ;  /* 0x0000000e007b7202 */ /* 0x000fe40000000f00 */
[----:B------:R-:W-:-:S02]  /*19ba0*/  LOP3.LUT R40, R40, R179, RZ, 0x3c, !PT ;  /* 0x000000b328287212 */ /* 0x000fc400078e3cff */
[----:B------:R-:W-:Y:S02]  /*19bb0*/  LOP3.LUT R36, R36, R177, RZ, 0x3c, !PT ;  /* 0x000000b124247212 */ /* 0x000fe400078e3cff */
[----:B------:R-:W-:Y:S02]  /*19bc0*/  LOP3.LUT R179, R56, 0x380, RZ, 0xc0, !PT ;  /* 0x0000038038b37812 */ /* 0x000fe400078ec0ff */
[----:B------:R-:W-:Y:S01]  /*19bd0*/  LOP3.LUT R177, R52, 0x380, RZ, 0xc0, !PT ;  /* 0x0000038034b17812 */ /* 0x000fe200078ec0ff */
[----:B------:R2:W-:Y:S01]  /*19be0*/  STSM.16.M88.4 [R168], R4 ;  /* 0x00000004a8007844 */ /* 0x0005e20000000200 */
[----:B------:R-:W-:Y:S02]  /*19bf0*/  SHF.R.U64 R179, R179, 0x3, RZ ;  /* 0x00000003b3b37819 */ /* 0x000fe400000012ff */
[----:B------:R-:W-:Y:S02]  /*19c00*/  ISETP.NE.U32.AND P0, PT, RZ, UR4, PT ;  /* 0x00000004ff007c0c */ /* 0x000fe4000bf05070 */
[----:B------:R-:W-:-:S02]  /*19c10*/  SHF.R.U64 R177, R177, 0x3, RZ ;  /* 0x00000003b1b17819 */ /* 0x000fc400000012ff */
[----:B------:R-:W-:Y:S02]  /*19c20*/  LOP3.LUT R27, R30, 0x380, RZ, 0xc0, !PT ;  /* 0x000003801e1b7812 */ /* 0x000fe400078ec0ff */
[----:B------:R-:W-:Y:S02]  /*19c30*/  LOP3.LUT R56, R179, R56, RZ, 0x3c, !PT ;  /* 0x00000038b3387212 */ /* 0x000fe400078e3cff */
[----:B------:R-:W-:Y:S01]  /*19c40*/  ISETP.NE.AND.EX P0, PT, RZ, UR5, PT, P0 ;  /* 0x00000005ff007c0c */ /* 0x000fe2000bf05300 */
[----:B------:R-:W-:Y:S01]  /*19c50*/  ULDC.64 UR4, c[0x0][0xce0] ;  /* 0x0003380000047ab9 */ /* 0x000fe20000000a00 */
[----:B------:R-:W-:Y:S02]  /*19c60*/  LOP3.LUT R52, R177, R52, RZ, 0x3c, !PT ;  /* 0x00000034b1347212 */ /* 0x000fe400078e3cff */
[----:B------:R-:W-:Y:S02]  /*19c70*/  LOP3.LUT R179, R106, 0x380, RZ, 0xc0, !PT ;  /* 0x000003806ab37812 */ /* 0x000fe400078ec0ff */
[----:B--2---:R-:W-:-:S02]  /*19c80*/  F2FP.BF16.F32.PACK_AB R4, R169, R171 ;  /* 0x000000aba904723e */ /* 0x004fc400000010ff */
[----:B------:R-:W-:Y:S02]  /*19c90*/  F2FP.BF16.F32.PACK_AB R5, R35, R34 ;  /* 0x000000222305723e */ /* 0x000fe400000010ff */
[----:B------:R-:W-:Y:S02]  /*19ca0*/  F2FP.BF16.F32.PACK_AB R6, R166, R170 ;  /* 0x000000aaa606723e */ /* 0x000fe400000010ff */
[----:B------:R-:W-:Y:S02]  /*19cb0*/  F2FP.BF16.F32.PACK_AB R7, R39, R38 ;  /* 0x000000262707723e */ /* 0x000fe400000010ff */
[----:B------:R-:W-:Y:S02]  /*19cc0*/  LOP3.LUT R177, R102, 0x380, RZ, 0xc0, !PT ;  /* 0x0000038066b17812 */ /* 0x000fe400078ec0ff */
[----:B------:R-:W-:Y:S01]  /*19cd0*/  SHF.R.U64 R27, R27, 0x3, RZ ;  /* 0x000000031b1b7819 */ /* 0x000fe200000012ff */
[----:B------:R2:W-:Y:S01]  /*19ce0*/  STSM.16.M88.4 [R123], R4 ;  /* 0x000000047b007844 */ /* 0x0005e20000000200 */
[----:B------:R-:W-:-:S02]  /*19cf0*/  ISETP.NE.U32.AND P6, PT, RZ, UR4, PT ;  /* 0x00000004ff007c0c */ /* 0x000fc4000bfc5070 */
[----:B------:R-:W-:Y:S02]  /*19d00*/  SHF.R.U64 R179, R179, 0x3, RZ ;  /* 0x00000003b3b37819 */ /* 0x000fe400000012ff */
[----:B------:R-:W-:Y:S02]  /*19d10*/  SHF.R.U64 R177, R177, 0x3, RZ ;  /* 0x00000003b1b17819 */ /* 0x000fe400000012ff */
[----:B------:R-:W-:Y:S02]  /*19d20*/  MOV R122, R36 ;  /* 0x00000024007a7202 */ /* 0x000fe40000000f00 */
[----:B------:R-:W-:Y:S02]  /*19d30*/  LOP3.LUT R118, R27, R30, RZ, 0x3c, !PT ;  /* 0x0000001e1b767212 */ /* 0x000fe400078e3cff */
[----:B------:R-:W-:Y:S01]  /*19d40*/  MOV R40, R40 ;  /* 0x0000002800287202 */ /* 0x000fe20000000f00 */
[----:B------:R3:W-:Y:S01]  /*19d50*/  STSM.16.M88.4 [R122], R8 ;  /* 0x000000087a007844 */ /* 0x0007e20000000200 */
[----:B------:R-:W-:-:S02]  /*19d60*/  F2FP.BF16.F32.PACK_AB R14, R161, R163 ;  /* 0x000000a3a10e723e */ /* 0x000fc400000010ff */
[----:B------:R-:W-:Y:S01]  /*19d70*/  F2FP.BF16.F32.PACK_AB R15, R55, R54 ;  /* 0x00000036370f723e */ /* 0x000fe200000010ff */
[----:B--2---:R-:W2:Y:S01]  /*19d80*/  LDC.64 R4, c[0x0][0xcd8] ;  /* 0x00033600ff047b82 */ /* 0x004ea20000000a00 */
[----:B------:R-:W-:Y:S02]  /*19d90*/  ISETP.NE.AND.EX P6, PT, RZ, UR5, PT, P6 ;  /* 0x00000005ff007c0c */ /* 0x000fe4000bfc5360 */
[----:B------:R-:W-:Y:S01]  /*19da0*/  MOV R44, R44 ;  /* 0x0000002c002c7202 */ /* 0x000fe20000000f00 */
[----:B------:R4:W-:Y:S01]  /*19db0*/  STSM.16.M88.4 [R40], R12 ;  /* 0x0000000c28007844 */ /* 0x0009e20000000200 */
[----:B------:R-:W-:Y:S02]  /*19dc0*/  F2FP.BF16.F32.PACK_AB R26, R28, R158 ;  /* 0x0000009e1c1a723e */ /* 0x000fe400000010ff */
[----:B------:R-:W-:Y:S02]  /*19dd0*/  F2FP.BF16.F32.PACK_AB R27, R63, R62 ;  /* 0x0000003e3f1b723e */ /* 0x000fe400000010ff */
[----:B------:R-:W-:-:S02]  /*19de0*/  LOP3.LUT R106, R179, R106, RZ, 0x3c, !PT ;  /* 0x0000006ab36a7212 */ /* 0x000fc400078e3cff */
[----:B------:R-:W-:Y:S01]  /*19df0*/  MOV R48, R48 ;  /* 0x0000003000307202 */ /* 0x000fe20000000f00 */
[----:B------:R0:W-:Y:S01]  /*19e00*/  STSM.16.M88.4 [R44], R24 ;  /* 0x000000182c007844 */ /* 0x0001e20000000200 */
[----:B------:R-:W-:Y:S02]  /*19e10*/  F2FP.BF16.F32.PACK_AB R28, R65, R155 ;  /* 0x0000009b411c723e */ /* 0x000fe400000010ff */
[----:B------:R-:W-:Y:S02]  /*19e20*/  F2FP.BF16.F32.PACK_AB R30, R69, R68 ;  /* 0x00000044451e723e */ /* 0x000fe400000010ff */
[----:B------:R-:W-:Y:S02]  /*19e30*/  LOP3.LUT R102, R177, R102, RZ, 0x3c, !PT ;  /* 0x00000066b1667212 */ /* 0x000fe400078e3cff */
[----:B------:R-:W-:Y:S01]  /*19e40*/  MOV R52, R52 ;  /* 0x0000003400347202 */ /* 0x000fe20000000f00 */
[----:B------:R1:W-:Y:S01]  /*19e50*/  STSM.16.M88.4 [R48], R28 ;  /* 0x0000001c30007844 */ /* 0x0003e20000000200 */
[----:B------:R-:W-:-:S02]  /*19e60*/  MOV R56, R56 ;  /* 0x0000003800387202 */ /* 0x000fc40000000f00 */
[----:B------:R-:W-:Y:S01]  /*19e70*/  F2FP.BF16.F32.PACK_AB R82, R85, R84 ;  /* 0x000000545552723e */ /* 0x000fe200000010ff */
[----:B------:R-:W-:Y:S01]  /*19e80*/  STSM.16.M88.4 [R52], R72 ;  /* 0x0000004834007844 */ /* 0x000fe20000000200 */
[----:B------:R-:W-:Y:S01]  /*19e90*/  F2FP.BF16.F32.PACK_AB R83, R87, R86 ;  /* 0x000000565753723e */ /* 0x000fe200000010ff */
[----:B--2---:R-:W-:Y:S01]  /*19ea0*/  IMAD.WIDE R6, R217, 0x4, R4 ;  /* 0x00000004d9067825 */ /* 0x004fe200078e0204 */
[----:B------:R-:W-:Y:S01]  /*19eb0*/  F2FP.BF16.F32.PACK_AB R89, R91, R90 ;  /* 0x0000005a5b59723e */ /* 0x000fe200000010ff */
[----:B------:R-:W2:Y:S01]  /*19ec0*/  @P6 LDC.64 R4, c[0x0][0xce0] ;  /* 0x00033800ff046b82 */ /* 0x000ea20000000a00 */
[----:B------:R-:W-:Y:S01]  /*19ed0*/  MOV R60, R60 ;  /* 0x0000003c003c7202 */ /* 0x000fe20000000f00 */
[----:B------:R-:W-:Y:S01]  /*19ee0*/  STSM.16.M88.4 [R56], R80 ;  /* 0x0000005038007844 */ /* 0x000fe20000000200 */
[----:B------:R-:W-:Y:S02]  /*19ef0*/  MOV R36, R98 ;  /* 0x0000006200247202 */ /* 0x000fe40000000f00 */
        /* <DEDUP_REMOVED lines=10> */
[----:B------:R-:W-:Y:S01]  /*19fa0*/  STSM.16.M88.4 [R36], R96 ;  /* 0x0000006024007844 */ /* 0x000fe20000000200 */
[----:B------:R-:W-:Y:S02]  /*19fb0*/  MOV R23, R114 ;  /* 0x0000007200177202 */ /* 0x000fe40000000f00 */
[----:B------:R-:W-:Y:S02]  /*19fc0*/  F2FP.BF16.F32.PACK_AB R105, R64, R58 ;  /* 0x0000003a4069723e */ /* 0x000fe400000010ff */
        /* <DEDUP_REMOVED lines=12> */
[----:B---3--:R-:W-:Y:S02]  /*1a090*/  F2FP.BF16.F32.PACK_AB R122, R125, R124 ;  /* 0x0000007c7d7a723e */ /* 0x008fe400000010ff */
[----:B------:R-:W-:Y:S02]  /*1a0a0*/  F2FP.BF16.F32.PACK_AB R123, R127, R126 ;  /* 0x0000007e7f7b723e */ /* 0x000fe400000010ff */
[----:B------:R-:W-:Y:S02]  /*1a0b0*/  F2FP.BF16.F32.PACK_AB R129, R131, R130 ;  /* 0x000000828381723e */ /* 0x000fe400000010ff */
[----:B------:R-:W-:Y:S01]  /*1a0c0*/  F2FP.BF16.F32.PACK_AB R136, R137, R136 ;  /* 0x000000888988723e */ /* 0x000fe200000010ff */
[----:B------:R-:W-:Y:S01]  /*1a0d0*/  STSM.16.M88.4 [R110], R120 ;  /* 0x000000786e007844 */ /* 0x000fe20000000200 */
        /* <DEDUP_REMOVED lines=10> */
[----:B------:R-:W-:Y:S01]  /*1a180*/  STSM.16.M88.4 [R118], R136 ;  /* 0x0000008876007844 */ /* 0x000fe20000000200 */
[----:B------:R-:W-:Y:S02]  /*1a190*/  F2FP.BF16.F32.PACK_AB R146, R149, R148 ;  /* 0x000000949592723e */ /* 0x000fe400000010ff */
[----:B------:R-:W-:-:S05]  /*1a1a0*/  F2FP.BF16.F32.PACK_AB R147, R151, R150 ;  /* 0x000000969793723e */ /* 0x000fca00000010ff */
[----:B------:R3:W-:Y:S01]  /*1a1b0*/  STSM.16.M88.4 [R32], R144 ;  /* 0x0000009020007844 */ /* 0x0007e20000000200 */
[----:B------:R-:W-:Y:S01]  /*1a1c0*/  BAR.SYNC.DEFER_BLOCKING 0x1, 0x100 ;  /* 0x0044000000007b1d */ /* 0x000fe20000010000 */
[----:B--2---:R-:W-:-:S05]  /*1a1d0*/  @P6 IMAD.WIDE R4, R217, 0x4, R4 ;  /* 0x00000004d9046825 */ /* 0x004fca00078e0204 */
[----:B------:R-:W-:Y:S02]  /*1a1e0*/  ULDC UR4, c[0x0][0xb88] ;  /* 0x0002e20000047ab9 */ /* 0x000fe40000000800 */
[----:B------:R-:W-:Y:S01]  /*1a1f0*/  IMAD.U32 R78, RZ, RZ, UR4 ;  /* 0x00000004ff4e7e24 */ /* 0x000fe2000f8e00ff */
[----:B------:R2:W5:Y:S01]  /*1a200*/  @P0 LDG.E R76, desc[UR54][R6.64] ;  /* 0x00000036064c0981 */ /* 0x000562000c1e1900 */
[----:B------:R-:W-:-:S04]  /*1a210*/  IMAD R3, R214, 0x40, R211 ;  /* 0x00000040d6037824 */ /* 0x000fc800078e02d3 */
[----:B------:R2:W5:Y:S01]  /*1a220*/  @P6 LDG.E R78, desc[UR54][R4.64] ;  /* 0x00000036044e6981 */ /* 0x000562000c1e1900 */
[----:B------:R-:W-:-:S03]  /*1a230*/  IMAD.WIDE R20, R3, 0x2, R20 ;  /* 0x0000000203147825 */ /* 0x000fc600078e0214 */
[C---:B------:R-:W-:Y:S02]  /*1a240*/  IADD3 R9, P1, R20.reuse, 0x1000, RZ ;  /* 0x0000100014097810 */ /* 0x040fe40007f3e0ff */
[C---:B----4-:R-:W-:Y:S02]  /*1a250*/  IADD3 R13, P2, R20.reuse, 0x2000, RZ ;  /* 0x00002000140d7810 */ /* 0x050fe40007f5e0ff */
[C---:B0-----:R-:W-:Y:S02]  /*1a260*/  IADD3 R25, P3, R20.reuse, 0x3000, RZ ;  /* 0x0000300014197810 */ /* 0x041fe40007f7e0ff */
[----:B-1----:R-:W-:Y:S02]  /*1a270*/  IADD3 R29, P4, R20, 0x4000, RZ ;  /* 0x00004000141d7810 */ /* 0x002fe40007f9e0ff */
        /* <DEDUP_REMOVED lines=16> */
[C---:B------:R-:W-:Y:S02]  /*1a380*/  IADD3 R33, P5, R20.reuse, 0x5000, RZ ;  /* 0x0000500014217810 */ /* 0x040fe40007fbe0ff */
[----:B------:R-:W-:-:S02]  /*1a390*/  IADD3 R37, P1, R20, 0x6000, RZ ;  /* 0x0000600014257810 */ /* 0x000fc40007f3e0ff */
[C---:B------:R-:W-:Y:S02]  /*1a3a0*/  IADD3 R41, P2, R20.reuse, 0x7000, RZ ;  /* 0x0000700014297810 */ /* 0x040fe40007f5e0ff */
[C---:B------:R-:W-:Y:S02]  /*1a3b0*/  IADD3 R45, P3, R20.reuse, 0x8000, RZ ;  /* 0x00008000142d7810 */ /* 0x040fe40007f7e0ff */
[----:B------:R-:W-:Y:S02]  /*1a3c0*/  IADD3 R49, P4, R20, 0x9000, RZ ;  /* 0x0000900014317810 */ /* 0x000fe40007f9e0ff */
[----:B------:R-:W-:Y:S02]  /*1a3d0*/  P2R R10, PR, RZ, 0x20 ;  /* 0x00000020ff0a7803 */ /* 0x000fe40000000000 */
[----:B---3--:R-:W-:Y:S02]  /*1a3e0*/  LOP3.LUT R32, R33, 0x380, RZ, 0xc0, !PT ;  /* 0x0000038021207812 */ /* 0x008fe400078ec0ff */
[----:B------:R-:W-:-:S02]  /*1a3f0*/  LOP3.LUT R36, R37, 0x380, RZ, 0xc0, !PT ;  /* 0x0000038025247812 */ /* 0x000fc400078ec0ff */
[----:B------:R-:W-:Y:S02]  /*1a400*/  LOP3.LUT R40, R41, 0x380, RZ, 0xc0, !PT ;  /* 0x0000038029287812 */ /* 0x000fe400078ec0ff */
[----:B------:R-:W-:Y:S02]  /*1a410*/  LOP3.LUT R44, R45, 0x380, RZ, 0xc0, !PT ;  /* 0x000003802d2c7812 */ /* 0x000fe400078ec0ff */
[----:B------:R-:W-:Y:S02]  /*1a420*/  LOP3.LUT R48, R49, 0x380, RZ, 0xc0, !PT ;  /* 0x0000038031307812 */ /* 0x000fe400078ec0ff */
[----:B------:R-:W-:Y:S02]  /*1a430*/  IADD3 R53, P5, R20, 0xa000, RZ ;  /* 0x0000a00014357810 */ /* 0x000fe40007fbe0ff */
[----:B------:R-:W-:Y:S02]  /*1a440*/  SHF.R.U64 R32, R32, 0x3, RZ ;  /* 0x0000000320207819 */ /* 0x000fe400000012ff */
[----:B------:R-:W-:-:S02]  /*1a450*/  SHF.R.U64 R36, R36, 0x3, RZ ;  /* 0x0000000324247819 */ /* 0x000fc400000012ff */
[----:B------:R-:W-:Y:S02]  /*1a460*/  LOP3.LUT R52, R53, 0x380, RZ, 0xc0, !PT ;  /* 0x0000038035347812 */ /* 0x000fe400078ec0ff */
[----:B------:R-:W-:Y:S02]  /*1a470*/  SHF.R.U64 R40, R40, 0x3, RZ ;  /* 0x0000000328287819 */ /* 0x000fe400000012ff */
[----:B------:R-:W-:Y:S02]  /*1a480*/  SHF.R.U64 R44, R44, 0x3, RZ ;  /* 0x000000032c2c7819 */ /* 0x000fe400000012ff */
[----:B------:R-:W-:Y:S02]  /*1a490*/  SHF.R.U64 R48, R48, 0x3, RZ ;  /* 0x0000000330307819 */ /* 0x000fe400000012ff */
[----:B------:R-:W-:Y:S02]  /*1a4a0*/  LOP3.LUT R32, R32, R33, RZ, 0x3c, !PT ;  /* 0x0000002120207212 */ /* 0x000fe400078e3cff */
[----:B------:R-:W-:-:S02]  /*1a4b0*/  LOP3.LUT R36, R36, R37, RZ, 0x3c, !PT ;  /* 0x0000002524247212 */ /* 0x000fc400078e3cff */
[----:B------:R-:W-:Y:S02]  /*1a4c0*/  LOP3.LUT R40, R40, R41, RZ, 0x3c, !PT ;  /* 0x0000002928287212 */ /* 0x000fe400078e3cff */
[----:B------:R-:W-:Y:S02]  /*1a4d0*/  LOP3.LUT R44, R44, R45, RZ, 0x3c, !PT ;  /* 0x0000002d2c2c7212 */ /* 0x000fe400078e3cff */
[----:B------:R-:W-:Y:S02]  /*1a4e0*/  LOP3.LUT R48, R48, R49, RZ, 0x3c, !PT ;  /* 0x0000003130307212 */ /* 0x000fe400078e3cff */
[----:B------:R-:W-:Y:S01]  /*1a4f0*/  SHF.R.U64 R52, R52, 0x3, RZ ;  /* 0x0000000334347819 */ /* 0x000fe200000012ff */
[----:B--2---:R-:W-:Y:S06]  /*1a500*/  @P6 BRA `(.L_x_2867) ;  /* 0x0000000000106947 */ /* 0x004fec0003800000 */
[----:B------:R-:W-:Y:S05]  /*1a510*/  @!P0 BRA `(.L_x_2867) ;  /* 0x00000000000c8947 */ /* 0x000fea0003800000 */
[----:B------:R-:W2:Y:S04]  /*1a520*/  LDG.E R3, desc[UR54][R6.64] ;  /* 0x0000003606037981 */ /* 0x000ea8000c1e1900 */
[----:B-----5:R-:W2:Y:S02]  /*1a530*/  LDG.E R78, desc[UR54][R6.64+0x4] ;  /* 0x00000436064e7981 */ /* 0x020ea4000c1e1900 */
[----:B--2---:R-:W-:-:S07]  /*1a540*/  IMAD.IADD R78, R78, 0x1, -R3 ;  /* 0x000000014e4e7824 */ /* 0x004fce00078e0a03 */
.L_x_2867:
        /* <DEDUP_REMOVED lines=13> */
[----:B------:R-:W-:-:S02]  /*1a620*/  LOP3.LUT R3, R20, 0x380, RZ, 0xc0, !PT ;  /* 0x0000038014037812 */ /* 0x000fc400078ec0ff */
[----:B------:R-:W-:Y:S02]  /*1a630*/  IADD3 R5, P5, R20, 0xf000, RZ ;  /* 0x0000f00014057810 */ /* 0x000fe40007fbe0ff */
[----:B------:R-:W-:Y:S02]  /*1a640*/  LOP3.LUT R56, R57, 0x380, RZ, 0xc0, !PT ;  /* 0x0000038039387812 */ /* 0x000fe400078ec0ff */
[----:B------:R-:W-:Y:S01]  /*1a650*/  LOP3.LUT R60, R61, 0x380, RZ, 0xc0, !PT ;  /* 0x000003803d3c7812 */ /* 0x000fe200078ec0ff */
[----:B------:R-:W-:Y:S01]  /*1a660*/  IMAD.X R73, RZ, RZ, R21, P5 ;  /* 0x000000ffff497224 */ /* 0x000fe200028e0615 */
[----:B------:R-:W-:Y:S02]  /*1a670*/  LOP3.LUT R64, R65, 0x380, RZ, 0xc0, !PT ;  /* 0x0000038041407812 */ /* 0x000fe400078ec0ff */
[----:B------:R-:W-:Y:S02]  /*1a680*/  LOP3.LUT R68, R69, 0x380, RZ, 0xc0, !PT ;  /* 0x0000038045447812 */ /* 0x000fe400078ec0ff */
[----:B0-----:R-:W-:-:S02]  /*1a690*/  ISETP.NE.AND P4, PT, R4, RZ, PT ;  /* 0x000000ff0400720c */ /* 0x001fc40003f85270 */
[----:B------:R-:W-:Y:S02]  /*1a6a0*/  SHF.R.U64 R3, R3, 0x3, RZ ;  /* 0x0000000303037819 */ /* 0x000fe400000012ff */
[----:B------:R-:W-:Y:S02]  /*1a6b0*/  LOP3.LUT R4, R5, 0x380, RZ, 0xc0, !PT ;  /* 0x0000038005047812 */ /* 0x000fe400078ec0ff */
[----:B------:R-:W-:Y:S02]  /*1a6c0*/  SHF.R.U64 R56, R56, 0x3, RZ ;  /* 0x0000000338387819 */ /* 0x000fe400000012ff */
[----:B------:R-:W-:Y:S02]  /*1a6d0*/  SHF.R.U64 R60, R60, 0x3, RZ ;  /* 0x000000033c3c7819 */ /* 0x000fe400000012ff */
[----:B------:R-:W-:Y:S02]  /*1a6e0*/  SHF.R.U64 R64, R64, 0x3, RZ ;  /* 0x0000000340407819 */ /* 0x000fe400000012ff */
[----:B------:R-:W-:-:S02]  /*1a6f0*/  SHF.R.U64 R68, R68, 0x3, RZ ;  /* 0x0000000344447819 */ /* 0x000fc400000012ff */
[----:B------:R-:W-:Y:S02]  /*1a700*/  LOP3.LUT R20, R3, R20, RZ, 0x3c, !PT ;  /* 0x0000001403147212 */ /* 0x000fe400078e3cff */
        /* <DEDUP_REMOVED lines=11> */
[----:B------:R-:W-:Y:S02]  /*1a7c0*/  SHF.R.S32.HI R23, RZ, 0x1f, R216 ;  /* 0x0000001fff177819 */ /* 0x000fe400000114d8 */
[----:B------:R-:W-:Y:S02]  /*1a7d0*/  SEL R85, R217, RZ, !P0 ;  /* 0x000000ffd9557207 */ /* 0x000fe40004000000 */
[----:B------:R-:W-:Y:S02]  /*1a7e0*/  SEL R79, R3, RZ, !P0 ;  /* 0x000000ff034f7207 */ /* 0x000fe40004000000 */
[----:B-----5:R-:W-:Y:S01]  /*1a7f0*/  SHF.R.S32.HI R77, RZ, 0x1f, R76 ;  /* 0x0000001fff4d7819 */ /* 0x020fe2000001144c */
[----:B------:R-:W-:Y:S06]  /*1a800*/  @P4 BRA `(.L_x_2868) ;  /* 0x00000000005c4947 */ /* 0x000fec0003800000 */
[----:B------:R-:W-:Y:S01]  /*1a810*/  ULDC.64 UR4, c[0x0][0xc70] ;  /* 0x00031c0000047ab9 */ /* 0x000fe20000000a00 */
[----:B------:R-:W-:Y:S02]  /*1a820*/  IMAD.MOV R6, RZ, RZ, -R196 ;  /* 0x000000ffff067224 */ /* 0x000fe400078e0ac4 */
[----:B------:R-:W-:Y:S02]  /*1a830*/  IMAD R3, R23, UR4, RZ ;  /* 0x0000000417037c24 */ /* 0x000fe4000f8e02ff */
[----:B------:R-:W-:Y:S01]  /*1a840*/  IMAD.WIDE.U32 R4, R216, UR4, R76 ;  /* 0x00000004d8047c25 */ /* 0x000fe2000f8e004c */
[----:B------:R-:W-:-:S03]  /*1a850*/  ISETP.NE.AND P0, PT, R185, R6, PT ;  /* 0x00000006b900720c */ /* 0x000fc60003f05270 */
[----:B------:R-:W-:Y:S01]  /*1a860*/  IMAD R3, R216, UR5, R3 ;  /* 0x00000005d8037c24 */ /* 0x000fe2000f8e0203 */
[----:B------:R-:W-:Y:S01]  /*1a870*/  ULDC.64 UR4, c[0x0][0xc78] ;  /* 0x00031e0000047ab9 */ /* 0x000fe20000000a00 */
[----:B------:R-:W-:Y:S02]  /*1a880*/  IMAD R11, R219, 0x40, R194 ;  /* 0x00000040db0b7824 */ /* 0x000fe400078e02c2 */
[----:B------:R-:W-:Y:S02]  /*1a890*/  IMAD.IADD R5, R5, 0x1, R3 ;  /* 0x0000000105057824 */ /* 0x000fe400078e0203 */
[----:B------:R-:W-:Y:S01]  /*1a8a0*/  IMAD R3, R79, UR4, RZ ;  /* 0x000000044f037c24 */ /* 0x000fe2000f8e02ff */
[----:B------:R-:W-:Y:S01]  /*1a8b0*/  SHF.R.S32.HI R7, RZ, 0x1f, R11 ;  /* 0x0000001fff077819 */ /* 0x000fe2000001140b */
[----:B------:R-:W-:Y:S01]  /*1a8c0*/  IMAD.WIDE.U32 R4, R85, UR4, R4 ;  /* 0x0000000455047c25 */ /* 0x000fe2000f8e0004 */
[----:B------:R-:W-:-:S03]  /*1a8d0*/  ISETP.GE.OR P1, PT, R11, R78, P0 ;  /* 0x0000004e0b00720c */ /* 0x000fc60000726670 */
        /* <DEDUP_REMOVED lines=10> */
.L_x_2868:
[----:B------:R-:W1:Y:S01]  /*1a980*/  LDC R86, c[0x0][0xb8c] ;  /* 0x0002e300ff567b82 */ /* 0x000e620000000800 */
[----:B------:R-:W-:Y:S01]  /*1a990*/  ULDC.64 UR4, c[0x0][0xba0] ;  /* 0x0002e80000047ab9 */ /* 0x000fe20000000a00 */
[----:B0-----:R0:W5:Y:S01]  /*1a9a0*/  LD.E.128 R4, desc[UR54][R20.64] ;  /* 0x0000003614047980 */ /* 0x001162000c101d00 */
[--C-:B------:R-:W-:Y:S01]  /*1a9b0*/  SHF.R.S32.HI R3, RZ, 0x1f, R211.reuse ;  /* 0x0000001fff037819 */ /* 0x100fe200000114d3 */
[----:B------:R-:W-:Y:S02]  /*1a9c0*/  IMAD.MOV.U32 R2, RZ, RZ, R211 ;  /* 0x000000ffff027224 */ /* 0x000fe400078e00d3 */
[----:B------:R-:W5:Y:S02]  /*1a9d0*/  LD.E.128 R8, desc[UR54][R8.64] ;  /* 0x0000003608087980 */ /* 0x000f64000c101d00 */
[----:B------:R-:W-:Y:S02]  /*1a9e0*/  IMAD.WIDE.U32 R2, R76, UR4, R2 ;  /* 0x000000044c027c25 */ /* 0x000fe4000f8e0002 */
[----:B------:R-:W5:Y:S02]  /*1a9f0*/  LD.E.128 R12, desc[UR54][R12.64] ;  /* 0x000000360c0c7980 */ /* 0x000f64000c101d00 */
[----:B0-----:R-:W-:-:S02]  /*1aa00*/  IMAD R21, R77, UR4, RZ ;  /* 0x000000044d157c24 */ /* 0x001fc4000f8e02ff */
[----:B------:R-:W5:Y:S02]  /*1aa10*/  LD.E.128 R24, desc[UR54][R24.64] ;  /* 0x0000003618187980 */ /* 0x000f64000c101d00 */
[----:B------:R-:W-:Y:S01]  /*1aa20*/  IMAD R21, R76, UR5, R21 ;  /* 0x000000054c157c24 */ /* 0x000fe2000f8e0215 */
[----:B------:R-:W-:Y:S01]  /*1aa30*/  ULDC.64 UR4, c[0x0][0xbe0] ;  /* 0x0002f80000047ab9 */ /* 0x000fe20000000a00 */
[----:B------:R-:W5:Y:S02]  /*1aa40*/  LD.E.128 R28, desc[UR54][R28.64] ;  /* 0x000000361c1c7980 */ /* 0x000f64000c101d00 */
[----:B------:R-:W-:Y:S02]  /*1aa50*/  IMAD.IADD R3, R3, 0x1, R21 ;  /* 0x0000000103037824 */ /* 0x000fe400078e0215 */
[----:B------:R-:W-:Y:S01]  /*1aa60*/  IMAD R21, R23, UR4, RZ ;  /* 0x0000000417157c24 */ /* 0x000fe2000f8e02ff */
[----:B------:R-:W5:Y:S01]  /*1aa70*/  LD.E.128 R32, desc[UR54][R32.64] ;  /* 0x0000003620207980 */ /* 0x000f62000c101d00 */
[----:B------:R-:W-:-:S03]  /*1aa80*/  VIADD R23, R211, 0x40 ;  /* 0x00000040d3177836 */ /* 0x000fc60000000000 */
[----:B------:R-:W5:Y:S02]  /*1aa90*/  LD.E.128 R36, desc[UR54][R36.64] ;  /* 0x0000003624247980 */ /* 0x000f64000c101d00 */
[-C--:B-1----:R-:W-:Y:S01]  /*1aaa0*/  ISETP.GE.AND P3, PT, R23, R86.reuse, PT ;  /* 0x000000561700720c */ /* 0x082fe20003f66270 */
[----:B------:R-:W-:Y:S01]  /*1aab0*/  IMAD R77, R219, -0x40, R78 ;  /* 0xffffffc0db4d7824 */ /* 0x000fe200078e024e */
[----:B------:R-:W5:Y:S01]  /*1aac0*/  LD.E.128 R40, desc[UR54][R40.64] ;  /* 0x0000003628287980 */ /* 0x000f62000c101d00 */
[----:B------:R-:W-:Y:S01]  /*1aad0*/  VIADD R0, R214, 0x20 ;  /* 0x00000020d6007836 */ /* 0x000fe20000000000 */
[----:B------:R-:W-:Y:S01]  /*1aae0*/  SEL R20, RZ, 0xffffffff, P3 ;  /* 0xffffffffff147807 */ /* 0x000fe20001800000 */
[C---:B------:R-:W-:Y:S01]  /*1aaf0*/  IMAD R21, R216.reuse, UR5, R21 ;  /* 0x00000005d8157c24 */ /* 0x040fe2000f8e0215 */
[----:B------:R-:W5:Y:S01]  /*1ab00*/  LD.E.128 R44, desc[UR54][R44.64] ;  /* 0x000000362c2c7980 */ /* 0x000f62000c101d00 */
[----:B------:R-:W-:Y:S01]  /*1ab10*/  IMAD.WIDE.U32 R2, R216, UR4, R2 ;  /* 0x00000004d8027c25 */ /* 0x000fe2000f8e0002 */
[C---:B------:R-:W-:Y:S01]  /*1ab20*/  ISETP.GE.AND P2, PT, R211.reuse, R86, PT ;  /* 0x00000056d300720c */ /* 0x040fe20003f46270 */
[----:B------:R-:W-:Y:S01]  /*1ab30*/  ULDC.64 UR4, c[0x0][0xbe8] ;  /* 0x0002fa0000047ab9 */ /* 0x000fe20000000a00 */
        /* <DEDUP_REMOVED lines=46> */
[----:B0-----:R-:W-:-:S03]  /*1ae20*/  SEL R0, RZ, 0x40, P4 ;  /* 0x00000040ff007807 */ /* 0x001fc60002000000 */
[----:B------:R-:W-:Y:S01]  /*1ae30*/  IMAD.IADD R85, R77, 0x1, R79 ;  /* 0x000000014d557824 */ /* 0x000fe200078e024f */
        /* <DEDUP_REMOVED lines=30> */
.L_x_2870:
[----:B------:R-:W-:Y:S05]  /*1b020*/  BSYNC B1 ;  /* 0x0000000000017941 */ /* 0x000fea0003800000 */
.L_x_2869:
        /* <DEDUP_REMOVED lines=31> */
.L_x_2866:
[----:B------:R-:W-:Y:S01]  /*1b220*/  ULDC.64 UR4, c[0x0][0xcd8] ;  /* 0x0003360000047ab9 */ /* 0x000fe20000000a00 */
[----:B------:R-:W2:Y:S01]  /*1b230*/  LDC.64 R2, c[0x0][0xcd8] ;  /* 0x00033600ff027b82 */ /* 0x000ea20000000a00 */
[----:B------:R-:W-:Y:S01]  /*1b240*/  ISETP.NE.U32.AND P0, PT, RZ, UR4, PT ;  /* 0x00000004ff007c0c */ /* 0x000fe2000bf05070 */
[----:B------:R-:W-:-:S03]  /*1b250*/  IMAD.MOV.U32 R7, RZ, RZ, RZ ;  /* 0x000000ffff077224 */ /* 0x000fc600078e00ff */
[----:B------:R-:W-:Y:S01]  /*1b260*/  ISETP.NE.AND.EX P0, PT, RZ, UR5, PT, P0 ;  /* 0x00000005ff007c0c */ /* 0x000fe2000bf05300 */
[----:B------:R-:W-:Y:S02]  /*1b270*/  ULDC.64 UR4, c[0x0][0xce0] ;  /* 0x0003380000047ab9 */ /* 0x000fe40000000a00 */
[----:B------:R-:W-:Y:S01]  /*1b280*/  ISETP.NE.U32.AND P1, PT, RZ, UR4, PT ;  /* 0x00000004ff007c0c */ /* 0x000fe2000bf25070 */
[----:B------:R-:W3:Y:S03]  /*1b290*/  LDC R12, c[0x0][0xb8c] ;  /* 0x0002e300ff0c7b82 */ /* 0x000ee60000000800 */
[----:B------:R-:W-:Y:S01]  /*1b2a0*/  ISETP.NE.AND.EX P1, PT, RZ, UR5, PT, P1 ;  /* 0x00000005ff007c0c */ /* 0x000fe2000bf25310 */
[----:B--2---:R-:W-:-:S12]  /*1b2b0*/  IMAD.WIDE R2, R217, 0x4, R2 ;  /* 0x00000004d9027825 */ /* 0x004fd800078e0202 */
[----:B------:R-:W2:Y:S01]  /*1b2c0*/  @P1 LDC.64 R4, c[0x0][0xce0] ;  /* 0x00033800ff041b82 */ /* 0x000ea20000000a00 */
[----:B------:R-:W-:Y:S02]  /*1b2d0*/  ULDC UR4, c[0x0][0xb88] ;  /* 0x0002e20000047ab9 */ /* 0x000fe40000000800 */
[----:B------:R-:W-:Y:S01]  /*1b2e0*/  IMAD.U32 R0, RZ, RZ, UR4 ;  /* 0x00000004ff007e24 */ /* 0x000fe2000f8e00ff */
[----:B------:R4:W5:Y:S01]  /*1b2f0*/  @P0 LDG.E R7, desc[UR54][R2.64] ;  /* 0x0000003602070981 */ /* 0x000962000c1e1900 */
[----:B--2---:R-:W-:-:S05]  /*1b300*/  @P1 IMAD.WIDE R4, R217, 0x4, R4 ;  /* 0x00000004d9041825 */ /* 0x004fca00078e0204 */
[----:B------:R4:W5:Y:S01]  /*1b310*/  @P1 LDG.E R0, desc[UR54][R4.64] ;  /* 0x0000003604001981 */ /* 0x000962000c1e1900 */
[----:B------:R-:W-:Y:S01]  /*1b320*/  ISETP.GT.AND P2, PT, R234, 0x3f, PT ;  /* 0x0000003fea00780c */ /* 0x000fe20003f44270 */
[----:B---3--:R-:W-:-:S12]  /*1b330*/  @P1 BRA `(.L_x_2872) ;  /* 0x0000000000101947 */ /* 0x008fd80003800000 */
[----:B------:R-:W-:Y:S05]  /*1b340*/  @!P0 BRA `(.L_x_2872) ;  /* 0x00000000000c8947 */ /* 0x000fea0003800000 */
[----:B----4-:R-:W2:Y:S04]  /*1b350*/  LDG.E R5, desc[UR54][R2.64] ;  /* 0x0000003602057981 */ /* 0x010ea8000c1e1900 */
[----:B-----5:R-:W2:Y:S02]  /*1b360*/  LDG.E R0, desc[UR54][R2.64+0x4] ;  /* 0x0000043602007981 */ /* 0x020ea4000c1e1900 */
[----:B--2---:R-:W-:-:S07]  /*1b370*/  IMAD.IADD R0, R0, 0x1, -R5 ;  /* 0x0000000100007824 */ /* 0x004fce00078e0a05 */
.L_x_2872:
[----:B----4-:R-:W-:Y:S01]  /*1b380*/  SHF.R.S32.HI R2, RZ, 0x1f, R217 ;  /* 0x0000001fff027819 */ /* 0x010fe200000114d9 */
[----:B------:R-:W-:Y:S01]  /*1b390*/  BSSY B1, `(.L_x_2873) ;  /* 0x000001d000017945 */ /* 0x000fe20003800000 */
[----:B------:R-:W-:Y:S02]  /*1b3a0*/  SHF.R.S32.HI R8, RZ, 0x1f, R216 ;  /* 0x0000001fff087819 */ /* 0x000fe400000114d8 */
[----:B------:R-:W-:Y:S02]  /*1b3b0*/  SHF.R.S32.HI R10, RZ, 0x1f, R211 ;  /* 0x0000001fff0a7819 */ /* 0x000fe400000114d3 */
[----:B------:R-:W-:Y:S02]  /*1b3c0*/  SEL R11, R217, RZ, !P0 ;  /* 0x000000ffd90b7207 */ /* 0x000fe40004000000 */
[----:B------:R-:W-:Y:S02]  /*1b3d0*/  SEL R9, R2, RZ, !P0 ;  /* 0x000000ff02097207 */ /* 0x000fe40004000000 */
[----:B-----5:R-:W-:Y:S01]  /*1b3e0*/  SHF.R.S32.HI R6, RZ, 0x1f, R7 ;  /* 0x0000001fff067819 */ /* 0x020fe20000011407 */
[----:B------:R-:W-:Y:S06]  /*1b3f0*/  @P2 BRA `(.L_x_2874) ;  /* 0x0000000000582947 */ /* 0x000fec0003800000 */
[----:B------:R-:W2:Y:S02]  /*1b400*/  S2R R2, SR_TID.X ;  /* 0x0000000000027919 */ /* 0x000ea40000002100 */
[----:B--2---:R-:W-:-:S04]  /*1b410*/  IMAD R2, R219, 0x40, R2 ;  /* 0x00000040db027824 */ /* 0x004fc800078e0202 */
[----:B------:R-:W-:-:S05]  /*1b420*/  VIADD R3, R2, 0xffffff80 ;  /* 0xffffff8002037836 */ /* 0x000fca0000000000 */
[----:B------:R-:W-:-:S13]  /*1b430*/  ISETP.GE.AND P0, PT, R3, R0, PT ;  /* 0x000000000300720c */ /* 0x000fda0003f06270 */
[----:B------:R-:W-:Y:S05]  /*1b440*/  @P0 BRA `(.L_x_2874) ;  /* 0x0000000000440947 */ /* 0x000fea0003800000 */
[C---:B------:R-:W-:Y:S01]  /*1b450*/  IADD3 R2, P0, R3.reuse, R7, RZ ;  /* 0x0000000703027210 */ /* 0x040fe20007f1e0ff */
        /* <DEDUP_REMOVED lines=16> */
.L_x_2874:
[----:B------:R-:W-:Y:S05]  /*1b560*/  BSYNC B1 ;  /* 0x0000000000017941 */ /* 0x000fea0003800000 */
.L_x_2873:
[----:B------:R-:W-:Y:S01]  /*1b570*/  ULDC.64 UR4, c[0x0][0xba0] ;  /* 0x0002e80000047ab9 */ /* 0x000fe20000000a00 */
[----:B------:R-:W-:Y:S01]  /*1b580*/  IMAD.MOV.U32 R2, RZ, RZ, R211 ;  /* 0x000000ffff027224 */ /* 0x000fe200078e00d3 */
[----:B------:R-:W-:Y:S01]  /*1b590*/  ISETP.GE.AND P2, PT, R211, R12, PT ;  /* 0x0000000cd300720c */ /* 0x000fe20003f46270 */
[----:B--2---:R-:W-:Y:S01]  /*1b5a0*/  IMAD.MOV.U32 R3, RZ, RZ, R10 ;  /* 0x000000ffff037224 */ /* 0x004fe200078e000a */
[----:B------:R-:W-:Y:S01]  /*1b5b0*/  BSSY B1, `(.L_x_2875) ;  /* 0x000004d000017945 */ /* 0x000fe20003800000 */
[----:B------:R-:W-:Y:S02]  /*1b5c0*/  IMAD R4, R6, UR4, RZ ;  /* 0x0000000406047c24 */ /* 0x000fe4000f8e02ff */
[----:B------:R-:W-:-:S04]  /*1b5d0*/  IMAD.WIDE.U32 R2, R7, UR4, R2 ;  /* 0x0000000407027c25 */ /* 0x000fc8000f8e0002 */
[----:B------:R-:W-:Y:S02]  /*1b5e0*/  VIADD R13, R211, 0x40 ;  /* 0x00000040d30d7836 */ /* 0x000fe40000000000 */
[----:B------:R-:W-:Y:S01]  /*1b5f0*/  IMAD R7, R7, UR5, R4 ;  /* 0x0000000507077c24 */ /* 0x000fe2000f8e0204 */
[----:B------:R-:W-:Y:S01]  /*1b600*/  ULDC.64 UR4, c[0x0][0xbe0] ;  /* 0x0002f80000047ab9 */ /* 0x000fe20000000a00 */
[----:B------:R-:W-:Y:S01]  /*1b610*/  VIADD R15, R211, 0x80 ;  /* 0x00000080d30f7836 */ /* 0x000fe20000000000 */
[----:B------:R-:W-:Y:S01]  /*1b620*/  ISETP.GE.AND P0, PT, R13, R12, PT ;  /* 0x0000000c0d00720c */ /* 0x000fe20003f06270 */
[----:B------:R-:W-:Y:S02]  /*1b630*/  IMAD R5, R8, UR4, RZ ;  /* 0x0000000408057c24 */ /* 0x000fe4000f8e02ff */
[----:B------:R-:W-:Y:S01]  /*1b640*/  IMAD.IADD R3, R3, 0x1, R7 ;  /* 0x0000000103037824 */ /* 0x000fe200078e0207 */
[----:B------:R-:W-:Y:S01]  /*1b650*/  SEL R4, RZ, 0xffffffff, P0 ;  /* 0xffffffffff047807 */ /* 0x000fe20000000000 */
[----:B------:R-:W-:-:S02]  /*1b660*/  IMAD R7, R219, -0x40, R0 ;  /* 0xffffffc0db077824 */ /* 0x000fc400078e0200 */
[C---:B------:R-:W-:Y:S02]  /*1b670*/  IMAD R5, R216.reuse, UR5, R5 ;  /* 0x00000005d8057c24 */ /* 0x040fe4000f8e0205 */
[----:B------:R-:W-:Y:S01]  /*1b680*/  IMAD.WIDE.U32 R2, R216, UR4, R2 ;  /* 0x00000004d8027c25 */ /* 0x000fe2000f8e0002 */
[CC--:B------:R-:W-:Y:S01]  /*1b690*/  ISETP.GE.AND P1, PT, R214.reuse, R7.reuse, PT ;  /* 0x00000007d600720c */ /* 0x0c0fe20003f26270 */
[----:B------:R-:W-:Y:S02]  /*1b6a0*/  ULDC.64 UR4, c[0x0][0xbe8] ;  /* 0x0002fa0000047ab9 */ /* 0x000fe40000000a00 */
[----:B------:R-:W-:Y:S02]  /*1b6b0*/  VIADD R0, R214, 0x20 ;  /* 0x00000020d6007836 */ /* 0x000fe40000000000 */
[----:B------:R-:W-:Y:S02]  /*1b6c0*/  VIADD R21, R211, 0xc0 ;  /* 0x000000c0d3157836 */ /* 0x000fe40000000000 */
[----:B------:R-:W-:Y:S01]  /*1b6d0*/  IMAD.IADD R3, R3, 0x1, R5 ;  /* 0x0000000103037824 */ /* 0x000fe200078e0205 */
[----:B------:R-:W-:Y:S01]  /*1b6e0*/  ISETP.GE.AND P0, PT, R0, R7, PT ;  /* 0x000000070000720c */ /* 0x000fe20003f06270 */
[----:B------:R-:W-:Y:S01]  /*1b6f0*/  IMAD.SHL.U32 R5, R4, 0x2, RZ ;  /* 0x0000000204057824 */ /* 0x000fe200078e00ff */
[----:B------:R-:W-:Y:S01]  /*1b700*/  SEL R0, RZ, 0x1, P2 ;  /* 0x00000001ff007807 */ /* 0x000fe20001000000 */
[----:B------:R-:W-:Y:S01]  /*1b710*/  VIADD R23, R211, 0x100 ;  /* 0x00000100d3177836 */ /* 0x000fe20000000000 */
[-C--:B------:R-:W-:Y:S01]  /*1b720*/  ISETP.GE.AND P2, PT, R15, R12.reuse, PT ;  /* 0x0000000c0f00720c */ /* 0x080fe20003f46270 */
[----:B------:R-:W-:Y:S01]  /*1b730*/  VIADD R25, R211, 0x140 ;  /* 0x00000140d3197836 */ /* 0x000fe20000000000 */
[----:B------:R-:W-:Y:S01]  /*1b740*/  ISETP.GE.AND P3, PT, R21, R12, PT ;  /* 0x0000000c1500720c */ /* 0x000fe20003f66270 */
[----:B------:R-:W-:Y:S01]  /*1b750*/  VIADD R7, R211, 0x180 ;  /* 0x00000180d3077836 */ /* 0x000fe20000000000 */
[----:B------:R-:W-:-:S02]  /*1b760*/  LOP3.LUT R0, R5, 0x2, R0, 0xe2, !PT ;  /* 0x0000000205007812 */ /* 0x000fc400078ee200 */
[----:B------:R-:W-:Y:S02]  /*1b770*/  SEL R5, RZ, 0x4, P2 ;  /* 0x00000004ff057807 */ /* 0x000fe40001000000 */
[----:B------:R-:W-:Y:S02]  /*1b780*/  SEL R4, RZ, 0x8, P3 ;  /* 0x00000008ff047807 */ /* 0x000fe40001800000 */
[-C--:B------:R-:W-:Y:S02]  /*1b790*/  ISETP.GE.AND P2, PT, R23, R12.reuse, PT ;  /* 0x0000000c1700720c */ /* 0x080fe40003f46270 */
[----:B------:R-:W-:Y:S02]  /*1b7a0*/  ISETP.GE.AND P3, PT, R25, R12, PT ;  /* 0x0000000c1900720c */ /* 0x000fe40003f66270 */
[----:B------:R-:W-:Y:S01]  /*1b7b0*/  LOP3.LUT R4, R4, R0, R5, 0xfe, !PT ;  /* 0x0000000004047212 */ /* 0x000fe200078efe05 */
[----:B------:R-:W-:Y:S01]  /*1b7c0*/  IMAD R0, R9, UR4, RZ ;  /* 0x0000000409007c24 */ /* 0x000fe2000f8e02ff */
[----:B------:R-:W-:Y:S01]  /*1b7d0*/  ISETP.GE.AND P4, PT, R7, R12, PT ;  /* 0x0000000c0700720c */ /* 0x000fe20003f86270 */
[----:B------:R-:W-:Y:S01]  /*1b7e0*/  VIADD R7, R211, 0x1c0 ;  /* 0x000001c0d3077836 */ /* 0x000fe20000000000 */
[----:B------:R-:W-:Y:S01]  /*1b7f0*/  SEL R5, RZ, 0x10, P2 ;  /* 0x00000010ff057807 */ /* 0x000fe20001000000 */
[----:B------:R-:W-:Y:S01]  /*1b800*/  IMAD R9, R11, UR5, R0 ;  /* 0x000000050b097c24 */ /* 0x000fe2000f8e0200 */
[----:B------:R-:W-:-:S02]  /*1b810*/  SEL R6, RZ, 0x20, P3 ;  /* 0x00000020ff067807 */ /* 0x000fc40001800000 */
[----:B------:R-:W-:Y:S02]  /*1b820*/  ISETP.GE.AND P2, PT, R7, R12, PT ;  /* 0x0000000c0700720c */ /* 0x000fe40003f46270 */
[----:B------:R-:W-:Y:S01]  /*1b830*/  LOP3.LUT R27, R6, R4, R5, 0xfe, !PT ;  /* 0x00000004061b7212 */ /* 0x000fe200078efe05 */
[----:B------:R-:W-:Y:S01]  /*1b840*/  IMAD.WIDE.U32 R4, R11, UR4, R2 ;  /* 0x000000040b047c25 */ /* 0x000fe2000f8e0002 */
[----:B------:R-:W-:Y:S02]  /*1b850*/  SEL R6, RZ, 0x40, P4 ;  /* 0x00000040ff067807 */ /* 0x000fe40002000000 */
[--C-:B------:R-:W-:Y:S01]  /*1b860*/  SHF.R.S32.HI R7, RZ, 0x1f, R214.reuse ;  /* 0x0000001fff077819 */ /* 0x100fe200000114d6 */
[----:B------:R-:W-:Y:S01]  /*1b870*/  IMAD.IADD R11, R5, 0x1, R9 ;  /* 0x00000001050b7824 */ /* 0x000fe200078e0209 */
[----:B------:R-:W-:Y:S01]  /*1b880*/  LOP3.LUT R27, R27, R6, RZ, 0xfc, !PT ;  /* 0x000000061b1b7212 */ /* 0x000fe200078efcff */
[----:B------:R-:W-:Y:S01]  /*1b890*/  IMAD.MOV.U32 R6, RZ, RZ, R214 ;  /* 0x000000ffff067224 */ /* 0x000fe200078e00d6 */
[----:B------:R-:W-:-:S03]  /*1b8a0*/  SEL R0, RZ, 0x80, P2 ;  /* 0x00000080ff007807 */ /* 0x000fc60001000000 */
        /* <DEDUP_REMOVED lines=29> */
.L_x_2876:
[----:B------:R-:W-:Y:S05]  /*1ba80*/  BSYNC B1 ;  /* 0x0000000000017941 */ /* 0x000fea0003800000 */
.L_x_2875:
        /* <DEDUP_REMOVED lines=29> */
.L_x_2871:
[----:B------:R-:W-:Y:S05]  /*1bc60*/  BSYNC B0 ;  /* 0x0000000000007941 */ /* 0x000fea0003800000 */
.L_x_2865:
[----:B------:R-:W-:Y:S02]  /*1bc70*/  ULDC UR4, c[0x0][0xd14] ;  /* 0x0003450000047ab9 */ /* 0x000fe40000000800 */
[----:B-1----:R-:W-:-:S13]  /*1bc80*/  ISETP.GE.AND P0, PT, R191, UR4, PT ;  /* 0x00000004bf007c0c */ /* 0x002fda000bf06270 */
[----:B------:R-:W-:Y:S05]  /*1bc90*/  @!P0 BRA `(.L_x_2877) ;  /* 0xfffffe5400408947 */ /* 0x000fea000383ffff */
[----:B------:R-:W-:Y:S05]  /*1bca0*/  BRA `(.L_x_2667) ;  /* 0x0000006c00787947 */ /* 0x000fea0003800000 */
.L_x_2665:
[----:B------:R-:W-:-:S08]  /*1bcb0*/  NOP ;  /* 0x0000000000007918 */ /* 0x000fd00000000000 */
[----:B0-----:R-:W0:-:S00]  /*1bcc0*/  USETMAXREG.DEALLOC.CTAPOOL 0x18 ;  /* 0x00000018000079c8 */ /* 0x001e0000080e0500 */
        /* <DEDUP_REMOVED lines=58> */
.L_x_2882:
        /* <DEDUP_REMOVED lines=16> */
.L_x_2881:
[----:B------:R-:W-:Y:S05]  /*1c170*/  BSYNC B0 ;  /* 0x0000000000007941 */ /* 0x000fea0003800000 */
.L_x_2880:
        /* <DEDUP_REMOVED lines=26> */
.L_x_2878:
        /* <DEDUP_REMOVED lines=18> */
[----:B0-----:R-:W-:-:S05]  /*1c440*/  VIADD R13, R4, 0xffffffff ;  /* 0xffffffff040d7836 */ /* 0x001fca0000000000 */
[----:B------:R2:W3:Y:S02]  /*1c450*/  SHFL.IDX PT, R16, R6, R13, 0x1f ;  /* 0x00001f0d06107589 */ /* 0x0004e400000e0000 */
.L_x_2883:
[----:B-1----:R-:W-:Y:S02]  /*1c460*/  IMAD.MOV R2, RZ, RZ, -R3 ;  /* 0x000000ffff027224 */ /* 0x002fe400078e0a03 */
[----:B---3--:R-:W-:Y:S02]  /*1c470*/  IMAD R16, R16, UR4, R5 ;  /* 0x0000000410107c24 */ /* 0x008fe4000f8e0205 */
[----:B------:R-:W-:Y:S02]  /*1c480*/  IMAD R5, R2, R11, RZ ;  /* 0x0000000b02057224 */ /* 0x000fe400078e02ff */
[----:B------:R-:W-:-:S04]  /*1c490*/  IMAD.MOV.U32 R2, RZ, RZ, RZ ;  /* 0x000000ffff027224 */ /* 0x000fc800078e00ff */
[----:B------:R-:W-:Y:S01]  /*1c4a0*/  IMAD.HI.U32 R3, R3, R5, R2 ;  /* 0x0000000503037227 */ /* 0x000fe200078e0002 */
[----:B------:R-:W-:Y:S02]  /*1c4b0*/  IADD3 R2, -R16, UR6, RZ ;  /* 0x0000000610027c10 */ /* 0x000fe4000fffe1ff */
        /* <DEDUP_REMOVED lines=21> */
[----:B------:R-:W-:-:S04]  /*1c610*/  IABS R5, R10 ;  /* 0x0000000a00057213 */ /* 0x000fc80000000000 */
[----:B--2---:R-:W1:Y:S08]  /*1c620*/  I2F.RP R6, R5 ;  /* 0x0000000500067306 */ /* 0x004e700000209400 */
[----:B-1----:R-:W1:Y:S02]  /*1c630*/  MUFU.RCP R6, R6 ;  /* 0x0000000600067308 */ /* 0x002e640000001000 */
[----:B-1----:R-:W-:Y:S01]  /*1c640*/  VIADD R3, R6, 0xffffffe ;  /* 0x0ffffffe06037836 */ /* 0x002fe20000000000 */
[----:B------:R-:W-:-:S05]  /*1c650*/  IABS R6, R10 ;  /* 0x0000000a00067213 */ /* 0x000fca0000000000 */
[----:B------:R-:W1:Y:S01]  /*1c660*/  F2I.FTZ.U32.TRUNC.NTZ R3, R3 ;  /* 0x0000000300037305 */ /* 0x000e62000021f000 */
[----:B------:R-:W-:Y:S02]  /*1c670*/  IMAD.MOV R6, RZ, RZ, -R6 ;  /* 0x000000ffff067224 */ /* 0x000fe400078e0a06 */
        /* <DEDUP_REMOVED lines=23> */
.L_x_2879:
[----:B------:R-:W-:Y:S02]  /*1c7f0*/  IMAD.MOV.U32 R17, RZ, RZ, RZ ;  /* 0x000000ffff117224 */ /* 0x000fe400078e00ff */
[----:B------:R-:W-:Y:S02]  /*1c800*/  IMAD.U32 R16, RZ, RZ, UR6 ;  /* 0x00000006ff107e24 */ /* 0x000fe4000f8e00ff */
[----:B------:R-:W-:-:S07]  /*1c810*/  IMAD.MOV.U32 R18, RZ, RZ, RZ ;  /* 0x000000ffff127224 */ /* 0x000fce00078e00ff */
.L_x_2884:
        /* <DEDUP_REMOVED lines=16> */
[----:B-1----:R-:W-:Y:S01]  /*1c920*/  IMAD.MOV.U32 R0, RZ, RZ, 0x1 ;  /* 0x00000001ff007424 */ /* 0x002fe200078e00ff */
[----:B------:R-:W-:Y:S01]  /*1c930*/  ULDC UR4, c[0x0][0xc] ;  /* 0x0000030000047ab9 */ /* 0x000fe20000000800 */
[----:B------:R-:W-:Y:S01]  /*1c940*/  STL [R1+0x4], RZ ;  /* 0x000004ff01007387 */ /* 0x000fe20000100800 */
[----:B------:R-:W-:-:S03]  /*1c950*/  IMAD.MOV.U32 R2, RZ, RZ, 0x1 ;  /* 0x00000001ff027424 */ /* 0x000fc600078e00ff */
[----:B------:R1:W-:Y:S04]  /*1c960*/  STL [R1+0xc], R0 ;  /* 0x00000c0001007387 */ /* 0x0003e80000100800 */
[----:B------:R-:W-:Y:S01]  /*1c970*/  STL [R1], RZ ;  /* 0x000000ff01007387 */ /* 0x000fe20000100800 */
[----:B-1----:R-:W-:Y:S01]  /*1c980*/  IMAD.U32 R0, RZ, RZ, UR4 ;  /* 0x00000004ff007e24 */ /* 0x002fe2000f8e00ff */
[----:B------:R-:W-:-:S04]  /*1c990*/  UMOV UR4, URZ ;  /* 0x0000003f00047c82 */ /* 0x000fc80008000000 */
[----:B------:R1:W-:Y:S04]  /*1c9a0*/  STL [R1+0x28], R0 ;  /* 0x0000280001007387 */ /* 0x0003e80000100800 */
[----:B------:R2:W-:Y:S01]  /*1c9b0*/  STL [R1+0x8], R2 ;  /* 0x0000080201007387 */ /* 0x0005e20000100800 */
[----:B-1----:R-:W-:-:S05]  /*1c9c0*/  IMAD.U32 R0, RZ, RZ, UR4 ;  /* 0x00000004ff007e24 */ /* 0x002fca000f8e00ff */
[----:B------:R2:W-:Y:S02]  /*1c9d0*/  STL [R1+0x24], R0 ;  /* 0x0000240001007387 */ /* 0x0005e40000100800 */
.L_x_2985:
[----:B------:R-:W-:Y:S05]  /*1c9e0*/  YIELD ;  /* 0x0000000000007946 */ /* 0x000fea0003800000 */
[----:B------:R-:W-:Y:S01]  /*1c9f0*/  ULDC.64 UR4, c[0x0][0xb20] ;  /* 0x0002c80000047ab9 */ /* 0x000fe20000000a00 */
[----:B------:R-:W-:Y:S01]  /*1ca00*/  IMAD.MOV.U32 R6, RZ, RZ, RZ ;  /* 0x000000ffff067224 */ /* 0x000fe200078e00ff */
[----:B------:R-:W-:Y:S01]  /*1ca10*/  ISETP.NE.U32.AND P0, PT, RZ, UR4, PT ;  /* 0x00000004ff007c0c */ /* 0x000fe2000bf05070 */
[----:B--2---:R-:W-:Y:S01]  /*1ca20*/  IMAD.MOV.U32 R0, RZ, RZ, RZ ;  /* 0x000000ffff007224 */ /* 0x004fe200078e00ff */
[----:B------:R-:W-:Y:S01]  /*1ca30*/  ULDC.64 UR8, c[0x0][0xb00] ;  /* 0x0002c00000087ab9 */ /* 0x000fe20000000a00 */
[----:B------:R-:W-:Y:S01]  /*1ca40*/  ULDC.64 UR10, c[0x0][0xb08] ;  /* 0x0002c200000a7ab9 */ /* 0x000fe20000000a00 */
[----:B------:R-:W-:Y:S01]  /*1ca50*/  ISETP.NE.AND.EX P0, PT, RZ, UR5, PT, P0 ;  /* 0x00000005ff007c0c */ /* 0x000fe2000bf05300 */
[----:B------:R-:W-:-:S12]  /*1ca60*/  ULDC.64 UR4, c[0x0][0xaf8] ;  /* 0x0002be0000047ab9 */ /* 0x000fd80000000a00 */
[----:B-1-3--:R-:W1:Y:S01]  /*1ca70*/  @P0 LDC.64 R2, c[0x0][0xb20] ;  /* 0x0002c800ff020b82 */ /* 0x00ae620000000a00 */
        /* <DEDUP_REMOVED lines=32> */
[----:B-----5:R-:W2:Y:S04]  /*1cc80*/  LDG.E R0, desc[UR54][R2.64] ;  /* 0x0000003602007981 */ /* 0x020ea8000c1e1900 */
[----:B------:R-:W2:Y:S02]  /*1cc90*/  LDG.E R5, desc[UR54][R2.64+0x4] ;  /* 0x0000043602057981 */ /* 0x000ea4000c1e1900 */
[----:B--2---:R-:W-:-:S07]  /*1cca0*/  IMAD.IADD R0, R5, 0x1, -R0 ;  /* 0x0000000105007824 */ /* 0x004fce00078e0a00 */
.L_x_2886:
        /* <DEDUP_REMOVED lines=10> */
[----:B------:R-:W-:Y:S01]  /*1cd50*/  ISETP.NE.AND.EX P0, PT, RZ, UR5, PT, P0 ;  /* 0x00000005ff007c0c */ /* 0x000fe2000bf05300 */
[----:B---3-5:R-:W-:-:S05]  /*1cd60*/  IMAD.IADD R8, R8, 0x1, R6 ;  /* 0x0000000108087824 */ /* 0x028fca00078e0206 */
[----:B------:R1:W-:Y:S07]  /*1cd70*/  STL [R1+0x10], R8 ;  /* 0x0000100801007387 */ /* 0x0003ee0000100800 */
[----:B------:R-:W-:Y:S05]  /*1cd80*/  @!P0 BRA `(.L_x_2887) ;  /* 0x0000000000108947 */ /* 0x000fea0003800000 */
[----:B------:R-:W2:Y:S02]  /*1cd90*/  LDC.64 R4, c[0x0][0xb18] ;  /* 0x0002c600ff047b82 */ /* 0x000ea40000000a00 */
[----:B--2---:R-:W-:-:S05]  /*1cda0*/  IMAD.WIDE R4, R19, 0x4, R4 ;  /* 0x0000000413047825 */ /* 0x004fca00078e0204 */
[----:B------:R2:W5:Y:S01]  /*1cdb0*/  LDG.E R7, desc[UR54][R4.64] ;  /* 0x0000003604077981 */ /* 0x000562000c1e1900 */
[----:B------:R-:W-:Y:S05]  /*1cdc0*/  BRA `(.L_x_2888) ;  /* 0x0000000000107947 */ /* 0x000fea0003800000 */
.L_x_2887:
[----:B------:R-:W-:Y:S05]  /*1cdd0*/  @!P3 BRA `(.L_x_2888) ;  /* 0x00000000000cb947 */ /* 0x000fea0003800000 */
[----:B------:R-:W2:Y:S04]  /*1cde0*/  LDG.E R7, desc[UR54][R4.64] ;  /* 0x0000003604077981 */ /* 0x000ea8000c1e1900 */
[----:B------:R-:W2:Y:S02]  /*1cdf0*/  LDG.E R4, desc[UR54][R4.64+0x4] ;  /* 0x0000043604047981 */ /* 0x000ea4000c1e1900 */
[----:B--2---:R-:W-:-:S07]  /*1ce00*/  IMAD.IADD R7, R4, 0x1, -R7 ;  /* 0x0000000104077824 */ /* 0x004fce00078e0a07 */
.L_x_2888:
[----:B--2---:R-:W2:Y:S04]  /*1ce10*/  @P1 LDG.E R4, desc[UR54][R2.64] ;  /* 0x0000003602041981 */ /* 0x004ea8000c1e1900 */
[----:B-1----:R-:W2:Y:S01]  /*1ce20*/  @P1 LDG.E R2, desc[UR54][R2.64+0x4] ;  /* 0x0000043602021981 */ /* 0x002ea2000c1e1900 */
[----:B-----5:R-:W-:Y:S02]  /*1ce30*/  IMAD.IADD R5, R7, 0x1, -R6 ;  /* 0x0000000107057824 */ /* 0x020fe400078e0a06 */
[----:B--2---:R-:W-:Y:S01]  /*1ce40*/  @P1 IMAD.IADD R9, R2, 0x1, -R4 ;  /* 0x0000000102091824 */ /* 0x004fe200078e0a04 */
[----:B------:R-:W-:-:S03]  /*1ce50*/  LEA R4, R17, 0x40, 0x6 ;  /* 0x0000004011047811 */ /* 0x000fc600078e30ff */
[----:B------:R-:W-:-:S04]  /*1ce60*/  IMAD.IADD R8, R5, 0x1, R9 ;  /* 0x0000000105087824 */ /* 0x000fc800078e0209 */
[C---:B------:R-:W-:Y:S01]  /*1ce70*/  VIADD R20, R8.reuse, 0x3f ;  /* 0x0000003f08147836 */ /* 0x040fe20000000000 */
[----:B------:R-:W-:-:S04]  /*1ce80*/  IADD3 R4, R8, R4, -R0 ;  /* 0x0000000408047210 */ /* 0x000fc80007ffe800 */
[----:B------:R-:W-:-:S04]  /*1ce90*/  SHF.R.S32.HI R2, RZ, 0x1f, R20 ;  /* 0x0000001fff027819 */ /* 0x000fc80000011414 */
[----:B------:R-:W-:Y:S02]  /*1cea0*/  LEA.HI R20, R2, R20, RZ, 0x6 ;  /* 0x0000001402147211 */ /* 0x000fe400078f30ff */
[----:B------:R-:W1:Y:S02]  /*1ceb0*/  LDC.64 R2, c[0x0][0xad8] ;  /* 0x0002b600ff027b82 */ /* 0x000e640000000a00 */
[----:B------:R-:W-:Y:S02]  /*1cec0*/  SHF.R.S32.HI R20, RZ, 0x6, R20 ;  /* 0x00000006ff147819 */ /* 0x000fe40000011414 */
[----:B-1----:R-:W-:Y:S01]  /*1ced0*/  ISETP.GE.AND P2, PT, R3, 0x1, PT ;  /* 0x000000010300780c */ /* 0x002fe20003f46270 */
        /* <DEDUP_REMOVED lines=13> */
.L_x_2891:
[----:B------:R-:W-:-:S13]  /*1cfb0*/  ISETP.NE.AND P0, PT, R3, 0x1, PT ;  /* 0x000000010300780c */ /* 0x000fda0003f05270 */
[----:B------:R-:W1:Y:S02]  /*1cfc0*/  @P0 LDC.64 R6, c[0x0][0xae0] ;  /* 0x0002b800ff060b82 */ /* 0x000e640000000a00 */
[----:B-1----:R-:W-:-:S05]  /*1cfd0*/  @P0 IMAD.HI.U32 R6, R11, R6, RZ ;  /* 0x000000060b060227 */ /* 0x002fca00078e00ff */
[----:B------:R-:W-:-:S07]  /*1cfe0*/  @P0 SHF.R.U32.HI R11, RZ, R7, R6 ;  /* 0x00000007ff0b0219 */ /* 0x000fce0000011606 */
.L_x_2892:
[----:B------:R-:W-:Y:S05]  /*1cff0*/  BSYNC B0 ;  /* 0x0000000000007941 */ /* 0x000fea0003800000 */
.L_x_2890:
[----:B------:R-:W-:-:S05]  /*1d000*/  IMAD R11, R11, R3, R3 ;  /* 0x000000030b0b7224 */ /* 0x000fca00078e0203 */
[----:B------:R-:W-:-:S07]  /*1d010*/  VIMNMX R2, R2, R11, PT ;  /* 0x0000000b02027248 */ /* 0x000fce0003fe0100 */
.L_x_2889:
        /* <DEDUP_REMOVED lines=15> */
.L_x_2895:
[----:B------:R-:W-:Y:S01]  /*1d110*/  ISETP.NE.AND P0, PT, R3, 0x1, PT ;  /* 0x000000010300780c */ /* 0x000fe20003f05270 */
[----:B------:R-:W-:-:S12]  /*1d120*/  IMAD.MOV.U32 R11, RZ, RZ, R0 ;  /* 0x000000ffff0b7224 */ /* 0x000fd800078e0000 */
[----:B------:R-:W1:Y:S02]  /*1d130*/  @P0 LDC.64 R6, c[0x0][0xae0] ;  /* 0x0002b800ff060b82 */ /* 0x000e640000000a00 */
[----:B-1----:R-:W-:-:S05]  /*1d140*/  @P0 IMAD.HI.U32 R6, R0, R6, RZ ;  /* 0x0000000600060227 */ /* 0x002fca00078e00ff */
[----:B------:R-:W-:-:S07]  /*1d150*/  @P0 SHF.R.U32.HI R11, RZ, R7, R6 ;  /* 0x00000007ff0b0219 */ /* 0x000fce0000011606 */
.L_x_2896:
[----:B------:R-:W-:Y:S05]  /*1d160*/  BSYNC B0 ;  /* 0x0000000000007941 */ /* 0x000fea0003800000 */
.L_x_2894:
[----:B------:R-:W-:-:S05]  /*1d170*/  IMAD R3, R11, R3, RZ ;  /* 0x000000030b037224 */ /* 0x000fca00078e02ff */
[----:B------:R-:W-:-:S07]  /*1d180*/  VIMNMX R8, R8, R3, !PT ;  /* 0x0000000308087248 */ /* 0x000fce0007fe0100 */
.L_x_2893:
        /* <DEDUP_REMOVED lines=34> */
.L_x_3052:
[----:B------:R-:W-:-:S03]  /*1d3b0*/  UMOV UR4, 0xffffffff ;  /* 0xffffffff00047882 */ /* 0x000fc60000000000 */
[----:B------:R-:W-:Y:S05]  /*1d3c0*/  BRA.DIV UR4, `(.L_x_2900) ;  /* 0x0000006604987947 */ /* 0x000fea000b800000 */
[----:B------:R-:W-:-:S13]  /*1d3d0*/  ELECT P6, URZ, PT ;  /* 0x00000000003f782f */ /* 0x000fda00038c0000 */
.L_x_3055:
[----:B------:R-:W2:Y:S01]  /*1d3e0*/  LDL R7, [R1+0x24] ;  /* 0x0000240001077983 */ /* 0x000ea20000100800 */
[----:B------:R-:W-:Y:S02]  /*1d3f0*/  MOV R8, 0x400 ;  /* 0x0000040000087802 */ /* 0x000fe40000000f00 */
[----:B--2---:R-:W-:Y:S02]  /*1d400*/  R2UR UR4, R7 ;  /* 0x00000000070472ca */ /* 0x004fe400000e0000 */
[----:B------:R-:W1:Y:S11]  /*1d410*/  S2R R7, SR_CgaCtaId ;  /* 0x0000000000077919 */ /* 0x000e760000008800 */
[----:B------:R-:W-:-:S04]  /*1d420*/  UIADD3 UR4, UR4, 0x1, URZ ;  /* 0x0000000104047890 */ /* 0x000fc8000fffe03f */
[----:B------:R-:W-:-:S04]  /*1d430*/  ULEA.HI UR5, UR4, UR4, URZ, 0x1 ;  /* 0x0000000404057291 */ /* 0x000fc8000f8f083f */
[----:B------:R-:W-:-:S04]  /*1d440*/  ULOP3.LUT UR5, UR5, 0xfffffffe, URZ, 0xc0, !UPT ;  /* 0xfffffffe05057892 */ /* 0x000fc8000f8ec03f */
[----:B------:R-:W-:Y:S01]  /*1d450*/  UIADD3 UR5, UR4, -UR5, URZ ;  /* 0x8000000504057290 */ /* 0x000fe2000fffe03f */
[----:B-1----:R-:W-:-:S05]  /*1d460*/  LEA R7, R7, R8, 0x18 ;  /* 0x0000000807077211 */ /* 0x002fca00078ec0ff */
[----:B------:R-:W-:-:S04]  /*1d470*/  MOV R8, UR5 ;  /* 0x0000000500087c02 */ /* 0x000fc80008000f00 */
[----:B------:R-:W-:-:S04]  /*1d480*/  SHF.L.U32 R8, R8, 0x1f, RZ ;  /* 0x0000001f08087819 */ /* 0x000fc800000006ff */
[----:B------:R-:W1:Y:S02]  /*1d490*/  SYNCS.PHASECHK.TRANS64.TRYWAIT P0, [R7+URZ+0x38820], R8 ;  /* 0x03882008070075a7 */ /* 0x000e64000800017f */
[----:B-1----:R-:W-:Y:S05]  /*1d4a0*/  @!P0 BRA `(.L_x_2901) ;  /* 0x0000006400808947 */ /* 0x002fea0003800000 */
.L_x_3056:
        /* <DEDUP_REMOVED lines=8> */
.L_x_3057:
        /* <DEDUP_REMOVED lines=11> */
.L_x_2905:
[----:B--2---:R-:W2:Y:S01]  /*1d5e0*/  LDL R11, [R1+0x4] ;  /* 0x00000400010b7983 */ /* 0x004ea20000100800 */
        /* <DEDUP_REMOVED lines=12> */
[----:B------:R-:W-:-:S04]  /*1d6b0*/  IMAD R11, R3, 0x40, R10 ;  /* 0x00000040030b7824 */ /* 0x000fc800078e020a */
[----:B------:R-:W-:-:S05]  /*1d6c0*/  VIADD R11, R11, 0xffffffc0 ;  /* 0xffffffc00b0b7836 */ /* 0x000fca0000000000 */
[----:B------:R-:W-:-:S03]  /*1d6d0*/  R2UR UR11, R11 ;  /* 0x000000000b0b72ca */ /* 0x000fc600000e0000 */
[----:B------:R-:W-:-:S10]  /*1d6e0*/  UIADD3 UR8, UR8, 0x22400, URZ ;  /* 0x0002240008087890 */ /* 0x000fd4000fffe03f */
[----:B------:R2:W-:Y:S01]  /*1d6f0*/  UTMALDG.4D [UR8], [UR4], desc[UR6] ;  /* 0x00000608040075b4 */ /* 0x0005e20008019000 */
[----:B------:R-:W3:Y:S02]  /*1d700*/  SYNCS.PHASECHK.TRANS64.TRYWAIT P0, [R8+URZ+0x388c0], R9 ;  /* 0x0388c009080075a7 */ /* 0x000ee4000800017f */
[----:B--23--:R-:W-:Y:S05]  /*1d710*/  @!P0 BRA `(.L_x_2906) ;  /* 0x00000064000c8947 */ /* 0x00cfea0003800000 */
.L_x_3058:
        /* <DEDUP_REMOVED lines=8> */
.L_x_2907:
[----:B-12---:R-:W2:Y:S01]  /*1d7a0*/  LDL R9, [R1+0x4] ;  /* 0x0000040001097983 */ /* 0x006ea20000100800 */
        /* <DEDUP_REMOVED lines=51> */
.L_x_2903:
[----:B------:R-:W-:Y:S05]  /*1dae0*/  BSYNC B1 ;  /* 0x0000000000017941 */ /* 0x000fea0003800000 */
.L_x_2902:
        /* <DEDUP_REMOVED lines=16> */
.L_x_2914:
        /* <DEDUP_REMOVED lines=9> */
.L_x_3059:
        /* <DEDUP_REMOVED lines=11> */
.L_x_2911:
[----:B--2---:R-:W2:Y:S01]  /*1dd30*/  LDL R11, [R1+0x4] ;  /* 0x00000400010b7983 */ /* 0x004ea20000100800 */
        /* <DEDUP_REMOVED lines=15> */
[----:B------:R-:W3:Y:S02]  /*1de30*/  SYNCS.PHASECHK.TRANS64.TRYWAIT P1, [R9+URZ+0x388c0], R10 ;  /* 0x0388c00a090075a7 */ /* 0x000ee4000802017f */
[----:B--23--:R-:W-:Y:S05]  /*1de40*/  @!P1 BRA `(.L_x_2912) ;  /* 0x0000005c00689947 */ /* 0x00cfea0003800000 */
.L_x_3060:
        /* <DEDUP_REMOVED lines=8> */
.L_x_2913:
        /* <DEDUP_REMOVED lines=52> */
.L_x_2909:
[----:B------:R-:W-:Y:S05]  /*1e210*/  BSYNC B1 ;  /* 0x0000000000017941 */ /* 0x000fea0003800000 */
.L_x_2908:
        /* <DEDUP_REMOVED lines=13> */
.L_x_2898:
[----:B------:R-:W-:Y:S05]  /*1e2f0*/  BSYNC B0 ;  /* 0x0000000000007941 */ /* 0x000fea0003800000 */
.L_x_2897:
        /* <DEDUP_REMOVED lines=17> */
.L_x_2917:
[----:B------:R-:W-:-:S13]  /*1e410*/  ISETP.NE.AND P1, PT, R3, 0x1, PT ;  /* 0x000000010300780c */ /* 0x000fda0003f25270 */
[----:B------:R-:W2:Y:S02]  /*1e420*/  @P1 LDC.64 R4, c[0x0][0xae0] ;  /* 0x0002b800ff041b82 */ /* 0x000ea40000000a00 */
[----:B--2---:R-:W-:-:S05]  /*1e430*/  @P1 IMAD.HI.U32 R4, R6, R4, RZ ;  /* 0x0000000406041227 */ /* 0x004fca00078e00ff */
[----:B------:R-:W-:-:S07]  /*1e440*/  @P1 SHF.R.U32.HI R6, RZ, R5, R4 ;  /* 0x00000005ff061219 */ /* 0x000fce0000011604 */
.L_x_2918:
[----:B------:R-:W-:Y:S05]  /*1e450*/  BSYNC B0 ;  /* 0x0000000000007941 */ /* 0x000fea0003800000 */
.L_x_2916:
[----:B------:R-:W-:-:S05]  /*1e460*/  IMAD R6, R6, R3, R3 ;  /* 0x0000000306067224 */ /* 0x000fca00078e0203 */
[----:B------:R-:W-:-:S07]  /*1e470*/  VIMNMX R2, R2, R6, PT ;  /* 0x0000000602027248 */ /* 0x000fce0003fe0100 */
.L_x_2915:
        /* <DEDUP_REMOVED lines=19> */
.L_x_2921:
[----:B------:R-:W-:-:S13]  /*1e5b0*/  ISETP.NE.AND P0, PT, R3, 0x1, PT ;  /* 0x000000010300780c */ /* 0x000fda0003f05270 */
[----:B------:R-:W3:Y:S02]  /*1e5c0*/  @P0 LDC.64 R4, c[0x0][0xae0] ;  /* 0x0002b800ff040b82 */ /* 0x000ee40000000a00 */
[----:B---3--:R-:W-:-:S05]  /*1e5d0*/  @P0 IMAD.HI.U32 R4, R0, R4, RZ ;  /* 0x0000000400040227 */ /* 0x008fca00078e00ff */
[----:B------:R-:W-:-:S07]  /*1e5e0*/  @P0 SHF.R.U32.HI R0, RZ, R5, R4 ;  /* 0x00000005ff000219 */ /* 0x000fce0000011604 */
.L_x_2922:
[----:B------:R-:W-:Y:S05]  /*1e5f0*/  BSYNC B0 ;  /* 0x0000000000007941 */ /* 0x000fea0003800000 */
.L_x_2920:
[----:B------:R-:W-:-:S05]  /*1e600*/  IMAD R3, R0, R3, RZ ;  /* 0x0000000300037224 */ /* 0x000fca00078e02ff */
[----:B------:R-:W-:-:S07]  /*1e610*/  VIMNMX R2, R2, R3, !PT ;  /* 0x0000000302027248 */ /* 0x000fce0007fe0100 */
.L_x_2919:
        /* <DEDUP_REMOVED lines=12> */
[----:B------:R-:W3:Y:S01]  /*1e6e0*/  LDL R0, [R1+0x28] ;  /* 0x0000280001007983 */ /* 0x000ee20000100800 */
[----:B------:R-:W-:Y:S01]  /*1e6f0*/  VOTEU.ANY UR4, UPT, PT ;  /* 0x0000000000047886 */ /* 0x000fe200038e0100 */
[----:B------:R-:W4:Y:S01]  /*1e700*/  LDC.64 R2, c[0x0][0xd38] ;  /* 0x00034e00ff027b82 */ /* 0x000f220000000a00 */
[----:B------:R-:W-:Y:S01]  /*1e710*/  POPC R5, UR4 ;  /* 0x0000000400057d09 */ /* 0x000fe20008000000 */
[----:B------:R-:W5:Y:S01]  /*1e720*/  S2R R7, SR_LANEID ;  /* 0x0000000000077919 */ /* 0x000f620000000000 */
[----:B---3--:R-:W-:-:S06]  /*1e730*/  R2UR UR5, R0 ;  /* 0x00000000000572ca */ /* 0x008fcc00000e0000 */
[----:B------:R-:W5:Y:S02]  /*1e740*/  FLO.U32 R0, UR4 ;  /* 0x0000000400007d00 */ /* 0x000f6400080e0000 */
[----:B-----5:R-:W-:-:S13]  /*1e750*/  ISETP.EQ.U32.AND P0, PT, R0, R7, PT ;  /* 0x000000070000720c */ /* 0x020fda0003f02070 */
[----:B----4-:R-:W3:Y:S01]  /*1e760*/  @P0 ATOMG.E.ADD.STRONG.GPU PT, R3, desc[UR54][R2.64], R5 ;  /* 0x00000005020309a8 */ /* 0x010ee200081ee1f6 */
[----:B------:R-:W4:Y:S02]  /*1e770*/  S2R R4, SR_LTMASK ;  /* 0x0000000000047919 */ /* 0x000f240000003900 */
[----:B----4-:R-:W-:-:S04]  /*1e780*/  LOP3.LUT R4, R4, UR4, RZ, 0xc0, !PT ;  /* 0x0000000404047c12 */ /* 0x010fc8000f8ec0ff */
[----:B------:R-:W4:Y:S01]  /*1e790*/  POPC R7, R4 ;  /* 0x0000000400077309 */ /* 0x000f220000000000 */
[----:B---3--:R-:W4:Y:S02]  /*1e7a0*/  SHFL.IDX PT, R0, R3, R0, 0x1f ;  /* 0x00001f0003007589 */ /* 0x008f2400000e0000 */
[----:B----4-:R-:W-:Y:S01]  /*1e7b0*/  IADD3 R16, R0, UR5, R7 ;  /* 0x0000000500107c10 */ /* 0x010fe2000fffe007 */
[----:B------:R-:W-:Y:S06]  /*1e7c0*/  BRA `(.L_x_2925) ;  /* 0x0000003000b87947 */ /* 0x000fec0003800000 */
.L_x_2924:
        /* <DEDUP_REMOVED lines=11> */
[----:B------:R-:W-:Y:S02]  /*1e880*/  IMAD.U32 R4, RZ, RZ, UR6 ;  /* 0x00000006ff047e24 */ /* 0x000fe4000f8e00ff */
[----:B------:R-:W3:Y:S01]  /*1e890*/  LDC.64 R2, c[0x4][R2] ;  /* 0x0100000002027b82 */ /* 0x000ee20000000a00 */
[----:B------:R-:W-:Y:S02]  /*1e8a0*/  IMAD.U32 R5, RZ, RZ, UR7 ;  /* 0x00000007ff057e24 */ /* 0x000fe4000f8e00ff */
[----:B--2---:R-:W-:Y:S02]  /*1e8b0*/  IMAD.U32 R6, RZ, RZ, UR8 ;  /* 0x00000008ff067e24 */ /* 0x004fe4000f8e00ff */
[----:B------:R-:W-:-:S02]  /*1e8c0*/  IMAD.U32 R7, RZ, RZ, UR9 ;  /* 0x00000009ff077e24 */ /* 0x000fc4000f8e00ff */
[----:B------:R-:W-:Y:S02]  /*1e8d0*/  IMAD.U32 R10, RZ, RZ, UR4 ;  /* 0x00000004ff0a7e24 */ /* 0x000fe4000f8e00ff */
[----:B-1----:R-:W-:Y:S02]  /*1e8e0*/  IMAD.U32 R11, RZ, RZ, UR5 ;  /* 0x00000005ff0b7e24 */ /* 0x002fe4000f8e00ff */
[----:B------:R-:W-:Y:S02]  /*1e8f0*/  IMAD.MOV.U32 R8, RZ, RZ, 0x70 ;  /* 0x00000070ff087424 */ /* 0x000fe400078e00ff */
[----:B------:R-:W-:Y:S02]  /*1e900*/  IMAD.MOV.U32 R12, RZ, RZ, 0x1 ;  /* 0x00000001ff0c7424 */ /* 0x000fe400078e00ff */
[----:B0-----:R-:W-:-:S07]  /*1e910*/  IMAD.MOV.U32 R13, RZ, RZ, RZ ;  /* 0x000000ffff0d7224 */ /* 0x001fce00078e00ff */
[----:B------:R-:W-:-:S07]  /*1e920*/  LEPC R20, `(.L_x_2926) ;  /* 0x000000001014794e */ /* 0x000fce0000000000 */
[----:B---3--:R-:W-:Y:S05]  /*1e930*/  CALL.ABS.NOINC R2 ;  /* 0x0000000002007343 */ /* 0x008fea0003c00000 */
.L_x_2926:
        /* <DEDUP_REMOVED lines=20> */
.L_x_2928:
        /* <DEDUP_REMOVED lines=16> */
.L_x_2927:
[----:B--2---:R-:W2:Y:S01]  /*1eb80*/  LDL.LU R6, [R1+0x20] ;  /* 0x0000200001067983 */ /* 0x004ea20000300800 */
[----:B------:R-:W3:Y:S01]  /*1eb90*/  LDC R0, c[0x0][0x428] ;  /* 0x00010a00ff007b82 */ /* 0x000ee20000000800 */
[----:B------:R-:W-:Y:S01]  /*1eba0*/  ULDC.64 UR4, c[0x0][0xaf0] ;  /* 0x0002bc0000047ab9 */ /* 0x000fe20000000a00 */
[----:B------:R-:W-:Y:S01]  /*1ebb0*/  IMAD.MOV.U32 R4, RZ, RZ, R19 ;  /* 0x000000ffff047224 */ /* 0x000fe200078e0013 */
[----:B---3--:R-:W-:Y:S01]  /*1ebc0*/  ISETP.NE.AND P0, PT, R0, 0x1, PT ;  /* 0x000000010000780c */ /* 0x008fe20003f05270 */
[----:B------:R-:W3:Y:S01]  /*1ebd0*/  S2R R5, SR_TID.X ;  /* 0x0000000000057919 */ /* 0x000ee20000002100 */
[----:B------:R-:W-:-:S11]  /*1ebe0*/  IMAD.MOV.U32 R0, RZ, RZ, R18 ;  /* 0x000000ffff007224 */ /* 0x000fd600078e0012 */
[----:B------:R-:W4:Y:S08]  /*1ebf0*/  @P0 LDC R3, c[0x0][0x42c] ;  /* 0x00010b00ff030b82 */ /* 0x000f300000000800 */
[----:B------:R-:W0:Y:S01]  /*1ec00*/  @P0 LDC R2, c[0x0][0x430] ;  /* 0x00010c00ff020b82 */ /* 0x000e220000000800 */
[----:B----4-:R-:W-:-:S05]  /*1ec10*/  @P0 IMAD.HI.U32 R3, R18, R3, RZ ;  /* 0x0000000312030227 */ /* 0x010fca00078e00ff */
[----:B0-----:R-:W-:Y:S02]  /*1ec20*/  @P0 SHF.R.U32.HI R0, RZ, R2, R3 ;  /* 0x00000002ff000219 */ /* 0x001fe40000011603 */
[----:B------:R-:W-:-:S04]  /*1ec30*/  ISETP.NE.U32.AND P0, PT, RZ, UR4, PT ;  /* 0x00000004ff007c0c */ /* 0x000fc8000bf05070 */
[----:B------:R-:W-:Y:S01]  /*1ec40*/  ISETP.NE.AND.EX P0, PT, RZ, UR5, PT, P0 ;  /* 0x00000005ff007c0c */ /* 0x000fe2000bf05300 */
[----:B------:R-:W-:-:S12]  /*1ec50*/  ULDC.64 UR4, c[0x0][0xaf8] ;  /* 0x0002be0000047ab9 */ /* 0x000fd80000000a00 */
[----:B------:R-:W0:Y:S01]  /*1ec60*/  @P0 LDC.64 R2, c[0x0][0xaf0] ;  /* 0x0002bc00ff020b82 */ /* 0x000e220000000a00 */
[----:B---3--:R-:W-:-:S04]  /*1ec70*/  LOP3.LUT R5, R5, 0x1f, RZ, 0xc0, !PT ;  /* 0x0000001f05057812 */ /* 0x008fc800078ec0ff */
[----:B------:R-:W-:Y:S01]  /*1ec80*/  ISETP.NE.AND P6, PT, R5, RZ, PT ;  /* 0x000000ff0500720c */ /* 0x000fe20003fc5270 */
[----:B------:R-:W-:-:S03]  /*1ec90*/  ULDC.64 UR6, c[0x0][0x198] ;  /* 0x0000660000067ab9 */ /* 0x000fc60000000a00 */
[----:B------:R-:W-:-:S09]  /*1eca0*/  PLOP3.LUT P1, PT, P6, PT, PT, 0x8, 0x0 ;  /* 0x000000000000781c */ /* 0x000fd2000372e170 */
[----:B------:R-:W-:Y:S01]  /*1ecb0*/  VOTEU.ALL UP1, P6 ;  /* 0x00000000003f7886 */ /* 0x000fe20003020000 */
[----:B0-----:R-:W-:-:S05]  /*1ecc0*/  @P0 IMAD.WIDE R2, R19, 0x4, R2 ;  /* 0x0000000413020825 */ /* 0x001fca00078e0202 */
[----:B------:R0:W5:Y:S01]  /*1ecd0*/  @P0 LDG.E R4, desc[UR54][R2.64] ;  /* 0x0000003602040981 */ /* 0x000162000c1e1900 */
[----:B------:R-:W-:Y:S01]  /*1ece0*/  ISETP.NE.U32.AND P0, PT, RZ, UR4, PT ;  /* 0x00000004ff007c0c */ /* 0x000fe2000bf05070 */
[----:B------:R-:W-:-:S03]  /*1ecf0*/  @!UP1 UIADD3 UR8, UP0, UR6, 0x270, URZ ;  /* 0x0000027006089890 */ /* 0x000fc6000ff1e03f */
[----:B------:R-:W-:Y:S01]  /*1ed00*/  ISETP.NE.AND.EX P0, PT, RZ, UR5, PT, P0 ;  /* 0x00000005ff007c0c */ /* 0x000fe2000bf05300 */
[----:B------:R-:W-:-:S03]  /*1ed10*/  @!UP1 UIADD3.X UR9, URZ, UR7, URZ, UP0, !UPT ;  /* 0x000000073f099290 */ /* 0x000fc600087fe43f */
[----:B------:R-:W-:Y:S01]  /*1ed20*/  VOTEU.ALL UP0, P6 ;  /* 0x00000000003f7886 */ /* 0x000fe20003000000 */
[----:B0-----:R-:W-:Y:S01]  /*1ed30*/  SEL R2, R19, RZ, !P0 ;  /* 0x000000ff13027207 */ /* 0x001fe20004000000 */
[----:B--2---:R-:W-:-:S07]  /*1ed40*/  IMAD R17, R17, 0x40, R6 ;  /* 0x0000004011117824 */ /* 0x004fce00078e0206 */
.L_x_2929:
        /* <DEDUP_REMOVED lines=10> */
[----:B------:R-:W2:Y:S01]  /*1edf0*/  LDL R3, [R1+0x1c] ;  /* 0x00001c0001037983 */ /* 0x000ea20000100800 */
[----:B------:R-:W0:Y:S01]  /*1ee00*/  LDC.64 R20, c[0x0][0x3f8] ;  /* 0x0000fe00ff147b82 */ /* 0x000e220000000a00 */
[----:B------:R-:W-:Y:S02]  /*1ee10*/  ULDC.64 UR4, c[0x0][0xb00] ;  /* 0x0002c00000047ab9 */ /* 0x000fe40000000a00 */
[----:B0-----:R-:W-:Y:S01]  /*1ee20*/  LOP3.LUT P0, RZ, R20, UR4, RZ, 0xfc, !PT ;  /* 0x0000000414ff7c12 */ /* 0x001fe2000f80fcff */
[----:B------:R-:W-:-:S03]  /*1ee30*/  UMOV UR4, 0xffffffff ;  /* 0xffffffff00047882 */ /* 0x000fc60000000000 */
[----:B------:R-:W-:-:S04]  /*1ee40*/  LOP3.LUT P0, RZ, R21, UR5, RZ, 0xfc, P0 ;  /* 0x0000000515ff7c12 */ /* 0x000fc8000800fcff */
[----:B-----5:R-:W-:Y:S01]  /*1ee50*/  SEL R6, R4, RZ, !P0 ;  /* 0x000000ff04067207 */ /* 0x020fe20004000000 */
[----:B--2---:R-:W-:Y:S01]  /*1ee60*/  VIADD R3, R3, 0xffffffff ;  /* 0xffffffff03037836 */ /* 0x004fe20000000000 */
[----:B------:R-:W-:Y:S07]  /*1ee70*/  BRA.DIV UR4, `(.L_x_2930) ;  /* 0x0000004e04707947 */ /* 0x000fee000b800000 */
.L_x_3063:
[----:B------:R-:W-:Y:S01]  /*1ee80*/  UMOV UR4, 0xffffffff ;  /* 0xffffffff00047882 */ /* 0x000fe20000000000 */
[----:B------:R-:W-:Y:S02]  /*1ee90*/  SHF.R.S32.HI R8, RZ, 0x1f, R4 ;  /* 0x0000001fff087819 */ /* 0x000fe40000011404 */
[----:B------:R-:W-:Y:S05]  /*1eea0*/  BRA.DIV UR4, `(.L_x_2931) ;  /* 0x0000004e04987947 */ /* 0x000fea000b800000 */
[----:B------:R-:W-:-:S13]  /*1eeb0*/  ELECT P6, URZ, PT ;  /* 0x00000000003f782f */ /* 0x000fda00038c0000 */
.L_x_3066:
        /* <DEDUP_REMOVED lines=22> */
.L_x_2933:
        /* <DEDUP_REMOVED lines=9> */
.L_x_3067:
        /* <DEDUP_REMOVED lines=11> */
.L_x_2935:
[----:B------:R-:W2:Y:S04]  /*1f160*/  LDL R9, [R1] ;  /* 0x0000000001097983 */ /* 0x000ea80000100800 */
[----:B0-----:R-:W3:Y:S01]  /*1f170*/  LDL R7, [R1+0x10] ;  /* 0x0000100001077983 */ /* 0x001ee20000100800 */
[----:B------:R-:W-:Y:S01]  /*1f180*/  MOV R10, 0x400 ;  /* 0x00000400000a7802 */ /* 0x000fe20000000f00 */
[----:B------:R-:W-:Y:S01]  /*1f190*/  ULDC.64 UR14, c[0x0][0x198] ;  /* 0x00006600000e7ab9 */ /* 0x000fe20000000a00 */
[----:B------:R-:W-:Y:S01]  /*1f1a0*/  R2UR UR9, R5 ;  /* 0x00000000050972ca */ /* 0x000fe200000e0000 */
[----:B------:R-:W0:Y:S01]  /*1f1b0*/  S2R R11, SR_CgaCtaId ;  /* 0x00000000000b7919 */ /* 0x000e220000008800 */
[----:B------:R-:W-:Y:S01]  /*1f1c0*/  R2UR UR11, R3 ;  /* 0x00000000030b72ca */ /* 0x000fe200000e0000 */
[----:B------:R-:W-:Y:S01]  /*1f1d0*/  UIADD3 UR6, UP0, UR14, 0x370, URZ ;  /* 0x000003700e067890 */ /* 0x000fe2000ff1e03f */
[----:B------:R-:W-:Y:S01]  /*1f1e0*/  R2UR UR12, R0 ;  /* 0x00000000000c72ca */ /* 0x000fe200000e0000 */
[----:B------:R-:W-:Y:S01]  /*1f1f0*/  UMOV UR5, 0x14f00000 ;  /* 0x14f0000000057882 */ /* 0x000fe20000000000 */
[----:B-----5:R-:W-:Y:S01]  /*1f200*/  R2UR UR13, R6 ;  /* 0x00000000060d72ca */ /* 0x020fe200000e0000 */
[----:B------:R-:W-:Y:S01]  /*1f210*/  UIADD3.X UR7, URZ, UR15, URZ, UP0, !UPT ;  /* 0x0000000f3f077290 */ /* 0x000fe200087fe43f */
[----:B------:R-:W-:-:S05]  /*1f220*/  UMOV UR10, URZ ;  /* 0x0000003f000a7c82 */ /* 0x000fca0008000000 */
[----:B------:R-:W-:Y:S01]  /*1f230*/  UIADD3 UR9, UR9, 0x38830, URZ ;  /* 0x0003883009097890 */ /* 0x000fe2000fffe03f */
[----:B0-----:R-:W-:-:S05]  /*1f240*/  LEA R10, R11, R10, 0x18 ;  /* 0x0000000a0b0a7211 */ /* 0x001fca00078ec0ff */
        /* <DEDUP_REMOVED lines=8> */
.L_x_2932:
[----:B------:R-:W0:Y:S01]  /*1f2d0*/  S2R R10, SR_CgaCtaId ;  /* 0x00000000000a7919 */ /* 0x000e220000008800 */
[----:B------:R-:W-:Y:S05]  /*1f2e0*/  WARPSYNC.ALL ;  /* 0x0000000000007948 */ /* 0x000fea0003800000 */
[----:B------:R-:W-:Y:S01]  /*1f2f0*/  BAR.SYNC.DEFER_BLOCKING 0x8, 0xa0 ;  /* 0x0202800000007b1d */ /* 0x000fe20000010000 */
[----:B------:R-:W-:Y:S02]  /*1f300*/  ELECT P0, URZ, PT ;  /* 0x00000000003f782f */ /* 0x000fe40003800000 */
[----:B-1----:R-:W-:-:S03]  /*1f310*/  MOV R9, 0x400 ;  /* 0x0000040000097802 */ /* 0x002fc60000000f00 */
        /* <DEDUP_REMOVED lines=19> */
[----:B------:R-:W-:Y:S01]  /*1f450*/  R2UR UR54, R5 ;  /* 0x00000000053672ca */ /* 0x000fe200000e0000 */
[----:B------:R-:W-:-:S02]  /*1f460*/  UIADD3.X UR5, URZ, UR21, URZ, UP0, !UPT ;  /* 0x000000153f057290 */ /* 0x000fc400087fe43f */
[----:B------:R-:W-:Y:S01]  /*1f470*/  UIADD3 UR48, UR16, 0x28400, URZ ;  /* 0x0002840010307890 */ /* 0x000fe2000fffe03f */
[----:B------:R-:W-:Y:S01]  /*1f480*/  UMOV UR50, 0xc0 ;  /* 0x000000c000327882 */ /* 0x000fe20000000000 */
[----:B------:R-:W-:Y:S01]  /*1f490*/  UMOV UR51, UR11 ;  /* 0x0000000b00337c82 */ /* 0x000fe20008000000 */
[----:B------:R-:W-:Y:S02]  /*1f4a0*/  MOV R7, UR50 ;  /* 0x0000003200077c02 */ /* 0x000fe40008000f00 */
[----:B------:R1:W-:Y:S01]  /*1f4b0*/  UTMALDG.4D [UR8], [UR14], desc[UR6] ;  /* 0x000006080e0075b4 */ /* 0x0003e20008019000 */
[----:B0-----:R-:W-:Y:S01]  /*1f4c0*/  IMAD.MOV.U32 R2, RZ, RZ, 0x10000 ;  /* 0x00010000ff027424 */ /* 0x001fe200078e00ff */
[----:B------:R-:W-:Y:S01]  /*1f4d0*/  UMOV UR50, 0x40 ;  /* 0x0000004000327882 */ /* 0x000fe20000000000 */
        /* <DEDUP_REMOVED lines=20> */
[----:B-1----:R-:W-:Y:S01]  /*1f620*/  UIADD3 UR8, UR16, 0x26400, URZ ;  /* 0x0002640010087890 */ /* 0x002fe2000fffe03f */
[----:B0-----:R-:W-:Y:S01]  /*1f630*/  MOV R2, UR55 ;  /* 0x0000003700027c02 */ /* 0x001fe20008000f00 */
[----:B------:R-:W-:Y:S01]  /*1f640*/  UIADD3 UR9, UR16, 0x38810, URZ ;  /* 0x0003881010097890 */ /* 0x000fe2000fffe03f */
[----:B------:R-:W-:Y:S01]  /*1f650*/  UMOV UR27, UR11 ;  /* 0x0000000b001b7c82 */ /* 0x000fe20008000000 */
[----:B------:R-:W-:Y:S01]  /*1f660*/  UMOV UR28, UR12 ;  /* 0x0000000c001c7c82 */ /* 0x000fe20008000000 */
[----:B------:R-:W-:Y:S01]  /*1f670*/  UMOV UR29, UR13 ;  /* 0x0000000d001d7c82 */ /* 0x000fe20008000000 */
[----:B------:R-:W-:Y:S01]  /*1f680*/  UMOV UR18, 0x1c0 ;  /* 0x000001c000127882 */ /* 0x000fe20000000000 */
        /* <DEDUP_REMOVED lines=10> */
[----:B------:R-:W-:Y:S01]  /*1f730*/  R2UR UR55, R2 ;  /* 0x00000000023772ca */ /* 0x000fe200000e0000 */
        /* <DEDUP_REMOVED lines=11> */
.L_x_2937:
[----:B------:R-:W-:Y:S05]  /*1f7f0*/  BSYNC B0 ;  /* 0x0000000000007941 */ /* 0x000fea0003800000 */
.L_x_2936:
        /* <DEDUP_REMOVED lines=12> */
.L_x_3068:
        /* <DEDUP_REMOVED lines=13> */
.L_x_3069:
        /* <DEDUP_REMOVED lines=11> */
.L_x_2942:
        /* <DEDUP_REMOVED lines=9> */
[----:B------:R-:W-:Y:S01]  /*1fad0*/  UMOV UR10, URZ ;  /* 0x0000003f000a7c82 */ /* 0x000fe20008000000 */
        /* <DEDUP_REMOVED lines=9> */
[----:B0-----:R-:W-:-:S05]  /*1fb70*/  LEA R9, R10, R9, 0x18 ;  /* 0x000000090a097211 */ /* 0x001fca00078ec0ff */
        /* <DEDUP_REMOVED lines=38> */
.L_x_2940:
[----:B------:R-:W-:Y:S05]  /*1fde0*/  BSYNC B0 ;  /* 0x0000000000007941 */ /* 0x000fea0003800000 */
.L_x_2939:
        /* <DEDUP_REMOVED lines=45> */
.L_x_2949:
[----:B------:R-:W2:Y:S01]  /*200c0*/  S2R R3, SR_CgaCtaId ;  /* 0x0000000000037919 */ /* 0x000ea20000008800 */
[----:B------:R-:W-:-:S04]  /*200d0*/  MOV R2, 0x400 ;  /* 0x0000040000027802 */ /* 0x000fc80000000f00 */
[----:B--2---:R-:W-:Y:S02]  /*200e0*/  LEA R2, R3, R2, 0x18 ;  /* 0x0000000203027211 */ /* 0x004fe400078ec0ff */
[----:B------:R-:W-:-:S03]  /*200f0*/  SHF.L.U32 R3, R12, 0x1f, RZ ;  /* 0x0000001f0c037819 */ /* 0x000fc600000006ff */
[----:B------:R-:W-:-:S04]  /*20100*/  IMAD R2, R13, 0x8, R2 ;  /* 0x000000080d027824 */ /* 0x000fc800078e0202 */
[----:B------:R-:W2:Y:S02]  /*20110*/  SYNCS.PHASECHK.TRANS64.TRYWAIT P0, [R2+URZ+0x38840], R3 ;  /* 0x03884003020075a7 */ /* 0x000ea4000800017f */
[----:B--2---:R-:W-:Y:S05]  /*20120*/  @!P0 BRA `(.L_x_2950) ;  /* 0x0000003c00608947 */ /* 0x004fea0003800000 */
.L_x_3070:
        /* <DEDUP_REMOVED lines=11> */
.L_x_2951:
[----:B---3--:R-:W3:Y:S01]  /*201e0*/  LDL R7, [R1] ;  /* 0x0000000001077983 */ /* 0x008ee20000100800 */
[----:B------:R-:W-:-:S03]  /*201f0*/  MOV R11, 0x400 ;  /* 0x00000400000b7802 */ /* 0x000fc60000000f00 */
[----:B------:R-:W4:Y:S01]  /*20200*/  LDL R10, [R1+0x10] ;  /* 0x00001000010a7983 */ /* 0x000f220000100800 */
[----:B0-----:R-:W0:Y:S01]  /*20210*/  S2R R12, SR_CgaCtaId ;  /* 0x00000000000c7919 */ /* 0x001e220000008800 */
[----:B------:R-:W-:Y:S01]  /*20220*/  R2UR UR9, R2 ;  /* 0x00000000020972ca */ /* 0x000fe200000e0000 */
[----:B------:R-:W-:Y:S01]  /*20230*/  ULDC.64 UR6, c[0x0][0x198] ;  /* 0x0000660000067ab9 */ /* 0x000fe20000000a00 */
[----:B------:R-:W-:Y:S01]  /*20240*/  R2UR UR12, R0 ;  /* 0x00000000000c72ca */ /* 0x000fe200000e0000 */
[----:B------:R-:W-:Y:S01]  /*20250*/  UIADD3 UR4, UP0, UR6, 0x370, URZ ;  /* 0x0000037006047890 */ /* 0x000fe2000ff1e03f */
[----:B-----5:R-:W-:-:S03]  /*20260*/  R2UR UR13, R6 ;  /* 0x00000000060d72ca */ /* 0x020fc600000e0000 */
[----:B------:R-:W-:Y:S01]  /*20270*/  UIADD3.X UR5, URZ, UR7, URZ, UP0, !UPT ;  /* 0x000000073f057290 */ /* 0x000fe200087fe43f */
[----:B0-----:R-:W-:-:S05]  /*20280*/  LEA R11, R12, R11, 0x18 ;  /* 0x0000000b0c0b7211 */ /* 0x001fca00078ec0ff */
        /* <DEDUP_REMOVED lines=12> */
.L_x_3071:
        /* <DEDUP_REMOVED lines=8> */
.L_x_2953:
[----:B0-2---:R-:W2:Y:S01]  /*203d0*/  LDL R3, [R1] ;  /* 0x0000000001037983 */ /* 0x005ea20000100800 */
        /* <DEDUP_REMOVED lines=18> */
[----:B0-----:R-:W-:-:S05]  /*20500*/  LEA R7, R10, R7, 0x18 ;  /* 0x000000070a077211 */ /* 0x001fca00078ec0ff */
        /* <DEDUP_REMOVED lines=35> */
.L_x_2948:
[----:B------:R-:W-:Y:S05]  /*20740*/  BSYNC B2 ;  /* 0x0000000000027941 */ /* 0x000fea0003800000 */
.L_x_2947:
[----:B------:R-:W2:Y:S02]  /*20750*/  LDL R2, [R1+0x1c] ;  /* 0x00001c0001027983 */ /* 0x000ea40000100800 */
[----:B--2---:R-:W-:-:S07]  /*20760*/  VIADD R5, R2, 0xfffffffd ;  /* 0xfffffffd02057836 */ /* 0x004fce0000000000 */
.L_x_2946:
[----:B------:R-:W-:Y:S05]  /*20770*/  BSYNC B1 ;  /* 0x0000000000017941 */ /* 0x000fea0003800000 */
.L_x_2945:
[----:B------:R-:W2:Y:S01]  /*20780*/  LDL.LU R2, [R1+0x1c] ;  /* 0x00001c0001027983 */ /* 0x000ea20000300800 */
[----:B------:R-:W-:Y:S01]  /*20790*/  VIADD R9, R9, 0xfffffffe ;  /* 0xfffffffe09097836 */ /* 0x000fe20000000000 */
[----:B--2---:R-:W-:-:S04]  /*207a0*/  LOP3.LUT R2, RZ, R2, RZ, 0x33, !PT ;  /* 0x00000002ff027212 */ /* 0x004fc800078e33ff */
[----:B------:R-:W-:-:S13]  /*207b0*/  ISETP.NE.AND P0, PT, R9, R2, PT ;  /* 0x000000020900720c */ /* 0x000fda0003f05270 */
[----:B------:R-:W-:Y:S05]  /*207c0*/  @!P0 BRA `(.L_x_2944) ;  /* 0x0000001000408947 */ /* 0x000fea0003800000 */
.L_x_2968:
        /* <DEDUP_REMOVED lines=10> */
[----:B------:R-:W-:Y:S01]  /*20870*/  ISETP.NE.U32.AND P0, PT, RZ, UR38, PT ;  /* 0x00000026ff007c0c */ /* 0x000fe2000bf05070 */
[----:B------:R-:W-:-:S03]  /*20880*/  IMAD.MOV.U32 R11, RZ, RZ, R5 ;  /* 0x000000ffff0b7224 */ /* 0x000fc600078e0005 */
[----:B------:R-:W-:-:S13]  /*20890*/  ISETP.NE.AND.EX P0, PT, RZ, UR39, PT, P0 ;  /* 0x00000027ff007c0c */ /* 0x000fda000bf05300 */
[----:B------:R-:W-:Y:S05]  /*208a0*/  @!P0 BRA `(.L_x_2956) ;  /* 0x0000000000408947 */ /* 0x000fea0003800000 */
[----:B------:R-:W2:Y:S02]  /*208b0*/  LDC R11, c[0x0][0x41c] ;  /* 0x00010700ff0b7b82 */ /* 0x000ea40000000800 */
        /* <DEDUP_REMOVED lines=15> */
.L_x_2956:
[----:B------:R-:W3:Y:S01]  /*209b0*/  S2R R3, SR_CgaCtaId ;  /* 0x0000000000037919 */ /* 0x000ee20000008800 */
[----:B------:R-:W-:-:S04]  /*209c0*/  MOV R2, 0x400 ;  /* 0x0000040000027802 */ /* 0x000fc80000000f00 */
[----:B---3--:R-:W-:Y:S02]  /*209d0*/  LEA R2, R3, R2, 0x18 ;  /* 0x0000000203027211 */ /* 0x008fe400078ec0ff */
[----:B------:R-:W-:-:S03]  /*209e0*/  SHF.L.U32 R3, R10, 0x1f, RZ ;  /* 0x0000001f0a037819 */ /* 0x000fc600000006ff */
[----:B------:R-:W-:-:S04]  /*209f0*/  IMAD R2, R9, 0x8, R2 ;  /* 0x0000000809027824 */ /* 0x000fc800078e0202 */
[----:B------:R-:W3:Y:S02]  /*20a00*/  SYNCS.PHASECHK.TRANS64.TRYWAIT P0, [R2+URZ+0x38840], R3 ;  /* 0x03884003020075a7 */ /* 0x000ee4000800017f */
[----:B---3--:R-:W-:Y:S05]  /*20a10*/  @!P0 BRA `(.L_x_2957) ;  /* 0x00000034004c8947 */ /* 0x008fea0003800000 */
.L_x_3072:
        /* <DEDUP_REMOVED lines=11> */
.L_x_2958:
[----:B0-----:R-:W4:Y:S01]  /*20ad0*/  LDL R12, [R1+0x10] ;  /* 0x00001000010c7983 */ /* 0x001f220000100800 */
[----:B--2---:R-:W-:Y:S01]  /*20ae0*/  MOV R7, 0x400 ;  /* 0x0000040000077802 */ /* 0x004fe20000000f00 */
[----:B------:R-:W0:Y:S01]  /*20af0*/  S2R R13, SR_CgaCtaId ;  /* 0x00000000000d7919 */ /* 0x000e220000008800 */
[----:B------:R-:W-:Y:S01]  /*20b00*/  R2UR UR9, R2 ;  /* 0x00000000020972ca */ /* 0x000fe200000e0000 */
[----:B------:R-:W-:Y:S01]  /*20b10*/  ULDC.64 UR6, c[0x0][0x198] ;  /* 0x0000660000067ab9 */ /* 0x000fe20000000a00 */
[----:B------:R-:W-:Y:S01]  /*20b20*/  R2UR UR12, R0 ;  /* 0x00000000000c72ca */ /* 0x000fe200000e0000 */
[----:B------:R-:W-:Y:S01]  /*20b30*/  UIADD3 UR4, UP0, UR6, 0x370, URZ ;  /* 0x0000037006047890 */ /* 0x000fe2000ff1e03f */
[----:B-----5:R-:W-:-:S03]  /*20b40*/  R2UR UR13, R6 ;  /* 0x00000000060d72ca */ /* 0x020fc600000e0000 */
        /* <DEDUP_REMOVED lines=14> */
.L_x_3073:
        /* <DEDUP_REMOVED lines=8> */
.L_x_2960:
[----:B------:R-:W2:Y:S01]  /*20cb0*/  S2R R11, SR_CgaCtaId ;  /* 0x00000000000b7919 */ /* 0x000ea20000008800 */
[----:B0--3--:R-:W-:Y:S01]  /*20cc0*/  MOV R3, 0x400 ;  /* 0x0000040000037802 */ /* 0x009fe20000000f00 */
        /* <DEDUP_REMOVED lines=52> */
.L_x_2955:
[----:B------:R-:W-:Y:S05]  /*21010*/  BSYNC B1 ;  /* 0x0000000000017941 */ /* 0x000fea0003800000 */
.L_x_2954:
[----:B------:R-:W-:Y:S01]  /*21020*/  VIADD R9, R9, 0x1 ;  /* 0x0000000109097836 */ /* 0x000fe20000000000 */
[----:B------:R-:W-:Y:S04]  /*21030*/  BSSY B1, `(.L_x_2961) ;  /* 0x0000085000017945 */ /* 0x000fe80003800000 */
[----:B------:R-:W-:-:S04]  /*21040*/  ISETP.NE.AND P0, PT, R9, 0x2, PT ;  /* 0x000000020900780c */ /* 0x000fc80003f05270 */
[----:B------:R-:W-:Y:S02]  /*21050*/  SEL R2, RZ, 0x1, P0 ;  /* 0x00000001ff027807 */ /* 0x000fe40000000000 */
[----:B0-----:R-:W-:Y:S01]  /*21060*/  SEL R12, R9, RZ, P0 ;  /* 0x000000ff090c7207 */ /* 0x001fe20000000000 */
        /* <DEDUP_REMOVED lines=25> */
.L_x_2963:
[----:B------:R-:W3:Y:S01]  /*21200*/  S2R R3, SR_CgaCtaId ;  /* 0x0000000000037919 */ /* 0x000ee20000008800 */
[----:B------:R-:W-:-:S04]  /*21210*/  MOV R2, 0x400 ;  /* 0x0000040000027802 */ /* 0x000fc80000000f00 */
[----:B---3--:R-:W-:Y:S02]  /*21220*/  LEA R2, R3, R2, 0x18 ;  /* 0x0000000203027211 */ /* 0x008fe400078ec0ff */
[----:B------:R-:W-:-:S03]  /*21230*/  SHF.L.U32 R3, R11, 0x1f, RZ ;  /* 0x0000001f0b037819 */ /* 0x000fc600000006ff */
[----:B------:R-:W-:-:S04]  /*21240*/  IMAD R2, R12, 0x8, R2 ;  /* 0x000000080c027824 */ /* 0x000fc800078e0202 */
[----:B------:R-:W3:Y:S02]  /*21250*/  SYNCS.PHASECHK.TRANS64.TRYWAIT P0, [R2+URZ+0x38840], R3 ;  /* 0x03884003020075a7 */ /* 0x000ee4000800017f */
[----:B---3--:R-:W-:Y:S05]  /*21260*/  @!P0 BRA `(.L_x_2964) ;  /* 0x0000002c00608947 */ /* 0x008fea0003800000 */
.L_x_3074:
        /* <DEDUP_REMOVED lines=11> */
.L_x_2965:
[----:B--2---:R-:W2:Y:S01]  /*21320*/  LDL R7, [R1] ;  /* 0x0000000001077983 */ /* 0x004ea20000100800 */
[----:B0-----:R-:W-:-:S03]  /*21330*/  MOV R12, 0x400 ;  /* 0x00000400000c7802 */ /* 0x001fc60000000f00 */
[----:B------:R-:W4:Y:S01]  /*21340*/  LDL R11, [R1+0x10] ;  /* 0x00001000010b7983 */ /* 0x000f220000100800 */
        /* <DEDUP_REMOVED lines=20> */
.L_x_3075:
        /* <DEDUP_REMOVED lines=8> */
.L_x_2967:
[----:B0--3--:R-:W2:Y:S01]  /*21510*/  LDL R3, [R1] ;  /* 0x0000000001037983 */ /* 0x009ea20000100800 */
        /* <DEDUP_REMOVED lines=54> */
.L_x_2962:
[----:B------:R-:W-:Y:S05]  /*21880*/  BSYNC B1 ;  /* 0x0000000000017941 */ /* 0x000fea0003800000 */
.L_x_2961:
[----:B------:R-:W2:Y:S01]  /*21890*/  LDL R2, [R1+0x14] ;  /* 0x0000140001027983 */ /* 0x000ea20000100800 */
[----:B------:R-:W-:Y:S01]  /*218a0*/  VIADD R5, R5, 0xfffffffe ;  /* 0xfffffffe05057836 */ /* 0x000fe20000000000 */
[----:B--2---:R-:W-:-:S13]  /*218b0*/  ISETP.GT.AND P0, PT, R9, R2, PT ;  /* 0x000000020900720c */ /* 0x004fda0003f04270 */
[----:B------:R-:W-:Y:S05]  /*218c0*/  @P0 BRA `(.L_x_2968) ;  /* 0xffffffec00c00947 */ /* 0x000fea000383ffff */
.L_x_2944:
[----:B------:R-:W-:Y:S05]  /*218d0*/  BSYNC B0 ;  /* 0x0000000000007941 */ /* 0x000fea0003800000 */
.L_x_2943:
        /* <DEDUP_REMOVED lines=25> */
.L_x_2970:
[----:B------:R-:W-:Y:S05]  /*21a70*/  BSYNC B0 ;  /* 0x0000000000007941 */ /* 0x000fea0003800000 */
.L_x_2969:
[----:B--2---:R-:W2:Y:S02]  /*21a80*/  LDL.LU R2, [R1+0x8] ;  /* 0x0000080001027983 */ /* 0x004ea40000300800 */
[----:B--2---:R-:W-:-:S05]  /*21a90*/  LOP3.LUT R2, R2, R0, RZ, 0x3c, !PT ;  /* 0x0000000002027212 */ /* 0x004fca00078e3cff */
[----:B------:R3:W-:Y:S02]  /*21aa0*/  STL [R1+0x8], R2 ;  /* 0x0000080201007387 */ /* 0x0007e40000100800 */
.L_x_2925:
[----:B------:R-:W-:Y:S05]  /*21ab0*/  BSYNC B6 ;  /* 0x0000000000067941 */ /* 0x000fea0003800000 */
.L_x_2923:
[----:B------:R-:W-:-:S03]  /*21ac0*/  UMOV UR4, 0xffffffff ;  /* 0xffffffff00047882 */ /* 0x000fc60000000000 */
[----:B------:R-:W-:Y:S05]  /*21ad0*/  BRA.DIV UR4, `(.L_x_2971) ;  /* 0x00000026046c7947 */ /* 0x000fea000b800000 */
[----:B------:R4:W0:Y:S04]  /*21ae0*/  SHFL.IDX PT, R4, R16, RZ, 0x1f ;  /* 0x00001fff10047589 */ /* 0x00082800000e0000 */
[----:B------:R-:W0:Y:S02]  /*21af0*/  SHFL.IDX PT, R16, R16, 0x1, 0x1f ;  /* 0x00201f0010107f89 */ /* 0x000e2400000e0000 */
.L_x_3079:
        /* <DEDUP_REMOVED lines=10> */
[----:B---3--:R-:W3:Y:S02]  /*21ba0*/  LDC.64 R2, c[0x0][0xd58] ;  /* 0x00035600ff027b82 */ /* 0x008ee40000000a00 */
[----:B---3--:R-:W-:-:S05]  /*21bb0*/  IMAD.WIDE R2, R5, 0x4, R2 ;  /* 0x0000000405027825 */ /* 0x008fca00078e0202 */
[----:B------:R3:W5:Y:S02]  /*21bc0*/  LDG.E R17, desc[UR54][R2.64] ;  /* 0x0000003602117981 */ /* 0x000764000c1e1900 */
.L_x_2973:
[----:B------:R-:W-:Y:S05]  /*21bd0*/  BSYNC B0 ;  /* 0x0000000000007941 */ /* 0x000fea0003800000 */
.L_x_2972:
        /* <DEDUP_REMOVED lines=11> */
[----:B---3--:R-:W-:-:S05]  /*21c90*/  IMAD.IADD R3, R13, 0x1, R14 ;  /* 0x000000010d037824 */ /* 0x008fca00078e020e */
[----:B------:R-:W0:Y:S02]  /*21ca0*/  SHFL.UP PT, R14, R3, 0x4, RZ ;  /* 0x04800000030e7989 */ /* 0x000e2400000e00ff */
[----:B0-----:R-:W-:Y:S02]  /*21cb0*/  SEL R14, R14, RZ, P0 ;  /* 0x000000ff0e0e7207 */ /* 0x001fe40000000000 */
[----:B------:R-:W-:-:S03]  /*21cc0*/  ISETP.GE.U32.AND P0, PT, R7, 0x10, PT ;  /* 0x000000100700780c */ /* 0x000fc60003f06070 */
[----:B------:R-:W-:-:S05]  /*21cd0*/  IMAD.IADD R5, R3, 0x1, R14 ;  /* 0x0000000103057824 */ /* 0x000fca00078e020e */
[----:B------:R-:W2:Y:S02]  /*21ce0*/  SHFL.UP PT, R14, R5, 0x8, RZ ;  /* 0x05000000050e7989 */ /* 0x000ea400000e00ff */
[----:B--2---:R-:W-:-:S05]  /*21cf0*/  SEL R6, R14, RZ, P1 ;  /* 0x000000ff0e067207 */ /* 0x004fca0000800000 */
[----:B------:R-:W-:-:S05]  /*21d00*/  IMAD.IADD R6, R5, 0x1, R6 ;  /* 0x0000000105067824 */ /* 0x000fca00078e0206 */
[----:B------:R-:W0:Y:S02]  /*21d10*/  SHFL.UP PT, R14, R6, 0x10, RZ ;  /* 0x06000000060e7989 */ /* 0x000e2400000e00ff */
[----:B0-----:R-:W-:-:S05]  /*21d20*/  SEL R7, R14, RZ, P0 ;  /* 0x000000ff0e077207 */ /* 0x001fca0000000000 */
[----:B------:R-:W-:-:S05]  /*21d30*/  IMAD.IADD R2, R6, 0x1, R7 ;  /* 0x0000000106027824 */ /* 0x000fca00078e0207 */
[----:B------:R0:W2:Y:S02]  /*21d40*/  SHFL.IDX PT, R14, R2, 0x1f, 0x1f ;  /* 0x03e01f00020e7f89 */ /* 0x0000a400000e0000 */
.L_x_3087:
[----:B------:R-:W-:Y:S02]  /*21d50*/  ULDC UR4, c[0x0][0xd10] ;  /* 0x0003440000047ab9 */ /* 0x000fe40000000800 */
[----:B------:R-:W-:-:S04]  /*21d60*/  IMAD.U32 R5, RZ, RZ, UR4 ;  /* 0x00000004ff057e24 */ /* 0x000fc8000f8e00ff */
[----:B--2---:R-:W-:-:S04]  /*21d70*/  IMAD R3, R14, R5, RZ ;  /* 0x000000050e037224 */ /* 0x004fc800078e02ff */
[----:B----4-:R-:W-:-:S05]  /*21d80*/  IMAD.IADD R16, R16, 0x1, R3 ;  /* 0x0000000110107824 */ /* 0x010fca00078e0203 */
[----:B------:R-:W-:-:S13]  /*21d90*/  ISETP.GT.AND P0, PT, R16, R4, PT ;  /* 0x000000041000720c */ /* 0x000fda0003f04270 */
[----:B------:R-:W-:Y:S05]  /*21da0*/  @P0 BRA `(.L_x_2975) ;  /* 0x0000000000b40947 */ /* 0x000fea0003800000 */
[----:B------:R-:W2:Y:S02]  /*21db0*/  LDC R0, c[0x0][0xd14] ;  /* 0x00034500ff007b82 */ /* 0x000ea40000000800 */
.L_x_2980:
[----:B------:R-:W-:-:S05]  /*21dc0*/  VIADD R19, R19, 0x1f ;  /* 0x0000001f13137836 */ /* 0x000fca0000000000 */
        /* <DEDUP_REMOVED lines=13> */
.L_x_2978:
[----:B------:R-:W-:Y:S05]  /*21ea0*/  BSYNC B0 ;  /* 0x0000000000007941 */ /* 0x000fea0003800000 */
.L_x_2977:
[----:B------:R-:W-:-:S03]  /*21eb0*/  UMOV UR4, 0xffffffff ;  /* 0xffffffff00047882 */ /* 0x000fc60000000000 */
[----:B------:R-:W-:Y:S05]  /*21ec0*/  BRA.DIV UR4, `(.L_x_2979) ;  /* 0x00000026048c7947 */ /* 0x000fea000b800000 */
[----:B-----5:R-:W0:Y:S01]  /*21ed0*/  SHFL.UP PT, R14, R17, 0x1, RZ ;  /* 0x04200000110e7989 */ /* 0x020e2200000e00ff */
[C---:B------:R-:W-:Y:S02]  /*21ee0*/  ISETP.NE.AND P0, PT, R6.reuse, RZ, PT ;  /* 0x000000ff0600720c */ /* 0x040fe40003f05270 */
[----:B------:R-:W-:Y:S02]  /*21ef0*/  ISETP.GE.U32.AND P1, PT, R6, 0x2, PT ;  /* 0x000000020600780c */ /* 0x000fe40003f26070 */
        /* <DEDUP_REMOVED lines=18> */
.L_x_3095:
[----:B------:R-:W-:Y:S02]  /*22020*/  ULDC UR4, c[0x0][0xd10] ;  /* 0x0003440000047ab9 */ /* 0x000fe40000000800 */
[----:B------:R-:W-:-:S04]  /*22030*/  IMAD.U32 R5, RZ, RZ, UR4 ;  /* 0x00000004ff057e24 */ /* 0x000fc8000f8e00ff */
[----:B--2---:R-:W-:-:S04]  /*22040*/  IMAD R3, R14, R5, RZ ;  /* 0x000000050e037224 */ /* 0x004fc800078e02ff */
[----:B------:R-:W-:-:S05]  /*22050*/  IMAD.IADD R16, R3, 0x1, R16 ;  /* 0x0000000103107824 */ /* 0x000fca00078e0210 */
[----:B------:R-:W-:-:S13]  /*22060*/  ISETP.GT.AND P0, PT, R16, R4, PT ;  /* 0x000000041000720c */ /* 0x000fda0003f04270 */
[----:B------:R-:W-:Y:S05]  /*22070*/  @!P0 BRA `(.L_x_2980) ;  /* 0xfffffffc00508947 */ /* 0x000fea000383ffff */
.L_x_2975:
        /* <DEDUP_REMOVED lines=8> */
.L_x_3099:
[----:B------:R-:W-:Y:S01]  /*22100*/  ISETP.NE.AND P0, PT, R3, RZ, PT ;  /* 0x000000ff0300720c */ /* 0x000fe20003f05270 */
[----:B------:R-:W-:-:S12]  /*22110*/  IMAD.MOV.U32 R7, RZ, RZ, RZ ;  /* 0x000000ffff077224 */ /* 0x000fd800078e00ff */
[----:B------:R-:W-:Y:S05]  /*22120*/  @!P0 BRA `(.L_x_2982) ;  /* 0x0000000000108947 */ /* 0x000fea0003800000 */
[----:B------:R-:W-:Y:S01]  /*22130*/  UMOV UR4, 0xffffffff ;  /* 0xffffffff00047882 */ /* 0x000fe20000000000 */
[----:B------:R-:W-:Y:S02]  /*22140*/  VIADD R12, R6, 0xffffffff ;  /* 0xffffffff060c7836 */ /* 0x000fe40000000000 */
[----:B------:R-:W-:Y:S05]  /*22150*/  BRA.DIV UR4, `(.L_x_2983) ;  /* 0x0000002a04047947 */ /* 0x000fea000b800000 */
[----:B------:R4:W0:Y:S02]  /*22160*/  SHFL.IDX PT, R7, R2, R12, 0x1f ;  /* 0x00001f0c02077589 */ /* 0x00082400000e0000 */
.L_x_2982:
[----:B0---4-:R-:W0:Y:S01]  /*22170*/  LDC.64 R2, c[0x0][0xd68] ;  /* 0x00035a00ff027b82 */ /* 0x011e220000000a00 */
[----:B------:R-:W-:-:S04]  /*22180*/  IMAD.IADD R19, R6, 0x1, R19 ;  /* 0x0000000106137824 */ /* 0x000fc800078e0213 */
[----:B0-----:R-:W-:-:S05]  /*22190*/  IMAD.WIDE R2, R19, 0x4, R2 ;  /* 0x0000000413027825 */ /* 0x001fca00078e0202 */
[----:B-1----:R-:W2:Y:S01]  /*221a0*/  LDG.E R9, desc[UR54][R2.64] ;  /* 0x0000003602097981 */ /* 0x002ea2000c1e1900 */
[----:B------:R-:W-:Y:S02]  /*221b0*/  IMAD R16, R7, R5, R16 ;  /* 0x0000000507107224 */ /* 0x000fe400078e0210 */
[----:B--23--:R-:W-:-:S05]  /*221c0*/  IMAD R6, R17, R9, RZ ;  /* 0x0000000911067224 */ /* 0x00cfca00078e02ff */
[----:B------:R-:W-:-:S04]  /*221d0*/  IABS R8, R6 ;  /* 0x0000000600087213 */ /* 0x000fc80000000000 */
[----:B------:R-:W0:Y:S08]  /*221e0*/  I2F.RP R2, R8 ;  /* 0x0000000800027306 */ /* 0x000e300000209400 */
[----:B0-----:R-:W0:Y:S02]  /*221f0*/  MUFU.RCP R2, R2 ;  /* 0x0000000200027308 */ /* 0x001e240000001000 */
[----:B0-----:R-:W-:-:S06]  /*22200*/  VIADD R2, R2, 0xffffffe ;  /* 0x0ffffffe02027836 */ /* 0x001fcc0000000000 */
[----:B------:R-:W0:Y:S02]  /*22210*/  F2I.FTZ.U32.TRUNC.NTZ R3, R2 ;  /* 0x0000000200037305 */ /* 0x000e24000021f000 */
[----:B0-----:R-:W-:-:S04]  /*22220*/  IMAD.MOV R2, RZ, RZ, -R3 ;  /* 0x000000ffff027224 */ /* 0x001fc800078e0a03 */
[----:B------:R-:W-:Y:S02]  /*22230*/  IMAD R10, R2, R8, RZ ;  /* 0x00000008020a7224 */ /* 0x000fe400078e02ff */
[----:B------:R-:W-:-:S04]  /*22240*/  IMAD.MOV.U32 R2, RZ, RZ, RZ ;  /* 0x000000ffff027224 */ /* 0x000fc800078e00ff */
[----:B------:R-:W-:-:S04]  /*22250*/  IMAD.HI.U32 R10, R3, R10, R2 ;  /* 0x0000000a030a7227 */ /* 0x000fc800078e0002 */
[----:B------:R-:W-:Y:S01]  /*22260*/  IMAD.IADD R2, R4, 0x1, -R16 ;  /* 0x0000000104027824 */ /* 0x000fe200078e0a10 */
[----:B------:R-:W-:-:S04]  /*22270*/  IABS R4, R6 ;  /* 0x0000000600047213 */ /* 0x000fc80000000000 */
[----:B------:R-:W-:Y:S01]  /*22280*/  IABS R3, R2 ;  /* 0x0000000200037213 */ /* 0x000fe20000000000 */
[----:B------:R-:W-:-:S04]  /*22290*/  IMAD.MOV R4, RZ, RZ, -R4 ;  /* 0x000000ffff047224 */ /* 0x000fc800078e0a04 */
        /* <DEDUP_REMOVED lines=48> */
.L_x_2976:
[----:B------:R-:W-:Y:S01]  /*225a0*/  UMOV UR4, URZ ;  /* 0x0000003f00047c82 */ /* 0x000fe20008000000 */
[----:B------:R-:W-:Y:S01]  /*225b0*/  UMOV UR5, URZ ;  /* 0x0000003f00057c82 */ /* 0x000fe20008000000 */
[----:B------:R-:W-:Y:S01]  /*225c0*/  ULDC UR6, c[0x0][0xd14] ;  /* 0x0003450000067ab9 */ /* 0x000fe20000000800 */
[----:B------:R-:W-:Y:S02]  /*225d0*/  IMAD.MOV.U32 R16, RZ, RZ, R4 ;  /* 0x000000ffff107224 */ /* 0x000fe400078e0004 */
[----:B------:R-:W-:Y:S02]  /*225e0*/  IMAD.U32 R17, RZ, RZ, UR4 ;  /* 0x00000004ff117e24 */ /* 0x000fe4000f8e00ff */
[----:B------:R-:W-:Y:S02]  /*225f0*/  IMAD.U32 R18, RZ, RZ, UR5 ;  /* 0x00000005ff127e24 */ /* 0x000fe4000f8e00ff */
[----:B------:R-:W-:-:S07]  /*22600*/  IMAD.U32 R19, RZ, RZ, UR6 ;  /* 0x00000006ff137e24 */ /* 0x000fce000f8e00ff */
.L_x_2984:
        /* <DEDUP_REMOVED lines=12> */
.L_x_2885:
[----:B-1----:R-:W2:Y:S01]  /*226d0*/  LDL R0, [R1+0x24] ;  /* 0x0000240001007983 */ /* 0x002ea20000100800 */
[----:B------:R-:W1:Y:S01]  /*226e0*/  S2R R3, SR_CgaCtaId ;  /* 0x0000000000037919 */ /* 0x000e620000008800 */
[----:B--2---:R-:W-:Y:S02]  /*226f0*/  R2UR UR4, R0 ;  /* 0x00000000000472ca */ /* 0x004fe400000e0000 */
        /* <DEDUP_REMOVED lines=10> */
.L_x_3102:
[----:B------:R-:W-:-:S03]  /*227a0*/  UMOV UR4, 0xffffffff ;  /* 0xffffffff00047882 */ /* 0x000fc60000000000 */
[----:B------:R-:W-:Y:S05]  /*227b0*/  BRA.DIV UR4, `(.L_x_2987) ;  /* 0x0000002204a87947 */ /* 0x000fea000b800000 */
[----:B---3--:R-:W2:Y:S02]  /*227c0*/  S2R R2, SR_TID.X ;  /* 0x0000000000027919 */ /* 0x008ea40000002100 */
[----:B--2---:R-:W-:-:S04]  /*227d0*/  SHF.R.U32.HI R2, RZ, 0x5, R2 ;  /* 0x00000005ff027819 */ /* 0x004fc80000011602 */
[----:B------:R-:W-:-:S05]  /*227e0*/  LOP3.LUT R2, R2, 0x3, RZ, 0xc0, !PT ;  /* 0x0000000302027812 */ /* 0x000fca00078ec0ff */
[----:B------:R2:W3:Y:S02]  /*227f0*/  SHFL.IDX PT, R14, R2, RZ, 0x1f ;  /* 0x00001fff020e7589 */ /* 0x0004e400000e0000 */
.L_x_3105:
[----:B---3--:R-:W-:-:S13]  /*22800*/  ISETP.NE.AND P0, PT, R14, RZ, PT ;  /* 0x000000ff0e00720c */ /* 0x008fda0003f05270 */
[----:B------:R-:W-:Y:S05]  /*22810*/  @P0 BRA `(.L_x_2667) ;  /* 0x00000000009c0947 */ /* 0x000fea0003800000 */
[----:B------:R-:W-:-:S03]  /*22820*/  UMOV UR4, 0xffffffff ;  /* 0xffffffff00047882 */ /* 0x000fc60000000000 */
[----:B------:R-:W-:Y:S05]  /*22830*/  BRA.DIV UR4, `(.L_x_2988) ;  /* 0x0000002204bc7947 */ /* 0x000fea000b800000 */
[----:B------:R-:W-:-:S13]  /*22840*/  ELECT P6, URZ, PT ;  /* 0x00000000003f782f */ /* 0x000fda00038c0000 */
.L_x_3108:
[----:B------:R-:W-:Y:S05]  /*22850*/  @!P6 BRA `(.L_x_2667) ;  /* 0x00000000008ce947 */ /* 0x000fea0003800000 */
[----:B--2---:R-:W2:Y:S02]  /*22860*/  LDL R2, [R1+0x30] ;  /* 0x0000300001027983 */ /* 0x004ea40000100800 */
[----:B--2---:R-:W-:-:S13]  /*22870*/  R2UR UR4, R2 ;  /* 0x00000000020472ca */ /* 0x004fda00000e0000 */
[----:B------:R-:W-:-:S06]  /*22880*/  ULOP3.LUT UR4, UR4, 0x2, URZ, 0xfc, !UPT ;  /* 0x0000000204047892 */ /* 0x000fcc000f8efc3f */
[----:B------:R-:W-:-:S05]  /*22890*/  IMAD.U32 R2, RZ, RZ, UR4 ;  /* 0x00000004ff027e24 */ /* 0x000fca000f8e00ff */
[----:B------:R-:W-:-:S13]  /*228a0*/  ISETP.NE.AND P2, PT, R2, 0x3, PT ;  /* 0x000000030200780c */ /* 0x000fda0003f45270 */
[----:B------:R-:W-:Y:S05]  /*228b0*/  @!P2 BRA `(.L_x_2989) ;  /* 0x000000000004a947 */ /* 0x000fea0003800000 */
[----:B------:R-:W-:Y:S01]  /*228c0*/  BPT.TRAP 0x1 ;  /* 0x000000040000795c */ /* 0x000fe20000300000 */
.L_x_2989:
        /* <DEDUP_REMOVED lines=14> */
.L_x_3109:
[----:B------:R-:W2:Y:S02]  /*229b0*/  SYNCS.PHASECHK.TRANS64.TRYWAIT P0, [R7+URZ], R2 ;  /* 0x00000002070075a7 */ /* 0x000ea4000800017f */
[----:B--2---:R-:W-:Y:S05]  /*229c0*/  @!P0 BRA `(.L_x_2991) ;  /* 0x00000020008c8947 */ /* 0x004fea0003800000 */
.L_x_3110:
[----:B------:R-:W-:Y:S05]  /*229d0*/  @!P2 BRA `(.L_x_2992) ;  /* 0x000000000004a947 */ /* 0x000fea0003800000 */
[----:B------:R-:W-:Y:S01]  /*229e0*/  BPT.TRAP 0x1 ;  /* 0x000000040000795c */ /* 0x000fe20000300000 */
.L_x_2992:
[----:B------:R-:W3:Y:S01]  /*229f0*/  LDL.LU R4, [R1] ;  /* 0x0000000001047983 */ /* 0x000ee20000300800 */
[----:B------:R-:W-:-:S04]  /*22a00*/  VIADD R0, R0, 0x38860 ;  /* 0x0003886000007836 */ /* 0x000fc80000000000 */
[----:B---3--:R-:W-:-:S04]  /*22a10*/  IMAD R4, R4, 0x8, R0 ;  /* 0x0000000804047824 */ /* 0x008fc800078e0200 */
[----:B------:R-:W3:Y:S02]  /*22a20*/  SYNCS.PHASECHK.TRANS64.TRYWAIT P0, [R4+URZ], R5 ;  /* 0x00000005040075a7 */ /* 0x000ee4000800017f */
[----:B---3--:R-:W-:Y:S05]  /*22a30*/  @!P0 BRA `(.L_x_2993) ;  /* 0x0000002000848947 */ /* 0x008fea0003800000 */
.L_x_3111:
[----:B------:R-:W-:-:S07]  /*22a40*/  IMAD R3, R3, 0x8, R0 ;  /* 0x0000000803037824 */ /* 0x000fce00078e0200 */
.L_x_2994:
[----:B----4-:R4:W0:Y:S02]  /*22a50*/  SYNCS.PHASECHK.TRANS64.TRYWAIT P0, [R3+URZ], R2 ;  /* 0x00000002030075a7 */ /* 0x010824000800017f */
[----:B0-----:R-:W-:Y:S05]  /*22a60*/  @!P0 NANOSLEEP.SYNCS 0x989680 ;  /* 0x009896800000895d */ /* 0x001fea0003900000 */
[----:B------:R-:W0:Y:S02]  /*22a70*/  @!P0 SYNCS.PHASECHK.TRANS64 P0, [R3+URZ], R2 ;  /* 0x00000002030085a7 */ /* 0x000e24000800007f */
[----:B0-----:R-:W-:Y:S05]  /*22a80*/  @!P0 BRA `(.L_x_2994) ;  /* 0xfffffffc00f08947 */ /* 0x001fea000383ffff */
.L_x_2667:
[----:B------:R-:W-:Y:S05]  /*22a90*/  BSYNC B8 ;  /* 0x0000000000087941 */ /* 0x000fea0003800000 */
.L_x_2664:
[----:B------:R-:W-:Y:S05]  /*22aa0*/  EXIT ;  /* 0x000000000000794d */ /* 0x000fea0003800000 */
.L_x_2691:
[----:B0-----:R0:W1:Y:S02]  /*22ab0*/  SYNCS.PHASECHK.TRANS64.TRYWAIT P5, [R70+URZ+0x38890], R77 ;  /* 0x0388904d460075a7 */ /* 0x00106400080a017f */
[----:B-1----:R-:W-:Y:S05]  /*22ac0*/  @!P5 NANOSLEEP.SYNCS 0x989680 ;  /* 0x009896800000d95d */ /* 0x002fea0003900000 */
[----:B------:R-:W1:Y:S02]  /*22ad0*/  @!P5 SYNCS.PHASECHK.TRANS64 P5, [R70+URZ+0x38890], R77 ;  /* 0x0388904d4600d5a7 */ /* 0x000e6400080a007f */
[----:B-1----:R-:W-:Y:S05]  /*22ae0*/  @!P5 BRA `(.L_x_2691) ;  /* 0xfffffffc00f0d947 */ /* 0x002fea000383ffff */
[----:B------:R-:W-:Y:S05]  /*22af0*/  BRA `(.L_x_2995) ;  /* 0xfffffdfc00c07947 */ /* 0x000fea000383ffff */
.L_x_2701:
[----:B0-----:R0:W1:Y:S02]  /*22b00*/  SYNCS.PHASECHK.TRANS64.TRYWAIT P5, [R70+URZ+0x38890], R77 ;  /* 0x0388904d460075a7 */ /* 0x00106400080a017f */
[----:B-1----:R-:W-:Y:S05]  /*22b10*/  @!P5 NANOSLEEP.SYNCS 0x989680 ;  /* 0x009896800000d95d */ /* 0x002fea0003900000 */
[----:B------:R-:W1:Y:S02]  /*22b20*/  @!P5 SYNCS.PHASECHK.TRANS64 P5, [R70+URZ+0x38890], R77 ;  /* 0x0388904d4600d5a7 */ /* 0x000e6400080a007f */
[----:B-1----:R-:W-:Y:S05]  /*22b30*/  @!P5 BRA `(.L_x_2701) ;  /* 0xfffffffc00f0d947 */ /* 0x002fea000383ffff */
[----:B------:R-:W-:Y:S05]  /*22b40*/  BRA `(.L_x_2996) ;  /* 0xfffffe08003c7947 */ /* 0x000fea000383ffff */
.L_x_2706:
[----:B0-----:R0:W1:Y:S02]  /*22b50*/  SYNCS.PHASECHK.TRANS64.TRYWAIT P5, [R70+URZ+0x38890], R77 ;  /* 0x0388904d460075a7 */ /* 0x00106400080a017f */
[----:B-1----:R-:W-:Y:S05]  /*22b60*/  @!P5 NANOSLEEP.SYNCS 0x989680 ;  /* 0x009896800000d95d */ /* 0x002fea0003900000 */
[----:B------:R-:W1:Y:S02]  /*22b70*/  @!P5 SYNCS.PHASECHK.TRANS64 P5, [R70+URZ+0x38890], R77 ;  /* 0x0388904d4600d5a7 */ /* 0x000e6400080a007f */
[----:B-1----:R-:W-:Y:S05]  /*22b80*/  @!P5 BRA `(.L_x_2706) ;  /* 0xfffffffc00f0d947 */ /* 0x002fea000383ffff */
[----:B------:R-:W-:Y:S05]  /*22b90*/  BRA `(.L_x_2997) ;  /* 0xfffffe1000707947 */ /* 0x000fea000383ffff */
.L_x_2710:
[----:B--2---:R2:W4:Y:S02]  /*22ba0*/  SYNCS.PHASECHK.TRANS64.TRYWAIT P5, [R70+URZ+0x388b0], R77 ;  /* 0x0388b04d460075a7 */ /* 0x00452400080a017f */
[----:B----4-:R-:W-:Y:S05]  /*22bb0*/  @!P5 NANOSLEEP.SYNCS 0x989680 ;  /* 0x009896800000d95d */ /* 0x010fea0003900000 */
[----:B------:R-:W4:Y:S02]  /*22bc0*/  @!P5 SYNCS.PHASECHK.TRANS64 P5, [R70+URZ+0x388b0], R77 ;  /* 0x0388b04d4600d5a7 */ /* 0x000f2400080a007f */
[----:B----4-:R-:W-:Y:S05]  /*22bd0*/  @!P5 BRA `(.L_x_2710) ;  /* 0xfffffffc00f0d947 */ /* 0x010fea000383ffff */
[----:B------:R-:W-:Y:S05]  /*22be0*/  BRA `(.L_x_2998) ;  /* 0xfffffe1000ec7947 */ /* 0x000fea000383ffff */
.L_x_2753:
        /* <DEDUP_REMOVED lines=8> */
.L_x_3000:
[----:B------:R-:W-:Y:S05]  /*22c70*/  BSYNC B1 ;  /* 0x0000000000017941 */ /* 0x000fea0003800000 */
.L_x_2999:
[----:B------:R-:W-:Y:S05]  /*22c80*/  BRA `(.L_x_3001) ;  /* 0xfffffe5000087947 */ /* 0x000fea000383ffff */
.L_x_2754:
        /* <DEDUP_REMOVED lines=8> */
.L_x_3003:
[----:B------:R-:W-:Y:S05]  /*22d10*/  BSYNC B1 ;  /* 0x0000000000017941 */ /* 0x000fea0003800000 */
.L_x_3002:
[----:B------:R-:W-:Y:S05]  /*22d20*/  BRA `(.L_x_3004) ;  /* 0xfffffe4c00e87947 */ /* 0x000fea000383ffff */
.L_x_2755:
        /* <DEDUP_REMOVED lines=8> */
.L_x_3006:
[----:B------:R-:W-:Y:S05]  /*22db0*/  BSYNC B1 ;  /* 0x0000000000017941 */ /* 0x000fea0003800000 */
.L_x_3005:
[----:B------:R-:W-:Y:S05]  /*22dc0*/  BRA `(.L_x_3007) ;  /* 0xfffffe4c00c87947 */ /* 0x000fea000383ffff */
.L_x_2756:
        /* <DEDUP_REMOVED lines=8> */
.L_x_3009:
[----:B------:R-:W-:Y:S05]  /*22e50*/  BSYNC B1 ;  /* 0x0000000000017941 */ /* 0x000fea0003800000 */
.L_x_3008:
[----:B------:R-:W-:Y:S05]  /*22e60*/  BRA `(.L_x_3010) ;  /* 0xfffffe4c00a87947 */ /* 0x000fea000383ffff */
.L_x_2757:
        /* <DEDUP_REMOVED lines=8> */
.L_x_3012:
[----:B------:R-:W-:Y:S05]  /*22ef0*/  BSYNC B1 ;  /* 0x0000000000017941 */ /* 0x000fea0003800000 */
.L_x_3011:
[----:B------:R-:W-:Y:S05]  /*22f00*/  BRA `(.L_x_3013) ;  /* 0xfffffe4c00887947 */ /* 0x000fea000383ffff */
.L_x_2758:
        /* <DEDUP_REMOVED lines=8> */
.L_x_3015:
[----:B------:R-:W-:Y:S05]  /*22f90*/  BSYNC B1 ;  /* 0x0000000000017941 */ /* 0x000fea0003800000 */
.L_x_3014:
[----:B------:R-:W-:Y:S05]  /*22fa0*/  BRA `(.L_x_3016) ;  /* 0xfffffe4c00687947 */ /* 0x000fea000383ffff */
.L_x_2759:
        /* <DEDUP_REMOVED lines=8> */
.L_x_3018:
[----:B------:R-:W-:Y:S05]  /*23030*/  BSYNC B1 ;  /* 0x0000000000017941 */ /* 0x000fea0003800000 */
.L_x_3017:
[----:B------:R-:W-:Y:S05]  /*23040*/  BRA `(.L_x_3019) ;  /* 0xfffffe4c00487947 */ /* 0x000fea000383ffff */
.L_x_2760:
        /* <DEDUP_REMOVED lines=8> */
.L_x_3021:
[----:B------:R-:W-:Y:S05]  /*230d0*/  BSYNC B1 ;  /* 0x0000000000017941 */ /* 0x000fea0003800000 */
.L_x_3020:
[----:B------:R-:W-:Y:S05]  /*230e0*/  BRA `(.L_x_3022) ;  /* 0xfffffe4c00287947 */ /* 0x000fea000383ffff */
.L_x_2762:
[----:B0-----:R0:W1:Y:S02]  /*230f0*/  SYNCS.PHASECHK.TRANS64.TRYWAIT P2, [R18+URZ+0x38800], R5 ;  /* 0x03880005120075a7 */ /* 0x001064000804017f */
[----:B-1----:R-:W-:Y:S05]  /*23100*/  @!P2 NANOSLEEP.SYNCS 0x989680 ;  /* 0x009896800000a95d */ /* 0x002fea0003900000 */
[----:B------:R-:W1:Y:S02]  /*23110*/  @!P2 SYNCS.PHASECHK.TRANS64 P2, [R18+URZ+0x38800], R5 ;  /* 0x038800051200a5a7 */ /* 0x000e64000804007f */
[----:B-1----:R-:W-:Y:S05]  /*23120*/  @!P2 BRA `(.L_x_2762) ;  /* 0xfffffffc00f0a947 */ /* 0x002fea000383ffff */
[----:B------:R-:W-:Y:S05]  /*23130*/  BRA `(.L_x_3023) ;  /* 0xfffffe4c009c7947 */ /* 0x000fea000383ffff */
.L_x_2770:
        /* <DEDUP_REMOVED lines=8> */
.L_x_3025:
[----:B------:R-:W-:Y:S05]  /*231c0*/  BSYNC B1 ;  /* 0x0000000000017941 */ /* 0x000fea0003800000 */
.L_x_3024:
[----:B------:R-:W-:Y:S05]  /*231d0*/  BRA `(.L_x_3026) ;  /* 0xfffffe5c00b87947 */ /* 0x000fea000383ffff */
.L_x_2771:
        /* <DEDUP_REMOVED lines=8> */
.L_x_3028:
[----:B------:R-:W-:Y:S05]  /*23260*/  BSYNC B1 ;  /* 0x0000000000017941 */ /* 0x000fea0003800000 */
.L_x_3027:
[----:B------:R-:W-:Y:S05]  /*23270*/  BRA `(.L_x_3029) ;  /* 0xfffffe5c00987947 */ /* 0x000fea000383ffff */
.L_x_2772:
        /* <DEDUP_REMOVED lines=8> */
.L_x_3031:
[----:B------:R-:W-:Y:S05]  /*23300*/  BSYNC B1 ;  /* 0x0000000000017941 */ /* 0x000fea0003800000 */
.L_x_3030:
[----:B------:R-:W-:Y:S05]  /*23310*/  BRA `(.L_x_3032) ;  /* 0xfffffe5c00787947 */ /* 0x000fea000383ffff */
.L_x_2773:
        /* <DEDUP_REMOVED lines=8> */
.L_x_3034:
[----:B------:R-:W-:Y:S05]  /*233a0*/  BSYNC B1 ;  /* 0x0000000000017941 */ /* 0x000fea0003800000 */
.L_x_3033:
[----:B------:R-:W-:Y:S05]  /*233b0*/  BRA `(.L_x_3035) ;  /* 0xfffffe5c00587947 */ /* 0x000fea000383ffff */
.L_x_2774:
        /* <DEDUP_REMOVED lines=8> */
.L_x_3037:
[----:B------:R-:W-:Y:S05]  /*23440*/  BSYNC B1 ;  /* 0x0000000000017941 */ /* 0x000fea0003800000 */
.L_x_3036:
[----:B------:R-:W-:Y:S05]  /*23450*/  BRA `(.L_x_3038) ;  /* 0xfffffe5c00387947 */ /* 0x000fea000383ffff */
.L_x_2775:
        /* <DEDUP_REMOVED lines=8> */
.L_x_3040:
[----:B------:R-:W-:Y:S05]  /*234e0*/  BSYNC B1 ;  /* 0x0000000000017941 */ /* 0x000fea0003800000 */
.L_x_3039:
[----:B------:R-:W-:Y:S05]  /*234f0*/  BRA `(.L_x_3041) ;  /* 0xfffffe5c001c7947 */ /* 0x000fea000383ffff */
.L_x_2776:
        /* <DEDUP_REMOVED lines=8> */
.L_x_3043:
[----:B------:R-:W-:Y:S05]  /*23580*/  BSYNC B1 ;  /* 0x0000000000017941 */ /* 0x000fea0003800000 */
.L_x_3042:
[----:B------:R-:W-:Y:S05]  /*23590*/  BRA `(.L_x_3044) ;  /* 0xfffffe5c00007947 */ /* 0x000fea000383ffff */
.L_x_2777:
        /* <DEDUP_REMOVED lines=8> */
.L_x_3046:
[----:B------:R-:W-:Y:S05]  /*23620*/  BSYNC B1 ;  /* 0x0000000000017941 */ /* 0x000fea0003800000 */
.L_x_3045:
[----:B------:R-:W-:Y:S05]  /*23630*/  BRA `(.L_x_3047) ;  /* 0xfffffe5800e47947 */ /* 0x000fea000383ffff */
.L_x_2779:
[----:B0-----:R0:W1:Y:S02]  /*23640*/  SYNCS.PHASECHK.TRANS64.TRYWAIT P1, [R18+URZ+0x38800], R3 ;  /* 0x03880003120075a7 */ /* 0x001064000802017f */
[----:B-1----:R-:W-:Y:S05]  /*23650*/  @!P1 NANOSLEEP.SYNCS 0x989680 ;  /* 0x009896800000995d */ /* 0x002fea0003900000 */
[----:B------:R-:W1:Y:S02]  /*23660*/  @!P1 SYNCS.PHASECHK.TRANS64 P1, [R18+URZ+0x38800], R3 ;  /* 0x03880003120095a7 */ /* 0x000e64000802007f */
[----:B-1----:R-:W-:Y:S05]  /*23670*/  @!P1 BRA `(.L_x_2779) ;  /* 0xfffffffc00f09947 */ /* 0x002fea000383ffff */
[----:B------:R-:W-:Y:S05]  /*23680*/  BRA `(.L_x_3048) ;  /* 0xfffffe5c005c7947 */ /* 0x000fea000383ffff */
.L_x_2785:
[----:B--2---:R2:W3:Y:S02]  /*23690*/  SYNCS.PHASECHK.TRANS64.TRYWAIT P1, [R20+URZ+0x38830], R7 ;  /* 0x03883007140075a7 */ /* 0x0044e4000802017f */
[----:B---3--:R-:W-:Y:S05]  /*236a0*/  @!P1 NANOSLEEP.SYNCS 0x989680 ;  /* 0x009896800000995d */ /* 0x008fea0003900000 */
[----:B------:R-:W3:Y:S02]  /*236b0*/  @!P1 SYNCS.PHASECHK.TRANS64 P1, [R20+URZ+0x38830], R7 ;  /* 0x03883007140095a7 */ /* 0x000ee4000802007f */
[----:B---3--:R-:W-:Y:S05]  /*236c0*/  @!P1 BRA `(.L_x_2785) ;  /* 0xfffffffc00f09947 */ /* 0x008fea000383ffff */
[----:B------:R-:W-:Y:S05]  /*236d0*/  BRA `(.L_x_2784) ;  /* 0xfffffe6800f47947 */ /* 0x000fea000383ffff */
.L_x_2787:
[----:B0-----:R0:W3:Y:S02]  /*236e0*/  SYNCS.PHASECHK.TRANS64.TRYWAIT P1, [R18+URZ+0x38810], R3 ;  /* 0x03881003120075a7 */ /* 0x0010e4000802017f */
[----:B---3--:R-:W-:Y:S05]  /*236f0*/  @!P1 NANOSLEEP.SYNCS 0x989680 ;  /* 0x009896800000995d */ /* 0x008fea0003900000 */
[----:B------:R-:W3:Y:S02]  /*23700*/  @!P1 SYNCS.PHASECHK.TRANS64 P1, [R18+URZ+0x38810], R3 ;  /* 0x03881003120095a7 */ /* 0x000ee4000802007f */
[----:B---3--:R-:W-:Y:S05]  /*23710*/  @!P1 BRA `(.L_x_2787) ;  /* 0xfffffffc00f09947 */ /* 0x008fea000383ffff */
[----:B------:R-:W-:Y:S05]  /*23720*/  BRA `(.L_x_3049) ;  /* 0xfffffe6c00a47947 */ /* 0x000fea000383ffff */
.L_x_2791:
[----:B----4-:R4:W0:Y:S02]  /*23730*/  SYNCS.PHASECHK.TRANS64.TRYWAIT P2, [R20+URZ+0x38850], R7 ;  /* 0x03885007140075a7 */ /* 0x010824000804017f */
[----:B0-----:R-:W-:Y:S05]  /*23740*/  @!P2 NANOSLEEP.SYNCS 0x989680 ;  /* 0x009896800000a95d */ /* 0x001fea0003900000 */
[----:B------:R-:W0:Y:S02]  /*23750*/  @!P2 SYNCS.PHASECHK.TRANS64 P2, [R20+URZ+0x38850], R7 ;  /* 0x038850071400a5a7 */ /* 0x000e24000804007f */
[----:B0-----:R-:W-:Y:S05]  /*23760*/  @!P2 BRA `(.L_x_2791) ;  /* 0xfffffffc00f0a947 */ /* 0x001fea000383ffff */
[----:B------:R-:W-:Y:S05]  /*23770*/  BRA `(.L_x_2790) ;  /* 0xfffffe6c00c87947 */ /* 0x000fea000383ffff */
.L_x_2811:
[----:B-1----:R1:W2:Y:S02]  /*23780*/  SYNCS.PHASECHK.TRANS64.TRYWAIT P2, [R199+URZ+0x38830], R188 ;  /* 0x038830bcc70075a7 */ /* 0x0022a4000804017f */
[----:B--2---:R-:W-:Y:S05]  /*23790*/  @!P2 NANOSLEEP.SYNCS 0x989680 ;  /* 0x009896800000a95d */ /* 0x004fea0003900000 */
[----:B------:R-:W2:Y:S02]  /*237a0*/  @!P2 SYNCS.PHASECHK.TRANS64 P2, [R199+URZ+0x38830], R188 ;  /* 0x038830bcc700a5a7 */ /* 0x000ea4000804007f */
[----:B--2---:R-:W-:Y:S05]  /*237b0*/  @!P2 BRA `(.L_x_2811) ;  /* 0xfffffffc00f0a947 */ /* 0x004fea000383ffff */
[----:B------:R-:W-:Y:S05]  /*237c0*/  BRA `(.L_x_2810) ;  /* 0xfffffea4005c7947 */ /* 0x000fea000383ffff */
.L_x_2816:
[----:B---3--:R3:W4:Y:S02]  /*237d0*/  SYNCS.PHASECHK.TRANS64.TRYWAIT P2, [R199+URZ+0x38850], R188 ;  /* 0x038850bcc70075a7 */ /* 0x008724000804017f */
[----:B----4-:R-:W-:Y:S05]  /*237e0*/  @!P2 NANOSLEEP.SYNCS 0x989680 ;  /* 0x009896800000a95d */ /* 0x010fea0003900000 */
[----:B------:R-:W4:Y:S02]  /*237f0*/  @!P2 SYNCS.PHASECHK.TRANS64 P2, [R199+URZ+0x38850], R188 ;  /* 0x038850bcc700a5a7 */ /* 0x000f24000804007f */
[----:B----4-:R-:W-:Y:S05]  /*23800*/  @!P2 BRA `(.L_x_2816) ;  /* 0xfffffffc00f0a947 */ /* 0x010fea000383ffff */
[----:B------:R-:W-:Y:S05]  /*23810*/  BRA `(.L_x_2815) ;  /* 0xfffffea400f87947 */ /* 0x000fea000383ffff */
.L_x_2837:
[----:B-1----:R1:W2:Y:S02]  /*23820*/  SYNCS.PHASECHK.TRANS64.TRYWAIT P3, [R188+URZ+0x38830], R203 ;  /* 0x038830cbbc0075a7 */ /* 0x0022a4000806017f */
[----:B--2---:R-:W-:Y:S05]  /*23830*/  @!P3 NANOSLEEP.SYNCS 0x989680 ;  /* 0x009896800000b95d */ /* 0x004fea0003900000 */
[----:B------:R-:W2:Y:S02]  /*23840*/  @!P3 SYNCS.PHASECHK.TRANS64 P3, [R188+URZ+0x38830], R203 ;  /* 0x038830cbbc00b5a7 */ /* 0x000ea4000806007f */
[----:B--2---:R-:W-:Y:S05]  /*23850*/  @!P3 BRA `(.L_x_2837) ;  /* 0xfffffffc00f0b947 */ /* 0x004fea000383ffff */
[----:B------:R-:W-:Y:S05]  /*23860*/  BRA `(.L_x_2836) ;  /* 0xfffffee400107947 */ /* 0x000fea000383ffff */
.L_x_2842:
[----:B---3--:R3:W4:Y:S02]  /*23870*/  SYNCS.PHASECHK.TRANS64.TRYWAIT P3, [R188+URZ+0x38850], R203 ;  /* 0x038850cbbc0075a7 */ /* 0x008724000806017f */
[----:B----4-:R-:W-:Y:S05]  /*23880*/  @!P3 NANOSLEEP.SYNCS 0x989680 ;  /* 0x009896800000b95d */ /* 0x010fea0003900000 */
[----:B------:R-:W4:Y:S02]  /*23890*/  @!P3 SYNCS.PHASECHK.TRANS64 P3, [R188+URZ+0x38850], R203 ;  /* 0x038850cbbc00b5a7 */ /* 0x000f24000806007f */
[----:B----4-:R-:W-:Y:S05]  /*238a0*/  @!P3 BRA `(.L_x_2842) ;  /* 0xfffffffc00f0b947 */ /* 0x010fea000383ffff */
[----:B------:R-:W-:Y:S05]  /*238b0*/  BRA `(.L_x_2841) ;  /* 0xfffffee400ac7947 */ /* 0x000fea000383ffff */
.L_x_2850:
[----:B-1----:R1:W2:Y:S02]  /*238c0*/  SYNCS.PHASECHK.TRANS64.TRYWAIT P2, [R189+URZ+0x38830], R204 ;  /* 0x038830ccbd0075a7 */ /* 0x0022a4000804017f */
[----:B--2---:R-:W-:Y:S05]  /*238d0*/  @!P2 NANOSLEEP.SYNCS 0x989680 ;  /* 0x009896800000a95d */ /* 0x004fea0003900000 */
[----:B------:R-:W2:Y:S02]  /*238e0*/  @!P2 SYNCS.PHASECHK.TRANS64 P2, [R189+URZ+0x38830], R204 ;  /* 0x038830ccbd00a5a7 */ /* 0x000ea4000804007f */
[----:B--2---:R-:W-:Y:S05]  /*238f0*/  @!P2 BRA `(.L_x_2850) ;  /* 0xfffffffc00f0a947 */ /* 0x004fea000383ffff */
[----:B------:R-:W-:Y:S05]  /*23900*/  BRA `(.L_x_2849) ;  /* 0xffffff1400987947 */ /* 0x000fea000383ffff */
.L_x_2855:
[----:B---3--:R3:W4:Y:S02]  /*23910*/  SYNCS.PHASECHK.TRANS64.TRYWAIT P2, [R189+URZ+0x38850], R204 ;  /* 0x038850ccbd0075a7 */ /* 0x008724000804017f */
[----:B----4-:R-:W-:Y:S05]  /*23920*/  @!P2 NANOSLEEP.SYNCS 0x989680 ;  /* 0x009896800000a95d */ /* 0x010fea0003900000 */
[----:B------:R-:W4:Y:S02]  /*23930*/  @!P2 SYNCS.PHASECHK.TRANS64 P2, [R189+URZ+0x38850], R204 ;  /* 0x038850ccbd00a5a7 */ /* 0x000f24000804007f */
[----:B----4-:R-:W-:Y:S05]  /*23940*/  @!P2 BRA `(.L_x_2855) ;  /* 0xfffffffc00f0a947 */ /* 0x010fea000383ffff */
[----:B------:R-:W-:Y:S05]  /*23950*/  BRA `(.L_x_2854) ;  /* 0xffffff1800347947 */ /* 0x000fea000383ffff */
.L_x_2899:
        /* <DEDUP_REMOVED lines=11> */
.L_x_3051:
[----:B------:R-:W-:Y:S05]  /*23a10*/  BSYNC B1 ;  /* 0x0000000000017941 */ /* 0x000fea0003800000 */
.L_x_3050:
[----:B------:R-:W-:Y:S05]  /*23a20*/  BRA `(.L_x_3052) ;  /* 0xffffff9800607947 */ /* 0x000fea000383ffff */
.L_x_2900:
[----:B------:R-:W-:Y:S01]  /*23a30*/  BSSY B1, `(.L_x_3053) ;  /* 0x0000006000017945 */ /* 0x000fe20003800000 */
[----:B------:R-:W-:-:S07]  /*23a40*/  IMAD.MOV.U32 R15, RZ, RZ, -0x1 ;  /* 0xffffffffff0f7424 */ /* 0x000fce00078e00ff */
[----:B0-----:R-:W-:Y:S05]  /*23a50*/  WARPSYNC.COLLECTIVE R15, `(.L_x_3054) ;  /* 0x000000000f0c7348 */ /* 0x001fea0003c00000 */
[----:B------:R-:W-:Y:S02]  /*23a60*/  ELECT P6, UR62, PT ;  /* 0x00000000003e782f */ /* 0x000fe400038c0000 */
[----:B------:R-:W-:Y:S01]  /*23a70*/  MOV R14, UR62 ;  /* 0x0000003e000e7c02 */ /* 0x000fe20008000f00 */
[----:B0-----:R-:W-:Y:S10]  /*23a80*/  ENDCOLLECTIVE ;  /* 0x000000000000791b */ /* 0x001ff40003800000 */
.L_x_3054:
[----:B------:R-:W-:Y:S05]  /*23a90*/  BSYNC B1 ;  /* 0x0000000000017941 */ /* 0x000fea0003800000 */
.L_x_3053:
[----:B------:R-:W-:Y:S05]  /*23aa0*/  BRA `(.L_x_3055) ;  /* 0xffffff98004c7947 */ /* 0x000fea000383ffff */
.L_x_2901:
[----:B-1----:R1:W2:Y:S02]  /*23ab0*/  SYNCS.PHASECHK.TRANS64.TRYWAIT P0, [R7+URZ+0x38820], R8 ;  /* 0x03882008070075a7 */ /* 0x0022a4000800017f */
[----:B--2---:R-:W-:Y:S05]  /*23ac0*/  @!P0 NANOSLEEP.SYNCS 0x989680 ;  /* 0x009896800000895d */ /* 0x004fea0003900000 */
[----:B------:R-:W2:Y:S02]  /*23ad0*/  @!P0 SYNCS.PHASECHK.TRANS64 P0, [R7+URZ+0x38820], R8 ;  /* 0x03882008070085a7 */ /* 0x000ea4000800007f */
[----:B--2---:R-:W-:Y:S05]  /*23ae0*/  @!P0 BRA `(.L_x_2901) ;  /* 0xfffffffc00f08947 */ /* 0x004fea000383ffff */
[----:B------:R-:W-:Y:S05]  /*23af0*/  BRA `(.L_x_3056) ;  /* 0xffffff98006c7947 */ /* 0x000fea000383ffff */
.L_x_2904:
[----:B-1----:R1:W2:Y:S02]  /*23b00*/  SYNCS.PHASECHK.TRANS64.TRYWAIT P0, [R8+URZ+0x388a0], R9 ;  /* 0x0388a009080075a7 */ /* 0x0022a4000800017f */
[----:B--2---:R-:W-:Y:S05]  /*23b10*/  @!P0 NANOSLEEP.SYNCS 0x989680 ;  /* 0x009896800000895d */ /* 0x004fea0003900000 */
[----:B------:R-:W2:Y:S02]  /*23b20*/  @!P0 SYNCS.PHASECHK.TRANS64 P0, [R8+URZ+0x388a0], R9 ;  /* 0x0388a009080085a7 */ /* 0x000ea4000800007f */
[----:B--2---:R-:W-:Y:S05]  /*23b30*/  @!P0 BRA `(.L_x_2904) ;  /* 0xfffffffc00f08947 */ /* 0x004fea000383ffff */
[----:B------:R-:W-:Y:S05]  /*23b40*/  BRA `(.L_x_3057) ;  /* 0xffffff9800787947 */ /* 0x000fea000383ffff */
.L_x_2906:
[----:B--2---:R2:W3:Y:S02]  /*23b50*/  SYNCS.PHASECHK.TRANS64.TRYWAIT P0, [R8+URZ+0x388c0], R9 ;  /* 0x0388c009080075a7 */ /* 0x0044e4000800017f */
[----:B---3--:R-:W-:Y:S05]  /*23b60*/  @!P0 NANOSLEEP.SYNCS 0x989680 ;  /* 0x009896800000895d */ /* 0x008fea0003900000 */
[----:B------:R-:W3:Y:S02]  /*23b70*/  @!P0 SYNCS.PHASECHK.TRANS64 P0, [R8+URZ+0x388c0], R9 ;  /* 0x0388c009080085a7 */ /* 0x000ee4000800007f */
[----:B---3--:R-:W-:Y:S05]  /*23b80*/  @!P0 BRA `(.L_x_2906) ;  /* 0xfffffffc00f08947 */ /* 0x008fea000383ffff */
[----:B------:R-:W-:Y:S05]  /*23b90*/  BRA `(.L_x_3058) ;  /* 0xffffff9800e07947 */ /* 0x000fea000383ffff */
.L_x_2910:
[----:B-1----:R1:W2:Y:S02]  /*23ba0*/  SYNCS.PHASECHK.TRANS64.TRYWAIT P0, [R9+URZ+0x388a0], R10 ;  /* 0x0388a00a090075a7 */ /* 0x0022a4000800017f */
[----:B--2---:R-:W-:Y:S05]  /*23bb0*/  @!P0 NANOSLEEP.SYNCS 0x989680 ;  /* 0x009896800000895d */ /* 0x004fea0003900000 */
[----:B------:R-:W2:Y:S02]  /*23bc0*/  @!P0 SYNCS.PHASECHK.TRANS64 P0, [R9+URZ+0x388a0], R10 ;  /* 0x0388a00a090085a7 */ /* 0x000ea4000800007f */
[----:B--2---:R-:W-:Y:S05]  /*23bd0*/  @!P0 BRA `(.L_x_2910) ;  /* 0xfffffffc00f08947 */ /* 0x004fea000383ffff */
[----:B------:R-:W-:Y:S05]  /*23be0*/  BRA `(.L_x_3059) ;  /* 0xffffffa000247947 */ /* 0x000fea000383ffff */
.L_x_2912:
[----:B--2---:R2:W3:Y:S02]  /*23bf0*/  SYNCS.PHASECHK.TRANS64.TRYWAIT P1, [R9+URZ+0x388c0], R10 ;  /* 0x0388c00a090075a7 */ /* 0x0044e4000802017f */
[----:B---3--:R-:W-:Y:S05]  /*23c00*/  @!P1 NANOSLEEP.SYNCS 0x989680 ;  /* 0x009896800000995d */ /* 0x008fea0003900000 */
[----:B------:R-:W3:Y:S02]  /*23c10*/  @!P1 SYNCS.PHASECHK.TRANS64 P1, [R9+URZ+0x388c0], R10 ;  /* 0x0388c00a090095a7 */ /* 0x000ee4000802007f */
[----:B---3--:R-:W-:Y:S05]  /*23c20*/  @!P1 BRA `(.L_x_2912) ;  /* 0xfffffffc00f09947 */ /* 0x008fea000383ffff */
[----:B------:R-:W-:Y:S05]  /*23c30*/  BRA `(.L_x_3060) ;  /* 0xffffffa000847947 */ /* 0x000fea000383ffff */
.L_x_2930:
[----:B------:R-:W0:Y:S01]  /*23c40*/  S2R R5, SR_TID.X ;  /* 0x0000000000057919 */ /* 0x000e220000002100 */
[----:B------:R-:W-:Y:S01]  /*23c50*/  BSSY B0, `(.L_x_3061) ;  /* 0x000000a000007945 */ /* 0x000fe20003800000 */
[----:B------:R-:W-:Y:S02]  /*23c60*/  IMAD.MOV.U32 R12, RZ, RZ, RZ ;  /* 0x000000ffff0c7224 */ /* 0x000fe400078e00ff */
[----:B-1----:R-:W-:Y:S02]  /*23c70*/  IMAD.MOV.U32 R11, RZ, RZ, 0x1f ;  /* 0x0000001fff0b7424 */ /* 0x002fe400078e00ff */
[----:B------:R-:W-:Y:S01]  /*23c80*/  IMAD.MOV.U32 R15, RZ, RZ, -0x1 ;  /* 0xffffffffff0f7424 */ /* 0x000fe200078e00ff */
[----:B0-----:R-:W-:-:S04]  /*23c90*/  SHF.R.U32.HI R5, RZ, 0x5, R5 ;  /* 0x00000005ff057819 */ /* 0x001fc80000011605 */
[----:B------:R-:W-:-:S05]  /*23ca0*/  LOP3.LUT R5, R5, 0x3, RZ, 0xc0, !PT ;  /* 0x0000000305057812 */ /* 0x000fca00078ec0ff */
[----:B------:R-:W-:-:S07]  /*23cb0*/  IMAD.MOV.U32 R13, RZ, RZ, R5 ;  /* 0x000000ffff0d7224 */ /* 0x000fce00078e0005 */
[----:B------:R-:W-:Y:S05]  /*23cc0*/  WARPSYNC.COLLECTIVE R15, `(.L_x_3062) ;  /* 0x000000000f087348 */ /* 0x000fea0003c00000 */
[----:B------:R0:W1:Y:S02]  /*23cd0*/  SHFL.IDX P6, R14, R13, R12, R11 ;  /* 0x0000000c0d0e7389 */ /* 0x00006400000c000b */
[----:B01----:R-:W-:Y:S01]  /*23ce0*/  ENDCOLLECTIVE ;  /* 0x000000000000791b */ /* 0x003fe20003800000 */
.L_x_3062:
[----:B------:R-:W-:Y:S05]  /*23cf0*/  BSYNC B0 ;  /* 0x0000000000007941 */ /* 0x000fea0003800000 */
.L_x_3061:
[----:B------:R-:W-:Y:S05]  /*23d00*/  BRA `(.L_x_3063) ;  /* 0xffffffb0005c7947 */ /* 0x000fea000383ffff */
.L_x_2931:
[----:B------:R-:W-:Y:S01]  /*23d10*/  BSSY B0, `(.L_x_3064) ;  /* 0x0000006000007945 */ /* 0x000fe20003800000 */
[----:B------:R-:W-:-:S07]  /*23d20*/  IMAD.MOV.U32 R15, RZ, RZ, -0x1 ;  /* 0xffffffffff0f7424 */ /* 0x000fce00078e00ff */
[----:B-1----:R-:W-:Y:S05]  /*23d30*/  WARPSYNC.COLLECTIVE R15, `(.L_x_3065) ;  /* 0x000000000f0c7348 */ /* 0x002fea0003c00000 */
[----:B------:R-:W-:Y:S02]  /*23d40*/  ELECT P6, UR62, PT ;  /* 0x00000000003e782f */ /* 0x000fe400038c0000 */
[----:B------:R-:W-:Y:S01]  /*23d50*/  MOV R14, UR62 ;  /* 0x0000003e000e7c02 */ /* 0x000fe20008000f00 */
[----:B-1----:R-:W-:Y:S10]  /*23d60*/  ENDCOLLECTIVE ;  /* 0x000000000000791b */ /* 0x002ff40003800000 */
.L_x_3065:
[----:B------:R-:W-:Y:S05]  /*23d70*/  BSYNC B0 ;  /* 0x0000000000007941 */ /* 0x000fea0003800000 */
.L_x_3064:
[----:B------:R-:W-:Y:S05]  /*23d80*/  BRA `(.L_x_3066) ;  /* 0xffffffb0004c7947 */ /* 0x000fea000383ffff */
.L_x_2934:
[----:B0-----:R0:W1:Y:S02]  /*23d90*/  SYNCS.PHASECHK.TRANS64.TRYWAIT P0, [R5+URZ+0x38840], R7 ;  /* 0x03884007050075a7 */ /* 0x001064000800017f */
[----:B-1----:R-:W-:Y:S05]  /*23da0*/  @!P0 NANOSLEEP.SYNCS 0x989680 ;  /* 0x009896800000895d */ /* 0x002fea0003900000 */
[----:B------:R-:W1:Y:S02]  /*23db0*/  @!P0 SYNCS.PHASECHK.TRANS64 P0, [R5+URZ+0x38840], R7 ;  /* 0x03884007050085a7 */ /* 0x000e64000800007f */
[----:B-1----:R-:W-:Y:S05]  /*23dc0*/  @!P0 BRA `(.L_x_2934) ;  /* 0xfffffffc00f08947 */ /* 0x002fea000383ffff */
[----:B------:R-:W-:Y:S05]  /*23dd0*/  BRA `(.L_x_3067) ;  /* 0xffffffb000b47947 */ /* 0x000fea000383ffff */
.L_x_2938:
        /* <DEDUP_REMOVED lines=8> */
.L_x_2941:
[----:B0-----:R0:W1:Y:S02]  /*23e60*/  SYNCS.PHASECHK.TRANS64.TRYWAIT P0, [R2+URZ+0x38860], R5 ;  /* 0x03886005020075a7 */ /* 0x001064000800017f */
[----:B-1----:R-:W-:Y:S05]  /*23e70*/  @!P0 NANOSLEEP.SYNCS 0x989680 ;  /* 0x009896800000895d */ /* 0x002fea0003900000 */
[----:B------:R-:W1:Y:S02]  /*23e80*/  @!P0 SYNCS.PHASECHK.TRANS64 P0, [R2+URZ+0x38860], R5 ;  /* 0x03886005020085a7 */ /* 0x000e64000800007f */
[----:B-1----:R-:W-:Y:S05]  /*23e90*/  @!P0 BRA `(.L_x_2941) ;  /* 0xfffffffc00f08947 */ /* 0x002fea000383ffff */
[----:B------:R-:W-:Y:S05]  /*23ea0*/  BRA `(.L_x_3069) ;  /* 0xffffffb800b87947 */ /* 0x000fea000383ffff */
.L_x_2950:
[----:B--2---:R2:W3:Y:S02]  /*23eb0*/  SYNCS.PHASECHK.TRANS64.TRYWAIT P0, [R2+URZ+0x38840], R3 ;  /* 0x03884003020075a7 */ /* 0x0044e4000800017f */
[----:B---3--:R-:W-:Y:S05]  /*23ec0*/  @!P0 NANOSLEEP.SYNCS 0x989680 ;  /* 0x009896800000895d */ /* 0x008fea0003900000 */
[----:B------:R-:W3:Y:S02]  /*23ed0*/  @!P0 SYNCS.PHASECHK.TRANS64 P0, [R2+URZ+0x38840], R3 ;  /* 0x03884003020085a7 */ /* 0x000ee4000800007f */
[----:B---3--:R-:W-:Y:S05]  /*23ee0*/  @!P0 BRA `(.L_x_2950) ;  /* 0xfffffffc00f08947 */ /* 0x008fea000383ffff */
[----:B------:R-:W-:Y:S05]  /*23ef0*/  BRA `(.L_x_3070) ;  /* 0xffffffc0008c7947 */ /* 0x000fea000383ffff */
.L_x_2952:
[----:B0-----:R0:W3:Y:S02]  /*23f00*/  SYNCS.PHASECHK.TRANS64.TRYWAIT P0, [R2+URZ+0x38860], R3 ;  /* 0x03886003020075a7 */ /* 0x0010e4000800017f */
[----:B---3--:R-:W-:Y:S05]  /*23f10*/  @!P0 NANOSLEEP.SYNCS 0x989680 ;  /* 0x009896800000895d */ /* 0x008fea0003900000 */
[----:B------:R-:W3:Y:S02]  /*23f20*/  @!P0 SYNCS.PHASECHK.TRANS64 P0, [R2+URZ+0x38860], R3 ;  /* 0x03886003020085a7 */ /* 0x000ee4000800007f */
[----:B---3--:R-:W-:Y:S05]  /*23f30*/  @!P0 BRA `(.L_x_2952) ;  /* 0xfffffffc00f08947 */ /* 0x008fea000383ffff */
[----:B------:R-:W-:Y:S05]  /*23f40*/  BRA `(.L_x_3071) ;  /* 0xffffffc400007947 */ /* 0x000fea000383ffff */
.L_x_2957:
[----:B---3--:R3:W4:Y:S02]  /*23f50*/  SYNCS.PHASECHK.TRANS64.TRYWAIT P0, [R2+URZ+0x38840], R3 ;  /* 0x03884003020075a7 */ /* 0x008724000800017f */
[----:B----4-:R-:W-:Y:S05]  /*23f60*/  @!P0 NANOSLEEP.SYNCS 0x989680 ;  /* 0x009896800000895d */ /* 0x010fea0003900000 */
[----:B------:R-:W4:Y:S02]  /*23f70*/  @!P0 SYNCS.PHASECHK.TRANS64 P0, [R2+URZ+0x38840], R3 ;  /* 0x03884003020085a7 */ /* 0x000f24000800007f */
[----:B----4-:R-:W-:Y:S05]  /*23f80*/  @!P0 BRA `(.L_x_2957) ;  /* 0xfffffffc00f08947 */ /* 0x010fea000383ffff */
[----:B------:R-:W-:Y:S05]  /*23f90*/  BRA `(.L_x_3072) ;  /* 0xffffffc800a07947 */ /* 0x000fea000383ffff */
.L_x_2959:
[----:B0-----:R0:W2:Y:S02]  /*23fa0*/  SYNCS.PHASECHK.TRANS64.TRYWAIT P1, [R2+URZ+0x38860], R3 ;  /* 0x03886003020075a7 */ /* 0x0010a4000802017f */
[----:B--2---:R-:W-:Y:S05]  /*23fb0*/  @!P1 NANOSLEEP.SYNCS 0x989680 ;  /* 0x009896800000995d */ /* 0x004fea0003900000 */
[----:B------:R-:W2:Y:S02]  /*23fc0*/  @!P1 SYNCS.PHASECHK.TRANS64 P1, [R2+URZ+0x38860], R3 ;  /* 0x03886003020095a7 */ /* 0x000ea4000802007f */
[----:B--2---:R-:W-:Y:S05]  /*23fd0*/  @!P1 BRA `(.L_x_2959) ;  /* 0xfffffffc00f09947 */ /* 0x004fea000383ffff */
[----:B------:R-:W-:Y:S05]  /*23fe0*/  BRA `(.L_x_3073) ;  /* 0xffffffcc00107947 */ /* 0x000fea000383ffff */
.L_x_2964:
[----:B---3--:R3:W4:Y:S02]  /*23ff0*/  SYNCS.PHASECHK.TRANS64.TRYWAIT P0, [R2+URZ+0x38840], R3 ;  /* 0x03884003020075a7 */ /* 0x008724000800017f */
[----:B----4-:R-:W-:Y:S05]  /*24000*/  @!P0 NANOSLEEP.SYNCS 0x989680 ;  /* 0x009896800000895d */ /* 0x010fea0003900000 */
[----:B------:R-:W4:Y:S02]  /*24010*/  @!P0 SYNCS.PHASECHK.TRANS64 P0, [R2+URZ+0x38840], R3 ;  /* 0x03884003020085a7 */ /* 0x000f24000800007f */
[----:B----4-:R-:W-:Y:S05]  /*24020*/  @!P0 BRA `(.L_x_2964) ;  /* 0xfffffffc00f08947 */ /* 0x010fea000383ffff */
[----:B------:R-:W-:Y:S05]  /*24030*/  BRA `(.L_x_3074) ;  /* 0xffffffd0008c7947 */ /* 0x000fea000383ffff */
.L_x_2966:
[----:B0-----:R0:W2:Y:S02]  /*24040*/  SYNCS.PHASECHK.TRANS64.TRYWAIT P1, [R2+URZ+0x38860], R3 ;  /* 0x03886003020075a7 */ /* 0x0010a4000802017f */
[----:B--2---:R-:W-:Y:S05]  /*24050*/  @!P1 NANOSLEEP.SYNCS 0x989680 ;  /* 0x009896800000995d */ /* 0x004fea0003900000 */
[----:B------:R-:W2:Y:S02]  /*24060*/  @!P1 SYNCS.PHASECHK.TRANS64 P1, [R2+URZ+0x38860], R3 ;  /* 0x03886003020095a7 */ /* 0x000ea4000802007f */
[----:B--2---:R-:W-:Y:S05]  /*24070*/  @!P1 BRA `(.L_x_2966) ;  /* 0xfffffffc00f09947 */ /* 0x004fea000383ffff */
[----:B------:R-:W-:Y:S05]  /*24080*/  BRA `(.L_x_3075) ;  /* 0xffffffd400007947 */ /* 0x000fea000383ffff */
.L_x_2971:
[----:B------:R-:W-:Y:S01]  /*24090*/  BSSY B0, `(.L_x_3076) ;  /* 0x0000008000007945 */ /* 0x000fe20003800000 */
[----:B0-----:R-:W-:Y:S02]  /*240a0*/  IMAD.MOV.U32 R13, RZ, RZ, R16 ;  /* 0x000000ffff0d7224 */ /* 0x001fe400078e0010 */
[----:B------:R-:W-:Y:S02]  /*240b0*/  IMAD.MOV.U32 R12, RZ, RZ, RZ ;  /* 0x000000ffff0c7224 */ /* 0x000fe400078e00ff */
[----:B-1----:R-:W-:Y:S02]  /*240c0*/  IMAD.MOV.U32 R11, RZ, RZ, 0x1f ;  /* 0x0000001fff0b7424 */ /* 0x002fe400078e00ff */
[----:B------:R-:W-:-:S07]  /*240d0*/  IMAD.MOV.U32 R15, RZ, RZ, -0x1 ;  /* 0xffffffffff0f7424 */ /* 0x000fce00078e00ff */
[----:B--23--:R-:W-:Y:S05]  /*240e0*/  WARPSYNC.COLLECTIVE R15, `(.L_x_3077) ;  /* 0x000000000f087348 */ /* 0x00cfea0003c00000 */
[----:B------:R0:W1:Y:S02]  /*240f0*/  SHFL.IDX P6, R14, R13, R12, R11 ;  /* 0x0000000c0d0e7389 */ /* 0x00006400000c000b */
[----:B0123--:R-:W-:Y:S01]  /*24100*/  ENDCOLLECTIVE ;  /* 0x000000000000791b */ /* 0x00ffe20003800000 */
.L_x_3077:
[----:B------:R-:W-:Y:S05]  /*24110*/  BSYNC B0 ;  /* 0x0000000000007941 */ /* 0x000fea0003800000 */
.L_x_3076:
        /* <DEDUP_REMOVED lines=8> */
.L_x_3078:
[----:B------:R-:W-:Y:S01]  /*241a0*/  IMAD.MOV.U32 R16, RZ, RZ, R14 ;  /* 0x000000ffff107224 */ /* 0x000fe200078e000e */
[----:B------:R-:W-:Y:S06]  /*241b0*/  BRA `(.L_x_3079) ;  /* 0xffffffd800507947 */ /* 0x000fec000383ffff */
.L_x_2974:
        /* <DEDUP_REMOVED lines=8> */
.L_x_3081:
[----:B------:R-:W-:Y:S05]  /*24240*/  BSYNC B0 ;  /* 0x0000000000007941 */ /* 0x000fea0003800000 */
.L_x_3080:
        /* <DEDUP_REMOVED lines=10> */
.L_x_3082:
        /* <DEDUP_REMOVED lines=8> */
.L_x_3083:
        /* <DEDUP_REMOVED lines=8> */
.L_x_3084:
        /* <DEDUP_REMOVED lines=8> */
.L_x_3085:
        /* <DEDUP_REMOVED lines=8> */
.L_x_3086:
[----:B------:R-:W-:Y:S05]  /*244f0*/  BRA `(.L_x_3087) ;  /* 0xffffffd800147947 */ /* 0x000fea000383ffff */
.L_x_2979:
        /* <DEDUP_REMOVED lines=8> */
.L_x_3089:
[----:B------:R-:W-:Y:S05]  /*24580*/  BSYNC B0 ;  /* 0x0000000000007941 */ /* 0x000fea0003800000 */
.L_x_3088:
[----:B------:R-:W-:Y:S01]  /*24590*/  ISETP.NE.AND P0, PT, R6, RZ, PT ;  /* 0x000000ff0600720c */ /* 0x000fe20003f05270 */
[----:B------:R-:W-:Y:S02]  /*245a0*/  IMAD.MOV.U32 R12, RZ, RZ, 0x2 ;  /* 0x00000002ff0c7424 */ /* 0x000fe400078e00ff */
[----:B------:R-:W-:Y:S01]  /*245b0*/  IMAD.MOV.U32 R11, RZ, RZ, RZ ;  /* 0x000000ffff0b7224 */ /* 0x000fe200078e00ff */
[----:B------:R-:W-:Y:S01]  /*245c0*/  SEL R2, R14, RZ, P0 ;  /* 0x000000ff0e027207 */ /* 0x000fe20000000000 */
[----:B------:R-:W-:Y:S01]  /*245d0*/  IMAD.MOV.U32 R15, RZ, RZ, -0x1 ;  /* 0xffffffffff0f7424 */ /* 0x000fe200078e00ff */
[----:B------:R-:W-:-:S03]  /*245e0*/  ISETP.GE.U32.AND P0, PT, R6, 0x2, PT ;  /* 0x000000020600780c */ /* 0x000fc60003f06070 */
[----:B------:R-:W-:-:S04]  /*245f0*/  IMAD.IADD R2, R17, 0x1, R2 ;  /* 0x0000000111027824 */ /* 0x000fc800078e0202 */
[----:B------:R-:W-:-:S07]  /*24600*/  IMAD.MOV.U32 R13, RZ, RZ, R2 ;  /* 0x000000ffff0d7224 */ /* 0x000fce00078e0002 */
[----:B------:R-:W-:Y:S05]  /*24610*/  WARPSYNC.COLLECTIVE R15, `(.L_x_3090) ;  /* 0x000000000f087348 */ /* 0x000fea0003c00000 */
[----:B------:R0:W1:Y:S02]  /*24620*/  SHFL.UP P6, R14, R13, R12, R11 ;  /* 0x0400000c0d0e7389 */ /* 0x00006400000c000b */
[----:B01----:R-:W-:Y:S01]  /*24630*/  ENDCOLLECTIVE ;  /* 0x000000000000791b */ /* 0x003fe20003800000 */
.L_x_3090:
        /* <DEDUP_REMOVED lines=8> */
.L_x_3091:
        /* <DEDUP_REMOVED lines=8> */
.L_x_3092:
        /* <DEDUP_REMOVED lines=8> */
.L_x_3093:
        /* <DEDUP_REMOVED lines=8> */
.L_x_3094:
[----:B------:R-:W-:Y:S05]  /*24840*/  BRA `(.L_x_3095) ;  /* 0xffffffd400f47947 */ /* 0x000fea000383ffff */
.L_x_2981:
[----:B------:R-:W-:Y:S01]  /*24850*/  BSSY B0, `(.L_x_3096) ;  /* 0x0000006000007945 */ /* 0x000fe20003800000 */
[----:B------:R-:W-:Y:S01]  /*24860*/  PLOP3.LUT P6, PT, P6, PT, PT, 0x8, 0x0 ;  /* 0x000000000000781c */ /* 0x000fe200037ce170 */
[----:B------:R-:W-:-:S12]  /*24870*/  IMAD.MOV.U32 R15, RZ, RZ, -0x1 ;  /* 0xffffffffff0f7424 */ /* 0x000fd800078e00ff */
[----:B01----:R-:W-:Y:S05]  /*24880*/  WARPSYNC.COLLECTIVE R15, `(.L_x_3097) ;  /* 0x000000000f087348 */ /* 0x003fea0003c00000 */
[----:B------:R-:W-:Y:S01]  /*24890*/  VOTE.ANY R14, PT, P6 ;  /* 0x00000000000e7806 */ /* 0x000fe200030e0100 */
[----:B01----:R-:W-:Y:S06]  /*248a0*/  ENDCOLLECTIVE ;  /* 0x000000000000791b */ /* 0x003fec0003800000 */
.L_x_3097:
[----:B------:R-:W-:Y:S05]  /*248b0*/  BSYNC B0 ;  /* 0x0000000000007941 */ /* 0x000fea0003800000 */
.L_x_3096:
        /* <DEDUP_REMOVED lines=9> */
.L_x_3098:
[----:B------:R-:W-:Y:S01]  /*24950*/  IMAD.MOV.U32 R17, RZ, RZ, R14 ;  /* 0x000000ffff117224 */ /* 0x000fe200078e000e */
[----:B------:R-:W-:Y:S06]  /*24960*/  BRA `(.L_x_3099) ;  /* 0xffffffd400e47947 */ /* 0x000fec000383ffff */
.L_x_2983:
[----:B------:R-:W-:Y:S01]  /*24970*/  BSSY B0, `(.L_x_3100) ;  /* 0x0000007000007945 */ /* 0x000fe20003800000 */
[----:B------:R-:W-:Y:S02]  /*24980*/  IMAD.MOV.U32 R13, RZ, RZ, R2 ;  /* 0x000000ffff0d7224 */ /* 0x000fe400078e0002 */
[----:B-1----:R-:W-:Y:S02]  /*24990*/  IMAD.MOV.U32 R11, RZ, RZ, 0x1f ;  /* 0x0000001fff0b7424 */ /* 0x002fe400078e00ff */
[----:B------:R-:W-:-:S07]  /*249a0*/  IMAD.MOV.U32 R15, RZ, RZ, -0x1 ;  /* 0xffffffffff0f7424 */ /* 0x000fce00078e00ff */
[----:B0-23--:R-:W-:Y:S05]  /*249b0*/  WARPSYNC.COLLECTIVE R15, `(.L_x_3101) ;  /* 0x000000000f087348 */ /* 0x00dfea0003c00000 */
[----:B------:R1:W4:Y:S02]  /*249c0*/  SHFL.IDX P6, R14, R13, R12, R11 ;  /* 0x0000000c0d0e7389 */ /* 0x00032400000c000b */
[----:B01234-:R-:W-:Y:S01]  /*249d0*/  ENDCOLLECTIVE ;  /* 0x000000000000791b */ /* 0x01ffe20003800000 */
.L_x_3101:
[----:B------:R-:W-:Y:S05]  /*249e0*/  BSYNC B0 ;  /* 0x0000000000007941 */ /* 0x000fea0003800000 */
.L_x_3100:
[----:B------:R-:W-:Y:S01]  /*249f0*/  IMAD.MOV.U32 R7, RZ, RZ, R14 ;  /* 0x000000ffff077224 */ /* 0x000fe200078e000e */
[----:B------:R-:W-:Y:S06]  /*24a00*/  BRA `(.L_x_2982) ;  /* 0xffffffd400d87947 */ /* 0x000fec000383ffff */
.L_x_2986:
[----:B-1----:R1:W2:Y:S02]  /*24a10*/  SYNCS.PHASECHK.TRANS64.TRYWAIT P0, [R0+URZ+0x38820], R3 ;  /* 0x03882003000075a7 */ /* 0x0022a4000800017f */
[----:B--2---:R-:W-:Y:S05]  /*24a20*/  @!P0 NANOSLEEP.SYNCS 0x989680 ;  /* 0x009896800000895d */ /* 0x004fea0003900000 */
[----:B------:R-:W2:Y:S02]  /*24a30*/  @!P0 SYNCS.PHASECHK.TRANS64 P0, [R0+URZ+0x38820], R3 ;  /* 0x03882003000085a7 */ /* 0x000ea4000800007f */
[----:B--2---:R-:W-:Y:S05]  /*24a40*/  @!P0 BRA `(.L_x_2986) ;  /* 0xfffffffc00f08947 */ /* 0x004fea000383ffff */
[----:B------:R-:W-:Y:S05]  /*24a50*/  BRA `(.L_x_3102) ;  /* 0xffffffdc00507947 */ /* 0x000fea000383ffff */
.L_x_2987:
[----:B---3--:R-:W2:Y:S01]  /*24a60*/  S2R R2, SR_TID.X ;  /* 0x0000000000027919 */ /* 0x008ea20000002100 */
        /* <DEDUP_REMOVED lines=10> */
.L_x_3104:
[----:B------:R-:W-:Y:S05]  /*24b10*/  BSYNC B0 ;  /* 0x0000000000007941 */ /* 0x000fea0003800000 */
.L_x_3103:
[----:B------:R-:W-:Y:S05]  /*24b20*/  BRA `(.L_x_3105) ;  /* 0xffffffdc00347947 */ /* 0x000fea000383ffff */
.L_x_2988:
[----:B------:R-:W-:Y:S01]  /*24b30*/  BSSY B0, `(.L_x_3106) ;  /* 0x0000006000007945 */ /* 0x000fe20003800000 */
[----:B------:R-:W-:-:S07]  /*24b40*/  IMAD.MOV.U32 R15, RZ, RZ, -0x1 ;  /* 0xffffffffff0f7424 */ /* 0x000fce00078e00ff */
[----:B012---:R-:W-:Y:S05]  /*24b50*/  WARPSYNC.COLLECTIVE R15, `(.L_x_3107) ;  /* 0x000000000f0c7348 */ /* 0x007fea0003c00000 */
[----:B------:R-:W-:Y:S02]  /*24b60*/  ELECT P6, UR62, PT ;  /* 0x00000000003e782f */ /* 0x000fe400038c0000 */
[----:B------:R-:W-:Y:S01]  /*24b70*/  MOV R14, UR62 ;  /* 0x0000003e000e7c02 */ /* 0x000fe20008000f00 */
[----:B012---:R-:W-:Y:S10]  /*24b80*/  ENDCOLLECTIVE ;  /* 0x000000000000791b */ /* 0x007ff40003800000 */
.L_x_3107:
[----:B------:R-:W-:Y:S05]  /*24b90*/  BSYNC B0 ;  /* 0x0000000000007941 */ /* 0x000fea0003800000 */
.L_x_3106:
[----:B------:R-:W-:Y:S05]  /*24ba0*/  BRA `(.L_x_3108) ;  /* 0xffffffdc00287947 */ /* 0x000fea000383ffff */
.L_x_2990:
[----:B-1----:R1:W2:Y:S02]  /*24bb0*/  SYNCS.PHASECHK.TRANS64.TRYWAIT P0, [R6+URZ], R5 ;  /* 0x00000005060075a7 */ /* 0x0022a4000800017f */
[----:B--2---:R-:W-:Y:S05]  /*24bc0*/  @!P0 NANOSLEEP.SYNCS 0x989680 ;  /* 0x009896800000895d */ /* 0x004fea0003900000 */
[----:B------:R-:W2:Y:S02]  /*24bd0*/  @!P0 SYNCS.PHASECHK.TRANS64 P0, [R6+URZ], R5 ;  /* 0x00000005060085a7 */ /* 0x000ea4000800007f */
[----:B--2---:R-:W-:Y:S05]  /*24be0*/  @!P0 BRA `(.L_x_2990) ;  /* 0xfffffffc00f08947 */ /* 0x004fea000383ffff */
[----:B------:R-:W-:Y:S05]  /*24bf0*/  BRA `(.L_x_3109) ;  /* 0xffffffdc006c7947 */ /* 0x000fea000383ffff */
.L_x_2991:
[----:B--2---:R2:W3:Y:S02]  /*24c00*/  SYNCS.PHASECHK.TRANS64.TRYWAIT P0, [R7+URZ], R2 ;  /* 0x00000002070075a7 */ /* 0x0044e4000800017f */
[----:B---3--:R-:W-:Y:S05]  /*24c10*/  @!P0 NANOSLEEP.SYNCS 0x989680 ;  /* 0x009896800000895d */ /* 0x008fea0003900000 */
[----:B------:R-:W3:Y:S02]  /*24c20*/  @!P0 SYNCS.PHASECHK.TRANS64 P0, [R7+URZ], R2 ;  /* 0x00000002070085a7 */ /* 0x000ee4000800007f */
[----:B---3--:R-:W-:Y:S05]  /*24c30*/  @!P0 BRA `(.L_x_2991) ;  /* 0xfffffffc00f08947 */ /* 0x008fea000383ffff */
[----:B------:R-:W-:Y:S05]  /*24c40*/  BRA `(.L_x_3110) ;  /* 0xffffffdc00607947 */ /* 0x000fea000383ffff */
.L_x_2993:
[----:B---3--:R3:W4:Y:S02]  /*24c50*/  SYNCS.PHASECHK.TRANS64.TRYWAIT P0, [R4+URZ], R5 ;  /* 0x00000005040075a7 */ /* 0x008724000800017f */
[----:B----4-:R-:W-:Y:S05]  /*24c60*/  @!P0 NANOSLEEP.SYNCS 0x989680 ;  /* 0x009896800000895d */ /* 0x010fea0003900000 */
[----:B------:R-:W4:Y:S02]  /*24c70*/  @!P0 SYNCS.PHASECHK.TRANS64 P0, [R4+URZ], R5 ;  /* 0x00000005040085a7 */ /* 0x000f24000800007f */
[----:B----4-:R-:W-:Y:S05]  /*24c80*/  @!P0 BRA `(.L_x_2993) ;  /* 0xfffffffc00f08947 */ /* 0x010fea000383ffff */
[----:B------:R-:W-:Y:S05]  /*24c90*/  BRA `(.L_x_3111) ;  /* 0xffffffdc00687947 */ /* 0x000fea000383ffff */
.L_x_3112:
        /* <DEDUP_REMOVED lines=14> */
.L_x_4560:


//--------------------- .text._ZN7cutlass13device_kernelIN5flash11enable_sm90INS1_16FlashAttnFwdSm90INS1_25CollectiveMainloopFwdSm90ILi2EN4cute5tupleIJNS5_1CILi1EEES8_S8_EEENS6_IJNS7_ILi64EEESA_SA_EEELi512ENS_10bfloat16_tEfNS_4arch4Sm90ELb1ELb0ELb0ELb0ELb0ELb0ELb0ELb0ELb0ELb0ELb0ELb0EEENS1_21CollectiveEpilogueFwdINS6_IJSA_NS7_ILi512EEESA_EEES9_SC_SE_Li256ELb0ELb0ELb0ELb0EEENS1_30DynamicPersistentTileSchedulerILi256ELi32ELb0ELb0ELb1EEEEEEEEEvNT_6ParamsE --------------------------
	.section	.text._ZN7cutlass13device_kernelIN5flash11enable_sm90INS1_16FlashAttnFwdSm90INS1_25CollectiveMainloopFwdSm90ILi2EN4cute5tupleIJNS5_1CILi1EEES8_S8_EEENS6_IJNS7_ILi64EEESA_SA_EEELi512ENS_10bfloat16_tEfNS_4arch4Sm90ELb1ELb0ELb0ELb0ELb0ELb0ELb0ELb0ELb0ELb0ELb0ELb0EEENS1_21CollectiveEpilogueFwdINS6_IJSA_NS7_ILi512EEESA_EEES9_SC_SE_Li256ELb0ELb0ELb0ELb0EEENS1_30DynamicPersistentTileSchedulerILi256ELi32ELb0ELb0ELb1EEEEEEEEEvNT_6ParamsE,"ax",@progbits
	.align	128
.text._ZN7cutlass13device_kernelIN5flash11enable_sm90INS1_16FlashAttnFwdSm90INS1_25CollectiveMainloopFwdSm90ILi2EN4cute5tupleIJNS5_1CILi1EEES8_S8_EEENS6_IJNS7_ILi64EEESA_SA_EEELi512ENS_10bfloat16_tEfNS_4arch4Sm90ELb1ELb0ELb0ELb0ELb0ELb0ELb0ELb0ELb0ELb0ELb0ELb0EEENS1_21CollectiveEpilogueFwdINS6_IJSA_NS7_ILi512EEESA_EEES9_SC_SE_Li256ELb0ELb0ELb0ELb0EEENS1_30DynamicPersistentTileSchedulerILi256ELi32ELb0ELb0ELb1EEEEEEEEEvNT_6ParamsE:
        .type           _ZN7cutlass13device_kernelIN5flash11enable_sm90INS1_16FlashAttnFwdSm90INS1_25CollectiveMainloopFwdSm90ILi2EN4cute5tupleIJNS5_1CILi1EEES8_S8_EEENS6_IJNS7_ILi64EEESA_SA_EEELi512ENS_10bfloat16_tEfNS_4arch4Sm90ELb1ELb0ELb0ELb0ELb0ELb0ELb0ELb0ELb0ELb0ELb0ELb0EEENS1_21CollectiveEpilogueFwdINS6_IJSA_NS7_ILi512EEESA_EEES9_SC_SE_Li256ELb0ELb0ELb0ELb0EEENS1_30DynamicPersistentTileSchedulerILi256ELi32ELb0ELb0ELb1EEEEEEEEEvNT_6ParamsE,@function
        .size           _ZN7cutlass13device_kernelIN5flash11enable_sm90INS1_16FlashAttnFwdSm90INS1_25CollectiveMainloopFwdSm90ILi2EN4cute5tupleIJNS5_1CILi1EEES8_S8_EEENS6_IJNS7_ILi64EEESA_SA_EEELi512ENS_10bfloat16_tEfNS_4arch4Sm90ELb1ELb0ELb0ELb0ELb0ELb0ELb0ELb0ELb0ELb0ELb0ELb0EEENS1_21CollectiveEpilogueFwdINS6_IJSA_NS7_ILi512EEESA_EEES9_SC_SE_Li256ELb0ELb0ELb0ELb0EEENS1_30DynamicPersistentTileSchedulerILi256ELi32ELb0ELb0ELb1EEEEEEEEEvNT_6ParamsE,(.L_x_4561 - _ZN7cutlass13device_kernelIN5flash11enable_sm90INS1_16FlashAttnFwdSm90INS1_25CollectiveMainloopFwdSm90ILi2EN4cute5tupleIJNS5_1CILi1EEES8_S8_EEENS6_IJNS7_ILi64EEESA_SA_EEELi512ENS_10bfloat16_tEfNS_4arch4Sm90ELb1ELb0ELb0ELb0ELb0ELb0ELb0ELb0ELb0ELb0ELb0ELb0EEENS1_21CollectiveEpilogueFwdINS6_IJSA_NS7_ILi512EEESA_EEES9_SC_SE_Li256ELb0ELb0ELb0ELb0EEENS1_30DynamicPersistentTileSchedulerILi256ELi32ELb0ELb0ELb1EEEEEEEEEvNT_6ParamsE)
        .other          _ZN7cutlass13device_kernelIN5flash11enable_sm90INS1_16FlashAttnFwdSm90INS1_25CollectiveMainloopFwdSm90ILi2EN4cute5tupleIJNS5_1CILi1EEES8_S8_EEENS6_IJNS7_ILi64EEESA_SA_EEELi512ENS_10bfloat16_tEfNS_4arch4Sm90ELb1ELb0ELb0ELb0ELb0ELb0ELb0ELb0ELb0ELb0ELb0ELb0EEENS1_21CollectiveEpilogueFwdINS6_IJSA_NS7_ILi512EEESA_EEES9_SC_SE_Li256ELb0ELb0ELb0ELb0EEENS1_30DynamicPersistentTileSchedulerILi256ELi32ELb0ELb0ELb1EEEEEEEEEvNT_6ParamsE,@"STO_CUDA_ENTRY STV_DEFAULT"
_ZN7cutlass13device_kernelIN5flash11enable_sm90INS1_16FlashAttnFwdSm90INS1_25CollectiveMainloopFwdSm90ILi2EN4cute5tupleIJNS5_1CILi1EEES8_S8_EEENS6_IJNS7_ILi64EEESA_SA_EEELi512ENS_10bfloat16_tEfNS_4arch4Sm90ELb1ELb0ELb0ELb0ELb0ELb0ELb0ELb0ELb0ELb0ELb0ELb0EEENS1_21CollectiveEpilogueFwdINS6_IJSA_NS7_ILi512EEESA_EEES9_SC_SE_Li256ELb0ELb0ELb0ELb0EEENS1_30DynamicPersistentTileSchedulerILi256ELi32ELb0ELb0ELb1EEEEEEEEEvNT_6ParamsE:
        /* <DEDUP_REMOVED lines=23> */
.L_x_3114:
[----:B------:R-:W-:Y:S05]  /*0170*/  BSYNC B0 ;  /* 0x0000000000007941 */ /* 0x000fea0003800000 */
.L_x_3113:
        /* <DEDUP_REMOVED lines=33> */
.L_x_3115:
        /* <DEDUP_REMOVED lines=22> */
.L_x_3116:
        /* <DEDUP_REMOVED lines=18> */
.L_x_3117:
        /* <DEDUP_REMOVED lines=22> */
.L_x_3118:
        /* <DEDUP_REMOVED lines=22> */
.L_x_3119:
[----:B------:R-:W-:Y:S01]  /*08d0*/  PLOP3.LUT P0, PT, PT, PT, UP0, 0x80, 0x0 ;  /* 0x000000000000781c */ /* 0x000fe20003f0f008 */
[----:B------:R-:W-:Y:S01]  /*08e0*/  UMOV UR36, 0x1 ;  /* 0x0000000100247882 */ /* 0x000fe20000000000 */
[----:B------:R-:W-:Y:S01]  /*08f0*/  NOP ;  /* 0x0000000000007918 */ /* 0x000fe20000000000 */
[----:B------:R-:W-:Y:S01]  /*0900*/  USEL UR36, UR36, 0x2, !UP0 ;  /* 0x0000000224247887 */ /* 0x000fe2000c000000 */
[----:B------:R-:W-:Y:S01]  /*0910*/  ULDC.64 UR50, c[0x0][0x208] ;  /* 0x0000820000327ab9 */ /* 0x000fe20000000a00 */
[----:B-123--:R-:W-:Y:S08]  /*0920*/  BAR.SYNC.DEFER_BLOCKING 0x0 ;  /* 0x0000000000007b1d */ /* 0x00eff00000010000 */
[----:B------:R-:W-:Y:S05]  /*0930*/  @!P0 BRA `(.L_x_3120) ;  /* 0x0000009800ec8947 */ /* 0x000fea0003800000 */
.L_x_3121:
[----:B------:R-:W-:-:S08]  /*0940*/  NOP ;  /* 0x0000000000007918 */ /* 0x000fd00000000000 */
[----:B------:R-:W1:Y:S02]  /*0950*/  USETMAXREG.TRY_ALLOC.CTAPOOL UP0, 0xf0 ;  /* 0x000000f0000079c8 */ /* 0x000e640008000600 */
[----:B-1----:R-:W-:-:S13]  /*0960*/  PLOP3.LUT P0, PT, PT, PT, UP0, 0x80, 0x0 ;  /* 0x000000000000781c */ /* 0x002fda0003f0f008 */
[----:B------:R-:W-:Y:S05]  /*0970*/  @!P0 BRA `(.L_x_3121) ;  /* 0xfffffffc00f08947 */ /* 0x000fea000383ffff */
[----:B------:R-:W1:Y:S01]  /*0980*/  S2R R2, SR_TID.X ;  /* 0x0000000000027919 */ /* 0x000e620000002100 */
[----:B------:R-:W2:Y:S08]  /*0990*/  S2UR UR4, SR_CTAID.X ;  /* 0x00000000000479c3 */ /* 0x000eb00000002500 */
[----:B------:R-:W-:Y:S06]  /*09a0*/  BAR.ARV 0x4, 0x120 ;  /* 0x0104800000007b1d */ /* 0x000fec0000002000 */
[----:B-1----:R-:W-:-:S04]  /*09b0*/  LOP3.LUT R0, R2, 0xffffff80, RZ, 0xc0, !PT ;  /* 0xffffff8002007812 */ /* 0x002fc800078ec0ff */
[----:B------:R-:W-:Y:S02]  /*09c0*/  ISETP.NE.AND P0, PT, R0, 0x80, PT ;  /* 0x000000800000780c */ /* 0x000fe40003f05270 */
[----:B------:R-:W2:Y:S11]  /*09d0*/  LDC R0, c[0x0][0xda8] ;  /* 0x00036a00ff007b82 */ /* 0x000eb60000000800 */
[----:B------:R-:W-:Y:S06]  /*09e0*/  @!P0 BAR.ARV 0x8, 0xa0 ;  /* 0x0202800000008b1d */ /* 0x000fec0000002000 */
[----:B------:R-:W-:-:S13]  /*09f0*/  ISETP.GE.U32.AND P0, PT, R2, 0x100, PT ;  /* 0x000001000200780c */ /* 0x000fda0003f06070 */
[----:B------:R-:W-:Y:S06]  /*0a00*/  @P0 BAR.ARV 0xf, 0x100 ;  /* 0x03c4000000000b1d */ /* 0x000fec0000002000 */
[----:B--2---:R-:W-:-:S13]  /*0a10*/  ISETP.LE.AND P0, PT, R0, UR4, PT ;  /* 0x0000000400007c0c */ /* 0x004fda000bf03270 */
[----:B------:R-:W-:Y:S05]  /*0a20*/  @P0 EXIT ;  /* 0x000000000000094d */ /* 0x000fea0003800000 */
[----:B------:R-:W-:Y:S01]  /*0a30*/  IADD3 R191, R2, -0x80, RZ ;  /* 0xffffff8002bf7810 */ /* 0x000fe20007ffe0ff */
[----:B------:R-:W1:Y:S01]  /*0a40*/  S2UR UR5, SR_CgaCtaId ;  /* 0x00000000000579c3 */ /* 0x000e620000008800 */
[----:B------:R-:W-:Y:S01]  /*0a50*/  UMOV UR48, 0x400 ;  /* 0x0000040000307882 */ /* 0x000fe20000000000 */
[----:B------:R-:W-:Y:S01]  /*0a60*/  IMAD.MOV.U32 R22, RZ, RZ, 0x40 ;  /* 0x00000040ff167424 */ /* 0x000fe200078e00ff */
[----:B------:R-:W-:Y:S01]  /*0a70*/  SHF.R.S32.HI R0, RZ, 0x1f, R191 ;  /* 0x0000001fff007819 */ /* 0x000fe200000114bf */
[----:B------:R-:W-:Y:S01]  /*0a80*/  ULOP3.LUT UR47, UR36, 0x1, URZ, 0xfc, !UPT ;  /* 0x00000001242f7892 */ /* 0x000fe2000f8efc3f */
[----:B------:R-:W-:Y:S02]  /*0a90*/  ULDC.64 UR52, c[0x0][0x198] ;  /* 0x0000660000347ab9 */ /* 0x000fe40000000a00 */
[CC--:B------:R-:W-:Y:S01]  /*0aa0*/  LEA.HI R4, R0.reuse, R191.reuse, RZ, 0x4 ;  /* 0x000000bf00047211 */ /* 0x0c0fe200078f20ff */
[----:B------:R-:W-:Y:S01]  /*0ab0*/  UMOV UR37, URZ ;  /* 0x0000003f00257c82 */ /* 0x000fe20008000000 */
[-C--:B------:R-:W-:Y:S01]  /*0ac0*/  LEA.HI R2, R0, R191.reuse, RZ, 0x5 ;  /* 0x000000bf00027211 */ /* 0x080fe200078f28ff */
[----:B------:R-:W-:Y:S01]  /*0ad0*/  UMOV UR38, URZ ;  /* 0x0000003f00267c82 */ /* 0x000fe20008000000 */
[----:B------:R-:W-:Y:S01]  /*0ae0*/  LOP3.LUT R6, R4, 0xfffffff0, RZ, 0xc0, !PT ;  /* 0xfffffff004067812 */ /* 0x000fe200078ec0ff */
[----:B------:R-:W-:Y:S01]  /*0af0*/  UMOV UR39, URZ ;  /* 0x0000003f00277c82 */ /* 0x000fe20008000000 */
[----:B------:R-:W-:-:S02]  /*0b00*/  LEA.HI R3, R0, R191, RZ, 0x7 ;  /* 0x000000bf00037211 */ /* 0x000fc400078f38ff */
[--C-:B------:R-:W-:Y:S02]  /*0b10*/  SHF.R.S32.HI R189, RZ, 0x5, R2.reuse ;  /* 0x00000005ffbd7819 */ /* 0x100fe40000011402 */
[----:B------:R-:W-:Y:S02]  /*0b20*/  SHF.R.S32.HI R8, RZ, 0x1f, R2 ;  /* 0x0000001fff087819 */ /* 0x000fe40000011402 */
[----:B------:R-:W-:Y:S02]  /*0b30*/  IADD3 R9, R191, -R6, RZ ;  /* 0x80000006bf097210 */ /* 0x000fe40007ffe0ff */
[----:B------:R-:W-:Y:S02]  /*0b40*/  LOP3.LUT R2, R3, 0xffffff80, RZ, 0xc0, !PT ;  /* 0xffffff8003027812 */ /* 0x000fe400078ec0ff */
[----:B------:R-:W-:Y:S01]  /*0b50*/  LEA.HI R8, R8, R189, RZ, 0x2 ;  /* 0x000000bd08087211 */ /* 0x000fe200078f10ff */
[----:B-1----:R-:W-:Y:S01]  /*0b60*/  ULEA UR48, UR5, UR48, 0x18 ;  /* 0x0000003005307291 */ /* 0x002fe2000f8ec03f */
[----:B------:R-:W-:Y:S01]  /*0b70*/  SHF.R.S32.HI R6, RZ, 0x1f, R9 ;  /* 0x0000001fff067819 */ /* 0x000fe20000011409 */
[----:B------:R-:W-:Y:S01]  /*0b80*/  IMAD.IADD R2, R191, 0x1, -R2 ;  /* 0x00000001bf027824 */ /* 0x000fe200078e0a02 */
[----:B------:R-:W-:-:S02]  /*0b90*/  SHF.R.S32.HI R11, RZ, 0x4, R4 ;  /* 0x00000004ff0b7819 */ /* 0x000fc40000011404 */
[----:B------:R-:W-:Y:S02]  /*0ba0*/  LOP3.LUT R10, R8, 0x3ffffc, RZ, 0xc0, !PT ;  /* 0x003ffffc080a7812 */ /* 0x000fe400078ec0ff */
[----:B------:R-:W-:Y:S02]  /*0bb0*/  LEA.HI R8, R6, R9, RZ, 0x3 ;  /* 0x0000000906087211 */ /* 0x000fe400078f18ff */
[----:B------:R-:W-:Y:S02]  /*0bc0*/  LEA.HI R4, R4, R11, RZ, 0x1 ;  /* 0x0000000b04047211 */ /* 0x000fe400078f08ff */
[----:B------:R-:W-:Y:S02]  /*0bd0*/  SHF.R.S32.HI R5, RZ, 0x1f, R2 ;  /* 0x0000001fff057819 */ /* 0x000fe40000011402 */
[----:B------:R-:W-:Y:S02]  /*0be0*/  IADD3 R13, R189, -R10, RZ ;  /* 0x8000000abd0d7210 */ /* 0x000fe40007ffe0ff */
[----:B------:R-:W-:-:S02]  /*0bf0*/  LOP3.LUT R10, R8, 0xfffffff8, RZ, 0xc0, !PT ;  /* 0xfffffff8080a7812 */ /* 0x000fc400078ec0ff */
[----:B------:R-:W-:Y:S02]  /*0c00*/  SHF.R.S32.HI R188, RZ, 0x7, R3 ;  /* 0x00000007ffbc7819 */ /* 0x000fe40000011403 */
[----:B------:R-:W-:Y:S01]  /*0c10*/  LOP3.LUT R12, R4, 0x1ffffffe, RZ, 0xc0, !PT ;  /* 0x1ffffffe040c7812 */ /* 0x000fe200078ec0ff */
[----:B------:R-:W-:Y:S01]  /*0c20*/  IMAD.IADD R10, R9, 0x1, -R10 ;  /* 0x00000001090a7824 */ /* 0x000fe200078e0a0a */
[----:B------:R-:W-:Y:S01]  /*0c30*/  LEA.HI R4, R5, R2, RZ, 0x2 ;  /* 0x0000000205047211 */ /* 0x000fe200078f10ff */
[----:B------:R-:W-:Y:S01]  /*0c40*/  IMAD R14, R188, 0x100, R9 ;  /* 0x00000100bc0e7824 */ /* 0x000fe200078e0209 */
[----:B------:R-:W-:Y:S01]  /*0c50*/  SHF.L.U32 R8, R8, 0x6, RZ ;  /* 0x0000000608087819 */ /* 0x000fe200000006ff */
[----:B------:R-:W-:Y:S01]  /*0c60*/  IMAD.IADD R12, R11, 0x1, -R12 ;  /* 0x000000010b0c7824 */ /* 0x000fe200078e0a0c */
[----:B------:R-:W-:Y:S02]  /*0c70*/  LOP3.LUT R9, R4, 0x7ffffffc, RZ, 0xc0, !PT ;  /* 0x7ffffffc04097812 */ /* 0x000fe400078ec0ff */
[----:B------:R-:W-:-:S02]  /*0c80*/  SHF.R.S32.HI R6, RZ, 0x2, R4 ;  /* 0x00000002ff067819 */ /* 0x000fc40000011404 */
[----:B------:R-:W-:Y:S01]  /*0c90*/  SHF.R.S32.HI R7, RZ, 0x1f, R4 ;  /* 0x0000001fff077819 */ /* 0x000fe20000011404 */
[----:B------:R-:W-:Y:S01]  /*0ca0*/  IMAD.IADD R16, R2, 0x1, -R9 ;  /* 0x0000000102107824 */ /* 0x000fe200078e0a09 */
[----:B------:R-:W-:Y:S01]  /*0cb0*/  SHF.L.U32 R4, R10, 0x6, RZ ;  /* 0x000000060a047819 */ /* 0x000fe200000006ff */
[----:B------:R-:W-:Y:S01]  /*0cc0*/  IMAD.SHL.U32 R9, R12, 0x8, RZ ;  /* 0x000000080c097824 */ /* 0x000fe200078e00ff */
[----:B------:R-:W-:Y:S01]  /*0cd0*/  LEA R14, R13, R14, 0x4 ;  /* 0x0000000e0d0e7211 */ /* 0x000fe200078e20ff */
[----:B------:R-:W-:Y:S01]  /*0ce0*/  IMAD.SHL.U32 R16, R16, 0x2, RZ ;  /* 0x0000000210107824 */ /* 0x000fe200078e00ff */
[----:B------:R-:W-:Y:S02]  /*0cf0*/  LOP3.LUT R4, R4, 0x1c0, RZ, 0xc0, !PT ;  /* 0x000001c004047812 */ /* 0x000fe400078ec0ff */
[----:B------:R-:W-:Y:S01]  /*0d00*/  LOP3.LUT R8, R8, 0x7ffffe00, RZ, 0xc0, !PT ;  /* 0x7ffffe0008087812 */ /* 0x000fe200078ec0ff */
[--C-:B------:R-:W-:Y:S01]  /*0d10*/  IMAD.U32 R190, R14, 0x40, R9.reuse ;  /* 0x000000400ebe7824 */ /* 0x100fe200078e0009 */
[----:B------:R-:W-:-:S02]  /*0d20*/  LOP3.LUT R9, R4, 0x8, R9, 0xf8, !PT ;  /* 0x0000000804097812 */ /* 0x000fc400078ef809 */
[----:B------:R-:W-:Y:S01]  /*0d30*/  SHF.R.U32.HI R4, RZ, 0x3, R4 ;  /* 0x00000003ff047819 */ /* 0x000fe20000011604 */
[----:B------:R-:W-:Y:S01]  /*0d40*/  IMAD R8, R189, 0x400, R8 ;  /* 0x00000400bd087824 */ /* 0x000fe200078e0208 */
[----:B------:R-:W-:Y:S02]  /*0d50*/  R2P PR, R10, 0x6 ;  /* 0x000000060a007804 */ /* 0x000fe40000000000 */
[----:B------:R-:W-:Y:S02]  /*0d60*/  LOP3.LUT R9, R9, R4, RZ, 0x3c, !PT ;  /* 0x0000000409097212 */ /* 0x000fe400078e3cff */
[----:B------:R-:W-:Y:S02]  /*0d70*/  LEA.HI R3, R3, R188, RZ, 0x1 ;  /* 0x000000bc03037211 */ /* 0x000fe400078f08ff */
[----:B------:R-:W-:Y:S02]  /*0d80*/  IADD3 R8, R8, R9, RZ ;  /* 0x0000000908087210 */ /* 0x000fe40007ffe0ff */
[----:B------:R-:W-:-:S02]  /*0d90*/  LEA.HI R7, R7, R6, RZ, 0x3 ;  /* 0x0000000607077211 */ /* 0x000fc400078f18ff */
[----:B------:R-:W-:Y:S02]  /*0da0*/  LEA R18, R8, UR48, 0x1 ;  /* 0x0000003008127c11 */ /* 0x000fe4000f8e08ff */
[----:B------:R-:W-:Y:S02]  /*0db0*/  LEA.HI R0, R0, R191, RZ, 0x3 ;  /* 0x000000bf00007211 */ /* 0x000fe400078f18ff */
[----:B------:R-:W-:Y:S01]  /*0dc0*/  LOP3.LUT R3, R3, 0xfffffe, RZ, 0xc0, !PT ;  /* 0x00fffffe03037812 */ /* 0x000fe200078ec0ff */
[----:B------:R-:W-:Y:S01]  /*0dd0*/  VIADD R23, R18, 0x26800 ;  /* 0x0002680012177836 */ /* 0x000fe20000000000 */
[----:B------:R-:W-:Y:S02]  /*0de0*/  LOP3.LUT R7, R7, 0xfffffff8, RZ, 0xc0, !PT ;  /* 0xfffffff807077812 */ /* 0x000fe400078ec0ff */
[----:B------:R-:W-:Y:S01]  /*0df0*/  LEA.HI R5, R5, R2, RZ, 0x5 ;  /* 0x0000000205057211 */ /* 0x000fe200078f28ff */
[----:B------:R-:W-:Y:S01]  /*0e00*/  IMAD.IADD R3, R188, 0x1, -R3 ;  /* 0x00000001bc037824 */ /* 0x000fe200078e0a03 */
[----:B------:R-:W-:-:S02]  /*0e10*/  LOP3.LUT R4, R0, 0x1ffffff8, RZ, 0xc0, !PT ;  /* 0x1ffffff800047812 */ /* 0x000fc400078ec0ff */
[----:B------:R-:W-:Y:S01]  /*0e20*/  IADD3 R19, R18, 0x26820, RZ ;  /* 0x0002682012137810 */ /* 0x000fe20007ffe0ff */
[----:B------:R-:W-:Y:S01]  /*0e30*/  @P1 VIADD R19, R23, 0xffffffe0 ;  /* 0xffffffe017131836 */ /* 0x000fe20000000000 */
[----:B------:R-:W-:Y:S02]  /*0e40*/  SEL R22, R22, 0xffffffc0, !P2 ;  /* 0xffffffc016167807 */ /* 0x000fe40005000000 */
[----:B------:R-:W-:Y:S02]  /*0e50*/  IADD3 R7, R6, -R7, RZ ;  /* 0x8000000706077210 */ /* 0x000fe40007ffe0ff */
[----:B------:R-:W-:Y:S02]  /*0e60*/  SHF.R.S32.HI R2, RZ, 0x5, R5 ;  /* 0x00000005ff027819 */ /* 0x000fe40000011405 */
[----:B------:R-:W-:Y:S02]  /*0e70*/  IADD3 R4, R191, -R4, RZ ;  /* 0x80000004bf047210 */ /* 0x000fe40007ffe0ff */
[----:B------:R-:W-:Y:S01]  /*0e80*/  IADD3 R23, R23, R22, RZ ;  /* 0x0000001617177210 */ /* 0x000fe20007ffe0ff */
[----:B------:R-:W-:Y:S01]  /*0e90*/  IMAD.IADD R22, R22, 0x1, R19 ;  /* 0x0000000116167824 */ /* 0x000fe200078e0213 */
[----:B------:R-:W-:-:S02]  /*0ea0*/  LEA R2, R2, R7, 0x4 ;  /* 0x0000000702027211 */ /* 0x000fc400078e20ff */
[----:B------:R-:W-:Y:S02]  /*0eb0*/  SHF.R.S32.HI R186, RZ, 0x3, R0 ;  /* 0x00000003ffba7819 */ /* 0x000fe40000011400 */
[----:B------:R-:W-:Y:S02]  /*0ec0*/  SHF.L.U32 R184, R4, 0x3, RZ ;  /* 0x0000000304b87819 */ /* 0x000fe400000006ff */
[----:B------:R-:W-:-:S07]  /*0ed0*/  SHF.L.U32 R17, R3, 0x8, RZ ;  /* 0x0000000803117819 */ /* 0x000fce00000006ff */
.L_x_3174:
        /* <DEDUP_REMOVED lines=20> */
.L_x_3122:
[----:B------:R-:W-:Y:S01]  /*1020*/  ULDC UR6, c[0x0][0xdc4] ;  /* 0x0003710000067ab9 */ /* 0x000fe20000000800 */
[----:B------:R-:W-:Y:S01]  /*1030*/  UMOV UR40, UR7 ;  /* 0x0000000700287c82 */ /* 0x000fe20008000000 */
[----:B------:R-:W-:-:S11]  /*1040*/  UISETP.NE.AND UP0, UPT, UR6, 0x1, UPT ;  /* 0x000000010600788c */ /* 0x000fd6000bf05270 */
[----:B------:R-:W-:Y:S02]  /*1050*/  @UP0 ULDC.64 UR10, c[0x0][0xdc8] ;  /* 0x00037200000a0ab9 */ /* 0x000fe40000000a00 */
[----:B------:R-:W-:-:S04]  /*1060*/  UIMAD.WIDE.U32 UR4, UR7, UR10, URZ ;  /* 0x0000000a070472a5 */ /* 0x000fc8000f8e003f */
[----:B------:R-:W-:-:S04]  /*1070*/  @UP0 USHF.R.U32.HI UR40, URZ, UR11, UR5 ;  /* 0x0000000b3f280299 */ /* 0x000fc80008011605 */
[----:B------:R-:W-:-:S12]  /*1080*/  UIMAD UR4, UR40, UR6, URZ ;  /* 0x00000006280472a4 */ /* 0x000fd8000f8e023f */
.L_x_3123:
[----:B------:R-:W-:Y:S01]  /*1090*/  ULOP3.LUT UR5, URZ, UR40, URZ, 0x33, !UPT ;  /* 0x000000283f057292 */ /* 0x000fe2000f8e333f */
[----:B------:R-:W-:Y:S01]  /*10a0*/  CS2R R154, SRZ ;  /* 0x00000000009a7805 */ /* 0x000fe2000001ff00 */
[----:B------:R-:W-:Y:S01]  /*10b0*/  ULDC.64 UR10, c[0x0][0x3f8] ;  /* 0x0000fe00000a7ab9 */ /* 0x000fe20000000a00 */
[----:B------:R-:W-:Y:S01]  /*10c0*/  ULDC UR6, c[0x0][0xdac] ;  /* 0x00036b0000067ab9 */ /* 0x000fe20000000800 */
[----:B------:R-:W-:Y:S01]  /*10d0*/  UISETP.NE.U32.AND UP0, UPT, UR10, URZ, UPT ;  /* 0x0000003f0a00728c */ /* 0x000fe2000bf05070 */
[----:B------:R-:W-:Y:S01]  /*10e0*/  CS2R R156, SRZ ;  /* 0x00000000009c7805 */ /* 0x000fe2000001ff00 */
[----:B------:R-:W-:Y:S01]  /*10f0*/  UIADD3 UR5, UR5, UR6, URZ ;  /* 0x0000000605057290 */ /* 0x000fe2000fffe03f */
[----:B------:R-:W-:Y:S01]  /*1100*/  CS2R R150, SRZ ;  /* 0x0000000000967805 */ /* 0x000fe2000001ff00 */
[----:B------:R-:W-:Y:S01]  /*1110*/  UISETP.NE.AND.EX UP0, UPT, UR11, URZ, UPT, UP0 ;  /* 0x0000003f0b00728c */ /* 0x000fe2000bf05300 */
[----:B------:R-:W-:Y:S01]  /*1120*/  CS2R R148, SRZ ;  /* 0x0000000000947805 */ /* 0x000fe2000001ff00 */
[----:B------:R-:W-:Y:S01]  /*1130*/  USHF.L.U32 UR42, UR5, 0x6, URZ ;  /* 0x00000006052a7899 */ /* 0x000fe2000800063f */
[----:B------:R-:W-:Y:S01]  /*1140*/  CS2R R146, SRZ ;  /* 0x0000000000927805 */ /* 0x000fe2000001ff00 */
[----:B------:R-:W-:Y:S01]  /*1150*/  UIADD3 UR4, UR7, -UR4, URZ ;  /* 0x8000000407047290 */ /* 0x000fe2000fffe03f */
[----:B------:R-:W-:Y:S01]  /*1160*/  CS2R R144, SRZ ;  /* 0x0000000000907805 */ /* 0x000fe2000001ff00 */
[----:B------:R-:W-:Y:S01]  /*1170*/  ULDC UR43, c[0x0][0xdb8] ;  /* 0x00036e00002b7ab9 */ /* 0x000fe20000000800 */
[----:B------:R-:W-:Y:S01]  /*1180*/  ULDC UR49, c[0x0][0x404] ;  /* 0x0001010000317ab9 */ /* 0x000fe20000000800 */
[----:B------:R-:W-:Y:S01]  /*1190*/  ULDC UR7, c[0x0][0x288] ;  /* 0x0000a20000077ab9 */ /* 0x000fe20000000800 */
[----:B------:R-:W-:Y:S01]  /*11a0*/  UISETP.NE.AND UP1, UPT, UR43, 0x1, UPT ;  /* 0x000000012b00788c */ /* 0x000fe2000bf25270 */
[----:B------:R-:W-:Y:S01]  /*11b0*/  CS2R R142, SRZ ;  /* 0x00000000008e7805 */ /* 0x000fe2000001ff00 */
[----:B------:R-:W-:Y:S01]  /*11c0*/  USEL UR49, UR49, 0x1, UP0 ;  /* 0x0000000131317887 */ /* 0x000fe20008000000 */
[----:B------:R-:W-:Y:S01]  /*11d0*/  CS2R R140, SRZ ;  /* 0x00000000008c7805 */ /* 0x000fe2000001ff00 */
[----:B------:R-:W-:Y:S01]  /*11e0*/  UIADD3 UR7, UR42, 0x7f, -UR7 ;  /* 0x0000007f2a077890 */ /* 0x000fe2000fffe807 */
[----:B------:R-:W-:Y:S01]  /*11f0*/  CS2R R138, SRZ ;  /* 0x00000000008a7805 */ /* 0x000fe2000001ff00 */
[----:B------:R-:W-:Y:S01]  /*1200*/  ULDC UR10, c[0x0][0xdc4] ;  /* 0x00037100000a7ab9 */ /* 0x000fe20000000800 */
[----:B------:R-:W-:Y:S01]  /*1210*/  ULDC UR9, c[0x0][0x2e0] ;  /* 0x0000b80000097ab9 */ /* 0x000fe20000000800 */
[----:B------:R-:W-:Y:S01]  /*1220*/  UIMAD UR10, UR8, UR10, UR4 ;  /* 0x0000000a080a72a4 */ /* 0x000fe2000f8e0204 */
[----:B------:R-:W-:Y:S01]  /*1230*/  CS2R R136, SRZ ;  /* 0x0000000000887805 */ /* 0x000fe2000001ff00 */
[----:B------:R-:W-:Y:S01]  /*1240*/  UIMAD UR6, UR49, UR9, 0x3f ;  /* 0x0000003f310674a4 */ /* 0x000fe2000f8e0209 */
[----:B------:R-:W-:Y:S01]  /*1250*/  CS2R R134, SRZ ;  /* 0x0000000000867805 */ /* 0x000fe2000001ff00 */
[----:B------:R-:W-:Y:S01]  /*1260*/  UIMAD UR8, UR49, UR9, UR7 ;  /* 0x00000009310872a4 */ /* 0x000fe2000f8e0207 */
[----:B------:R-:W-:Y:S01]  /*1270*/  CS2R R132, SRZ ;  /* 0x0000000000847805 */ /* 0x000fe2000001ff00 */
[----:B------:R-:W-:Y:S01]  /*1280*/  UISETP.NE.AND UP2, UPT, UR46, 0x1, UPT ;  /* 0x000000012e00788c */ /* 0x000fe2000bf45270 */
[----:B------:R-:W-:Y:S01]  /*1290*/  CS2R R130, SRZ ;  /* 0x0000000000827805 */ /* 0x000fe2000001ff00 */
[----:B------:R-:W-:Y:S01]  /*12a0*/  USHF.R.S32.HI UR7, URZ, 0x1f, UR6 ;  /* 0x0000001f3f077899 */ /* 0x000fe20008011406 */
[----:B------:R-:W-:Y:S01]  /*12b0*/  CS2R R128, SRZ ;  /* 0x0000000000807805 */ /* 0x000fe2000001ff00 */
[----:B------:R-:W-:Y:S01]  /*12c0*/  USHF.R.S32.HI UR9, URZ, 0x1f, UR8 ;  /* 0x0000001f3f097899 */ /* 0x000fe20008011408 */
[----:B------:R-:W-:Y:S01]  /*12d0*/  CS2R R126, SRZ ;  /* 0x00000000007e7805 */ /* 0x000fe2000001ff00 */
[----:B------:R-:W-:Y:S01]  /*12e0*/  @UP1 ULDC UR4, c[0x0][0xdbc] ;  /* 0x00036f0000041ab9 */ /* 0x000fe20000000800 */
[----:B------:R-:W-:Y:S01]  /*12f0*/  ULEA.HI UR7, UR7, UR6, URZ, 0x6 ;  /* 0x0000000607077291 */ /* 0x000fe2000f8f303f */
[----:B------:R-:W-:Y:S01]  /*1300*/  PLOP3.LUT P0, PT, PT, PT, UP2, 0x80, 0x0 ;  /* 0x000000000000781c */ /* 0x000fe20003f0f028 */
[----:B------:R-:W-:Y:S01]  /*1310*/  UIMAD.WIDE.U32 UR4, UR10, UR4, URZ ;  /* 0x000000040a0472a5 */ /* 0x000fe2000f8e003f */
[----:B------:R-:W-:Y:S01]  /*1320*/  CS2R R124, SRZ ;  /* 0x00000000007c7805 */ /* 0x000fe2000001ff00 */
[----:B------:R-:W-:Y:S01]  /*1330*/  ULEA.HI UR9, UR9, UR8, URZ, 0x6 ;  /* 0x0000000809097291 */ /* 0x000fe2000f8f303f */
[----:B------:R-:W-:Y:S01]  /*1340*/  CS2R R122, SRZ ;  /* 0x00000000007a7805 */ /* 0x000fe2000001ff00 */
[----:B------:R-:W-:Y:S01]  /*1350*/  @UP1 ULDC UR11, c[0x0][0xdc0] ;  /* 0x00037000000b1ab9 */ /* 0x000fe20000000800 */
[----:B------:R-:W-:Y:S01]  /*1360*/  UMOV UR44, UR10 ;  /* 0x0000000a002c7c82 */ /* 0x000fe20008000000 */
[----:B------:R-:W-:Y:S01]  /*1370*/  @UP1 USHF.R.U32.HI UR44, URZ, UR11, UR5 ;  /* 0x0000000b3f2c1299 */ /* 0x000fe20008011605 */
[----:B------:R-:W-:Y:S01]  /*1380*/  CS2R R120, SRZ ;  /* 0x0000000000787805 */ /* 0x000fe2000001ff00 */
[----:B------:R-:W-:Y:S01]  /*1390*/  USHF.R.S32.HI UR7, URZ, 0x6, UR7 ;  /* 0x000000063f077899 */ /* 0x000fe20008011407 */
[----:B------:R-:W-:Y:S01]  /*13a0*/  CS2R R118, SRZ ;  /* 0x0000000000767805 */ /* 0x000fe2000001ff00 */
[----:B------:R-:W-:Y:S01]  /*13b0*/  USHF.R.S32.HI UR9, URZ, 0x6, UR9 ;  /* 0x000000063f097899 */ /* 0x000fe20008011409 */
[----:B------:R-:W-:Y:S01]  /*13c0*/  CS2R R116, SRZ ;  /* 0x0000000000747805 */ /* 0x000fe2000001ff00 */
[----:B------:R-:W-:Y:S01]  /*13d0*/  UIADD3 UR4, -UR44, URZ, URZ ;  /* 0x0000003f2c047290 */ /* 0x000fe2000fffe13f */
[----:B------:R-:W-:Y:S01]  /*13e0*/  CS2R R170, SRZ ;  /* 0x0000000000aa7805 */ /* 0x000fe2000001ff00 */
[----:B------:R-:W-:Y:S01]  /*13f0*/  UISETP.LT.AND UP0, UPT, UR7, UR9, UPT ;  /* 0x000000090700728c */ /* 0x000fe2000bf01270 */
[----:B------:R-:W-:Y:S01]  /*1400*/  CS2R R112, SRZ ;  /* 0x0000000000707805 */ /* 0x000fe2000001ff00 */
[----:B------:R-:W-:Y:S01]  /*1410*/  UIMAD UR43, UR43, UR4, UR10 ;  /* 0x000000042b2b72a4 */ /* 0x000fe2000f8e020a */
[----:B------:R-:W-:Y:S01]  /*1420*/  CS2R R168, SRZ ;  /* 0x0000000000a87805 */ /* 0x000fe2000001ff00 */
[----:B------:R-:W-:Y:S01]  /*1430*/  USEL UR45, UR7, UR9, UP0 ;  /* 0x00000009072d7287 */ /* 0x000fe20008000000 */
        /* <DEDUP_REMOVED lines=42> */
[----:B------:R-:W-:Y:S06]  /*16e0*/  @!P0 BRA `(.L_x_3124) ;  /* 0x00000018005c8947 */ /* 0x000fec0003800000 */
[----:B------:R-:W-:Y:S01]  /*16f0*/  UISETP.GE.AND UP0, UPT, UR45, 0x1, UPT ;  /* 0x000000012d00788c */ /* 0x000fe2000bf06270 */
[----:B------:R-:W-:-:S05]  /*1700*/  PLOP3.LUT P0, PT, PT, PT, PT, 0x80, 0x0 ;  /* 0x000000000000781c */ /* 0x000fca0003f0f070 */
[----:B------:R-:W-:-:S13]  /*1710*/  PLOP3.LUT P1, PT, PT, PT, UP0, 0x80, 0x0 ;  /* 0x000000000000781c */ /* 0x000fda0003f2f008 */
[----:B------:R-:W-:Y:S05]  /*1720*/  @!P1 BRA `(.L_x_3125) ;  /* 0x0000007000cc9947 */ /* 0x000fea0003800000 */
        /* <DEDUP_REMOVED lines=14> */
.L_x_3126:
[----:B------:R-:W-:Y:S01]  /*1810*/  ULEA UR16, UR39, UR48, 0x3 ;  /* 0x0000003027107291 */ /* 0x000fe2000f8e183f */
[----:B------:R-:W-:-:S04]  /*1820*/  MOV R0, UR38 ;  /* 0x0000002600007c02 */ /* 0x000fc80008000f00 */
[----:B------:R-:W-:-:S04]  /*1830*/  SHF.L.U32 R0, R0, 0x1f, RZ ;  /* 0x0000001f00007819 */ /* 0x000fc800000006ff */
[----:B------:R-:W1:Y:S02]  /*1840*/  SYNCS.PHASECHK.TRANS64.TRYWAIT P0, [UR16+0x28c50], R0 ;  /* 0x028c5000ff0075a7 */ /* 0x000e640008000150 */
[----:B-1----:R-:W-:Y:S05]  /*1850*/  @!P0 BRA `(.L_x_3127) ;  /* 0x000000bc00708947 */ /* 0x002fea0003800000 */
.L_x_3233:
[----:B------:R-:W-:Y:S01]  /*1860*/  BAR.SYNC.DEFER_BLOCKING 0xe, 0x100 ;  /* 0x0384000000007b1d */ /* 0x000fe20000010000 */
[----:B------:R-:W-:Y:S01]  /*1870*/  UIADD3 UR4, UR48, 0x26800, URZ ;  /* 0x0002680030047890 */ /* 0x000fe2000fffe03f */
[----:B-1----:R-:W-:Y:S01]  /*1880*/  IMAD.U32 R0, RZ, RZ, UR16 ;  /* 0x00000010ff007e24 */ /* 0x002fe2000f8e00ff */
        /* <DEDUP_REMOVED lines=46> */
.L_x_3133:
[----:B------:R-:W-:Y:S01]  /*1b70*/  BAR.SYNC.DEFER_BLOCKING 0xe, 0x100 ;  /* 0x0384000000007b1d */ /* 0x000fe20000010000 */
[----:B-1----:R-:W-:Y:S01]  /*1b80*/  MOV R3, UR39 ;  /* 0x0000002700037c02 */ /* 0x002fe20008000f00 */
[----:B------:R-:W-:Y:S01]  /*1b90*/  UISETP.NE.AND UP1, UPT, UR47, 0x3, UPT ;  /* 0x000000032f00788c */ /* 0x000fe2000bf25270 */
[C---:B------:R-:W-:Y:S01]  /*1ba0*/  ISETP.GT.AND P1, PT, R0.reuse, RZ, PT ;  /* 0x000000ff0000720c */ /* 0x040fe20003f24270 */
[----:B------:R-:W-:Y:S01]  /*1bb0*/  UIADD3 UR39, UR39, 0x1, URZ ;  /* 0x0000000127277890 */ /* 0x000fe2000fffe03f */
[----:B------:R-:W-:Y:S01]  /*1bc0*/  IADD3 R0, R0, -0x1, RZ ;  /* 0xffffffff00007810 */ /* 0x000fe20007ffe0ff */
[----:B------:R-:W-:Y:S02]  /*1bd0*/  IMAD R3, R3, 0x40, R2 ;  /* 0x0000004003037824 */ /* 0x000fe400078e0202 */
[----:B------:R-:W-:Y:S01]  /*1be0*/  PLOP3.LUT P2, PT, PT, PT, UP1, 0x80, 0x0 ;  /* 0x000000000000781c */ /* 0x000fe20003f4f018 */
[----:B------:R-:W-:Y:S02]  /*1bf0*/  UISETP.NE.AND UP0, UPT, UR39, 0x2, UPT ;  /* 0x000000022700788c */ /* 0x000fe4000bf05270 */
[----:B------:R-:W-:-:S02]  /*1c00*/  LEA R3, R3, UR48, 0x2 ;  /* 0x0000003003037c11 */ /* 0x000fc4000f8e10ff */
        /* <DEDUP_REMOVED lines=135> */
.L_x_3129:
[----:B------:R-:W-:Y:S01]  /*2480*/  ULEA UR6, UR39, UR48, 0x3 ;  /* 0x0000003027067291 */ /* 0x000fe2000f8e183f */
[----:B------:R-:W-:-:S05]  /*2490*/  IMAD.U32 R3, RZ, RZ, UR38 ;  /* 0x00000026ff037e24 */ /* 0x000fca000f8e00ff */
[----:B------:R-:W-:-:S04]  /*24a0*/  SHF.L.U32 R3, R3, 0x1f, RZ ;  /* 0x0000001f03037819 */ /* 0x000fc800000006ff */
[----:B------:R1:W2:Y:S01]  /*24b0*/  SYNCS.PHASECHK.TRANS64.TRYWAIT P0, [UR6+0x28c50], R3 ;  /* 0x028c5003ff0075a7 */ /* 0x0002a20008000146 */
[----:B------:R-:W-:Y:S05]  /*24c0*/  @!P2 BRA `(.L_x_3130) ;  /* 0x000000000004a947 */ /* 0x000fea0003800000 */
[----:B------:R-:W-:Y:S01]  /*24d0*/  BPT.TRAP 0x1 ;  /* 0x000000040000795c */ /* 0x000fe20000300000 */
.L_x_3130:
[----:B--2---:R-:W-:Y:S05]  /*24e0*/  @P0 BRA `(.L_x_3131) ;  /* 0x0000000000080947 */ /* 0x004fea0003800000 */
[----:B------:R-:W2:Y:S02]  /*24f0*/  SYNCS.PHASECHK.TRANS64.TRYWAIT P0, [UR6+0x28c50], R3 ;  /* 0x028c5003ff0075a7 */ /* 0x000ea40008000146 */
[----:B--2---:R-:W-:Y:S05]  /*2500*/  @!P0 BRA `(.L_x_3132) ;  /* 0x000000b0005c8947 */ /* 0x004fea0003800000 */
.L_x_3131:
        /* <DEDUP_REMOVED lines=37> */
.L_x_3128:
[----:B------:R-:W-:Y:S01]  /*2760*/  BAR.SYNC.DEFER_BLOCKING 0xe, 0x100 ;  /* 0x0384000000007b1d */ /* 0x000fe20000010000 */
[----:B-1----:R-:W-:Y:S01]  /*2770*/  MOV R3, UR39 ;  /* 0x0000002700037c02 */ /* 0x002fe20008000f00 */
[----:B------:R-:W-:Y:S01]  /*2780*/  UIADD3 UR39, UR39, 0x1, URZ ;  /* 0x0000000127277890 */ /* 0x000fe2000fffe03f */
[----:B------:R-:W-:Y:S01]  /*2790*/  PLOP3.LUT P0, PT, PT, PT, PT, 0x8, 0x0 ;  /* 0x000000000000781c */ /* 0x000fe20003f0e170 */
[----:B------:R-:W-:Y:S01]  /*27a0*/  IMAD.MOV.U32 R155, RZ, RZ, RZ ;  /* 0x000000ffff9b7224 */ /* 0x000fe200078e00ff */
[----:B------:R-:W-:Y:S01]  /*27b0*/  MOV R156, RZ ;  /* 0x000000ff009c7202 */ /* 0x000fe20000000f00 */
[----:B------:R-:W-:Y:S01]  /*27c0*/  IMAD R0, R3, 0x40, R2 ;  /* 0x0000004003007824 */ /* 0x000fe200078e0202 */
[----:B------:R-:W-:-:S04]  /*27d0*/  UISETP.NE.AND UP0, UPT, UR39, 0x2, UPT ;  /* 0x000000022700788c */ /* 0x000fc8000bf05270 */
        /* <DEDUP_REMOVED lines=136> */
.L_x_3124:
[----:B------:R-:W-:Y:S01]  /*3060*/  UISETP.GE.AND UP0, UPT, UR45, 0x1, UPT ;  /* 0x000000012d00788c */ /* 0x000fe2000bf06270 */
[----:B------:R-:W-:-:S05]  /*3070*/  PLOP3.LUT P0, PT, PT, PT, PT, 0x80, 0x0 ;  /* 0x000000000000781c */ /* 0x000fca0003f0f070 */
[----:B------:R-:W-:-:S13]  /*3080*/  PLOP3.LUT P1, PT, PT, PT, UP0, 0x80, 0x0 ;  /* 0x000000000000781c */ /* 0x000fda0003f2f008 */
[----:B------:R-:W-:Y:S05]  /*3090*/  @!P1 BRA `(.L_x_3125) ;  /* 0x0000005800709947 */ /* 0x000fea0003800000 */
        /* <DEDUP_REMOVED lines=18> */
[----:B------:R1:W2:Y:S01]  /*31c0*/  LDC.64 R14, c[0x4][R0] ;  /* 0x01000000000e7b82 */ /* 0x0002a20000000a00 */
[----:B------:R-:W-:Y:S01]  /*31d0*/  IMAD.U32 R5, RZ, RZ, UR5 ;  /* 0x00000005ff057e24 */ /* 0x000fe2000f8e00ff */
[----:B------:R-:W-:Y:S01]  /*31e0*/  ULDC.64 UR4, c[0x4][0x90] ;  /* 0x0100240000047ab9 */ /* 0x000fe20000000a00 */
[----:B------:R-:W-:Y:S01]  /*31f0*/  MOV R10, UR6 ;  /* 0x00000006000a7c02 */ /* 0x000fe20008000f00 */
[----:B------:R-:W-:Y:S01]  /*3200*/  IMAD.U32 R7, RZ, RZ, UR5 ;  /* 0x00000005ff077e24 */ /* 0x000fe2000f8e00ff */
[----:B------:R-:W-:Y:S01]  /*3210*/  MOV R6, UR4 ;  /* 0x0000000400067c02 */ /* 0x000fe20008000f00 */
[----:B------:R-:W-:Y:S01]  /*3220*/  IMAD.U32 R11, RZ, RZ, UR7 ;  /* 0x00000007ff0b7e24 */ /* 0x000fe2000f8e00ff */
[----:B------:R-:W-:Y:S01]  /*3230*/  MOV R8, 0x70 ;  /* 0x0000007000087802 */ /* 0x000fe20000000f00 */
[----:B------:R-:W-:Y:S01]  /*3240*/  IMAD.MOV.U32 R12, RZ, RZ, 0x1 ;  /* 0x00000001ff0c7424 */ /* 0x000fe200078e00ff */
[----:B-1----:R-:W-:-:S07]  /*3250*/  MOV R13, RZ ;  /* 0x000000ff000d7202 */ /* 0x002fce0000000f00 */
[----:B------:R-:W-:-:S07]  /*3260*/  LEPC R20, `(.L_x_3134) ;  /* 0x000000001014794e */ /* 0x000fce0000000000 */
[----:B--2---:R-:W-:Y:S05]  /*3270*/  CALL.ABS.NOINC R14 ;  /* 0x000000000e007343 */ /* 0x004fea0003c00000 */
.L_x_3134:
        /* <DEDUP_REMOVED lines=9> */
.L_x_3234:
[----:B------:R-:W-:Y:S05]  /*3310*/  @!P0 BRA `(.L_x_3136) ;  /* 0x0000000000048947 */ /* 0x000fea0003800000 */
[----:B------:R-:W-:Y:S01]  /*3320*/  BPT.TRAP 0x1 ;  /* 0x000000040000795c */ /* 0x000fe20000300000 */
.L_x_3136:
[----:B------:R-:W-:Y:S01]  /*3330*/  IMAD.U32 R7, RZ, RZ, UR39 ;  /* 0x00000027ff077e24 */ /* 0x000fe2000f8e00ff */
[----:B------:R-:W-:-:S04]  /*3340*/  MOV R8, UR38 ;  /* 0x0000002600087c02 */ /* 0x000fc80008000f00 */
[----:B------:R-:W-:Y:S02]  /*3350*/  LEA R7, R7, UR48, 0x3 ;  /* 0x0000003007077c11 */ /* 0x000fe4000f8e18ff */
[----:B------:R-:W-:-:S04]  /*3360*/  SHF.L.U32 R8, R8, 0x1f, RZ ;  /* 0x0000001f08087819 */ /* 0x000fc800000006ff */
[----:B------:R2:W3:Y:S01]  /*3370*/  SYNCS.PHASECHK.TRANS64.TRYWAIT P1, [R7+URZ+0x28c30], R8 ;  /* 0x028c3008070075a7 */ /* 0x0004e2000802017f */
[----:B------:R-:W-:Y:S05]  /*3380*/  @!P0 BRA `(.L_x_3137) ;  /* 0x0000000000048947 */ /* 0x000fea0003800000 */
[----:B------:R-:W-:Y:S01]  /*3390*/  BPT.TRAP 0x1 ;  /* 0x000000040000795c */ /* 0x000fe20000300000 */
.L_x_3137:
[----:B---3--:R-:W-:Y:S05]  /*33a0*/  @P1 BRA `(.L_x_3138) ;  /* 0x0000000000081947 */ /* 0x008fea0003800000 */
[----:B------:R-:W3:Y:S02]  /*33b0*/  SYNCS.PHASECHK.TRANS64.TRYWAIT P1, [R7+URZ+0x28c30], R8 ;  /* 0x028c3008070075a7 */ /* 0x000ee4000802017f */
[----:B---3--:R-:W-:Y:S05]  /*33c0*/  @!P1 BRA `(.L_x_3139) ;  /* 0x000000a000dc9947 */ /* 0x008fea0003800000 */
.L_x_3138:
[----:B-1----:R-:W1:Y:S01]  /*33d0*/  S2R R0, SR_TID.X ;  /* 0x0000000000007919 */ /* 0x002e620000002100 */
[----:B------:R-:W-:-:S04]  /*33e0*/  UIADD3 UR4, UR48, 0x22400, URZ ;  /* 0x0002240030047890 */ /* 0x000fc8000fffe03f */
[----:B------:R-:W-:-:S04]  /*33f0*/  USHF.R.U32.HI UR4, URZ, 0x4, UR4 ;  /* 0x000000043f047899 */ /* 0x000fc80008011604 */
[----:B------:R-:W-:Y:S01]  /*3400*/  ULOP3.LUT UR4, UR4, 0x3fff, URZ, 0xc0, !UPT ;  /* 0x00003fff04047892 */ /* 0x000fe2000f8ec03f */
[----:B-1----:R-:W-:-:S05]  /*3410*/  LOP3.LUT R3, R0, 0x7f, RZ, 0xc0, !PT ;  /* 0x0000007f00037812 */ /* 0x002fca00078ec0ff */
[----:B------:R-:W-:Y:S01]  /*3420*/  IMAD.U32 R0, RZ, RZ, UR4 ;  /* 0x00000004ff007e24 */ /* 0x000fe2000f8e00ff */
[----:B------:R-:W-:Y:S05]  /*3430*/  WARPSYNC.ALL ;  /* 0x0000000000007948 */ /* 0x000fea0003800000 */
[----:B------:R-:W-:Y:S02]  /*3440*/  ISETP.NE.AND P1, PT, R3, RZ, PT ;  /* 0x000000ff0300720c */ /* 0x000fe40003f25270 */
[----:B------:R-:W-:-:S04]  /*3450*/  LOP3.LUT R0, R0, 0x10000, RZ, 0xfc, !PT ;  /* 0x0001000000007812 */ /* 0x000fc800078efcff */
[----:B------:R-:W-:Y:S01]  /*3460*/  R2UR UR18, R0 ;  /* 0x00000000001272ca */ /* 0x000fe200000e0000 */
[----:B------:R-:W-:Y:S01]  /*3470*/  UIADD3 UR4, UR48, 0x20400, URZ ;  /* 0x0002040030047890 */ /* 0x000fe2000fffe03f */
[----:B------:R-:W-:Y:S01]  /*3480*/  WARPGROUP.ARRIVE ;  /* 0x00000000000079c5 */ /* 0x000fe20000000000 */
[----:B------:R-:W-:Y:S01]  /*3490*/  UMOV UR19, 0x40000040 ;  /* 0x4000004000137882 */ /* 0x000fe20000000000 */
[----:B------:R-:W-:Y:S01]  /*34a0*/  UMOV UR17, 0x40000040 ;  /* 0x4000004000117882 */ /* 0x000fe20000000000 */
[----:B------:R-:W-:Y:S01]  /*34b0*/  USHF.R.U32.HI UR4, URZ, 0x4, UR4 ;  /* 0x000000043f047899 */ /* 0x000fe20008011604 */
[----:B------:R-:W-:Y:S01]  /*34c0*/  VIADD R5, R2, UR42 ;  /* 0x0000002a02057c36 */ /* 0x000fe20008000000 */
[----:B------:R-:W-:Y:S01]  /*34d0*/  UMOV UR7, 0x40000040 ;  /* 0x4000004000077882 */ /* 0x000fe20000000000 */
[----:B------:R-:W-:Y:S01]  /*34e0*/  UMOV UR5, 0x40000040 ;  /* 0x4000004000057882 */ /* 0x000fe20000000000 */
        /* <DEDUP_REMOVED lines=16> */
[----:B------:R-:W-:Y:S01]  /*35f0*/  HGMMA.64x64x16.F32.BF16 R24, gdesc[UR4], R24, gsb0 ;  /* 0x00e00000041879f0 */ /* 0x000fe20008001818 */
[----:B------:R-:W-:Y:S02]  /*3600*/  UMOV UR6, 0xffffffc0 ;  /* 0xffffffc000067882 */ /* 0x000fe40000000000 */
[----:B------:R-:W-:-:S04]  /*3610*/  UIMAD UR6, UR45, UR6, 0x40 ;  /* 0x000000402d0674a4 */ /* 0x000fc8000f8e0206 */
[----:B------:R-:W-:Y:S01]  /*3620*/  UIADD3 UR7, UR6, 0x1, URZ ;  /* 0x0000000106077890 */ /* 0x000fe2000fffe03f */
[----:B------:R-:W-:Y:S02]  /*3630*/  WARPGROUP.DEPBAR.LE gsb0, 0x0 ;  /* 0x00008000000079c5 */ /* 0x000fe40000010000 */
[----:B------:R-:W-:-:S06]  /*3640*/  WARPGROUP.ARRIVE ;  /* 0x00000000000079c5 */ /* 0x000fcc0000000000 */
[----:B------:R-:W-:Y:S01]  /*3650*/  HGMMA.64x64x16.F32.BF16 R24, gdesc[UR8], R24, gsb0 ;  /* 0x00e00000081879f0 */ /* 0x000fe20008001818 */
[----:B------:R-:W-:Y:S02]  /*3660*/  ULDC UR10, c[0x0][0x988] ;  /* 0x00026200000a7ab9 */ /* 0x000fe40000000800 */
[----:B------:R-:W-:Y:S02]  /*3670*/  WARPGROUP.DEPBAR.LE gsb0, 0x0 ;  /* 0x00008000000079c5 */ /* 0x000fe40000010000 */
[----:B------:R-:W-:-:S06]  /*3680*/  WARPGROUP.ARRIVE ;  /* 0x00000000000079c5 */ /* 0x000fcc0000000000 */
[----:B------:R-:W-:Y:S01]  /*3690*/  HGMMA.64x64x16.F32.BF16 R24, gdesc[UR12], R24, gsb0 ;  /* 0x00e000000c1879f0 */ /* 0x000fe20008001818 */
[----:B------:R-:W-:Y:S01]  /*36a0*/  ULDC UR14, c[0x0][0x2e0] ;  /* 0x0000b800000e7ab9 */ /* 0x000fe20000000800 */
[----:B------:R-:W-:Y:S01]  /*36b0*/  ULDC UR15, c[0x0][0x288] ;  /* 0x0000a200000f7ab9 */ /* 0x000fe20000000800 */
[----:B------:R-:W-:Y:S01]  /*36c0*/  UIMAD UR7, UR49, UR14, UR7 ;  /* 0x0000000e310772a4 */ /* 0x000fe2000f8e0207 */
[----:B------:R-:W-:Y:S01]  /*36d0*/  MOV R3, UR15 ;  /* 0x0000000f00037c02 */ /* 0x000fe20008000f00 */
[----:B------:R-:W-:-:S04]  /*36e0*/  UIMAD UR6, UR49, UR14, UR6 ;  /* 0x0000000e310672a4 */ /* 0x000fc8000f8e0206 */
[----:B------:R-:W-:Y:S02]  /*36f0*/  IADD3 R4, -R3, UR7, -R16 ;  /* 0x0000000703047c10 */ /* 0x000fe4000fffe910 */
[----:B------:R-:W-:Y:S02]  /*3700*/  IADD3 R3, -R16, UR6, RZ ;  /* 0x0000000610037c10 */ /* 0x000fe4000fffe1ff */
[----:B------:R-:W-:-:S04]  /*3710*/  IADD3 R6, R4, 0x8, R5 ;  /* 0x0000000804067810 */ /* 0x000fc80007ffe005 */
[----:B------:R-:W-:Y:S02]  /*3720*/  VIMNMX R6, R3, R6, PT ;  /* 0x0000000603067248 */ /* 0x000fe40003fe0100 */
[----:B------:R-:W-:Y:S02]  /*3730*/  VIADDMNMX R3, R5, R4, R3, PT ;  /* 0x0000000405037246 */ /* 0x000fe40003800103 */
[C---:B------:R-:W-:Y:S02]  /*3740*/  ISETP.GT.AND P2, PT, R6.reuse, RZ, PT ;  /* 0x000000ff0600720c */ /* 0x040fe40003f44270 */
[C---:B------:R-:W-:Y:S02]  /*3750*/  ISETP.GT.AND P3, PT, R6.reuse, 0x1, PT ;  /* 0x000000010600780c */ /* 0x040fe40003f64270 */
[----:B------:R-:W-:Y:S01]  /*3760*/  ISETP.GT.AND P4, PT, R6, 0x8, PT ;  /* 0x000000080600780c */ /* 0x000fe20003f84270 */
[----:B------:R-:W-:Y:S02]  /*3770*/  WARPGROUP.DEPBAR.LE gsb0, 0x0 ;  /* 0x00008000000079c5 */ /* 0x000fe40000010000 */
[----:B------:R-:W-:-:S02]  /*3780*/  FSEL R26, R26, -INF , P2 ;  /* 0xff8000001a1a7808 */ /* 0x000fc40001000000 */
[----:B------:R-:W-:Y:S02]  /*3790*/  FSEL R27, R27, -INF , P3 ;  /* 0xff8000001b1b7808 */ /* 0x000fe40001800000 */
[----:B------:R-:W-:Y:S02]  /*37a0*/  ISETP.GT.AND P2, PT, R6, 0x9, PT ;  /* 0x000000090600780c */ /* 0x000fe40003f44270 */
[----:B------:R-:W-:Y:S02]  /*37b0*/  FSEL R30, R30, -INF , P4 ;  /* 0xff8000001e1e7808 */ /* 0x000fe40002000000 */
[----:B------:R-:W-:Y:S02]  /*37c0*/  FMNMX.FTZ R9, R26, R27, !PT ;  /* 0x0000001b1a097209 */ /* 0x000fe40007810000 */
[----:B------:R-:W-:Y:S02]  /*37d0*/  ISETP.GT.AND P3, PT, R6, 0x10, PT ;  /* 0x000000100600780c */ /* 0x000fe40003f64270 */
[----:B------:R-:W-:-:S02]  /*37e0*/  FSEL R31, R31, -INF , P2 ;  /* 0xff8000001f1f7808 */ /* 0x000fc40001000000 */
[----:B------:R-:W-:Y:S02]  /*37f0*/  FMNMX.FTZ R10, R30, R9, !PT ;  /* 0x000000091e0a7209 */ /* 0x000fe40007810000 */
        /* <DEDUP_REMOVED lines=33> */
[----:B------:R-:W-:Y:S02]  /*3a10*/  FSEL R55, R55, -INF , P2 ;  /* 0xff80000037377808 */ /* 0x000fe40001000000 */
[----:B------:R-:W-:-:S02]  /*3a20*/  FMNMX.FTZ R6, R54, R9, !PT ;  /* 0x0000000936067209 */ /* 0x000fc40007810000 */
[----:B------:R-:W-:Y:S02]  /*3a30*/  ISETP.GT.AND P2, PT, R3, RZ, PT ;  /* 0x000000ff0300720c */ /* 0x000fe40003f44270 */
[----:B------:R-:W-:Y:S02]  /*3a40*/  FMNMX.FTZ R6, R55, R6, !PT ;  /* 0x0000000637067209 */ /* 0x000fe40007810000 */
[C---:B------:R-:W-:Y:S02]  /*3a50*/  ISETP.GT.AND P3, PT, R3.reuse, 0x1, PT ;  /* 0x000000010300780c */ /* 0x040fe40003f64270 */
[----:B------:R-:W-:Y:S01]  /*3a60*/  ISETP.GT.AND P4, PT, R3, 0x8, PT ;  /* 0x000000080300780c */ /* 0x000fe20003f84270 */
[----:B------:R-:W1:Y:S01]  /*3a70*/  SHFL.BFLY PT, R9, R6, 0x2, 0x1f ;  /* 0x0c401f0006097f89 */ /* 0x000e6200000e0000 */
[----:B------:R-:W-:Y:S02]  /*3a80*/  FSEL R24, R24, -INF , P2 ;  /* 0xff80000018187808 */ /* 0x000fe40001000000 */
[----:B------:R-:W-:-:S02]  /*3a90*/  FSEL R25, R25, -INF , P3 ;  /* 0xff80000019197808 */ /* 0x000fc40001800000 */
[C---:B------:R-:W-:Y:S02]  /*3aa0*/  ISETP.GT.AND P2, PT, R3.reuse, 0x9, PT ;  /* 0x000000090300780c */ /* 0x040fe40003f44270 */
[----:B------:R-:W-:Y:S02]  /*3ab0*/  FSEL R28, R28, -INF , P4 ;  /* 0xff8000001c1c7808 */ /* 0x000fe40002000000 */
[----:B------:R-:W-:Y:S02]  /*3ac0*/  FMNMX.FTZ R5, R24, R25, !PT ;  /* 0x0000001918057209 */ /* 0x000fe40007810000 */
[----:B------:R-:W-:Y:S02]  /*3ad0*/  ISETP.GT.AND P3, PT, R3, 0x10, PT ;  /* 0x000000100300780c */ /* 0x000fe40003f64270 */
[----:B------:R-:W-:Y:S02]  /*3ae0*/  FSEL R29, R29, -INF , P2 ;  /* 0xff8000001d1d7808 */ /* 0x000fe40001000000 */
[----:B------:R-:W-:-:S02]  /*3af0*/  FMNMX.FTZ R4, R28, R5, !PT ;  /* 0x000000051c047209 */ /* 0x000fc40007810000 */
[----:B------:R-:W-:Y:S02]  /*3b00*/  ISETP.GT.AND P2, PT, R3, 0x11, PT ;  /* 0x000000110300780c */ /* 0x000fe40003f44270 */
        /* <DEDUP_REMOVED lines=8> */
[----:B-1----:R-:W-:Y:S02]  /*3b90*/  FMNMX.FTZ R9, R6, R9, !PT ;  /* 0x0000000906097209 */ /* 0x002fe40007810000 */
[----:B------:R-:W-:Y:S02]  /*3ba0*/  ISETP.GT.AND P3, PT, R3, 0x20, PT ;  /* 0x000000200300780c */ /* 0x000fe40003f64270 */
[----:B------:R-:W-:Y:S01]  /*3bb0*/  FSEL R37, R37, -INF , P2 ;  /* 0xff80000025257808 */ /* 0x000fe20001000000 */
[----:B------:R-:W1:Y:S01]  /*3bc0*/  SHFL.BFLY PT, R10, R9, 0x1, 0x1f ;  /* 0x0c201f00090a7f89 */ /* 0x000e6200000e0000 */
        /* <DEDUP_REMOVED lines=22> */
[----:B------:R-:W-:Y:S02]  /*3d30*/  FSEL R53, R53, -INF , P3 ;  /* 0xff80000035357808 */ /* 0x000fe40001800000 */
[----:B------:R-:W-:Y:S02]  /*3d40*/  FMNMX.FTZ R6, R52, R3, !PT ;  /* 0x0000000334067209 */ /* 0x000fe40007810000 */
[----:B-1----:R-:W-:-:S02]  /*3d50*/  FMNMX.FTZ R4, R9, R10, !PT ;  /* 0x0000000a09047209 */ /* 0x002fc40007810000 */
[----:B------:R-:W-:Y:S02]  /*3d60*/  FMNMX.FTZ R6, R53, R6, !PT ;  /* 0x0000000635067209 */ /* 0x000fe40007810000 */
[C---:B------:R-:W-:Y:S01]  /*3d70*/  FSETP.NEU.FTZ.AND P5, PT, R4.reuse, -INF , PT ;  /* 0xff8000000400780b */ /* 0x040fe20003fbd000 */
[----:B------:R-:W-:Y:S02]  /*3d80*/  FMUL.FTZ R9, R4, UR10 ;  /* 0x0000000a04097c20 */ /* 0x000fe40008410000 */
[----:B------:R-:W1:Y:S03]  /*3d90*/  SHFL.BFLY PT, R3, R6, 0x2, 0x1f ;  /* 0x0c401f0006037f89 */ /* 0x000e6600000e0000 */
        /* <DEDUP_REMOVED lines=15> */
[----:B------:R-:W4:Y:S01]  /*3e90*/  MUFU.EX2 R27, R27 ;  /* 0x0000001b001b7308 */ /* 0x000f220000000800 */
[--C-:B------:R-:W-:Y:S01]  /*3ea0*/  FFMA.FTZ R51, R51, UR10, -R9.reuse ;  /* 0x0000000a33337c23 */ /* 0x100fe20008010809 */
[----:B-1----:R-:W-:Y:S01]  /*3eb0*/  FMNMX.FTZ R5, R6, R3, !PT ;  /* 0x0000000306057209 */ /* 0x002fe20007810000 */
[--C-:B------:R-:W-:Y:S01]  /*3ec0*/  FFMA.FTZ R54, R54, UR10, -R9.reuse ;  /* 0x0000000a36367c23 */ /* 0x100fe20008010809 */
[----:B------:R-:W-:-:S03]  /*3ed0*/  FFMA.FTZ R9, R55, UR10, -R9 ;  /* 0x0000000a37097c23 */ /* 0x000fc60008010809 */
[----:B------:R-:W1:Y:S01]  /*3ee0*/  SHFL.BFLY PT, R6, R5, 0x1, 0x1f ;  /* 0x0c201f0005067f89 */ /* 0x000e6200000e0000 */
[----:B------:R-:W-:Y:S08]  /*3ef0*/  MUFU.EX2 R30, R30 ;  /* 0x0000001e001e7308 */ /* 0x000ff00000000800 */
[----:B------:R-:W5:Y:S01]  /*3f00*/  MUFU.EX2 R31, R31 ;  /* 0x0000001f001f7308 */ /* 0x000f620000000800 */
[----:B----4-:R-:W-:-:S07]  /*3f10*/  F2FP.BF16.F32.PACK_AB R153, R27, R26 ;  /* 0x0000001a1b99723e */ /* 0x010fce00000010ff */
[----:B------:R-:W4:Y:S01]  /*3f20*/  MUFU.EX2 R34, R34 ;  /* 0x0000002200227308 */ /* 0x000f220000000800 */
[----:B-1----:R-:W-:-:S07]  /*3f30*/  FMNMX.FTZ R3, R5, R6, !PT ;  /* 0x0000000605037209 */ /* 0x002fce0007810000 */
[----:B------:R-:W1:Y:S01]  /*3f40*/  MUFU.EX2 R35, R35 ;  /* 0x0000002300237308 */ /* 0x000e620000000800 */
[----:B-----5:R-:W-:Y:S02]  /*3f50*/  F2FP.BF16.F32.PACK_AB R155, R31, R30 ;  /* 0x0000001e1f9b723e */ /* 0x020fe400000010ff */
[C---:B------:R-:W-:Y:S01]  /*3f60*/  FSETP.NEU.FTZ.AND P2, PT, R3.reuse, -INF , PT ;  /* 0xff8000000300780b */ /* 0x040fe20003f5d000 */
[----:B------:R-:W-:-:S04]  /*3f70*/  FMUL.FTZ R5, R3, UR10 ;  /* 0x0000000a03057c20 */ /* 0x000fc80008410000 */
[----:B------:R-:W-:Y:S01]  /*3f80*/  MUFU.EX2 R38, R38 ;  /* 0x0000002600267308 */ /* 0x000fe20000000800 */
[----:B------:R-:W-:Y:S01]  /*3f90*/  FSEL R6, R5, RZ, P2 ;  /* 0x000000ff05067208 */ /* 0x000fe20001000000 */
[----:B------:R-:W-:-:S04]  /*3fa0*/  FADD.FTZ R5, R26, R27 ;  /* 0x0000001b1a057221 */ /* 0x000fc80000010000 */
        /* <DEDUP_REMOVED lines=8> */
[----:B------:R-:W-:Y:S01]  /*4030*/  FADD.FTZ R10, R30, R5 ;  /* 0x000000051e0a7221 */ /* 0x000fe20000010000 */
[----:B------:R-:W-:Y:S01]  /*4040*/  @!P1 IADD3 R5, R7, 0x28c40, RZ ;  /* 0x00028c4007059810 */ /* 0x000fe20007ffe0ff */
[--C-:B------:R-:W-:Y:S01]  /*4050*/  FFMA.FTZ R37, R37, UR10, -R6.reuse ;  /* 0x0000000a25257c23 */ /* 0x100fe20008010806 */
[----:B------:R-:W-:Y:S01]  /*4060*/  FFMA.FTZ R40, R40, UR10, -R6 ;  /* 0x0000000a28287c23 */ /* 0x000fe20008010806 */
[----:B------:R-:W-:Y:S01]  /*4070*/  FADD.FTZ R13, R31, R10 ;  /* 0x0000000a1f0d7221 */ /* 0x000fe20000010000 */
[----:B------:R-:W-:Y:S01]  /*4080*/  @!P1 PRMT R5, RZ, 0x654, R5 ;  /* 0x00000654ff059816 */ /* 0x000fe20000000005 */
[----:B------:R-:W5:Y:S01]  /*4090*/  MUFU.EX2 R25, R25 ;  /* 0x0000001900197308 */ /* 0x000f620000000800 */
[--C-:B------:R-:W-:Y:S01]  /*40a0*/  FFMA.FTZ R41, R41, UR10, -R6.reuse ;  /* 0x0000000a29297c23 */ /* 0x100fe20008010806 */
[----:B----4-:R-:W-:Y:S01]  /*40b0*/  FADD.FTZ R12, R34, R13 ;  /* 0x0000000d220c7221 */ /* 0x010fe20000010000 */
[----:B------:R4:W-:Y:S01]  /*40c0*/  @!P1 SYNCS.ARRIVE.TRANS64.RED.A1T0 RZ, [R5+URZ], RZ ;  /* 0x000000ff05ff99a7 */ /* 0x0009e2000810043f */
[--C-:B------:R-:W-:Y:S01]  /*40d0*/  FFMA.FTZ R44, R44, UR10, -R6.reuse ;  /* 0x0000000a2c2c7c23 */ /* 0x100fe20008010806 */
[--C-:B------:R-:W-:Y:S01]  /*40e0*/  FFMA.FTZ R45, R45, UR10, -R6.reuse ;  /* 0x0000000a2d2d7c23 */ /* 0x100fe20008010806 */
[--C-:B------:R-:W-:Y:S01]  /*40f0*/  FFMA.FTZ R48, R48, UR10, -R6.reuse ;  /* 0x0000000a30307c23 */ /* 0x100fe20008010806 */
[--C-:B------:R-:W-:Y:S01]  /*4100*/  FFMA.FTZ R49, R49, UR10, -R6.reuse ;  /* 0x0000000a31317c23 */ /* 0x100fe20008010806 */
[----:B------:R-:W2:Y:S01]  /*4110*/  MUFU.EX2 R28, R28 ;  /* 0x0000001c001c7308 */ /* 0x000ea20000000800 */
[--C-:B------:R-:W-:Y:S01]  /*4120*/  FFMA.FTZ R52, R52, UR10, -R6.reuse ;  /* 0x0000000a34347c23 */ /* 0x100fe20008010806 */
[----:B------:R-:W-:Y:S01]  /*4130*/  FFMA.FTZ R6, R53, UR10, -R6 ;  /* 0x0000000a35067c23 */ /* 0x000fe20008010806 */
[----:B-1----:R-:W-:-:S05]  /*4140*/  F2FP.BF16.F32.PACK_AB R157, R35, R34 ;  /* 0x00000022239d723e */ /* 0x002fca00000010ff */
[----:B------:R-:W4:Y:S01]  /*4150*/  MUFU.EX2 R29, R29 ;  /* 0x0000001d001d7308 */ /* 0x000f220000000800 */
[----:B-----5:R-:W-:Y:S01]  /*4160*/  FADD.FTZ R11, R24, R25 ;  /* 0x00000019180b7221 */ /* 0x020fe20000010000 */
[----:B------:R-:W-:-:S06]  /*4170*/  F2FP.BF16.F32.PACK_AB R152, R25, R24 ;  /* 0x000000181998723e */ /* 0x000fcc00000010ff */
[----:B------:R-:W1:Y:S01]  /*4180*/  MUFU.EX2 R32, R32 ;  /* 0x0000002000207308 */ /* 0x000e620000000800 */
[----:B--2---:R-:W-:Y:S01]  /*4190*/  FADD.FTZ R10, R28, R11 ;  /* 0x0000000b1c0a7221 */ /* 0x004fe20000010000 */
[----:B------:R-:W-:-:S04]  /*41a0*/  FADD.FTZ R11, R35, R12 ;  /* 0x0000000c230b7221 */ /* 0x000fc80000010000 */
[----:B------:R-:W-:Y:S02]  /*41b0*/  FADD.FTZ R12, R38, R11 ;  /* 0x0000000b260c7221 */ /* 0x000fe40000010000 */
[----:B------:R-:W2:Y:S01]  /*41c0*/  MUFU.EX2 R33, R33 ;  /* 0x0000002100217308 */ /* 0x000ea20000000800 */
[C---:B----4-:R-:W-:Y:S01]  /*41d0*/  FADD.FTZ R5, R29.reuse, R10 ;  /* 0x0000000a1d057221 */ /* 0x050fe20000010000 */
[----:B------:R-:W-:Y:S01]  /*41e0*/  F2FP.BF16.F32.PACK_AB R154, R29, R28 ;  /* 0x0000001c1d9a723e */ /* 0x000fe200000010ff */
[----:B------:R-:W-:Y:S06]  /*41f0*/  BAR.SYNC.DEFER_BLOCKING 0xf, 0x100 ;  /* 0x03c4000000007b1d */ /* 0x000fec0000010000 */
[----:B------:R-:W4:Y:S01]  /*4200*/  MUFU.EX2 R39, R39 ;  /* 0x0000002700277308 */ /* 0x000f220000000800 */
[----:B-1----:R-:W-:-:S07]  /*4210*/  FADD.FTZ R10, R32, R5 ;  /* 0x00000005200a7221 */ /* 0x002fce0000010000 */
[----:B------:R-:W1:Y:S01]  /*4220*/  MUFU.EX2 R36, R36 ;  /* 0x0000002400247308 */ /* 0x000e620000000800 */
[C---:B--2---:R-:W-:Y:S01]  /*4230*/  FADD.FTZ R5, R33.reuse, R10 ;  /* 0x0000000a21057221 */ /* 0x044fe20000010000 */
[----:B------:R-:W-:-:S06]  /*4240*/  F2FP.BF16.F32.PACK_AB R156, R33, R32 ;  /* 0x00000020219c723e */ /* 0x000fcc00000010ff */
[----:B------:R-:W2:Y:S01]  /*4250*/  MUFU.EX2 R42, R42 ;  /* 0x0000002a002a7308 */ /* 0x000ea20000000800 */
[C---:B----4-:R-:W-:Y:S01]  /*4260*/  FADD.FTZ R11, R39.reuse, R12 ;  /* 0x0000000c270b7221 */ /* 0x050fe20000010000 */
[----:B------:R-:W-:Y:S01]  /*4270*/  F2FP.BF16.F32.PACK_AB R159, R39, R38 ;  /* 0x00000026279f723e */ /* 0x000fe200000010ff */
[----:B------:R4:W-:Y:S05]  /*4280*/  STSM.16.M88.4 [R18+0x26800], R152 ;  /* 0x0268009812007844 */ /* 0x0009ea0000000200 */
[----:B------:R-:W5:Y:S01]  /*4290*/  MUFU.EX2 R37, R37 ;  /* 0x0000002500257308 */ /* 0x000f620000000800 */
[----:B-1----:R-:W-:-:S07]  /*42a0*/  FADD.FTZ R10, R36, R5 ;  /* 0x00000005240a7221 */ /* 0x002fce0000010000 */
[----:B------:R-:W1:Y:S01]  /*42b0*/  MUFU.EX2 R40, R40 ;  /* 0x0000002800287308 */ /* 0x000e620000000800 */
[----:B--2---:R-:W-:-:S07]  /*42c0*/  FADD.FTZ R12, R42, R11 ;  /* 0x0000000b2a0c7221 */ /* 0x004fce0000010000 */
[----:B------:R-:W2:Y:S01]  /*42d0*/  MUFU.EX2 R43, R43 ;  /* 0x0000002b002b7308 */ /* 0x000ea20000000800 */
[C---:B-----5:R-:W-:Y:S01]  /*42e0*/  FADD.FTZ R11, R37.reuse, R10 ;  /* 0x0000000a250b7221 */ /* 0x060fe20000010000 */
[----:B------:R-:W-:-:S05]  /*42f0*/  F2FP.BF16.F32.PACK_AB R158, R37, R36 ;  /* 0x00000024259e723e */ /* 0x000fca00000010ff */
[----:B------:R4:W-:Y:S01]  /*4300*/  STSM.16.M88.4 [R19], R156 ;  /* 0x0000009c13007844 */ /* 0x0009e20000000200 */
[----:B------:R-:W5:Y:S01]  /*4310*/  MUFU.EX2 R41, R41 ;  /* 0x0000002900297308 */ /* 0x000f620000000800 */
[----:B-1----:R-:W-:-:S07]  /*4320*/  FADD.FTZ R10, R40, R11 ;  /* 0x0000000b280a7221 */ /* 0x002fce0000010000 */
[----:B------:R-:W1:Y:S01]  /*4330*/  MUFU.EX2 R46, R46 ;  /* 0x0000002e002e7308 */ /* 0x000e620000000800 */
[C---:B--2---:R-:W-:Y:S01]  /*4340*/  FADD.FTZ R13, R43.reuse, R12 ;  /* 0x0000000c2b0d7221 */ /* 0x044fe20000010000 */
[----:B------:R-:W-:-:S06]  /*4350*/  F2FP.BF16.F32.PACK_AB R161, R43, R42 ;  /* 0x0000002a2ba1723e */ /* 0x000fcc00000010ff */
[----:B------:R-:W-:Y:S01]  /*4360*/  MUFU.EX2 R44, R44 ;  /* 0x0000002c002c7308 */ /* 0x000fe20000000800 */
[C---:B-----5:R-:W-:Y:S01]  /*4370*/  FADD.FTZ R11, R41.reuse, R10 ;  /* 0x0000000a290b7221 */ /* 0x060fe20000010000 */
[----:B------:R-:W-:-:S06]  /*4380*/  F2FP.BF16.F32.PACK_AB R160, R41, R40 ;  /* 0x0000002829a0723e */ /* 0x000fcc00000010ff */
[----:B------:R-:W2:Y:S01]  /*4390*/  MUFU.EX2 R47, R47 ;  /* 0x0000002f002f7308 */ /* 0x000ea20000000800 */
[----:B-1----:R-:W-:-:S07]  /*43a0*/  FADD.FTZ R10, R46, R13 ;  /* 0x0000000d2e0a7221 */ /* 0x002fce0000010000 */
[----:B------:R-:W1:Y:S08]  /*43b0*/  MUFU.EX2 R45, R45 ;  /* 0x0000002d002d7308 */ /* 0x000e700000000800 */
[----:B------:R-:W-:Y:S01]  /*43c0*/  MUFU.EX2 R50, R50 ;  /* 0x0000003200327308 */ /* 0x000fe20000000800 */
[C---:B--2---:R-:W-:Y:S01]  /*43d0*/  F2FP.BF16.F32.PACK_AB R163, R47.reuse, R46 ;  /* 0x0000002e2fa3723e */ /* 0x044fe200000010ff */
[----:B------:R-:W-:-:S06]  /*43e0*/  FADD.FTZ R47, R47, R10 ;  /* 0x0000000a2f2f7221 */ /* 0x000fcc0000010000 */
[----:B------:R-:W2:Y:S01]  /*43f0*/  MUFU.EX2 R51, R51 ;  /* 0x0000003300337308 */ /* 0x000ea20000000800 */
[----:B-1----:R-:W-:-:S05]  /*4400*/  F2FP.BF16.F32.PACK_AB R162, R45, R44 ;  /* 0x0000002c2da2723e */ /* 0x002fca00000010ff */
[----:B------:R4:W-:Y:S02]  /*4410*/  STSM.16.M88.4 [R23], R160 ;  /* 0x000000a017007844 */ /* 0x0009e40000000200 */
[----:B------:R-:W-:Y:S08]  /*4420*/  MUFU.EX2 R48, R48 ;  /* 0x0000003000307308 */ /* 0x000ff00000000800 */
[----:B------:R-:W1:Y:S01]  /*4430*/  MUFU.EX2 R49, R49 ;  /* 0x0000003100317308 */ /* 0x000e620000000800 */
[----:B--2---:R-:W-:Y:S01]  /*4440*/  F2FP.BF16.F32.PACK_AB R165, R51, R50 ;  /* 0x0000003233a5723e */ /* 0x004fe200000010ff */
[----:B------:R-:W-:-:S04]  /*4450*/  FADD.FTZ R50, R50, R47 ;  /* 0x0000002f32327221 */ /* 0x000fc80000010000 */
[----:B------:R-:W-:Y:S02]  /*4460*/  FADD.FTZ R51, R51, R50 ;  /* 0x0000003233337221 */ /* 0x000fe40000010000 */
[----:B------:R-:W-:Y:S08]  /*4470*/  MUFU.EX2 R54, R54 ;  /* 0x0000003600367308 */ /* 0x000ff00000000800 */
[----:B------:R-:W2:Y:S01]  /*4480*/  MUFU.EX2 R9, R9 ;  /* 0x0000000900097308 */ /* 0x000ea20000000800 */
[----:B-1----:R-:W-:-:S07]  /*4490*/  F2FP.BF16.F32.PACK_AB R164, R49, R48 ;  /* 0x0000003031a4723e */ /* 0x002fce00000010ff */
[----:B------:R-:W-:Y:S08]  /*44a0*/  MUFU.EX2 R52, R52 ;  /* 0x0000003400347308 */ /* 0x000ff00000000800 */
[----:B------:R1:W5:Y:S01]  /*44b0*/  MUFU.EX2 R5, R6 ;  /* 0x0000000600057308 */ /* 0x0003620000000800 */
[----:B--2---:R-:W-:Y:S01]  /*44c0*/  F2FP.BF16.F32.PACK_AB R167, R9, R54 ;  /* 0x0000003609a7723e */ /* 0x004fe200000010ff */
[----:B-1----:R-:W-:-:S04]  /*44d0*/  FADD.FTZ R6, R44, R11 ;  /* 0x0000000b2c067221 */ /* 0x002fc80000010000 */
[----:B------:R-:W-:Y:S01]  /*44e0*/  FADD.FTZ R45, R45, R6 ;  /* 0x000000062d2d7221 */ /* 0x000fe20000010000 */
[----:B------:R-:W-:-:S03]  /*44f0*/  FADD.FTZ R6, R54, R51 ;  /* 0x0000003336067221 */ /* 0x000fc60000010000 */
[----:B------:R-:W-:Y:S01]  /*4500*/  FADD.FTZ R48, R48, R45 ;  /* 0x0000002d30307221 */ /* 0x000fe20000010000 */
[----:B-----5:R-:W-:Y:S01]  /*4510*/  F2FP.BF16.F32.PACK_AB R166, R5, R52 ;  /* 0x0000003405a6723e */ /* 0x020fe200000010ff */
[----:B------:R-:W-:Y:S02]  /*4520*/  FADD.FTZ R6, R9, R6 ;  /* 0x0000000609067221 */ /* 0x000fe40000010000 */
[----:B------:R-:W-:Y:S02]  /*4530*/  FADD.FTZ R49, R49, R48 ;  /* 0x0000003031317221 */ /* 0x000fe40000010000 */
[----:B------:R4:W-:Y:S02]  /*4540*/  STSM.16.M88.4 [R22], R164 ;  /* 0x000000a416007844 */ /* 0x0009e40000000200 */
[----:B------:R-:W-:-:S04]  /*4550*/  FADD.FTZ R52, R52, R49 ;  /* 0x0000003134347221 */ /* 0x000fc80000010000 */
[----:B------:R-:W-:Y:S01]  /*4560*/  FADD.FTZ R5, R5, R52 ;  /* 0x0000003405057221 */ /* 0x000fe20000010000 */
[----:B------:R-:W-:Y:S06]  /*4570*/  @!P0 BRA `(.L_x_3140) ;  /* 0x0000000000048947 */ /* 0x000fec0003800000 */
[----:B------:R-:W-:Y:S01]  /*4580*/  BPT.TRAP 0x1 ;  /* 0x000000040000795c */ /* 0x000fe20000300000 */
.L_x_3140:
[----:B------:R1:W2:Y:S01]  /*4590*/  SYNCS.PHASECHK.TRANS64.TRYWAIT P2, [R7+URZ+0x28c50], R8 ;  /* 0x028c5008070075a7 */ /* 0x0002a2000804017f */
[----:B------:R-:W-:Y:S05]  /*45a0*/  @!P0 BRA `(.L_x_3141) ;  /* 0x0000000000048947 */ /* 0x000fea0003800000 */
[----:B------:R-:W-:Y:S01]  /*45b0*/  BPT.TRAP 0x1 ;  /* 0x000000040000795c */ /* 0x000fe20000300000 */
.L_x_3141:
[----:B--2---:R-:W-:Y:S05]  /*45c0*/  @P2 BRA `(.L_x_3142) ;  /* 0x0000000000082947 */ /* 0x004fea0003800000 */
[----:B------:R-:W2:Y:S02]  /*45d0*/  SYNCS.PHASECHK.TRANS64.TRYWAIT P2, [R7+URZ+0x28c50], R8 ;  /* 0x028c5008070075a7 */ /* 0x000ea4000804017f */
[----:B--2---:R-:W-:Y:S05]  /*45e0*/  @!P2 BRA `(.L_x_3143) ;  /* 0x000000900068a947 */ /* 0x004fea0003800000 */
.L_x_3142:
[----:B------:R-:W-:Y:S01]  /*45f0*/  ULEA UR11, UR39, UR41, 0xc ;  /* 0x00000029270b7291 */ /* 0x000fe2000f8e603f */
[----:B------:R-:W-:Y:S01]  /*4600*/  WARPGROUP.ARRIVE ;  /* 0x00000000000079c5 */ /* 0x000fe20000000000 */
[----:B------:R-:W-:Y:S01]  /*4610*/  UMOV UR7, 0x40000040 ;  /* 0x4000004000077882 */ /* 0x000fe20000000000 */
[----:B------:R-:W-:Y:S01]  /*4620*/  UIMAD UR49, UR49, UR14, -UR15 ;  /* 0x0000000e313172a4 */ /* 0x000fe2000f8e0a0f */
[----:B-123--:R-:W-:Y:S01]  /*4630*/  @!P1 VIADD R7, R7, 0x28c60 ;  /* 0x00028c6007079836 */ /* 0x00efe20000000000 */
[----:B------:R-:W-:Y:S02]  /*4640*/  UIADD3 UR23, UR45, -0x2, URZ ;  /* 0xfffffffe2d177890 */ /* 0x000fe4000fffe03f */
[----:B------:R-:W-:Y:S01]  /*4650*/  UMOV UR6, UR11 ;  /* 0x0000000b00067c82 */ /* 0x000fe20008000000 */
[----:B------:R-:W-:Y:S01]  /*4660*/  UIADD3 UR49, UR42, UR49, URZ ;  /* 0x000000312a317290 */ /* 0x000fe2000fffe03f */
        /* <DEDUP_REMOVED lines=20> */
[----:B------:R-:W-:-:S04]  /*47b0*/  USHF.R.S32.HI UR6, URZ, 0x1f, UR49 ;  /* 0x0000001f3f067899 */ /* 0x000fc80008011431 */
[----:B------:R-:W-:-:S04]  /*47c0*/  ULEA.HI UR6, UR6, UR49, URZ, 0x6 ;  /* 0x0000003106067291 */ /* 0x000fc8000f8f303f */
[----:B------:R-:W-:-:S04]  /*47d0*/  USHF.R.S32.HI UR6, URZ, 0x6, UR6 ;  /* 0x000000063f067899 */ /* 0x000fc80008011406 */
[----:B------:R-:W-:-:S04]  /*47e0*/  UISETP.LT.AND UP0, UPT, URZ, UR6, UPT ;  /* 0x000000063f00728c */ /* 0x000fc8000bf01270 */
[----:B------:R-:W-:-:S04]  /*47f0*/  USEL UR22, URZ, UR6, !UP0 ;  /* 0x000000063f167287 */ /* 0x000fc8000c000000 */
[----:B------:R-:W-:-:S06]  /*4800*/  UISETP.GE.AND UP0, UPT, UR23, UR22, UPT ;  /* 0x000000161700728c */ /* 0x000fcc000bf06270 */
[----:B------:R-:W-:Y:S01]  /*4810*/  PLOP3.LUT P2, PT, PT, PT, UP0, 0x80, 0x0 ;  /* 0x000000000000781c */ /* 0x000fe20003f4f008 */
        /* <DEDUP_REMOVED lines=11> */
[----:B------:R-:W-:Y:S01]  /*48d0*/  MOV R8, R4 ;  /* 0x0000000400087202 */ /* 0x000fe20000000f00 */
[----:B------:R-:W-:Y:S01]  /*48e0*/  IMAD.MOV.U32 R9, RZ, RZ, R3 ;  /* 0x000000ffff097224 */ /* 0x000fe200078e0003 */
[----:B------:R-:W-:Y:S01]  /*48f0*/  UMOV UR25, UR39 ;  /* 0x0000002700197c82 */ /* 0x000fe20008000000 */
[----:B------:R-:W-:Y:S01]  /*4900*/  ULDC UR26, c[0x0][0x2e0] ;  /* 0x0000b800001a7ab9 */ /* 0x000fe20000000800 */
[----:B------:R-:W-:Y:S01]  /*4910*/  ULDC UR27, c[0x0][0x288] ;  /* 0x0000a200001b7ab9 */ /* 0x000fe20000000800 */
[----:B------:R-:W-:Y:S01]  /*4920*/  ULDC UR28, c[0x0][0x404] ;  /* 0x00010100001c7ab9 */ /* 0x000fe20000000800 */
[----:B------:R-:W-:Y:S01]  /*4930*/  ULDC UR24, c[0x0][0x988] ;  /* 0x0002620000187ab9 */ /* 0x000fe20000000800 */
[----:B------:R-:W-:-:S05]  /*4940*/  ULDC.64 UR20, c[0x0][0x3f8] ;  /* 0x0000fe0000147ab9 */ /* 0x000fca0000000a00 */
.L_x_3153:
[----:B------:R-:W-:-:S04]  /*4950*/  UIADD3 UR39, UR25, 0x1, URZ ;  /* 0x0000000119277890 */ /* 0x000fc8000fffe03f */
[----:B------:R-:W-:-:S04]  /*4960*/  UISETP.NE.AND UP0, UPT, UR39, 0x2, UPT ;  /* 0x000000022700788c */ /* 0x000fc8000bf05270 */
[----:B------:R-:W-:Y:S02]  /*4970*/  USEL UR6, URZ, 0x1, UP0 ;  /* 0x000000013f067887 */ /* 0x000fe40008000000 */
[----:B------:R-:W-:Y:S02]  /*4980*/  USEL UR39, UR39, URZ, UP0 ;  /* 0x0000003f27277287 */ /* 0x000fe40008000000 */
[----:B------:R-:W-:Y:S01]  /*4990*/  ULOP3.LUT UR38, UR38, UR6, URZ, 0x3c, !UPT ;  /* 0x0000000626267292 */ /* 0x000fe2000f8e3c3f */
[----:B--23--:R-:W-:Y:S11]  /*49a0*/  @!P0 BRA `(.L_x_3145) ;  /* 0x0000000000048947 */ /* 0x00cff60003800000 */
[----:B------:R-:W-:Y:S01]  /*49b0*/  BPT.TRAP 0x1 ;  /* 0x000000040000795c */ /* 0x000fe20000300000 */
.L_x_3145:
[----:B------:R-:W-:Y:S01]  /*49c0*/  ULEA UR29, UR39, UR48, 0x3 ;  /* 0x00000030271d7291 */ /* 0x000fe2000f8e183f */
[----:B-1----:R-:W-:-:S04]  /*49d0*/  MOV R7, UR38 ;  /* 0x0000002600077c02 */ /* 0x002fc80008000f00 */
[----:B------:R-:W-:-:S04]  /*49e0*/  SHF.L.U32 R7, R7, 0x1f, RZ ;  /* 0x0000001f07077819 */ /* 0x000fc800000006ff */
[----:B------:R1:W2:Y:S01]  /*49f0*/  SYNCS.PHASECHK.TRANS64.TRYWAIT P2, [UR29+0x28c30], R7 ;  /* 0x028c3007ff0075a7 */ /* 0x0002a2000804015d */
[----:B------:R-:W-:Y:S05]  /*4a00*/  @!P0 BRA `(.L_x_3146) ;  /* 0x0000000000048947 */ /* 0x000fea0003800000 */
[----:B------:R-:W-:Y:S01]  /*4a10*/  BPT.TRAP 0x1 ;  /* 0x000000040000795c */ /* 0x000fe20000300000 */
.L_x_3146:
[----:B--2---:R-:W-:Y:S05]  /*4a20*/  @P2 BRA `(.L_x_3147) ;  /* 0x0000000000082947 */ /* 0x004fea0003800000 */
[----:B------:R-:W2:Y:S02]  /*4a30*/  SYNCS.PHASECHK.TRANS64.TRYWAIT P2, [UR29+0x28c30], R7 ;  /* 0x028c3007ff0075a7 */ /* 0x000ea4000804015d */
[----:B--2---:R-:W-:Y:S05]  /*4a40*/  @!P2 BRA `(.L_x_3148) ;  /* 0x0000008c0064a947 */ /* 0x004fea0003800000 */
.L_x_3147:
[----:B------:R-:W-:Y:S01]  /*4a50*/  R2UR UR18, R0 ;  /* 0x00000000001272ca */ /* 0x000fe200000e0000 */
[----:B----4-:R-:W-:Y:S01]  /*4a60*/  WARPGROUP.ARRIVE ;  /* 0x00000000000079c5 */ /* 0x010fe20000000000 */
[----:B------:R-:W-:Y:S01]  /*4a70*/  UMOV UR19, 0x40000040 ;  /* 0x4000004000137882 */ /* 0x000fe20000000000 */
[----:B------:R-:W-:Y:S01]  /*4a80*/  UMOV UR7, 0x40000040 ;  /* 0x4000004000077882 */ /* 0x000fe20000000000 */
[----:B------:R-:W-:Y:S01]  /*4a90*/  UMOV UR11, 0x40000040 ;  /* 0x40000040000b7882 */ /* 0x000fe20000000000 */
[----:B------:R-:W-:Y:S01]  /*4aa0*/  UMOV UR15, 0x40000040 ;  /* 0x40000040000f7882 */ /* 0x000fe20000000000 */
[----:B------:R-:W-:Y:S01]  /*4ab0*/  UISETP.NE.U32.AND UP0, UPT, UR20, URZ, UPT ;  /* 0x0000003f1400728c */ /* 0x000fe2000bf05070 */
[----:B------:R-:W-:-:S03]  /*4ac0*/  IMAD.U32 R3, RZ, RZ, UR27 ;  /* 0x0000001bff037e24 */ /* 0x000fc6000f8e00ff */
[----:B------:R-:W-:-:S03]  /*4ad0*/  UISETP.NE.AND.EX UP0, UPT, UR21, URZ, UPT, UP0 ;  /* 0x0000003f1500728c */ /* 0x000fc6000bf05300 */
[----:B------:R-:W-:-:S04]  /*4ae0*/  ULEA UR18, UR39, UR18, 0x9 ;  /* 0x0000001227127291 */ /* 0x000fc8000f8e483f */
[----:B------:R-:W-:Y:S02]  /*4af0*/  UIADD3 UR6, UR18, 0x2, URZ ;  /* 0x0000000212067890 */ /* 0x000fe4000fffe03f */
[----:B------:R-:W-:Y:S02]  /*4b00*/  UIADD3 UR10, UR18, 0x4, URZ ;  /* 0x00000004120a7890 */ /* 0x000fe4000fffe03f */
[----:B------:R-:W-:Y:S02]  /*4b10*/  UIADD3 UR14, UR18, 0x6, URZ ;  /* 0x00000006120e7890 */ /* 0x000fe4000fffe03f */
[----:B------:R-:W-:Y:S03]  /*4b20*/  HGMMA.64x64x16.F32.BF16 R152, gdesc[UR16], RZ, !UPT, gsb0 ;  /* 0x00e00000109879f0 */ /* 0x000fe6000c0018ff */
[----:B------:R-:W-:Y:S02]  /*4b30*/  WARPGROUP.DEPBAR.LE gsb0, 0x0 ;  /* 0x00008000000079c5 */ /* 0x000fe40000010000 */
[----:B------:R-:W-:-:S06]  /*4b40*/  WARPGROUP.ARRIVE ;  /* 0x00000000000079c5 */ /* 0x000fcc0000000000 */
[----:B------:R-:W-:Y:S01]  /*4b50*/  HGMMA.64x64x16.F32.BF16 R152, gdesc[UR4], R152, gsb0 ;  /* 0x00e00000049879f0 */ /* 0x000fe20008001898 */
[----:B------:R-:W-:Y:S01]  /*4b60*/  UMOV UR6, 0xffffffc0 ;  /* 0xffffffc000067882 */ /* 0x000fe20000000000 */
[----:B------:R-:W-:Y:S02]  /*4b70*/  USEL UR7, UR28, 0x1, UP0 ;  /* 0x000000011c077887 */ /* 0x000fe40008000000 */
[----:B------:R-:W-:-:S04]  /*4b80*/  UIMAD UR6, UR23, UR6, 0x1 ;  /* 0x00000001170674a4 */ /* 0x000fc8000f8e0206 */
[----:B------:R-:W-:-:S04]  /*4b90*/  UIADD3 UR6, UR42, UR6, URZ ;  /* 0x000000062a067290 */ /* 0x000fc8000fffe03f */
[----:B------:R-:W-:-:S06]  /*4ba0*/  UIMAD UR6, UR7, UR26, UR6 ;  /* 0x0000001a070672a4 */ /* 0x000fcc000f8e0206 */
[----:B------:R-:W-:-:S04]  /*4bb0*/  IADD3 R3, -R3, UR6, -R16 ;  /* 0x0000000603037c10 */ /* 0x000fc8000fffe910 */
[----:B------:R-:W-:-:S04]  /*4bc0*/  IADD3 R3, R2, R3, RZ ;  /* 0x0000000302037210 */ /* 0x000fc80007ffe0ff */
[C---:B------:R-:W-:Y:S02]  /*4bd0*/  ISETP.GT.AND P2, PT, R3.reuse, RZ, PT ;  /* 0x000000ff0300720c */ /* 0x040fe40003f44270 */
[----:B------:R-:W-:Y:S01]  /*4be0*/  ISETP.GT.AND P3, PT, R3, 0x1, PT ;  /* 0x000000010300780c */ /* 0x000fe20003f64270 */
        /* <DEDUP_REMOVED lines=8> */
[----:B------:R-:W-:Y:S02]  /*4c70*/  FSEL R152, R152, -INF , P2 ;  /* 0xff80000098987808 */ /* 0x000fe40001000000 */
[----:B------:R-:W-:Y:S02]  /*4c80*/  ISETP.GT.AND P2, PT, R3, 0x8, PT ;  /* 0x000000080300780c */ /* 0x000fe40003f44270 */
[----:B------:R-:W-:Y:S02]  /*4c90*/  FSEL R153, R153, -INF , P3 ;  /* 0xff80000099997808 */ /* 0x000fe40001800000 */
[----:B--2---:R-:W-:-:S02]  /*4ca0*/  FMNMX.FTZ R4, R152, R9, !PT ;  /* 0x0000000998047209 */ /* 0x004fc40007810000 */
        /* <DEDUP_REMOVED lines=40> */
[----:B------:R-:W-:-:S04]  /*4f30*/  FMNMX.FTZ R4, R180, R11, !PT ;  /* 0x0000000bb4047209 */ /* 0x000fc80007810000 */
[----:B------:R-:W-:Y:S01]  /*4f40*/  FMNMX.FTZ R12, R181, R4, !PT ;  /* 0x00000004b50c7209 */ /* 0x000fe20007810000 */
[----:B------:R-:W-:-:S04]  /*4f50*/  VIADD R4, R3, 0x8 ;  /* 0x0000000803047836 */ /* 0x000fc80000000000 */
[----:B------:R-:W2:Y:S01]  /*4f60*/  SHFL.BFLY PT, R11, R12, 0x2, 0x1f ;  /* 0x0c401f000c0b7f89 */ /* 0x000ea200000e0000 */
[C---:B------:R-:W-:Y:S02]  /*4f70*/  ISETP.GT.AND P2, PT, R4.reuse, RZ, PT ;  /* 0x000000ff0400720c */ /* 0x040fe40003f44270 */
[C---:B------:R-:W-:Y:S02]  /*4f80*/  ISETP.GT.AND P3, PT, R4.reuse, 0x1, PT ;  /* 0x000000010400780c */ /* 0x040fe40003f64270 */
[C---:B------:R-:W-:Y:S02]  /*4f90*/  ISETP.GT.AND P4, PT, R4.reuse, 0x20, PT ;  /* 0x000000200400780c */ /* 0x040fe40003f84270 */
[----:B------:R-:W-:Y:S02]  /*4fa0*/  FSEL R155, R155, -INF , P3 ;  /* 0xff8000009b9b7808 */ /* 0x000fe40001800000 */
[C---:B------:R-:W-:Y:S02]  /*4fb0*/  ISETP.GT.AND P3, PT, R4.reuse, 0x9, PT ;  /* 0x000000090400780c */ /* 0x040fe40003f64270 */
[----:B------:R-:W-:-:S02]  /*4fc0*/  ISETP.GT.AND P5, PT, R4, 0x21, PT ;  /* 0x000000210400780c */ /* 0x000fc40003fa4270 */
[----:B------:R-:W-:Y:S02]  /*4fd0*/  FSEL R159, R159, -INF , P3 ;  /* 0xff8000009f9f7808 */ /* 0x000fe40001800000 */
[----:B------:R-:W-:Y:S02]  /*4fe0*/  ISETP.GT.AND P3, PT, R4, 0x11, PT ;  /* 0x000000110400780c */ /* 0x000fe40003f64270 */
[----:B------:R-:W-:Y:S02]  /*4ff0*/  FSEL R170, R170, -INF , P4 ;  /* 0xff800000aaaa7808 */ /* 0x000fe40002000000 */
[----:B------:R-:W-:Y:S02]  /*5000*/  FSEL R163, R163, -INF , P3 ;  /* 0xff800000a3a37808 */ /* 0x000fe40001800000 */
[----:B------:R-:W-:Y:S02]  /*5010*/  ISETP.GT.AND P3, PT, R4, 0x19, PT ;  /* 0x000000190400780c */ /* 0x000fe40003f64270 */
[----:B------:R-:W-:-:S02]  /*5020*/  FSEL R171, R171, -INF , P5 ;  /* 0xff800000abab7808 */ /* 0x000fc40002800000 */
[----:B--2---:R-:W-:Y:S02]  /*5030*/  FMNMX.FTZ R14, R12, R11, !PT ;  /* 0x0000000b0c0e7209 */ /* 0x004fe40007810000 */
[----:B------:R-:W-:Y:S02]  /*5040*/  FSEL R11, R154, -INF , P2 ;  /* 0xff8000009a0b7808 */ /* 0x000fe40001000000 */
[----:B------:R-:W-:Y:S01]  /*5050*/  ISETP.GT.AND P2, PT, R4, 0x8, PT ;  /* 0x000000080400780c */ /* 0x000fe20003f44270 */
[----:B------:R-:W2:Y:S01]  /*5060*/  SHFL.BFLY PT, R15, R14, 0x1, 0x1f ;  /* 0x0c201f000e0f7f89 */ /* 0x000ea200000e0000 */
[----:B------:R-:W-:Y:S02]  /*5070*/  FMNMX.FTZ R10, R11, R8, !PT ;  /* 0x000000080b0a7209 */ /* 0x000fe40007810000 */
[----:B------:R-:W-:Y:S02]  /*5080*/  FSEL R158, R158, -INF , P2 ;  /* 0xff8000009e9e7808 */ /* 0x000fe40001000000 */
[----:B------:R-:W-:-:S02]  /*5090*/  FMNMX.FTZ R3, R155, R10, !PT ;  /* 0x0000000a9b037209 */ /* 0x000fc40007810000 */
[----:B------:R-:W-:Y:S02]  /*50a0*/  ISETP.GT.AND P2, PT, R4, 0x10, PT ;  /* 0x000000100400780c */ /* 0x000fe40003f44270 */
[----:B------:R-:W-:Y:S02]  /*50b0*/  FMNMX.FTZ R10, R158, R3, !PT ;  /* 0x000000039e0a7209 */ /* 0x000fe40007810000 */
[----:B------:R-:W-:Y:S02]  /*50c0*/  FSEL R162, R162, -INF , P2 ;  /* 0xff800000a2a27808 */ /* 0x000fe40001000000 */
[----:B------:R-:W-:Y:S02]  /*50d0*/  FMNMX.FTZ R13, R159, R10, !PT ;  /* 0x0000000a9f0d7209 */ /* 0x000fe40007810000 */
[----:B------:R-:W-:Y:S02]  /*50e0*/  ISETP.GT.AND P2, PT, R4, 0x18, PT ;  /* 0x000000180400780c */ /* 0x000fe40003f44270 */
[----:B------:R-:W-:-:S02]  /*50f0*/  FMNMX.FTZ R10, R162, R13, !PT ;  /* 0x0000000da20a7209 */ /* 0x000fc40007810000 */
[----:B------:R-:W-:Y:S02]  /*5100*/  FSEL R166, R166, -INF , P2 ;  /* 0xff800000a6a67808 */ /* 0x000fe40001000000 */
[----:B------:R-:W-:Y:S02]  /*5110*/  FMNMX.FTZ R13, R163, R10, !PT ;  /* 0x0000000aa30d7209 */ /* 0x000fe40007810000 */
[----:B------:R-:W-:Y:S02]  /*5120*/  FSEL R167, R167, -INF , P3 ;  /* 0xff800000a7a77808 */ /* 0x000fe40001800000 */
[----:B------:R-:W-:Y:S02]  /*5130*/  FMNMX.FTZ R10, R166, R13, !PT ;  /* 0x0000000da60a7209 */ /* 0x000fe40007810000 */
[----:B------:R-:W-:Y:S02]  /*5140*/  ISETP.GT.AND P3, PT, R4, 0x28, PT ;  /* 0x000000280400780c */ /* 0x000fe40003f64270 */
[----:B------:R-:W-:-:S02]  /*5150*/  FMNMX.FTZ R13, R167, R10, !PT ;  /* 0x0000000aa70d7209 */ /* 0x000fc40007810000 */
[----:B------:R-:W-:Y:S02]  /*5160*/  ISETP.GT.AND P4, PT, R4, 0x29, PT ;  /* 0x000000290400780c */ /* 0x000fe40003f84270 */
[----:B------:R-:W-:Y:S02]  /*5170*/  FMNMX.FTZ R10, R170, R13, !PT ;  /* 0x0000000daa0a7209 */ /* 0x000fe40007810000 */
[----:B------:R-:W-:Y:S02]  /*5180*/  FSEL R174, R174, -INF , P3 ;  /* 0xff800000aeae7808 */ /* 0x000fe40001800000 */
[----:B------:R-:W-:Y:S02]  /*5190*/  FMNMX.FTZ R13, R171, R10, !PT ;  /* 0x0000000aab0d7209 */ /* 0x000fe40007810000 */
[----:B------:R-:W-:Y:S02]  /*51a0*/  ISETP.GT.AND P3, PT, R4, 0x30, PT ;  /* 0x000000300400780c */ /* 0x000fe40003f64270 */
[----:B------:R-:W-:-:S02]  /*51b0*/  FSEL R175, R175, -INF , P4 ;  /* 0xff800000afaf7808 */ /* 0x000fc40002000000 */
[----:B------:R-:W-:Y:S02]  /*51c0*/  FMNMX.FTZ R10, R174, R13, !PT ;  /* 0x0000000dae0a7209 */ /* 0x000fe40007810000 */
[----:B--2---:R-:W-:Y:S02]  /*51d0*/  FMNMX.FTZ R3, R14, R15, !PT ;  /* 0x0000000f0e037209 */ /* 0x004fe40007810000 */
[----:B------:R-:W-:Y:S02]  /*51e0*/  ISETP.GT.AND P4, PT, R4, 0x31, PT ;  /* 0x000000310400780c */ /* 0x000fe40003f84270 */
[----:B------:R-:W-:Y:S01]  /*51f0*/  FSEL R178, R178, -INF , P3 ;  /* 0xff800000b2b27808 */ /* 0x000fe20001800000 */
[----:B------:R-:W-:Y:S01]  /*5200*/  FMUL.FTZ R12, R3, UR10 ;  /* 0x0000000a030c7c20 */ /* 0x000fe20008410000 */
[----:B------:R-:W-:Y:S02]  /*5210*/  FMNMX.FTZ R15, R175, R10, !PT ;  /* 0x0000000aaf0f7209 */ /* 0x000fe40007810000 */
[----:B------:R-:W-:-:S02]  /*5220*/  ISETP.GT.AND P3, PT, R4, 0x38, PT ;  /* 0x000000380400780c */ /* 0x000fc40003f64270 */
[----:B------:R-:W-:Y:S02]  /*5230*/  FSEL R179, R179, -INF , P4 ;  /* 0xff800000b3b37808 */ /* 0x000fe40002000000 */
[----:B------:R-:W-:Y:S02]  /*5240*/  FMNMX.FTZ R10, R178, R15, !PT ;  /* 0x0000000fb20a7209 */ /* 0x000fe40007810000 */
[----:B------:R-:W-:Y:S02]  /*5250*/  ISETP.GT.AND P4, PT, R4, 0x39, PT ;  /* 0x000000390400780c */ /* 0x000fe40003f84270 */
[----:B------:R-:W-:Y:S02]  /*5260*/  FSEL R182, R182, -INF , P3 ;  /* 0xff800000b6b67808 */ /* 0x000fe40001800000 */
[----:B------:R-:W-:Y:S02]  /*5270*/  FMNMX.FTZ R15, R179, R10, !PT ;  /* 0x0000000ab30f7209 */ /* 0x000fe40007810000 */
[----:B------:R-:W-:-:S02]  /*5280*/  FSETP.NEU.FTZ.AND P2, PT, R3, -INF , PT ;  /* 0xff8000000300780b */ /* 0x000fc40003f5d000 */
[----:B------:R-:W-:Y:S02]  /*5290*/  FSEL R183, R183, -INF , P4 ;  /* 0xff800000b7b77808 */ /* 0x000fe40002000000 */
[----:B------:R-:W-:Y:S02]  /*52a0*/  FMNMX.FTZ R4, R182, R15, !PT ;  /* 0x0000000fb6047209 */ /* 0x000fe40007810000 */
[----:B------:R-:W-:Y:S02]  /*52b0*/  FSEL R192, R12, RZ, P2 ;  /* 0x000000ff0cc07208 */ /* 0x000fe40001000000 */
[----:B------:R-:W-:Y:S02]  /*52c0*/  FMNMX.FTZ R4, R183, R4, !PT ;  /* 0x00000004b7047209 */ /* 0x000fe40007810000 */
[----:B------:R-:W-:Y:S01]  /*52d0*/  FSEL R20, R3, RZ, P2 ;  /* 0x000000ff03147208 */ /* 0x000fe20001000000 */
[--C-:B------:R-:W-:Y:S01]  /*52e0*/  FFMA.FTZ R15, R157, UR10, -R192.reuse ;  /* 0x0000000a9d0f7c23 */ /* 0x100fe200080108c0 */
[--C-:B------:R-:W-:Y:S01]  /*52f0*/  FFMA.FTZ R21, R161, UR10, -R192.reuse ;  /* 0x0000000aa1157c23 */ /* 0x100fe200080108c0 */
[----:B------:R-:W2:Y:S01]  /*5300*/  SHFL.BFLY PT, R157, R4, 0x2, 0x1f ;  /* 0x0c401f00049d7f89 */ /* 0x000ea200000e0000 */
[--C-:B------:R-:W-:Y:S01]  /*5310*/  FFMA.FTZ R12, R172, UR10, -R192.reuse ;  /* 0x0000000aac0c7c23 */ /* 0x100fe200080108c0 */
[----:B------:R-:W-:Y:S01]  /*5320*/  FADD.FTZ R20, -R20, R9 ;  /* 0x0000000914147221 */ /* 0x000fe20000010100 */
[--C-:B------:R-:W-:Y:S01]  /*5330*/  FFMA.FTZ R161, R173, UR10, -R192.reuse ;  /* 0x0000000aada17c23 */ /* 0x100fe200080108c0 */
[--C-:B------:R-:W-:Y:S01]  /*5340*/  FFMA.FTZ R152, R152, UR10, -R192.reuse ;  /* 0x0000000a98987c23 */ /* 0x100fe200080108c0 */
[--C-:B------:R-:W-:Y:S01]  /*5350*/  FFMA.FTZ R13, R153, UR10, -R192.reuse ;  /* 0x0000000a990d7c23 */ /* 0x100fe200080108c0 */
[----:B------:R-:W-:Y:S01]  /*5360*/  FMUL.FTZ R9, R20, UR10 ;  /* 0x0000000a14097c20 */ /* 0x000fe20008410000 */
        /* <DEDUP_REMOVED lines=10> */
[----:B--2---:R-:W-:Y:S01]  /*5410*/  FMNMX.FTZ R14, R4, R157, !PT ;  /* 0x0000009d040e7209 */ /* 0x004fe20007810000 */
[----:B------:R-:W-:-:S06]  /*5420*/  FFMA.FTZ R157, R169, UR10, -R192 ;  /* 0x0000000aa99d7c23 */ /* 0x000fcc00080108c0 */
[----:B------:R-:W2:Y:S01]  /*5430*/  MUFU.EX2 R9, R9 ;  /* 0x0000000900097308 */ /* 0x000ea20000000800 */
[----:B------:R-:W3:Y:S07]  /*5440*/  SHFL.BFLY PT, R169, R14, 0x1, 0x1f ;  /* 0x0c201f000ea97f89 */ /* 0x000eee00000e0000 */
[----:B------:R-:W4:Y:S08]  /*5450*/  MUFU.EX2 R13, R13 ;  /* 0x0000000d000d7308 */ /* 0x000f300000000800 */
[----:B------:R-:W5:Y:S01]  /*5460*/  MUFU.EX2 R154, R154 ;  /* 0x0000009a009a7308 */ /* 0x000f620000000800 */
[-C--:B--2---:R-:W-:Y:S01]  /*5470*/  FMUL.FTZ R24, R24, R9.reuse ;  /* 0x0000000918187220 */ /* 0x084fe20000410000 */
        /* <DEDUP_REMOVED lines=8> */
[----:B------:R-:W-:Y:S01]  /*5500*/  FMUL.FTZ R40, R40, R9 ;  /* 0x0000000928287220 */ /* 0x000fe20000410000 */
[----:B---3--:R-:W-:Y:S01]  /*5510*/  FMNMX.FTZ R4, R14, R169, !PT ;  /* 0x000000a90e047209 */ /* 0x008fe20007810000 */
[----:B------:R-:W-:Y:S01]  /*5520*/  FFMA.FTZ R169, R181, UR10, -R192 ;  /* 0x0000000ab5a97c23 */ /* 0x000fe200080108c0 */
[-C--:B------:R-:W-:Y:S01]  /*5530*/  FMUL.FTZ R41, R41, R9.reuse ;  /* 0x0000000929297220 */ /* 0x080fe20000410000 */
[-C--:B------:R-:W-:Y:S01]  /*5540*/  FMUL.FTZ R44, R44, R9.reuse ;  /* 0x000000092c2c7220 */ /* 0x080fe20000410000 */
[C---:B------:R-:W-:Y:S01]  /*5550*/  FSETP.NEU.FTZ.AND P2, PT, R4.reuse, -INF , PT ;  /* 0xff8000000400780b */ /* 0x040fe20003f5d000 */
[C---:B------:R-:W-:Y:S01]  /*5560*/  FMUL.FTZ R172, R4.reuse, UR10 ;  /* 0x0000000a04ac7c20 */ /* 0x040fe20008410000 */
[----:B------:R-:W3:Y:S01]  /*5570*/  MUFU.EX2 R21, R21 ;  /* 0x0000001500157308 */ /* 0x000ee20000000800 */
[-C--:B------:R-:W-:Y:S01]  /*5580*/  FMUL.FTZ R45, R45, R9.reuse ;  /* 0x000000092d2d7220 */ /* 0x080fe20000410000 */
[----:B------:R-:W-:Y:S01]  /*5590*/  FSEL R173, R4, RZ, P2 ;  /* 0x000000ff04ad7208 */ /* 0x000fe20001000000 */
[-C--:B------:R-:W-:Y:S01]  /*55a0*/  FMUL.FTZ R48, R48, R9.reuse ;  /* 0x0000000930307220 */ /* 0x080fe20000410000 */
[----:B------:R-:W-:Y:S01]  /*55b0*/  FSEL R172, R172, RZ, P2 ;  /* 0x000000ffacac7208 */ /* 0x000fe20001000000 */
[-C--:B------:R-:W-:Y:S01]  /*55c0*/  FMUL.FTZ R49, R49, R9.reuse ;  /* 0x0000000931317220 */ /* 0x080fe20000410000 */
[----:B------:R-:W-:Y:S01]  /*55d0*/  FMUL.FTZ R52, R52, R9 ;  /* 0x0000000934347220 */ /* 0x000fe20000410000 */
[----:B------:R-:W-:Y:S01]  /*55e0*/  FADD.FTZ R173, -R173, R8 ;  /* 0x00000008adad7221 */ /* 0x000fe20000010100 */
[----:B------:R1:W-:Y:S01]  /*55f0*/  MUFU.EX2 R14, R180 ;  /* 0x000000b4000e7308 */ /* 0x0003e20000000800 */
[--C-:B------:R-:W-:Y:S01]  /*5600*/  FFMA.FTZ R11, R11, UR10, -R172.reuse ;  /* 0x0000000a0b0b7c23 */ /* 0x100fe200080108ac */
[--C-:B------:R-:W-:Y:S01]  /*5610*/  FFMA.FTZ R20, R155, UR10, -R172.reuse ;  /* 0x0000000a9b147c23 */ /* 0x100fe200080108ac */
[----:B------:R-:W-:Y:S01]  /*5620*/  FMUL.FTZ R8, R173, UR10 ;  /* 0x0000000aad087c20 */ /* 0x000fe20008410000 */
[--C-:B------:R-:W-:Y:S01]  /*5630*/  FFMA.FTZ R155, R158, UR10, -R172.reuse ;  /* 0x0000000a9e9b7c23 */ /* 0x100fe200080108ac */
[----:B------:R-:W-:Y:S01]  /*5640*/  FFMA.FTZ R168, R159, UR10, -R172 ;  /* 0x0000000a9fa87c23 */ /* 0x000fe200080108ac */
[----:B------:R-:W-:Y:S01]  /*5650*/  FFMA.FTZ R158, R9, R5, R152 ;  /* 0x00000005099e7223 */ /* 0x000fe20000010098 */
[--C-:B------:R-:W-:Y:S01]  /*5660*/  FFMA.FTZ R159, R162, UR10, -R172.reuse ;  /* 0x0000000aa29f7c23 */ /* 0x100fe200080108ac */
[----:B------:R-:W-:Y:S01]  /*5670*/  MUFU.EX2 R11, R11 ;  /* 0x0000000b000b7308 */ /* 0x000fe20000000800 */
[----:B------:R-:W-:Y:S01]  /*5680*/  FFMA.FTZ R192, R171, UR10, -R172 ;  /* 0x0000000aabc07c23 */ /* 0x000fe200080108ac */
[----:B----4-:R-:W-:Y:S01]  /*5690*/  FADD.FTZ R171, R13, R158 ;  /* 0x0000009e0dab7221 */ /* 0x010fe20000010000 */
[----:B------:R-:W-:Y:S01]  /*56a0*/  FFMA.FTZ R176, R163, UR10, -R172 ;  /* 0x0000000aa3b07c23 */ /* 0x000fe200080108ac */
[----:B------:R-:W-:-:S02]  /*56b0*/  IMAD.MOV R173, RZ, RZ, -R17 ;  /* 0x000000ffffad7224 */ /* 0x000fc400078e0a11 */
[--C-:B------:R-:W-:Y:S01]  /*56c0*/  FFMA.FTZ R163, R166, UR10, -R172.reuse ;  /* 0x0000000aa6a37c23 */ /* 0x100fe200080108ac */
[----:B-----5:R-:W-:Y:S01]  /*56d0*/  FADD.FTZ R158, R154, R171 ;  /* 0x000000ab9a9e7221 */ /* 0x020fe20000010000 */
[----:B-1----:R-:W-:Y:S01]  /*56e0*/  FFMA.FTZ R180, R167, UR10, -R172 ;  /* 0x0000000aa7b47c23 */ /* 0x002fe200080108ac */
[----:B------:R-:W1:Y:S01]  /*56f0*/  MUFU.EX2 R8, R8 ;  /* 0x0000000800087308 */ /* 0x000e620000000800 */
[----:B------:R-:W-:Y:S01]  /*5700*/  ISETP.NE.AND P2, PT, R16, R173, PT ;  /* 0x000000ad1000720c */ /* 0x000fe20003f45270 */
[----:B------:R-:W-:Y:S01]  /*5710*/  FADD.FTZ R173, R15, R158 ;  /* 0x0000009e0fad7221 */ /* 0x000fe20000010000 */
[--C-:B------:R-:W-:Y:S01]  /*5720*/  FFMA.FTZ R167, R170, UR10, -R172.reuse ;  /* 0x0000000aaaa77c23 */ /* 0x100fe200080108ac */
[----:B------:R-:W-:Y:S01]  /*5730*/  MOV R170, UR29 ;  /* 0x0000001d00aa7c02 */ /* 0x000fe20008000f00 */
[--C-:B------:R-:W-:Y:S01]  /*5740*/  FFMA.FTZ R174, R174, UR10, -R172.reuse ;  /* 0x0000000aaeae7c23 */ /* 0x100fe200080108ac */
[----:B--2---:R-:W-:Y:S01]  /*5750*/  FADD.FTZ R162, R156, R173 ;  /* 0x000000ad9ca27221 */ /* 0x004fe20000010000 */
[----:B------:R-:W-:Y:S01]  /*5760*/  FFMA.FTZ R175, R175, UR10, -R172 ;  /* 0x0000000aafaf7c23 */ /* 0x000fe200080108ac */
[----:B------:R-:W2:Y:S01]  /*5770*/  MUFU.EX2 R20, R20 ;  /* 0x0000001400147308 */ /* 0x000ea20000000800 */
[----:B------:R-:W-:Y:S01]  /*5780*/  @!P1 IADD3 R5, R170, 0x28c40, RZ ;  /* 0x00028c40aa059810 */ /* 0x000fe20007ffe0ff */
[----:B---3--:R-:W-:Y:S01]  /*5790*/  FADD.FTZ R173, R21, R162 ;  /* 0x000000a215ad7221 */ /* 0x008fe20000010000 */
[----:B------:R-:W-:Y:S01]  /*57a0*/  F2FP.BF16.F32.PACK_AB R152, R13, R152 ;  /* 0x000000980d98723e */ /* 0x000fe200000010ff */
[--C-:B------:R-:W-:Y:S01]  /*57b0*/  FFMA.FTZ R178, R178, UR10, -R172.reuse ;  /* 0x0000000ab2b27c23 */ /* 0x100fe200080108ac */
[----:B------:R-:W-:Y:S01]  /*57c0*/  @!P1 PRMT R5, RZ, 0x654, R5 ;  /* 0x00000654ff059816 */ /* 0x000fe20000000005 */
[--C-:B------:R-:W-:Y:S01]  /*57d0*/  FFMA.FTZ R179, R179, UR10, -R172.reuse ;  /* 0x0000000ab3b37c23 */ /* 0x100fe200080108ac */
[--C-:B------:R-:W-:Y:S01]  /*57e0*/  FFMA.FTZ R182, R182, UR10, -R172.reuse ;  /* 0x0000000ab6b67c23 */ /* 0x100fe200080108ac */
[----:B------:R-:W3:Y:S01]  /*57f0*/  MUFU.EX2 R155, R155 ;  /* 0x0000009b009b7308 */ /* 0x000ee20000000800 */
[----:B-1----:R-:W-:Y:S01]  /*5800*/  FFMA.FTZ R171, R8, R6, R11 ;  /* 0x0000000608ab7223 */ /* 0x002fe2000001000b */
[----:B------:R1:W-:Y:S01]  /*5810*/  @!P1 SYNCS.ARRIVE.TRANS64.RED.A1T0 RZ, [R5+URZ], RZ ;  /* 0x000000ff05ff99a7 */ /* 0x0003e2000810043f */
[----:B------:R-:W-:Y:S01]  /*5820*/  FFMA.FTZ R172, R183, UR10, -R172 ;  /* 0x0000000ab7ac7c23 */ /* 0x000fe200080108ac */
[----:B------:R-:W-:Y:S01]  /*5830*/  F2FP.BF16.F32.PACK_AB R154, R15, R154 ;  /* 0x0000009a0f9a723e */ /* 0x000fe200000010ff */
[-C--:B------:R-:W-:Y:S01]  /*5840*/  FMUL.FTZ R53, R53, R9.reuse ;  /* 0x0000000935357220 */ /* 0x080fe20000410000 */
[----:B------:R-:W-:Y:S01]  /*5850*/  F2FP.BF16.F32.PACK_AB R156, R21, R156 ;  /* 0x0000009c159c723e */ /* 0x000fe200000010ff */
[----:B------:R-:W-:Y:S01]  /*5860*/  FMUL.FTZ R56, R56, R9 ;  /* 0x0000000938387220 */ /* 0x000fe20000410000 */
[----:B------:R-:W4:Y:S01]  /*5870*/  MUFU.EX2 R168, R168 ;  /* 0x000000a800a87308 */ /* 0x000f220000000800 */
[----:B--2---:R-:W-:Y:S01]  /*5880*/  FADD.FTZ R158, R20, R171 ;  /* 0x000000ab149e7221 */ /* 0x004fe20000010000 */
[----:B-1----:R-:W-:-:S02]  /*5890*/  IMAD.U32 R5, RZ, RZ, UR25 ;  /* 0x00000019ff057e24 */ /* 0x002fc4000f8e00ff */
[-C--:B------:R-:W-:Y:S01]  /*58a0*/  FMUL.FTZ R57, R57, R9.reuse ;  /* 0x0000000939397220 */ /* 0x080fe20000410000 */
[-C--:B------:R-:W-:Y:S01]  /*58b0*/  FMUL.FTZ R60, R60, R9.reuse ;  /* 0x000000093c3c7220 */ /* 0x080fe20000410000 */
[-C--:B------:R-:W-:Y:S01]  /*58c0*/  FMUL.FTZ R61, R61, R9.reuse ;  /* 0x000000093d3d7220 */ /* 0x080fe20000410000 */
[-C--:B------:R-:W-:Y:S01]  /*58d0*/  FMUL.FTZ R64, R64, R9.reuse ;  /* 0x0000000940407220 */ /* 0x080fe20000410000 */
[----:B------:R-:W-:Y:S01]  /*58e0*/  @!P2 LEA R5, R5, R2, 0x6 ;  /* 0x000000020505a211 */ /* 0x000fe200078e30ff */
[----:B------:R-:W1:Y:S01]  /*58f0*/  MUFU.EX2 R159, R159 ;  /* 0x0000009f009f7308 */ /* 0x000e620000000800 */
[----:B---3--:R-:W-:Y:S01]  /*5900*/  FADD.FTZ R171, R155, R158 ;  /* 0x0000009e9bab7221 */ /* 0x008fe20000010000 */
[-C--:B------:R-:W-:Y:S01]  /*5910*/  FMUL.FTZ R65, R65, R9.reuse ;  /* 0x0000000941417220 */ /* 0x080fe20000410000 */
[----:B------:R-:W-:Y:S01]  /*5920*/  @!P2 LEA R5, R5, UR48, 0x2 ;  /* 0x000000300505ac11 */ /* 0x000fe2000f8e10ff */
[-C--:B------:R-:W-:Y:S01]  /*5930*/  FMUL.FTZ R68, R68, R9.reuse ;  /* 0x0000000944447220 */ /* 0x080fe20000410000 */
[-C--:B------:R-:W-:Y:S01]  /*5940*/  FMUL.FTZ R69, R69, R9.reuse ;  /* 0x0000000945457220 */ /* 0x080fe20000410000 */
[-C--:B------:R-:W-:Y:S01]  /*5950*/  FMUL.FTZ R72, R72, R9.reuse ;  /* 0x0000000948487220 */ /* 0x080fe20000410000 */
[----:B------:R-:W-:Y:S01]  /*5960*/  FMUL.FTZ R73, R73, R9 ;  /* 0x0000000949497220 */ /* 0x000fe20000410000 */
[----:B------:R-:W2:Y:S01]  /*5970*/  MUFU.EX2 R176, R176 ;  /* 0x000000b000b07308 */ /* 0x000ea20000000800 */
[C---:B----4-:R-:W-:Y:S01]  /*5980*/  FADD.FTZ R158, R168.reuse, R171 ;  /* 0x000000aba89e7221 */ /* 0x050fe20000010000 */
[----:B------:R-:W-:Y:S01]  /*5990*/  @!P2 STS [R5+0x28800], R9 ;  /* 0x028800090500a388 */ /* 0x000fe20000000800 */
[----:B------:R-:W-:Y:S01]  /*59a0*/  F2FP.BF16.F32.PACK_AB R155, R168, R155 ;  /* 0x0000009ba89b723e */ /* 0x000fe200000010ff */
[-C--:B------:R-:W-:Y:S01]  /*59b0*/  FMUL.FTZ R76, R76, R9.reuse ;  /* 0x000000094c4c7220 */ /* 0x080fe20000410000 */
[-C--:B------:R-:W-:Y:S01]  /*59c0*/  FMUL.FTZ R77, R77, R9.reuse ;  /* 0x000000094d4d7220 */ /* 0x080fe20000410000 */
[----:B------:R3:W-:Y:S01]  /*59d0*/  @!P2 STS [R5+0x28820], R8 ;  /* 0x028820080500a388 */ /* 0x0007e20000000800 */
[-C--:B------:R-:W-:Y:S01]  /*59e0*/  FMUL.FTZ R80, R80, R9.reuse ;  /* 0x0000000950507220 */ /* 0x080fe20000410000 */
[----:B------:R-:W4:Y:S01]  /*59f0*/  MUFU.EX2 R10, R10 ;  /* 0x0000000a000a7308 */ /* 0x000f220000000800 */
        /* <DEDUP_REMOVED lines=45> */
[----:B------:R-:W-:Y:S01]  /*5cd0*/  FMUL.FTZ R149, R149, R9 ;  /* 0x0000000995957220 */ /* 0x000fe20000410000 */
        /* <DEDUP_REMOVED lines=10> */
[----:B--2---:R-:W-:Y:S01]  /*5d80*/  FADD.FTZ R13, R167, R158 ;  /* 0x0000009ea70d7221 */ /* 0x004fe20000010000 */
[----:B------:R-:W-:Y:S01]  /*5d90*/  F2FP.BF16.F32.PACK_AB R158, R153, R10 ;  /* 0x0000000a999e723e */ /* 0x000fe200000010ff */
[-C--:B------:R-:W-:Y:S01]  /*5da0*/  FMUL.FTZ R39, R39, R8.reuse ;  /* 0x0000000827277220 */ /* 0x080fe20000410000 */
[----:B------:R-:W-:Y:S01]  /*5db0*/  F2FP.BF16.F32.PACK_AB R153, R20, R11 ;  /* 0x0000000b1499723e */ /* 0x000fe200000010ff */
[----:B------:R-:W-:Y:S01]  /*5dc0*/  BAR.SYNC.DEFER_BLOCKING 0xf, 0x100 ;  /* 0x03c4000000007b1d */ /* 0x000fe20000010000 */
[-C--:B------:R-:W-:Y:S01]  /*5dd0*/  FMUL.FTZ R42, R42, R8.reuse ;  /* 0x000000082a2a7220 */ /* 0x080fe20000410000 */
[-C--:B------:R-:W-:Y:S01]  /*5de0*/  FMUL.FTZ R43, R43, R8.reuse ;  /* 0x000000082b2b7220 */ /* 0x080fe20000410000 */
[----:B------:R-:W-:Y:S01]  /*5df0*/  FMUL.FTZ R46, R46, R8 ;  /* 0x000000082e2e7220 */ /* 0x000fe20000410000 */
[C---:B----4-:R-:W-:Y:S01]  /*5e00*/  FADD.FTZ R173, R157.reuse, R162 ;  /* 0x000000a29dad7221 */ /* 0x050fe20000010000 */
[----:B------:R-:W-:Y:S01]  /*5e10*/  F2FP.BF16.F32.PACK_AB R160, R157, R160 ;  /* 0x000000a09da0723e */ /* 0x000fe200000010ff */
[----:B------:R-:W2:Y:S01]  /*5e20*/  MUFU.EX2 R12, R12 ;  /* 0x0000000c000c7308 */ /* 0x000ea20000000800 */
[----:B------:R-:W-:Y:S01]  /*5e30*/  F2FP.BF16.F32.PACK_AB R157, R176, R159 ;  /* 0x0000009fb09d723e */ /* 0x000fe200000010ff */
[-C--:B------:R-:W-:Y:S01]  /*5e40*/  FMUL.FTZ R47, R47, R8.reuse ;  /* 0x000000082f2f7220 */ /* 0x080fe20000410000 */
[----:B------:R-:W-:Y:S01]  /*5e50*/  F2FP.BF16.F32.PACK_AB R159, R180, R163 ;  /* 0x000000a3b49f723e */ /* 0x000fe200000010ff */
[-C--:B------:R-:W-:Y:S01]  /*5e60*/  FMUL.FTZ R50, R50, R8.reuse ;  /* 0x0000000832327220 */ /* 0x080fe20000410000 */
[-C--:B------:R-:W-:Y:S01]  /*5e70*/  FMUL.FTZ R51, R51, R8.reuse ;  /* 0x0000000833337220 */ /* 0x080fe20000410000 */
[----:B-1----:R-:W-:Y:S01]  /*5e80*/  FADD.FTZ R13, R192, R13 ;  /* 0x0000000dc00d7221 */ /* 0x002fe20000010000 */
        /* <DEDUP_REMOVED lines=11> */
[----:B------:R2:W-:Y:S01]  /*5f40*/  STSM.16.M88.4 [R18+0x26800], R152 ;  /* 0x0268009812007844 */ /* 0x0005e20000000200 */
[-C--:B------:R-:W-:Y:S01]  /*5f50*/  FMUL.FTZ R70, R70, R8.reuse ;  /* 0x0000000846467220 */ /* 0x080fe20000410000 */
[-C--:B------:R-:W-:Y:S01]  /*5f60*/  FMUL.FTZ R71, R71, R8.reuse ;  /* 0x0000000847477220 */ /* 0x080fe20000410000 */
[-C--:B------:R-:W-:Y:S01]  /*5f70*/  FMUL.FTZ R74, R74, R8.reuse ;  /* 0x000000084a4a7220 */ /* 0x080fe20000410000 */
[----:B------:R2:W-:Y:S01]  /*5f80*/  STSM.16.M88.4 [R19], R156 ;  /* 0x0000009c13007844 */ /* 0x0005e20000000200 */
[-C--:B------:R-:W-:Y:S01]  /*5f90*/  FMUL.FTZ R75, R75, R8.reuse ;  /* 0x000000084b4b7220 */ /* 0x080fe20000410000 */
[----:B------:R-:W5:Y:S01]  /*5fa0*/  MUFU.EX2 R164, R164 ;  /* 0x000000a400a47308 */ /* 0x000f620000000800 */
        /* <DEDUP_REMOVED lines=22> */
[----:B------:R-:W-:Y:S01]  /*6110*/  FMUL.FTZ R111, R111, R8 ;  /* 0x000000086f6f7220 */ /* 0x000fe20000410000 */
[----:B------:R-:W4:Y:S01]  /*6120*/  MUFU.EX2 R178, R178 ;  /* 0x000000b200b27308 */ /* 0x000f220000000800 */
[----:B-1----:R-:W-:Y:S01]  /*6130*/  FADD.FTZ R15, R165, R162 ;  /* 0x000000a2a50f7221 */ /* 0x002fe20000010000 */
[----:B------:R-:W-:Y:S01]  /*6140*/  F2FP.BF16.F32.PACK_AB R162, R161, R12 ;  /* 0x0000000ca1a2723e */ /* 0x000fe200000010ff */
[----:B------:R-:W-:Y:S01]  /*6150*/  FMUL.FTZ R114, R114, R8 ;  /* 0x0000000872727220 */ /* 0x000fe20000410000 */
[----:B------:R-:W-:Y:S01]  /*6160*/  F2FP.BF16.F32.PACK_AB R164, R165, R164 ;  /* 0x000000a4a5a4723e */ /* 0x000fe200000010ff */
[----:B------:R-:W-:Y:S01]  /*6170*/  FADD.FTZ R166, R14, R15 ;  /* 0x0000000f0ea67221 */ /* 0x000fe20000010000 */
[----:B------:R-:W-:Y:S01]  /*6180*/  F2FP.BF16.F32.PACK_AB R161, R192, R167 ;  /* 0x000000a7c0a1723e */ /* 0x000fe200000010ff */
[----:B------:R-:W-:Y:S01]  /*6190*/  FMUL.FTZ R115, R115, R8 ;  /* 0x0000000873737220 */ /* 0x000fe20000410000 */
[----:B------:R-:W1:Y:S01]  /*61a0*/  MUFU.EX2 R169, R169 ;  /* 0x000000a900a97308 */ /* 0x000e620000000800 */
[C---:B---3--:R-:W-:Y:S01]  /*61b0*/  FADD.FTZ R5, R175.reuse, R10 ;  /* 0x0000000aaf057221 */ /* 0x048fe20000010000 */
[----:B------:R-:W-:Y:S01]  /*61c0*/  F2FP.BF16.F32.PACK_AB R163, R175, R6 ;  /* 0x00000006afa3723e */ /* 0x000fe200000010ff */
[-C--:B------:R-:W-:Y:S01]  /*61d0*/  FMUL.FTZ R118, R118, R8.reuse ;  /* 0x0000000876767220 */ /* 0x080fe20000410000 */
[-C--:B------:R-:W-:Y:S01]  /*61e0*/  FMUL.FTZ R119, R119, R8.reuse ;  /* 0x0000000877777220 */ /* 0x080fe20000410000 */
[-C--:B------:R-:W-:Y:S01]  /*61f0*/  FMUL.FTZ R122, R122, R8.reuse ;  /* 0x000000087a7a7220 */ /* 0x080fe20000410000 */
[-C--:B------:R-:W-:Y:S01]  /*6200*/  FMUL.FTZ R123, R123, R8.reuse ;  /* 0x000000087b7b7220 */ /* 0x080fe20000410000 */
[----:B------:R2:W-:Y:S01]  /*6210*/  STSM.16.M88.4 [R23], R160 ;  /* 0x000000a017007844 */ /* 0x0005e20000000200 */
        /* <DEDUP_REMOVED lines=9> */
[C---:B-1----:R-:W-:Y:S01]  /*62b0*/  FADD.FTZ R5, R169.reuse, R166 ;  /* 0x000000a6a9057221 */ /* 0x042fe20000010000 */
[----:B------:R-:W-:Y:S01]  /*62c0*/  F2FP.BF16.F32.PACK_AB R166, R169, R14 ;  /* 0x0000000ea9a6723e */ /* 0x000fe200000010ff */
        /* <DEDUP_REMOVED lines=8> */
[-C--:B------:R-:W-:Y:S01]  /*6350*/  FMUL.FTZ R147, R147, R8.reuse ;  /* 0x0000000893937220 */ /* 0x080fe20000410000 */
[-C--:B------:R-:W-:Y:S01]  /*6360*/  FMUL.FTZ R150, R150, R8.reuse ;  /* 0x0000000896967220 */ /* 0x080fe20000410000 */
[----:B------:R-:W-:Y:S01]  /*6370*/  FMUL.FTZ R151, R151, R8 ;  /* 0x0000000897977220 */ /* 0x000fe20000410000 */
[----:B----4-:R-:W-:Y:S01]  /*6380*/  FADD.FTZ R10, R182, R11 ;  /* 0x0000000bb60a7221 */ /* 0x010fe20000010000 */
[----:B-1----:R-:W-:-:S03]  /*6390*/  F2FP.BF16.F32.PACK_AB R167, R13, R182 ;  /* 0x000000b60da7723e */ /* 0x002fc600000010ff */
[----:B------:R-:W-:Y:S02]  /*63a0*/  FADD.FTZ R6, R13, R10 ;  /* 0x0000000a0d067221 */ /* 0x000fe40000010000 */
[----:B------:R2:W-:Y:S01]  /*63b0*/  STSM.16.M88.4 [R22], R164 ;  /* 0x000000a416007844 */ /* 0x0005e20000000200 */
[----:B------:R-:W-:Y:S05]  /*63c0*/  @!P0 BRA `(.L_x_3149) ;  /* 0x0000000000048947 */ /* 0x000fea0003800000 */
[----:B------:R-:W-:Y:S01]  /*63d0*/  BPT.TRAP 0x1 ;  /* 0x000000040000795c */ /* 0x000fe20000300000 */
.L_x_3149:
[----:B------:R1:W3:Y:S01]  /*63e0*/  SYNCS.PHASECHK.TRANS64.TRYWAIT P2, [UR29+0x28c50], R7 ;  /* 0x028c5007ff0075a7 */ /* 0x0002e2000804015d */
[----:B------:R-:W-:Y:S05]  /*63f0*/  @!P0 BRA `(.L_x_3150) ;  /* 0x0000000000048947 */ /* 0x000fea0003800000 */
[----:B------:R-:W-:Y:S01]  /*6400*/  BPT.TRAP 0x1 ;  /* 0x000000040000795c */ /* 0x000fe20000300000 */
.L_x_3150:
[----:B---3--:R-:W-:Y:S05]  /*6410*/  @P2 BRA `(.L_x_3151) ;  /* 0x0000000000082947 */ /* 0x008fea0003800000 */
[----:B------:R-:W3:Y:S02]  /*6420*/  SYNCS.PHASECHK.TRANS64.TRYWAIT P2, [UR29+0x28c50], R7 ;  /* 0x028c5007ff0075a7 */ /* 0x000ee4000804015d */
[----:B---3--:R-:W-:Y:S05]  /*6430*/  @!P2 BRA `(.L_x_3152) ;  /* 0x000000740000a947 */ /* 0x008fea0003800000 */
.L_x_3151:
[----:B------:R-:W-:Y:S01]  /*6440*/  ULEA UR11, UR39, UR41, 0xc ;  /* 0x00000029270b7291 */ /* 0x000fe2000f8e603f */
[----:B------:R-:W-:Y:S01]  /*6450*/  WARPGROUP.ARRIVE ;  /* 0x00000000000079c5 */ /* 0x000fe20000000000 */
[----:B------:R-:W-:Y:S01]  /*6460*/  UMOV UR7, 0x40000040 ;  /* 0x4000004000077882 */ /* 0x000fe20000000000 */
[----:B------:R-:W-:Y:S01]  /*6470*/  UISETP.GT.AND UP0, UPT, UR23, UR22, UPT ;  /* 0x000000161700728c */ /* 0x000fe2000bf04270 */
[----:B---3--:R-:W-:Y:S01]  /*6480*/  @!P1 VIADD R170, R170, 0x28c60 ;  /* 0x00028c60aaaa9836 */ /* 0x008fe20000000000 */
[----:B------:R-:W-:Y:S01]  /*6490*/  UIADD3 UR23, UR23, -0x1, URZ ;  /* 0xffffffff17177890 */ /* 0x000fe2000fffe03f */
[----:B------:R-:W-:Y:S01]  /*64a0*/  MOV R8, R4 ;  /* 0x0000000400087202 */ /* 0x000fe20000000f00 */
[----:B------:R-:W-:Y:S01]  /*64b0*/  UMOV UR6, UR11 ;  /* 0x0000000b00067c82 */ /* 0x000fe20008000000 */
[----:B------:R-:W-:Y:S01]  /*64c0*/  UMOV UR25, UR39 ;  /* 0x0000002700197c82 */ /* 0x000fe20008000000 */
[----:B------:R-:W-:Y:S01]  /*64d0*/  HGMMA.64x256x16.F32.BF16 R24, R152, gdesc[UR4].tnspB, R24, gsb0 ;  /* 0x43e0000498187df0 */ /* 0x000fe20008001818 */
[----:B------:R-:W-:Y:S01]  /*64e0*/  UIADD3 UR6, UR11, 0x80, URZ ;  /* 0x000000800b067890 */ /* 0x000fe2000fffe03f */
[----:B------:R-:W-:Y:S01]  /*64f0*/  PLOP3.LUT P2, PT, PT, PT, UP0, 0x80, 0x0 ;  /* 0x000000000000781c */ /* 0x000fe20003f4f008 */
[----:B------:R-:W-:Y:S01]  /*6500*/  UMOV UR7, 0x40000040 ;  /* 0x4000004000077882 */ /* 0x000fe20000000000 */
[----:B------:R-:W-:Y:S01]  /*6510*/  @!P1 PRMT R170, RZ, 0x654, R170 ;  /* 0x00000654ffaa9816 */ /* 0x000fe200000000aa */
[----:B------:R-:W-:Y:S01]  /*6520*/  IMAD.MOV.U32 R9, RZ, RZ, R3 ;  /* 0x000000ffff097224 */ /* 0x000fe200078e0003 */
[----:B------:R-:W-:-:S02]  /*6530*/  WARPGROUP.DEPBAR.LE gsb0, 0x0 ;  /* 0x00008000000079c5 */ /* 0x000fc40000010000 */
[----:B------:R-:W-:-:S15]  /*6540*/  WARPGROUP.ARRIVE ;  /* 0x00000000000079c5 */ /* 0x000fde0000000000 */
[----:B------:R-:W-:-:S05]  /*6550*/  NOP ;  /* 0x0000000000007918 */ /* 0x000fca0000000000 */
        /* <DEDUP_REMOVED lines=24> */
.L_x_3144:
[----:B------:R-:W-:-:S13]  /*66e0*/  ISETP.LE.AND P2, PT, RZ, UR23, PT ;  /* 0x00000017ff007c0c */ /* 0x000fda000bf43270 */
[----:B------:R-:W-:Y:S05]  /*66f0*/  @!P2 BRA `(.L_x_3154) ;  /* 0x00000018002ca947 */ /* 0x000fea0003800000 */
[----:B------:R-:W-:Y:S01]  /*6700*/  MOV R9, R4 ;  /* 0x0000000400097202 */ /* 0x000fe20000000f00 */
[----:B------:R-:W-:Y:S01]  /*6710*/  IMAD.MOV.U32 R8, RZ, RZ, R3 ;  /* 0x000000ffff087224 */ /* 0x000fe200078e0003 */
[----:B------:R-:W-:Y:S01]  /*6720*/  UMOV UR21, UR39 ;  /* 0x0000002700157c82 */ /* 0x000fe20008000000 */
[----:B------:R-:W-:-:S05]  /*6730*/  ULDC UR20, c[0x0][0x988] ;  /* 0x0002620000147ab9 */ /* 0x000fca0000000800 */
.L_x_3163:
[----:B------:R-:W-:-:S04]  /*6740*/  UIADD3 UR39, UR21, 0x1, URZ ;  /* 0x0000000115277890 */ /* 0x000fc8000fffe03f */
[----:B------:R-:W-:-:S04]  /*6750*/  UISETP.NE.AND UP0, UPT, UR39, 0x2, UPT ;  /* 0x000000022700788c */ /* 0x000fc8000bf05270 */
[----:B------:R-:W-:Y:S02]  /*6760*/  USEL UR6, URZ, 0x1, UP0 ;  /* 0x000000013f067887 */ /* 0x000fe40008000000 */
[----:B------:R-:W-:Y:S02]  /*6770*/  USEL UR39, UR39, URZ, UP0 ;  /* 0x0000003f27277287 */ /* 0x000fe40008000000 */
[----:B------:R-:W-:Y:S01]  /*6780*/  ULOP3.LUT UR38, UR38, UR6, URZ, 0x3c, !UPT ;  /* 0x0000000626267292 */ /* 0x000fe2000f8e3c3f */
[----:B-12---:R-:W-:Y:S11]  /*6790*/  @!P0 BRA `(.L_x_3155) ;  /* 0x0000000000048947 */ /* 0x006ff60003800000 */
[----:B------:R-:W-:Y:S01]  /*67a0*/  BPT.TRAP 0x1 ;  /* 0x000000040000795c */ /* 0x000fe20000300000 */
.L_x_3155:
[----:B------:R-:W-:Y:S01]  /*67b0*/  ULEA UR22, UR39, UR48, 0x3 ;  /* 0x0000003027167291 */ /* 0x000fe2000f8e183f */
[----:B-1----:R-:W-:-:S04]  /*67c0*/  MOV R7, UR38 ;  /* 0x0000002600077c02 */ /* 0x002fc80008000f00 */
[----:B------:R-:W-:-:S04]  /*67d0*/  SHF.L.U32 R7, R7, 0x1f, RZ ;  /* 0x0000001f07077819 */ /* 0x000fc800000006ff */
[----:B------:R1:W1:Y:S01]  /*67e0*/  SYNCS.PHASECHK.TRANS64.TRYWAIT P2, [UR22+0x28c30], R7 ;  /* 0x028c3007ff0075a7 */ /* 0x0002620008040156 */
[----:B------:R-:W-:Y:S05]  /*67f0*/  @!P0 BRA `(.L_x_3156) ;  /* 0x0000000000048947 */ /* 0x000fea0003800000 */
[----:B------:R-:W-:Y:S01]  /*6800*/  BPT.TRAP 0x1 ;  /* 0x000000040000795c */ /* 0x000fe20000300000 */
.L_x_3156:
[----:B-1----:R-:W-:Y:S05]  /*6810*/  @P2 BRA `(.L_x_3157) ;  /* 0x0000000000082947 */ /* 0x002fea0003800000 */
[----:B------:R-:W1:Y:S02]  /*6820*/  SYNCS.PHASECHK.TRANS64.TRYWAIT P2, [UR22+0x28c30], R7 ;  /* 0x028c3007ff0075a7 */ /* 0x000e640008040156 */
[----:B-1----:R-:W-:Y:S05]  /*6830*/  @!P2 BRA `(.L_x_3158) ;  /* 0x000000700014a947 */ /* 0x002fea0003800000 */
.L_x_3157:
[----:B------:R-:W-:Y:S01]  /*6840*/  R2UR UR18, R0 ;  /* 0x00000000001272ca */ /* 0x000fe200000e0000 */
[----:B--234-:R-:W-:Y:S01]  /*6850*/  WARPGROUP.ARRIVE ;  /* 0x00000000000079c5 */ /* 0x01cfe20000000000 */
        /* <DEDUP_REMOVED lines=57> */
[----:B------:R-:W1:Y:S01]  /*6bf0*/  MUFU.EX2 R8, R8 ;  /* 0x0000000800087308 */ /* 0x000e620000000800 */
        /* <DEDUP_REMOVED lines=10> */
[----:B------:R-:W-:-:S02]  /*6ca0*/  FFMA.FTZ R164, R176, UR10, -R192 ;  /* 0x0000000ab0a47c23 */ /* 0x000fc400080108c0 */
[----:B------:R-:W-:-:S03]  /*6cb0*/  FMNMX.FTZ R4, R178, R13, !PT ;  /* 0x0000000db2047209 */ /* 0x000fc60007810000 */
[----:B------:R-:W3:Y:S01]  /*6cc0*/  MUFU.EX2 R152, R152 ;  /* 0x0000009800987308 */ /* 0x000ee20000000800 */
[----:B------:R-:W-:Y:S01]  /*6cd0*/  FMNMX.FTZ R13, R179, R4, !PT ;  /* 0x00000004b30d7209 */ /* 0x000fe20007810000 */
[-C--:B-1----:R-:W-:Y:S01]  /*6ce0*/  FMUL.FTZ R24, R24, R8.reuse ;  /* 0x0000000818187220 */ /* 0x082fe20000410000 */
[-C--:B------:R-:W-:Y:S01]  /*6cf0*/  FMUL.FTZ R25, R25, R8.reuse ;  /* 0x0000000819197220 */ /* 0x080fe20000410000 */
[----:B------:R-:W-:Y:S01]  /*6d00*/  FMUL.FTZ R28, R28, R8 ;  /* 0x000000081c1c7220 */ /* 0x000fe20000410000 */
[----:B------:R-:W-:Y:S01]  /*6d10*/  FMNMX.FTZ R4, R182, R13, !PT ;  /* 0x0000000db6047209 */ /* 0x000fe20007810000 */
[--C-:B------:R-:W-:Y:S01]  /*6d20*/  FFMA.FTZ R13, R157, UR10, -R192.reuse ;  /* 0x0000000a9d0d7c23 */ /* 0x100fe200080108c0 */
[----:B------:R-:W-:Y:S01]  /*6d30*/  FFMA.FTZ R157, R173, UR10, -R192 ;  /* 0x0000000aad9d7c23 */ /* 0x000fe200080108c0 */
[----:B------:R-:W1:Y:S01]  /*6d40*/  MUFU.EX2 R10, R10 ;  /* 0x0000000a000a7308 */ /* 0x000e620000000800 */
[----:B------:R-:W-:Y:S01]  /*6d50*/  FMNMX.FTZ R4, R183, R4, !PT ;  /* 0x00000004b7047209 */ /* 0x000fe20007810000 */
[----:B--2---:R-:W-:Y:S01]  /*6d60*/  FFMA.FTZ R5, R8, R5, R11 ;  /* 0x0000000508057223 */ /* 0x004fe2000001000b */
[----:B------:R-:W-:-:S02]  /*6d70*/  IMAD.MOV R173, RZ, RZ, -R17 ;  /* 0x000000ffffad7224 */ /* 0x000fc400078e0a11 */
[-C--:B------:R-:W-:Y:S01]  /*6d80*/  FMUL.FTZ R29, R29, R8.reuse ;  /* 0x000000081d1d7220 */ /* 0x080fe20000410000 */
[-C--:B------:R-:W-:Y:S01]  /*6d90*/  FMUL.FTZ R32, R32, R8.reuse ;  /* 0x0000000820207220 */ /* 0x080fe20000410000 */
[----:B------:R-:W2:Y:S01]  /*6da0*/  SHFL.BFLY PT, R153, R4, 0x2, 0x1f ;  /* 0x0c401f0004997f89 */ /* 0x000ea200000e0000 */
[-C--:B------:R-:W-:Y:S01]  /*6db0*/  FMUL.FTZ R33, R33, R8.reuse ;  /* 0x0000000821217220 */ /* 0x080fe20000410000 */
[----:B------:R-:W-:Y:S01]  /*6dc0*/  MUFU.EX2 R13, R13 ;  /* 0x0000000d000d7308 */ /* 0x000fe20000000800 */
[----:B---3--:R-:W-:Y:S01]  /*6dd0*/  FADD.FTZ R5, R152, R5 ;  /* 0x0000000598057221 */ /* 0x008fe20000010000 */
[----:B------:R-:W-:Y:S01]  /*6de0*/  ISETP.NE.AND P2, PT, R16, R173, PT ;  /* 0x000000ad1000720c */ /* 0x000fe20003f45270 */
[-C--:B------:R-:W-:Y:S01]  /*6df0*/  FMUL.FTZ R36, R36, R8.reuse ;  /* 0x0000000824247220 */ /* 0x080fe20000410000 */
[----:B------:R-:W-:Y:S01]  /*6e00*/  F2FP.BF16.F32.PACK_AB R152, R152, R11 ;  /* 0x0000000b9898723e */ /* 0x000fe200000010ff */
        /* <DEDUP_REMOVED lines=17> */
[----:B--2---:R-:W-:Y:S01]  /*6f20*/  FMNMX.FTZ R20, R4, R153, !PT ;  /* 0x0000009904147209 */ /* 0x004fe20007810000 */
[--C-:B------:R-:W-:Y:S01]  /*6f30*/  FFMA.FTZ R153, R169, UR10, -R192.reuse ;  /* 0x0000000aa9997c23 */ /* 0x100fe200080108c0 */
[----:B------:R-:W-:Y:S01]  /*6f40*/  MUFU.EX2 R12, R12 ;  /* 0x0000000c000c7308 */ /* 0x000fe20000000800 */
[-C--:B------:R-:W-:Y:S01]  /*6f50*/  FMUL.FTZ R68, R68, R8.reuse ;  /* 0x0000000844447220 */ /* 0x080fe20000410000 */
[-C--:B------:R-:W-:Y:S01]  /*6f60*/  FMUL.FTZ R69, R69, R8.reuse ;  /* 0x0000000845457220 */ /* 0x080fe20000410000 */
[----:B------:R-:W2:Y:S01]  /*6f70*/  SHFL.BFLY PT, R165, R20, 0x1, 0x1f ;  /* 0x0c201f0014a57f89 */ /* 0x000ea200000e0000 */
        /* <DEDUP_REMOVED lines=23> */
[----:B--2---:R-:W-:Y:S01]  /*70f0*/  FMNMX.FTZ R4, R20, R165, !PT ;  /* 0x000000a514047209 */ /* 0x004fe20007810000 */
[----:B------:R-:W-:Y:S01]  /*7100*/  FFMA.FTZ R165, R181, UR10, -R192 ;  /* 0x0000000ab5a57c23 */ /* 0x000fe200080108c0 */
        /* <DEDUP_REMOVED lines=14> */
[--C-:B--2---:R-:W-:Y:S01]  /*71f0*/  FFMA.FTZ R180, R167, UR10, -R177.reuse ;  /* 0x0000000aa7b47c23 */ /* 0x104fe200080108b1 */
[--C-:B------:R-:W-:Y:S01]  /*7200*/  FFMA.FTZ R167, R170, UR10, -R177.reuse ;  /* 0x0000000aaaa77c23 */ /* 0x100fe200080108b1 */
[----:B------:R-:W-:Y:S01]  /*7210*/  MOV R170, UR22 ;  /* 0x0000001600aa7c02 */ /* 0x000fe20008000f00 */
[--C-:B------:R-:W-:Y:S01]  /*7220*/  FFMA.FTZ R176, R163, UR10, -R177.reuse ;  /* 0x0000000aa3b07c23 */ /* 0x100fe200080108b1 */
[--C-:B------:R-:W-:Y:S01]  /*7230*/  FFMA.FTZ R163, R166, UR10, -R177.reuse ;  /* 0x0000000aa6a37c23 */ /* 0x100fe200080108b1 */
[--C-:B------:R-:W-:Y:S01]  /*7240*/  FFMA.FTZ R192, R171, UR10, -R177.reuse ;  /* 0x0000000aabc07c23 */ /* 0x100fe200080108b1 */
[----:B------:R-:W-:Y:S01]  /*7250*/  @!P1 IADD3 R154, R170, 0x28c40, RZ ;  /* 0x00028c40aa9a9810 */ /* 0x000fe20007ffe0ff */
[----:B------:R-:W2:Y:S01]  /*7260*/  MUFU.EX2 R168, R168 ;  /* 0x000000a800a87308 */ /* 0x000ea20000000800 */
[--C-:B------:R-:W-:Y:S01]  /*7270*/  FFMA.FTZ R171, R174, UR10, -R177.reuse ;  /* 0x0000000aaeab7c23 */ /* 0x100fe200080108b1 */
[----:B------:R-:W-:Y:S01]  /*7280*/  FFMA.FTZ R174, R175, UR10, -R177 ;  /* 0x0000000aafae7c23 */ /* 0x000fe200080108b1 */
[----:B------:R-:W-:Y:S01]  /*7290*/  @!P1 PRMT R154, RZ, 0x654, R154 ;  /* 0x00000654ff9a9816 */ /* 0x000fe2000000009a */
[----:B------:R-:W-:-:S02]  /*72a0*/  IMAD.U32 R175, RZ, RZ, UR21 ;  /* 0x00000015ffaf7e24 */ /* 0x000fc4000f8e00ff */
[--C-:B------:R-:W-:Y:S01]  /*72b0*/  FFMA.FTZ R173, R178, UR10, -R177.reuse ;  /* 0x0000000ab2ad7c23 */ /* 0x100fe200080108b1 */
[--C-:B------:R-:W-:Y:S01]  /*72c0*/  FFMA.FTZ R182, R182, UR10, -R177.reuse ;  /* 0x0000000ab6b67c23 */ /* 0x100fe200080108b1 */
[----:B------:R1:W-:Y:S01]  /*72d0*/  @!P1 SYNCS.ARRIVE.TRANS64.RED.A1T0 RZ, [R154+URZ], RZ ;  /* 0x000000ff9aff99a7 */ /* 0x0003e2000810043f */
[----:B------:R-:W3:Y:S01]  /*72e0*/  MUFU.EX2 R155, R155 ;  /* 0x0000009b009b7308 */ /* 0x000ee20000000800 */
[----:B------:R-:W-:Y:S02]  /*72f0*/  @!P2 IMAD R158, R175, 0x40, R2 ;  /* 0x00000040af9ea824 */ /* 0x000fe400078e0202 */
[--C-:B------:R-:W-:Y:S01]  /*7300*/  FFMA.FTZ R183, R183, UR10, -R177.reuse ;  /* 0x0000000ab7b77c23 */ /* 0x100fe200080108b1 */
[----:B------:R-:W-:Y:S01]  /*7310*/  FFMA.FTZ R179, R179, UR10, -R177 ;  /* 0x0000000ab3b37c23 */ /* 0x000fe200080108b1 */
[-C--:B------:R-:W-:Y:S01]  /*7320*/  FMUL.FTZ R120, R120, R8.reuse ;  /* 0x0000000878787220 */ /* 0x080fe20000410000 */
[----:B------:R-:W-:Y:S01]  /*7330*/  FMUL.FTZ R121, R121, R8 ;  /* 0x0000000879797220 */ /* 0x000fe20000410000 */
[----:B------:R-:W-:Y:S01]  /*7340*/  @!P2 LEA R158, R158, UR48, 0x2 ;  /* 0x000000309e9eac11 */ /* 0x000fe2000f8e10ff */
[----:B-1----:R-:W-:Y:S01]  /*7350*/  FADD.FTZ R154, R10, R5 ;  /* 0x000000050a9a7221 */ /* 0x002fe20000010000 */
[----:B------:R-:W1:Y:S01]  /*7360*/  MUFU.EX2 R169, R169 ;  /* 0x000000a900a97308 */ /* 0x000e620000000800 */
[----:B--2---:R-:W-:Y:S01]  /*7370*/  FFMA.FTZ R6, R9, R6, R168 ;  /* 0x0000000609067223 */ /* 0x004fe200000100a8 */
[-C--:B------:R-:W-:Y:S01]  /*7380*/  FMUL.FTZ R124, R124, R8.reuse ;  /* 0x000000087c7c7220 */ /* 0x080fe20000410000 */
[----:B------:R-:W-:Y:S01]  /*7390*/  FADD.FTZ R5, R13, R154 ;  /* 0x0000009a0d057221 */ /* 0x000fe20000010000 */
[----:B------:R-:W-:Y:S01]  /*73a0*/  @!P2 STS [R158+0x28800], R8 ;  /* 0x028800089e00a388 */ /* 0x000fe20000000800 */
[-C--:B------:R-:W-:Y:S01]  /*73b0*/  FMUL.FTZ R125, R125, R8.reuse ;  /* 0x000000087d7d7220 */ /* 0x080fe20000410000 */
[-C--:B------:R-:W-:Y:S01]  /*73c0*/  FMUL.FTZ R128, R128, R8.reuse ;  /* 0x0000000880807220 */ /* 0x080fe20000410000 */
[----:B------:R-:W-:Y:S01]  /*73d0*/  FADD.FTZ R154, R156, R5 ;  /* 0x000000059c9a7221 */ /* 0x000fe20000010000 */
[----:B------:R-:W2:Y:S01]  /*73e0*/  MUFU.EX2 R172, R172 ;  /* 0x000000ac00ac7308 */ /* 0x000ea20000000800 */
[----:B---3--:R-:W-:Y:S01]  /*73f0*/  FADD.FTZ R6, R155, R6 ;  /* 0x000000069b067221 */ /* 0x008fe20000010000 */
[----:B------:R3:W-:Y:S01]  /*7400*/  @!P2 STS [R158+0x28820], R9 ;  /* 0x028820099e00a388 */ /* 0x0007e20000000800 */
[----:B------:R-:W-:Y:S01]  /*7410*/  FADD.FTZ R175, R15, R154 ;  /* 0x0000009a0faf7221 */ /* 0x000fe20000010000 */
[-C--:B------:R-:W-:Y:S01]  /*7420*/  FMUL.FTZ R129, R129, R8.reuse ;  /* 0x0000000881817220 */ /* 0x080fe20000410000 */
[-C--:B------:R-:W-:Y:S01]  /*7430*/  FMUL.FTZ R132, R132, R8.reuse ;  /* 0x0000000884847220 */ /* 0x080fe20000410000 */
[-C--:B------:R-:W-:Y:S01]  /*7440*/  FMUL.FTZ R133, R133, R8.reuse ;  /* 0x0000000885857220 */ /* 0x080fe20000410000 */
[----:B------:R-:W-:Y:S01]  /*7450*/  FADD.FTZ R154, R12, R175 ;  /* 0x000000af0c9a7221 */ /* 0x000fe20000010000 */
[----:B------:R-:W4:Y:S01]  /*7460*/  MUFU.EX2 R159, R159 ;  /* 0x0000009f009f7308 */ /* 0x000f220000000800 */
[----:B-1----:R-:W-:Y:S01]  /*7470*/  FADD.FTZ R5, R169, R6 ;  /* 0x00000006a9057221 */ /* 0x002fe20000010000 */
[-C--:B------:R-:W-:Y:S01]  /*7480*/  FMUL.FTZ R136, R136, R8.reuse ;  /* 0x0000000888887220 */ /* 0x080fe20000410000 */
[----:B------:R-:W-:Y:S01]  /*7490*/  FADD.FTZ R175, R21, R154 ;  /* 0x0000009a15af7221 */ /* 0x000fe20000010000 */
[-C--:B------:R-:W-:Y:S01]  /*74a0*/  FMUL.FTZ R137, R137, R8.reuse ;  /* 0x0000000889897220 */ /* 0x080fe20000410000 */
[-C--:B------:R-:W-:Y:S01]  /*74b0*/  FMUL.FTZ R140, R140, R8.reuse ;  /* 0x000000088c8c7220 */ /* 0x080fe20000410000 */
[-C--:B------:R-:W-:Y:S01]  /*74c0*/  FMUL.FTZ R141, R141, R8.reuse ;  /* 0x000000088d8d7220 */ /* 0x080fe20000410000 */
[----:B------:R-:W-:Y:S01]  /*74d0*/  FADD.FTZ R154, R160, R175 ;  /* 0x000000afa09a7221 */ /* 0x000fe20000010000 */
[----:B------:R-:W1:Y:S01]  /*74e0*/  MUFU.EX2 R176, R176 ;  /* 0x000000b000b07308 */ /* 0x000e620000000800 */
[----:B--2---:R-:W-:Y:S01]  /*74f0*/  FADD.FTZ R6, R172, R5 ;  /* 0x00000005ac067221 */ /* 0x004fe20000010000 */
[-C--:B------:R-:W-:Y:S01]  /*7500*/  FMUL.FTZ R144, R144, R8.reuse ;  /* 0x0000000890907220 */ /* 0x080fe20000410000 */
[----:B------:R-:W-:Y:S01]  /*7510*/  FADD.FTZ R175, R153, R154 ;  /* 0x0000009a99af7221 */ /* 0x000fe20000010000 */
[-C--:B------:R-:W-:Y:S01]  /*7520*/  FMUL.FTZ R145, R145, R8.reuse ;  /* 0x0000000891917220 */ /* 0x080fe20000410000 */
[-C--:B------:R-:W-:Y:S01]  /*7530*/  FMUL.FTZ R148, R148, R8.reuse ;  /* 0x0000000894947220 */ /* 0x080fe20000410000 */
[----:B------:R-:W-:Y:S01]  /*7540*/  FMUL.FTZ R149, R149, R8 ;  /* 0x0000000895957220 */ /* 0x000fe20000410000 */
[----:B------:R-:W-:Y:S01]  /*7550*/  F2FP.BF16.F32.PACK_AB R160, R153, R160 ;  /* 0x000000a099a0723e */ /* 0x000fe200000010ff */
[----:B------:R-:W2:Y:S01]  /*7560*/  MUFU.EX2 R163, R163 ;  /* 0x000000a300a37308 */ /* 0x000ea20000000800 */
[----:B----4-:R-:W-:Y:S01]  /*7570*/  FADD.FTZ R5, R159, R6 ;  /* 0x000000069f057221 */ /* 0x010fe20000010000 */
[----:B------:R-:W-:Y:S01]  /*7580*/  F2FP.BF16.F32.PACK_AB R153, R155, R168 ;  /* 0x000000a89b99723e */ /* 0x000fe200000010ff */
[----:B------:R-:W-:Y:S01]  /*7590*/  FMUL.FTZ R26, R26, R9 ;  /* 0x000000091a1a7220 */ /* 0x000fe20000410000 */
[----:B------:R-:W-:Y:S01]  /*75a0*/  F2FP.BF16.F32.PACK_AB R155, R172, R169 ;  /* 0x000000a9ac9b723e */ /* 0x000fe200000010ff */
[-C--:B------:R-:W-:Y:S01]  /*75b0*/  FMUL.FTZ R27, R27, R9.reuse ;  /* 0x000000091b1b7220 */ /* 0x080fe20000410000 */
[----:B------:R-:W-:Y:S01]  /*75c0*/  F2FP.BF16.F32.PACK_AB R156, R15, R156 ;  /* 0x0000009c0f9c723e */ /* 0x000fe200000010ff */
[-C--:B------:R-:W-:Y:S01]  /*75d0*/  FMUL.FTZ R30, R30, R9.reuse ;  /* 0x000000091e1e7220 */ /* 0x080fe20000410000 */
[----:B------:R-:W4:Y:S01]  /*75e0*/  MUFU.EX2 R180, R180 ;  /* 0x000000b400b47308 */ /* 0x000f220000000800 */
[----:B-1----:R-:W-:Y:S01]  /*75f0*/  FADD.FTZ R6, R176, R5 ;  /* 0x00000005b0067221 */ /* 0x002fe20000010000 */
[----:B---3--:R-:W-:Y:S01]  /*7600*/  F2FP.BF16.F32.PACK_AB R158, R21, R12 ;  /* 0x0000000c159e723e */ /* 0x008fe200000010ff */
        /* <DEDUP_REMOVED lines=38> */
[C---:B---3--:R-:W-:Y:S01]  /*7870*/  FADD.FTZ R11, R157.reuse, R154 ;  /* 0x0000009a9d0b7221 */ /* 0x048fe20000010000 */
[----:B------:R-:W-:Y:S01]  /*7880*/  F2FP.BF16.F32.PACK_AB R162, R157, R14 ;  /* 0x0000000e9da2723e */ /* 0x000fe200000010ff */
[----:B------:R-:W-:Y:S01]  /*7890*/  FMUL.FTZ R90, R90, R9 ;  /* 0x000000095a5a7220 */ /* 0x000fe20000410000 */
[----:B------:R-:W-:Y:S01]  /*78a0*/  F2FP.BF16.F32.PACK_AB R154, R13, R10 ;  /* 0x0000000a0d9a723e */ /* 0x000fe200000010ff */
[----:B------:R-:W-:Y:S01]  /*78b0*/  BAR.SYNC.DEFER_BLOCKING 0xf, 0x100 ;  /* 0x03c4000000007b1d */ /* 0x000fe20000010000 */
[----:B------:R-:W-:Y:S01]  /*78c0*/  F2FP.BF16.F32.PACK_AB R157, R176, R159 ;  /* 0x0000009fb09d723e */ /* 0x000fe200000010ff */
[----:B------:R-:W-:Y:S01]  /*78d0*/  FMUL.FTZ R91, R91, R9 ;  /* 0x000000095b5b7220 */ /* 0x000fe20000410000 */
[----:B------:R-:W-:Y:S01]  /*78e0*/  F2FP.BF16.F32.PACK_AB R159, R180, R163 ;  /* 0x000000a3b49f723e */ /* 0x000fe200000010ff */
        /* <DEDUP_REMOVED lines=20> */
[----:B------:R1:W-:Y:S01]  /*7a30*/  STSM.16.M88.4 [R18+0x26800], R152 ;  /* 0x0268009812007844 */ /* 0x0003e20000000200 */
[-C--:B------:R-:W-:Y:S01]  /*7a40*/  FMUL.FTZ R122, R122, R9.reuse ;  /* 0x000000097a7a7220 */ /* 0x080fe20000410000 */
[-C--:B------:R-:W-:Y:S01]  /*7a50*/  FMUL.FTZ R123, R123, R9.reuse ;  /* 0x000000097b7b7220 */ /* 0x080fe20000410000 */
[-C--:B------:R-:W-:Y:S01]  /*7a60*/  FMUL.FTZ R126, R126, R9.reuse ;  /* 0x000000097e7e7220 */ /* 0x080fe20000410000 */
[----:B------:R1:W-:Y:S01]  /*7a70*/  STSM.16.M88.4 [R19], R156 ;  /* 0x0000009c13007844 */ /* 0x0003e20000000200 */
[-C--:B------:R-:W-:Y:S01]  /*7a80*/  FMUL.FTZ R127, R127, R9.reuse ;  /* 0x000000097f7f7220 */ /* 0x080fe20000410000 */
[----:B------:R-:W4:Y:S01]  /*7a90*/  MUFU.EX2 R173, R173 ;  /* 0x000000ad00ad7308 */ /* 0x000f220000000800 */
[C---:B--2---:R-:W-:Y:S01]  /*7aa0*/  FADD.FTZ R11, R161.reuse, R8 ;  /* 0x00000008a10b7221 */ /* 0x044fe20000010000 */
[----:B------:R-:W-:Y:S01]  /*7ab0*/  F2FP.BF16.F32.PACK_AB R164, R161, R164 ;  /* 0x000000a4a1a4723e */ /* 0x000fe200000010ff */
[----:B------:R-:W-:Y:S01]  /*7ac0*/  FMUL.FTZ R130, R130, R9 ;  /* 0x0000000982827220 */ /* 0x000fe20000410000 */
[----:B------:R-:W-:Y:S01]  /*7ad0*/  F2FP.BF16.F32.PACK_AB R161, R192, R167 ;  /* 0x000000a7c0a1723e */ /* 0x000fe200000010ff */
[----:B------:R-:W-:Y:S01]  /*7ae0*/  FADD.FTZ R8, R20, R11 ;  /* 0x0000000b14087221 */ /* 0x000fe20000010000 */
[-C--:B------:R-:W-:Y:S01]  /*7af0*/  FMUL.FTZ R131, R131, R9.reuse ;  /* 0x0000000983837220 */ /* 0x080fe20000410000 */
[----:B------:R-:W-:Y:S01]  /*7b00*/  FMUL.FTZ R134, R134, R9 ;  /* 0x0000000986867220 */ /* 0x000fe20000410000 */
[----:B------:R-:W2:Y:S01]  /*7b10*/  MUFU.EX2 R165, R165 ;  /* 0x000000a500a57308 */ /* 0x000ea20000000800 */
        /* <DEDUP_REMOVED lines=13> */
[----:B------:R-:W-:-:S02]  /*7bf0*/  FMUL.FTZ R151, R151, R9 ;  /* 0x0000000997977220 */ /* 0x000fc40000410000 */
[----:B------:R-:W4:Y:S01]  /*7c00*/  MUFU.EX2 R182, R182 ;  /* 0x000000b600b67308 */ /* 0x000f220000000800 */
[C---:B--2---:R-:W-:Y:S01]  /*7c10*/  FADD.FTZ R5, R165.reuse, R8 ;  /* 0x00000008a5057221 */ /* 0x044fe20000010000 */
[----:B------:R-:W-:-:S06]  /*7c20*/  F2FP.BF16.F32.PACK_AB R166, R165, R20 ;  /* 0x00000014a5a6723e */ /* 0x000fcc00000010ff */
[----:B------:R-:W2:Y:S01]  /*7c30*/  MUFU.EX2 R183, R183 ;  /* 0x000000b700b77308 */ /* 0x000ea20000000800 */
[C---:B---3--:R-:W-:Y:S01]  /*7c40*/  FADD.FTZ R11, R178.reuse, R11 ;  /* 0x0000000bb20b7221 */ /* 0x048fe20000010000 */
[----:B------:R-:W-:-:S03]  /*7c50*/  F2FP.BF16.F32.PACK_AB R165, R178, R173 ;  /* 0x000000adb2a5723e */ /* 0x000fc600000010ff */
[----:B----4-:R-:W-:Y:S01]  /*7c60*/  FADD.FTZ R6, R182, R11 ;  /* 0x0000000bb6067221 */ /* 0x010fe20000010000 */
[----:B--2---:R-:W-:-:S03]  /*7c70*/  F2FP.BF16.F32.PACK_AB R167, R183, R182 ;  /* 0x000000b6b7a7723e */ /* 0x004fc600000010ff */
[----:B------:R-:W-:Y:S02]  /*7c80*/  FADD.FTZ R6, R183, R6 ;  /* 0x00000006b7067221 */ /* 0x000fe40000010000 */
[----:B------:R1:W-:Y:S01]  /*7c90*/  STSM.16.M88.4 [R22], R164 ;  /* 0x000000a416007844 */ /* 0x0003e20000000200 */
[----:B------:R-:W-:Y:S05]  /*7ca0*/  @!P0 BRA `(.L_x_3159) ;  /* 0x0000000000048947 */ /* 0x000fea0003800000 */
[----:B------:R-:W-:Y:S01]  /*7cb0*/  BPT.TRAP 0x1 ;  /* 0x000000040000795c */ /* 0x000fe20000300000 */
.L_x_3159:
[----:B------:R2:W3:Y:S01]  /*7cc0*/  SYNCS.PHASECHK.TRANS64.TRYWAIT P2, [UR22+0x28c50], R7 ;  /* 0x028c5007ff0075a7 */ /* 0x0004e20008040156 */
[----:B------:R-:W-:Y:S05]  /*7cd0*/  @!P0 BRA `(.L_x_3160) ;  /* 0x0000000000048947 */ /* 0x000fea0003800000 */
[----:B------:R-:W-:Y:S01]  /*7ce0*/  BPT.TRAP 0x1 ;  /* 0x000000040000795c */ /* 0x000fe20000300000 */
.L_x_3160:
[----:B---3--:R-:W-:Y:S05]  /*7cf0*/  @P2 BRA `(.L_x_3161) ;  /* 0x0000000000082947 */ /* 0x008fea0003800000 */
[----:B------:R-:W3:Y:S02]  /*7d00*/  SYNCS.PHASECHK.TRANS64.TRYWAIT P2, [UR22+0x28c50], R7 ;  /* 0x028c5007ff0075a7 */ /* 0x000ee40008040156 */
[----:B---3--:R-:W-:Y:S05]  /*7d10*/  @!P2 BRA `(.L_x_3162) ;  /* 0x0000005800f4a947 */ /* 0x008fea0003800000 */
.L_x_3161:
[----:B------:R-:W-:Y:S01]  /*7d20*/  ULEA UR11, UR39, UR41, 0xc ;  /* 0x00000029270b7291 */ /* 0x000fe2000f8e603f */
[----:B------:R-:W-:Y:S01]  /*7d30*/  WARPGROUP.ARRIVE ;  /* 0x00000000000079c5 */ /* 0x000fe20000000000 */
[----:B------:R-:W-:Y:S01]  /*7d40*/  UMOV UR7, 0x40000040 ;  /* 0x4000004000077882 */ /* 0x000fe20000000000 */
[----:B------:R-:W-:Y:S01]  /*7d50*/  ISETP.LT.AND P2, PT, RZ, UR23, PT ;  /* 0x00000017ff007c0c */ /* 0x000fe2000bf41270 */
[----:B------:R-:W-:Y:S01]  /*7d60*/  UIADD3 UR23, UR23, -0x1, URZ ;  /* 0xffffffff17177890 */ /* 0x000fe2000fffe03f */
[----:B---3--:R-:W-:Y:S01]  /*7d70*/  @!P1 IADD3 R170, R170, 0x28c60, RZ ;  /* 0x00028c60aaaa9810 */ /* 0x008fe20007ffe0ff */
[----:B------:R-:W-:Y:S01]  /*7d80*/  UMOV UR21, UR39 ;  /* 0x0000002700157c82 */ /* 0x000fe20008000000 */
[----:B------:R-:W-:Y:S01]  /*7d90*/  UMOV UR6, UR11 ;  /* 0x0000000b00067c82 */ /* 0x000fe20008000000 */
[----:B------:R-:W-:Y:S01]  /*7da0*/  IMAD.MOV.U32 R9, RZ, RZ, R4 ;  /* 0x000000ffff097224 */ /* 0x000fe200078e0004 */
[----:B------:R-:W-:Y:S01]  /*7db0*/  HGMMA.64x256x16.F32.BF16 R24, R152, gdesc[UR4].tnspB, R24, gsb0 ;  /* 0x43e0000498187df0 */ /* 0x000fe20008001818 */
[----:B------:R-:W-:Y:S01]  /*7dc0*/  UIADD3 UR6, UR11, 0x80, URZ ;  /* 0x000000800b067890 */ /* 0x000fe2000fffe03f */
[----:B------:R-:W-:Y:S01]  /*7dd0*/  @!P1 PRMT R170, RZ, 0x654, R170 ;  /* 0x00000654ffaa9816 */ /* 0x000fe200000000aa */
[----:B------:R-:W-:Y:S01]  /*7de0*/  UMOV UR7, 0x40000040 ;  /* 0x4000004000077882 */ /* 0x000fe20000000000 */
[----:B------:R-:W-:Y:S01]  /*7df0*/  MOV R8, R3 ;  /* 0x0000000300087202 */ /* 0x000fe20000000f00 */
        /* <DEDUP_REMOVED lines=27> */
.L_x_3154:
[----:B------:R-:W5:Y:S01]  /*7fb0*/  SHFL.BFLY PT, R0, R5, 0x2, 0x1f ;  /* 0x0c401f0005007f89 */ /* 0x000f6200000e0000 */
[----:B------:R-:W-:Y:S01]  /*7fc0*/  MOV R12, UR10 ;  /* 0x0000000a000c7c02 */ /* 0x000fe20008000f00 */
[----:B-12-4-:R-:W-:Y:S01]  /*7fd0*/  IMAD.MOV.U32 R156, RZ, RZ, -0x800000 ;  /* 0xff800000ff9c7424 */ /* 0x016fe200078e00ff */
[----:B------:R-:W-:Y:S01]  /*7fe0*/  UIADD3 UR37, UR37, 0x1, URZ ;  /* 0x0000000125257890 */ /* 0x000fe2000fffe03f */
[----:B------:R-:W1:Y:S01]  /*7ff0*/  SHFL.BFLY PT, R9, R6, 0x2, 0x1f ;  /* 0x0c401f0006097f89 */ /* 0x000e6200000e0000 */
[----:B------:R-:W-:Y:S01]  /*8000*/  IMAD.MOV.U32 R155, RZ, RZ, -0x800000 ;  /* 0xff800000ff9b7424 */ /* 0x000fe200078e00ff */
[----:B------:R-:W-:Y:S08]  /*8010*/  BAR.ARV 0x8, 0xa0 ;  /* 0x0202800000007b1d */ /* 0x000ff00000002000 */
[----:B------:R-:W-:Y:S01]  /*8020*/  BAR.SYNC.DEFER_BLOCKING 0xf, 0x100 ;  /* 0x03c4000000007b1d */ /* 0x000fe20000010000 */
[----:B-----5:R-:W-:Y:S01]  /*8030*/  FADD.FTZ R0, R0, R5 ;  /* 0x0000000500007221 */ /* 0x020fe20000010000 */
[----:B------:R-:W-:Y:S01]  /*8040*/  IMAD.U32 R5, RZ, RZ, UR39 ;  /* 0x00000027ff057e24 */ /* 0x000fe2000f8e00ff */
[----:B------:R-:W-:Y:S01]  /*8050*/  UIADD3 UR39, UR39, 0x1, URZ ;  /* 0x0000000127277890 */ /* 0x000fe2000fffe03f */
[----:B-1----:R-:W-:-:S02]  /*8060*/  FADD.FTZ R9, R9, R6 ;  /* 0x0000000609097221 */ /* 0x002fc40000010000 */
[----:B------:R-:W1:Y:S01]  /*8070*/  SHFL.BFLY PT, R7, R0, 0x1, 0x1f ;  /* 0x0c201f0000077f89 */ /* 0x000e6200000e0000 */
[----:B------:R-:W-:-:S03]  /*8080*/  UISETP.NE.AND UP0, UPT, UR39, 0x2, UPT ;  /* 0x000000022700788c */ /* 0x000fc6000bf05270 */
[----:B------:R-:W2:Y:S01]  /*8090*/  SHFL.BFLY PT, R8, R9, 0x1, 0x1f ;  /* 0x0c201f0009087f89 */ /* 0x000ea200000e0000 */
[----:B------:R-:W-:Y:S02]  /*80a0*/  USEL UR4, URZ, 0x1, UP0 ;  /* 0x000000013f047887 */ /* 0x000fe40008000000 */
[----:B------:R-:W-:Y:S02]  /*80b0*/  USEL UR39, UR39, URZ, UP0 ;  /* 0x0000003f27277287 */ /* 0x000fe40008000000 */
[----:B------:R-:W-:Y:S01]  /*80c0*/  ULOP3.LUT UR38, UR38, UR4, URZ, 0x3c, !UPT ;  /* 0x0000000426267292 */ /* 0x000fe2000f8e3c3f */
[----:B-1----:R-:W-:Y:S01]  /*80d0*/  FADD.FTZ R10, R0, R7 ;  /* 0x00000007000a7221 */ /* 0x002fe20000010000 */
[----:B------:R-:W-:Y:S01]  /*80e0*/  IMAD.MOV R7, RZ, RZ, -R17 ;  /* 0x000000ffff077224 */ /* 0x000fe200078e0a11 */
[----:B------:R-:W-:Y:S01]  /*80f0*/  MOV R0, RZ ;  /* 0x000000ff00007202 */ /* 0x000fe20000000f00 */
[----:B--2---:R-:W-:Y:S02]  /*8100*/  FADD.FTZ R8, R9, R8 ;  /* 0x0000000809087221 */ /* 0x004fe40000010000 */
[----:B------:R-:W-:-:S02]  /*8110*/  FSETP.NE.FTZ.AND P1, PT, R10, RZ, PT ;  /* 0x000000ff0a00720b */ /* 0x000fc40003f35000 */
[----:B------:R-:W-:Y:S02]  /*8120*/  ISETP.NE.AND P0, PT, R16, R7, PT ;  /* 0x000000071000720c */ /* 0x000fe40003f05270 */
[----:B------:R-:W-:Y:S02]  /*8130*/  FSETP.NE.FTZ.AND P2, PT, R8, RZ, PT ;  /* 0x000000ff0800720b */ /* 0x000fe40003f55000 */
[----:B------:R-:W-:Y:S02]  /*8140*/  MOV R7, RZ ;  /* 0x000000ff00077202 */ /* 0x000fe40000000f00 */
[----:B------:R-:W-:-:S05]  /*8150*/  MOV R9, UR10 ;  /* 0x0000000a00097c02 */ /* 0x000fca0008000f00 */
[----:B------:R-:W1:Y:S02]  /*8160*/  @P1 MUFU.RCP R7, R10 ;  /* 0x0000000a00071308 */ /* 0x000e640000001000 */
[----:B------:R-:W-:Y:S02]  /*8170*/  @!P0 IMAD R5, R5, 0x40, R2 ;  /* 0x0000004005058824 */ /* 0x000fe400078e0202 */
[----:B------:R-:W-:-:S03]  /*8180*/  @P2 FMUL.FTZ R12, R12, 0.69314718246459960938 ;  /* 0x3f3172180c0c2820 */ /* 0x000fc60000410000 */
[----:B------:R-:W-:Y:S01]  /*8190*/  @!P0 LEA R6, R5, UR48, 0x2 ;  /* 0x0000003005068c11 */ /* 0x000fe2000f8e10ff */
        /* <DEDUP_REMOVED lines=76> */
[----:B-1----:R-:W1:Y:S01]  /*8660*/  @P2 MUFU.LG2 R7, R8 ;  /* 0x0000000800072308 */ /* 0x002e620000000c00 */
        /* <DEDUP_REMOVED lines=63> */
.L_x_3125:
        /* <DEDUP_REMOVED lines=38> */
[C---:B------:R-:W-:Y:S02]  /*8cc0*/  IADD3 R14, P1, R114.reuse, 0x2040, RZ ;  /* 0x00002040720e7810 */ /* 0x040fe40007f3e0ff */
[-C--:B------:R-:W-:Y:S01]  /*8cd0*/  IADD3.X R5, RZ, R115.reuse, RZ, P2, !PT ;  /* 0x00000073ff057210 */ /* 0x080fe200017fe4ff */
[--C-:B------:R-:W-:Y:S01]  /*8ce0*/  IMAD.X R11, RZ, RZ, R115.reuse, P5 ;  /* 0x000000ffff0b7224 */ /* 0x100fe200028e0673 */
[C---:B------:R-:W-:Y:S01]  /*8cf0*/  IADD3 R183, P3, R114.reuse, 0x4000, RZ ;  /* 0x0000400072b77810 */ /* 0x040fe20007f7e0ff */
[--C-:B------:R-:W-:Y:S01]  /*8d00*/  IMAD.X R15, RZ, RZ, R115.reuse, P1 ;  /* 0x000000ffff0f7224 */ /* 0x100fe200008e0673 */
[----:B------:R-:W-:Y:S02]  /*8d10*/  IADD3.X R9, RZ, R115, RZ, P4, !PT ;  /* 0x00000073ff097210 */ /* 0x000fe400027fe4ff */
[C---:B------:R-:W-:Y:S01]  /*8d20*/  IADD3 R179, P6, R114.reuse, 0x2020, RZ ;  /* 0x0000202072b37810 */ /* 0x040fe20007fde0ff */
[----:B------:R-:W-:Y:S01]  /*8d30*/  IMAD.X R83, RZ, RZ, R115, P3 ;  /* 0x000000ffff537224 */ /* 0x000fe200018e0673 */
[----:B------:R-:W-:-:S02]  /*8d40*/  IADD3 R181, P2, R114, 0x2060, RZ ;  /* 0x0000206072b57810 */ /* 0x000fc40007f5e0ff */
[C---:B------:R-:W-:Y:S02]  /*8d50*/  IADD3 R193, P4, R114.reuse, 0x4020, RZ ;  /* 0x0000402072c17810 */ /* 0x040fe40007f9e0ff */
[----:B------:R-:W-:Y:S02]  /*8d60*/  SHF.R.U64 R3, R3, 0x3, RZ ;  /* 0x0000000303037819 */ /* 0x000fe400000012ff */
[-C--:B------:R-:W-:Y:S02]  /*8d70*/  IADD3.X R13, RZ, R115.reuse, RZ, P6, !PT ;  /* 0x00000073ff0d7210 */ /* 0x080fe400037fe4ff */
[-C--:B------:R-:W-:Y:S02]  /*8d80*/  IADD3.X R21, RZ, R115.reuse, RZ, P2, !PT ;  /* 0x00000073ff157210 */ /* 0x080fe400017fe4ff */
[----:B------:R-:W-:Y:S02]  /*8d90*/  IADD3.X R87, RZ, R115, RZ, P4, !PT ;  /* 0x00000073ff577210 */ /* 0x000fe400027fe4ff */
[----:B------:R-:W-:-:S02]  /*8da0*/  IADD3 R90, P5, R114, 0x4040, RZ ;  /* 0x00004040725a7810 */ /* 0x000fc40007fbe0ff */
[C---:B------:R-:W-:Y:S02]  /*8db0*/  IADD3 R195, P6, R114.reuse, 0x4060, RZ ;  /* 0x0000406072c37810 */ /* 0x040fe40007fde0ff */
[C---:B------:R-:W-:Y:S01]  /*8dc0*/  IADD3 R197, P1, R114.reuse, 0x6000, RZ ;  /* 0x0000600072c57810 */ /* 0x040fe20007f3e0ff */
[--C-:B------:R-:W-:Y:S01]  /*8dd0*/  IMAD.X R91, RZ, RZ, R115.reuse, P5 ;  /* 0x000000ffff5b7224 */ /* 0x100fe200028e0673 */
[C---:B------:R-:W-:Y:S02]  /*8de0*/  IADD3 R199, P2, R114.reuse, 0x6020, RZ ;  /* 0x0000602072c77810 */ /* 0x040fe40007f5e0ff */
[C---:B------:R-:W-:Y:S01]  /*8df0*/  IADD3 R106, P3, R114.reuse, 0x6040, RZ ;  /* 0x00006040726a7810 */ /* 0x040fe20007f7e0ff */
[----:B------:R-:W-:Y:S01]  /*8e00*/  IMAD.X R99, RZ, RZ, R115, P1 ;  /* 0x000000ffff637224 */ /* 0x000fe200008e0673 */
[----:B------:R-:W-:Y:S02]  /*8e10*/  IADD3 R201, P4, R114, 0x6060, RZ ;  /* 0x0000606072c97810 */ /* 0x000fe40007f9e0ff */
[----:B------:R-:W-:-:S02]  /*8e20*/  LOP3.LUT R114, R3, R114, RZ, 0x3c, !PT ;  /* 0x0000007203727212 */ /* 0x000fc400078e3cff */
[----:B------:R-:W-:Y:S01]  /*8e30*/  LOP3.LUT R3, R6, 0x380, RZ, 0xc0, !PT ;  /* 0x0000038006037812 */ /* 0x000fe200078ec0ff */
[----:B------:R-:W-:Y:S01]  /*8e40*/  IMAD.X R111, RZ, RZ, R115, P4 ;  /* 0x000000ffff6f7224 */ /* 0x000fe200020e0673 */
[----:B------:R-:W-:Y:S02]  /*8e50*/  LOP3.LUT R0, R173, 0x380, RZ, 0xc0, !PT ;  /* 0x00000380ad007812 */ /* 0x000fe400078ec0ff */
[----:B------:R-:W-:Y:S02]  /*8e60*/  SHF.R.U64 R3, R3, 0x3, RZ ;  /* 0x0000000303037819 */ /* 0x000fe400000012ff */
[----:B------:R-:W-:Y:S02]  /*8e70*/  SHF.R.U64 R0, R0, 0x3, RZ ;  /* 0x0000000300007819 */ /* 0x000fe400000012ff */
[----:B------:R-:W-:Y:S02]  /*8e80*/  LOP3.LUT R6, R3, R6, RZ, 0x3c, !PT ;  /* 0x0000000603067212 */ /* 0x000fe400078e3cff */
[----:B------:R-:W-:-:S02]  /*8e90*/  LOP3.LUT R3, R14, 0x380, RZ, 0xc0, !PT ;  /* 0x000003800e037812 */ /* 0x000fc400078ec0ff */
[----:B------:R-:W-:Y:S02]  /*8ea0*/  LOP3.LUT R4, R0, R173, RZ, 0x3c, !PT ;  /* 0x000000ad00047212 */ /* 0x000fe400078e3cff */
[----:B------:R-:W-:Y:S02]  /*8eb0*/  LOP3.LUT R0, R179, 0x380, RZ, 0xc0, !PT ;  /* 0x00000380b3007812 */ /* 0x000fe400078ec0ff */
[----:B------:R-:W-:Y:S02]  /*8ec0*/  SHF.R.U64 R3, R3, 0x3, RZ ;  /* 0x0000000303037819 */ /* 0x000fe400000012ff */
[----:B------:R-:W-:Y:S02]  /*8ed0*/  SHF.R.U64 R0, R0, 0x3, RZ ;  /* 0x0000000300007819 */ /* 0x000fe400000012ff */
[----:B------:R-:W-:Y:S02]  /*8ee0*/  LOP3.LUT R14, R3, R14, RZ, 0x3c, !PT ;  /* 0x0000000e030e7212 */ /* 0x000fe400078e3cff */
[----:B------:R-:W-:-:S02]  /*8ef0*/  LOP3.LUT R3, R90, 0x380, RZ, 0xc0, !PT ;  /* 0x000003805a037812 */ /* 0x000fc400078ec0ff */
[----:B------:R-:W-:Y:S02]  /*8f00*/  LOP3.LUT R12, R0, R179, RZ, 0x3c, !PT ;  /* 0x000000b3000c7212 */ /* 0x000fe400078e3cff */
[----:B------:R-:W-:Y:S02]  /*8f10*/  LOP3.LUT R8, R175, 0x380, RZ, 0xc0, !PT ;  /* 0x00000380af087812 */ /* 0x000fe400078ec0ff */
[----:B------:R-:W-:Y:S02]  /*8f20*/  LOP3.LUT R0, R193, 0x380, RZ, 0xc0, !PT ;  /* 0x00000380c1007812 */ /* 0x000fe400078ec0ff */
[----:B------:R-:W-:Y:S02]  /*8f30*/  LOP3.LUT R10, R177, 0x380, RZ, 0xc0, !PT ;  /* 0x00000380b10a7812 */ /* 0x000fe400078ec0ff */
[----:B------:R-:W-:Y:S02]  /*8f40*/  SHF.R.U64 R3, R3, 0x3, RZ ;  /* 0x0000000303037819 */ /* 0x000fe400000012ff */
[----:B------:R-:W-:-:S02]  /*8f50*/  LOP3.LUT R27, R201, 0x380, RZ, 0xc0, !PT ;  /* 0x00000380c91b7812 */ /* 0x000fc400078ec0ff */
[----:B------:R-:W-:Y:S02]  /*8f60*/  LOP3.LUT R82, R183, 0x380, RZ, 0xc0, !PT ;  /* 0x00000380b7527812 */ /* 0x000fe400078ec0ff */
[----:B------:R-:W-:Y:S02]  /*8f70*/  SHF.R.U64 R8, R8, 0x3, RZ ;  /* 0x0000000308087819 */ /* 0x000fe400000012ff */
[----:B------:R-:W-:Y:S02]  /*8f80*/  LOP3.LUT R20, R181, 0x380, RZ, 0xc0, !PT ;  /* 0x00000380b5147812 */ /* 0x000fe400078ec0ff */
[----:B------:R-:W-:Y:S02]  /*8f90*/  SHF.R.U64 R0, R0, 0x3, RZ ;  /* 0x0000000300007819 */ /* 0x000fe400000012ff */
[----:B------:R-:W-:Y:S02]  /*8fa0*/  SHF.R.U64 R10, R10, 0x3, RZ ;  /* 0x000000030a0a7819 */ /* 0x000fe400000012ff */
[----:B------:R-:W-:-:S02]  /*8fb0*/  LOP3.LUT R98, R197, 0x380, RZ, 0xc0, !PT ;  /* 0x00000380c5627812 */ /* 0x000fc400078ec0ff */
[----:B------:R-:W-:Y:S02]  /*8fc0*/  LOP3.LUT R90, R3, R90, RZ, 0x3c, !PT ;  /* 0x0000005a035a7212 */ /* 0x000fe400078e3cff */
[----:B------:R-:W-:Y:S02]  /*8fd0*/  SHF.R.U64 R28, R27, 0x3, RZ ;  /* 0x000000031b1c7819 */ /* 0x000fe400000012ff */
[----:B------:R-:W-:Y:S02]  /*8fe0*/  LOP3.LUT R3, R106, 0x380, RZ, 0xc0, !PT ;  /* 0x000003806a037812 */ /* 0x000fe400078ec0ff */
[----:B------:R-:W-:Y:S02]  /*8ff0*/  SHF.R.U64 R82, R82, 0x3, RZ ;  /* 0x0000000352527819 */ /* 0x000fe400000012ff */
[----:B------:R-:W-:Y:S02]  /*9000*/  LOP3.LUT R8, R8, R175, RZ, 0x3c, !PT ;  /* 0x000000af08087212 */ /* 0x000fe400078e3cff */
[----:B------:R-:W-:-:S02]  /*9010*/  SHF.R.U64 R20, R20, 0x3, RZ ;  /* 0x0000000314147819 */ /* 0x000fc400000012ff */
[----:B------:R-:W-:Y:S02]  /*9020*/  LOP3.LUT R94, R195, 0x380, RZ, 0xc0, !PT ;  /* 0x00000380c35e7812 */ /* 0x000fe400078ec0ff */
[----:B------:R-:W-:Y:S02]  /*9030*/  LOP3.LUT R86, R0, R193, RZ, 0x3c, !PT ;  /* 0x000000c100567212 */ /* 0x000fe400078e3cff */
[----:B------:R-:W-:Y:S02]  /*9040*/  LOP3.LUT R10, R10, R177, RZ, 0x3c, !PT ;  /* 0x000000b10a0a7212 */ /* 0x000fe400078e3cff */
[----:B------:R-:W-:Y:S02]  /*9050*/  SHF.R.U64 R98, R98, 0x3, RZ ;  /* 0x0000000362627819 */ /* 0x000fe400000012ff */
[----:B------:R-:W-:Y:S02]  /*9060*/  MOV R114, R114 ;  /* 0x0000007200727202 */ /* 0x000fe40000000f00 */
[----:B------:R-:W-:-:S02]  /*9070*/  LOP3.LUT R0, R199, 0x380, RZ, 0xc0, !PT ;  /* 0x00000380c7007812 */ /* 0x000fc400078ec0ff */
[----:B------:R-:W-:Y:S02]  /*9080*/  F2FP.BF16.F32.PACK_AB R27, R31, R30 ;  /* 0x0000001e1f1b723e */ /* 0x000fe400000010ff */
[----:B------:R-:W-:Y:S02]  /*9090*/  LOP3.LUT R110, R28, R201, RZ, 0x3c, !PT ;  /* 0x000000c91c6e7212 */ /* 0x000fe400078e3cff */
[----:B------:R-:W-:Y:S01]  /*90a0*/  SHF.R.U64 R3, R3, 0x3, RZ ;  /* 0x0000000303037819 */ /* 0x000fe200000012ff */
[----:B------:R1:W-:Y:S01]  /*90b0*/  STSM.16.M88.4 [R114], R24 ;  /* 0x0000001872007844 */ /* 0x0003e20000000200 */
[----:B------:R-:W-:Y:S02]  /*90c0*/  MOV R28, R4 ;  /* 0x00000004001c7202 */ /* 0x000fe40000000f00 */
[----:B------:R-:W-:Y:S02]  /*90d0*/  LOP3.LUT R82, R82, R183, RZ, 0x3c, !PT ;  /* 0x000000b752527212 */ /* 0x000fe400078e3cff */
[----:B------:R-:W-:Y:S01]  /*90e0*/  MOV R6, R6 ;  /* 0x0000000600067202 */ /* 0x000fe20000000f00 */
[----:B------:R2:W-:Y:S01]  /*90f0*/  STSM.16.M88.4 [R28], R32 ;  /* 0x000000201c007844 */ /* 0x0005e20000000200 */
[----:B------:R-:W-:-:S02]  /*9100*/  LOP3.LUT R20, R20, R181, RZ, 0x3c, !PT ;  /* 0x000000b514147212 */ /* 0x000fc400078e3cff */
[----:B------:R-:W-:Y:S01]  /*9110*/  SHF.R.U64 R94, R94, 0x3, RZ ;  /* 0x000000035e5e7819 */ /* 0x000fe200000012ff */
[----:B------:R2:W-:Y:S01]  /*9120*/  STSM.16.M88.4 [R6], R40 ;  /* 0x0000002806007844 */ /* 0x0005e20000000200 */
[----:B------:R-:W-:Y:S02]  /*9130*/  MOV R8, R8 ;  /* 0x0000000800087202 */ /* 0x000fe40000000f00 */
[----:B------:R-:W-:Y:S02]  /*9140*/  F2FP.BF16.F32.PACK_AB R51, R55, R54 ;  /* 0x000000363733723e */ /* 0x000fe400000010ff */
[----:B------:R-:W-:Y:S02]  /*9150*/  F2FP.BF16.F32.PACK_AB R57, R59, R58 ;  /* 0x0000003a3b39723e */ /* 0x000fe400000010ff */
[----:B------:R-:W-:Y:S01]  /*9160*/  F2FP.BF16.F32.PACK_AB R64, R65, R64 ;  /* 0x000000404140723e */ /* 0x000fe200000010ff */
[----:B------:R2:W-:Y:S01]  /*9170*/  STSM.16.M88.4 [R8], R48 ;  /* 0x0000003008007844 */ /* 0x0005e20000000200 */
[----:B------:R-:W-:-:S02]  /*9180*/  LOP3.LUT R98, R98, R197, RZ, 0x3c, !PT ;  /* 0x000000c562627212 */ /* 0x000fc400078e3cff */
[----:B------:R-:W-:Y:S02]  /*9190*/  SHF.R.U64 R0, R0, 0x3, RZ ;  /* 0x0000000300007819 */ /* 0x000fe400000012ff */
[----:B------:R-:W-:Y:S02]  /*91a0*/  MOV R10, R10 ;  /* 0x0000000a000a7202 */ /* 0x000fe40000000f00 */
[----:B------:R-:W-:Y:S02]  /*91b0*/  F2FP.BF16.F32.PACK_AB R58, R61, R60 ;  /* 0x0000003c3d3a723e */ /* 0x000fe400000010ff */
[----:B------:R-:W-:Y:S02]  /*91c0*/  F2FP.BF16.F32.PACK_AB R59, R63, R62 ;  /* 0x0000003e3f3b723e */ /* 0x000fe400000010ff */
[----:B------:R-:W-:Y:S02]  /*91d0*/  F2FP.BF16.F32.PACK_AB R65, R67, R66 ;  /* 0x000000424341723e */ /* 0x000fe400000010ff */
[----:B------:R-:W-:Y:S01]  /*91e0*/  F2FP.BF16.F32.PACK_AB R72, R73, R72 ;  /* 0x000000484948723e */ /* 0x000fe200000010ff */
[----:B------:R2:W-:Y:S01]  /*91f0*/  STSM.16.M88.4 [R10], R56 ;  /* 0x000000380a007844 */ /* 0x0005e20000000200 */
[----:B------:R-:W-:-:S02]  /*9200*/  IADD3.X R107, RZ, R115, RZ, P3, !PT ;  /* 0x00000073ff6b7210 */ /* 0x000fc40001ffe4ff */
[----:B------:R-:W-:Y:S02]  /*9210*/  LOP3.LUT R106, R3, R106, RZ, 0x3c, !PT ;  /* 0x0000006a036a7212 */ /* 0x000fe400078e3cff */
[----:B------:R-:W-:Y:S02]  /*9220*/  MOV R12, R12 ;  /* 0x0000000c000c7202 */ /* 0x000fe40000000f00 */
[----:B------:R-:W-:Y:S02]  /*9230*/  F2FP.BF16.F32.PACK_AB R66, R69, R68 ;  /* 0x000000444542723e */ /* 0x000fe400000010ff */
[----:B------:R-:W-:Y:S02]  /*9240*/  F2FP.BF16.F32.PACK_AB R67, R71, R70 ;  /* 0x000000464743723e */ /* 0x000fe400000010ff */
[----:B------:R-:W-:Y:S02]  /*9250*/  F2FP.BF16.F32.PACK_AB R73, R75, R74 ;  /* 0x0000004a4b49723e */ /* 0x000fe400000010ff */
[----:B------:R-:W-:Y:S01]  /*9260*/  MOV R14, R14 ;  /* 0x0000000e000e7202 */ /* 0x000fe20000000f00 */
[----:B------:R2:W-:Y:S01]  /*9270*/  STSM.16.M88.4 [R12], R64 ;  /* 0x000000400c007844 */ /* 0x0005e20000000200 */
[----:B------:R-:W-:-:S02]  /*9280*/  MOV R5, R82 ;  /* 0x0000005200057202 */ /* 0x000fc40000000f00 */
[----:B------:R-:W-:Y:S02]  /*9290*/  F2FP.BF16.F32.PACK_AB R74, R77, R76 ;  /* 0x0000004c4d4a723e */ /* 0x000fe400000010ff */
[----:B------:R-:W-:Y:S02]  /*92a0*/  F2FP.BF16.F32.PACK_AB R75, R79, R78 ;  /* 0x0000004e4f4b723e */ /* 0x000fe400000010ff */
[----:B------:R-:W-:Y:S02]  /*92b0*/  F2FP.BF16.F32.PACK_AB R80, R81, R80 ;  /* 0x000000505150723e */ /* 0x000fe400000010ff */
[----:B------:R-:W-:Y:S01]  /*92c0*/  IADD3.X R95, RZ, R115, RZ, P6, !PT ;  /* 0x00000073ff5f7210 */ /* 0x000fe200037fe4ff */
[----:B------:R2:W-:Y:S01]  /*92d0*/  STSM.16.M88.4 [R14], R72 ;  /* 0x000000480e007844 */ /* 0x0005e20000000200 */
[----:B------:R-:W-:Y:S02]  /*92e0*/  LOP3.LUT R94, R94, R195, RZ, 0x3c, !PT ;  /* 0x000000c35e5e7212 */ /* 0x000fe400078e3cff */
[----:B------:R-:W-:-:S02]  /*92f0*/  MOV R20, R20 ;  /* 0x0000001400147202 */ /* 0x000fc40000000f00 */
[----:B------:R-:W-:Y:S02]  /*9300*/  MOV R4, R90 ;  /* 0x0000005a00047202 */ /* 0x000fe40000000f00 */
        /* <DEDUP_REMOVED lines=60> */
[----:B--2---:R-:W1:Y:S01]  /*96d0*/  LDC.64 R6, c[0x0][0xb78] ;  /* 0x0002de00ff067b82 */ /* 0x004e620000000a00 */
[----:B------:R-:W-:Y:S01]  /*96e0*/  USHF.R.S32.HI UR5, URZ, 0x1f, UR43 ;  /* 0x0000001f3f057899 */ /* 0x000fe2000801142b */
[----:B------:R-:W-:Y:S01]  /*96f0*/  IADD3 R9, R2, UR42, RZ ;  /* 0x0000002a02097c10 */ /* 0x000fe2000fffe0ff */
[----:B------:R-:W-:Y:S01]  /*9700*/  ULDC.64 UR8, c[0x0][0xb70] ;  /* 0x0002dc0000087ab9 */ /* 0x000fe20000000a00 */
[----:B------:R-:W-:Y:S01]  /*9710*/  IADD3 R3, -R17, RZ, RZ ;  /* 0x000000ff11037210 */ /* 0x000fe20007ffe1ff */
[----:B------:R-:W-:Y:S02]  /*9720*/  UIMAD UR5, UR5, UR8, URZ ;  /* 0x00000008050572a4 */ /* 0x000fe4000f8e023f */
[----:B------:R-:W-:Y:S01]  /*9730*/  UIMAD.WIDE.U32 UR6, UR43, UR8, URZ ;  /* 0x000000082b0672a5 */ /* 0x000fe2000f8e003f */
[----:B------:R-:W-:Y:S01]  /*9740*/  ISETP.NE.AND P0, PT, R16, R3, PT ;  /* 0x000000031000720c */ /* 0x000fe20003f05270 */
[----:B------:R-:W-:Y:S01]  /*9750*/  UIMAD UR5, UR43, UR9, UR5 ;  /* 0x000000092b0572a4 */ /* 0x000fe2000f8e0205 */
[----:B------:R-:W-:Y:S01]  /*9760*/  SHF.R.S32.HI R3, RZ, 0x1f, R9 ;  /* 0x0000001fff037819 */ /* 0x000fe20000011409 */
[----:B------:R-:W-:-:S02]  /*9770*/  USHF.R.S32.HI UR8, URZ, 0x1f, UR44 ;  /* 0x0000001f3f087899 */ /* 0x000fc4000801142c */
[----:B------:R-:W-:Y:S02]  /*9780*/  UIADD3 UR5, UR7, UR5, URZ ;  /* 0x0000000507057290 */ /* 0x000fe4000fffe03f */
[----:B------:R-:W-:Y:S01]  /*9790*/  IMAD.U32 R5, RZ, RZ, UR7 ;  /* 0x00000007ff057e24 */ /* 0x000fe2000f8e00ff */
[----:B------:R-:W-:Y:S01]  /*97a0*/  MOV R4, UR6 ;  /* 0x0000000600047c02 */ /* 0x000fe20008000f00 */
[----:B------:R-:W-:Y:S02]  /*97b0*/  ULDC.64 UR6, c[0x0][0xb40] ;  /* 0x0002d00000067ab9 */ /* 0x000fe40000000a00 */
[----:B------:R-:W-:Y:S01]  /*97c0*/  MOV R5, UR5 ;  /* 0x0000000500057c02 */ /* 0x000fe20008000f00 */
[----:B------:R-:W-:Y:S02]  /*97d0*/  ULDC UR5, c[0x0][0xa88] ;  /* 0x0002a20000057ab9 */ /* 0x000fe40000000800 */
[----:B------:R-:W-:Y:S01]  /*97e0*/  ISETP.GE.OR P1, PT, R9, UR5, P0 ;  /* 0x0000000509007c0c */ /* 0x000fe20008726670 */
[----:B-1----:R-:W-:-:S02]  /*97f0*/  IMAD R0, R6, UR8, RZ ;  /* 0x0000000806007c24 */ /* 0x002fc4000f8e02ff */
[----:B------:R-:W-:-:S04]  /*9800*/  IMAD.WIDE.U32 R4, R6, UR44, R4 ;  /* 0x0000002c06047c25 */ /* 0x000fc8000f8e0004 */
[----:B------:R-:W-:Y:S01]  /*9810*/  IMAD R6, R7, UR44, R0 ;  /* 0x0000002c07067c24 */ /* 0x000fe2000f8e0200 */
[C---:B------:R-:W-:Y:S01]  /*9820*/  IADD3 R0, P2, R9.reuse, R4, RZ ;  /* 0x0000000409007210 */ /* 0x040fe20007f5e0ff */
[----:B------:R-:W-:-:S03]  /*9830*/  VIADD R7, R9, 0x8 ;  /* 0x0000000809077836 */ /* 0x000fc60000000000 */
[----:B------:R-:W-:Y:S02]  /*9840*/  IADD3.X R3, R3, R5, R6, P2, !PT ;  /* 0x0000000503037210 */ /* 0x000fe400017fe406 */
[----:B------:R-:W-:Y:S02]  /*9850*/  ISETP.GE.OR P0, PT, R7, UR5, P0 ;  /* 0x0000000507007c0c */ /* 0x000fe40008706670 */
[----:B------:R-:W-:-:S04]  /*9860*/  LEA R4, P2, R0, UR6, 0x2 ;  /* 0x0000000600047c11 */ /* 0x000fc8000f8410ff */
[----:B------:R-:W-:-:S05]  /*9870*/  LEA.HI.X R5, R0, UR7, R3, 0x2, P2 ;  /* 0x0000000700057c11 */ /* 0x000fca00090f1403 */
[----:B------:R1:W-:Y:S04]  /*9880*/  @!P1 STG.E desc[UR50][R4.64], R156 ;  /* 0x0000009c04009986 */ /* 0x0003e8000c101932 */
[----:B------:R1:W-:Y:S02]  /*9890*/  @!P0 STG.E desc[UR50][R4.64+0x20], R155 ;  /* 0x0000209b04008986 */ /* 0x0003e4000c101932 */
.L_x_3165:
        /* <DEDUP_REMOVED lines=53> */
.L_x_3168:
[----:B------:R-:W-:Y:S05]  /*9bf0*/  BSYNC B0 ;  /* 0x0000000000007941 */ /* 0x000fea0003800000 */
.L_x_3167:
[----:B------:R-:W-:Y:S05]  /*9c00*/  BRA `(.L_x_3166) ;  /* 0x0000000800287947 */ /* 0x000fea0003800000 */
.L_x_3164:
[----:B------:R-:W1:Y:S01]  /*9c10*/  LDC.64 R8, c[0x0][0xae0] ;  /* 0x0002b800ff087b82 */ /* 0x000e620000000a00 */
[----:B------:R-:W-:Y:S01]  /*9c20*/  ISETP.GT.AND P0, PT, R191, 0x3f, PT ;  /* 0x0000003fbf00780c */ /* 0x000fe20003f04270 */
[----:B------:R-:W-:Y:S01]  /*9c30*/  USHF.R.S32.HI UR5, URZ, 0x1f, UR43 ;  /* 0x0000001f3f057899 */ /* 0x000fe2000801142b */
[----:B------:R-:W-:Y:S01]  /*9c40*/  BSSY B0, `(.L_x_3169) ;  /* 0x000001a000007945 */ /* 0x000fe20003800000 */
[----:B------:R-:W-:Y:S01]  /*9c50*/  USHF.R.S32.HI UR8, URZ, 0x1f, UR44 ;  /* 0x0000001f3f087899 */ /* 0x000fe2000801142c */
[----:B------:R-:W-:-:S09]  /*9c60*/  IADD3 R12, R184, 0x40, RZ ;  /* 0x00000040b80c7810 */ /* 0x000fd20007ffe0ff */
[----:B------:R-:W-:Y:S05]  /*9c70*/  @P0 BRA `(.L_x_3170) ;  /* 0x0000000000580947 */ /* 0x000fea0003800000 */
[----:B------:R-:W2:Y:S01]  /*9c80*/  S2R R0, SR_TID.X ;  /* 0x0000000000007919 */ /* 0x000ea20000002100 */
[----:B------:R-:W-:Y:S01]  /*9c90*/  MOV R4, UR42 ;  /* 0x0000002a00047c02 */ /* 0x000fe20008000f00 */
[----:B------:R-:W-:-:S03]  /*9ca0*/  ULDC UR6, c[0x0][0xa88] ;  /* 0x0002a20000067ab9 */ /* 0x000fc60000000800 */
        /* <DEDUP_REMOVED lines=13> */
[----:B------:R-:W-:-:S05]  /*9d80*/  IMAD.WIDE.U32 R4, R10, UR44, R4 ;  /* 0x0000002c0a047c25 */ /* 0x000fca000f8e0004 */
[----:B------:R-:W-:Y:S02]  /*9d90*/  IADD3 R3, R5, R3, RZ ;  /* 0x0000000305037210 */ /* 0x000fe40007ffe0ff */
[----:B------:R-:W-:-:S04]  /*9da0*/  LEA R6, P0, R4, UR6, 0x2 ;  /* 0x0000000604067c11 */ /* 0x000fc8000f8010ff */
[----:B------:R-:W-:Y:S02]  /*9db0*/  LEA.HI.X R7, R4, UR7, R3, 0x2, P0 ;  /* 0x0000000704077c11 */ /* 0x000fe400080f1403 */
[----:B------:R-:W-:-:S05]  /*9dc0*/  MOV R3, 0xff800000 ;  /* 0xff80000000037802 */ /* 0x000fca0000000f00 */
[----:B------:R2:W-:Y:S02]  /*9dd0*/  STG.E desc[UR50][R6.64], R3 ;  /* 0x0000000306007986 */ /* 0x0005e4000c101932 */
.L_x_3170:
[----:B------:R-:W-:Y:S05]  /*9de0*/  BSYNC B0 ;  /* 0x0000000000007941 */ /* 0x000fea0003800000 */
.L_x_3169:
[----:B------:R-:W-:Y:S01]  /*9df0*/  ULDC.64 UR6, c[0x0][0xa88] ;  /* 0x0002a20000067ab9 */ /* 0x000fe20000000a00 */
[----:B-12---:R-:W-:Y:S01]  /*9e00*/  IMAD R6, R8, UR5, RZ ;  /* 0x0000000508067c24 */ /* 0x006fe2000f8e02ff */
[----:B------:R-:W-:Y:S01]  /*9e10*/  ISETP.GE.AND P1, PT, R12, UR7, PT ;  /* 0x000000070c007c0c */ /* 0x000fe2000bf26270 */
[----:B------:R-:W1:Y:S01]  /*9e20*/  LDC.64 R10, c[0x0][0xae8] ;  /* 0x0002ba00ff0a7b82 */ /* 0x000e620000000a00 */
[C---:B------:R-:W-:Y:S01]  /*9e30*/  ISETP.GE.AND P0, PT, R184.reuse, UR7, PT ;  /* 0x00000007b8007c0c */ /* 0x040fe2000bf06270 */
[----:B------:R-:W-:Y:S01]  /*9e40*/  IMAD R7, R9, UR43, R6 ;  /* 0x0000002b09077c24 */ /* 0x000fe2000f8e0206 */
[----:B------:R-:W-:Y:S01]  /*9e50*/  SEL R3, RZ, 0xffffffff, P1 ;  /* 0xffffffffff037807 */ /* 0x000fe20000800000 */
[C---:B------:R-:W-:Y:S01]  /*9e60*/  VIADD R14, R184.reuse, 0x80 ;  /* 0x00000080b80e7836 */ /* 0x040fe20000000000 */
[C---:B------:R-:W-:Y:S01]  /*9e70*/  IADD3 R15, R184.reuse, 0xc0, RZ ;  /* 0x000000c0b80f7810 */ /* 0x040fe20007ffe0ff */
[C---:B------:R-:W-:Y:S01]  /*9e80*/  VIADD R21, R184.reuse, 0x140 ;  /* 0x00000140b8157836 */ /* 0x040fe20000000000 */
[----:B------:R-:W-:Y:S01]  /*9e90*/  SEL R0, RZ, 0x1, P0 ;  /* 0x00000001ff007807 */ /* 0x000fe20000000000 */
[----:B------:R-:W2:Y:S01]  /*9ea0*/  LDC R9, c[0x0][0xdac] ;  /* 0x00036b00ff097b82 */ /* 0x000ea20000000800 */
[----:B------:R-:W-:Y:S01]  /*9eb0*/  SHF.L.U32 R3, R3, 0x1, RZ ;  /* 0x0000000103037819 */ /* 0x000fe200000006ff */
[----:B------:R-:W-:Y:S01]  /*9ec0*/  VIADD R4, R184, 0x180 ;  /* 0x00000180b8047836 */ /* 0x000fe20000000000 */
[----:B------:R-:W-:Y:S01]  /*9ed0*/  ISETP.GE.AND P0, PT, R14, UR7, PT ;  /* 0x000000070e007c0c */ /* 0x000fe2000bf06270 */
[----:B------:R-:W-:Y:S01]  /*9ee0*/  UIADD3 UR42, -UR42, UR6, URZ ;  /* 0x000000062a2a7290 */ /* 0x000fe2000fffe13f */
[----:B------:R-:W-:Y:S01]  /*9ef0*/  ISETP.GE.AND P2, PT, R15, UR7, PT ;  /* 0x000000070f007c0c */ /* 0x000fe2000bf46270 */
[----:B------:R-:W-:Y:S01]  /*9f00*/  ULOP3.LUT UR40, URZ, UR40, URZ, 0x33, !UPT ;  /* 0x000000283f287292 */ /* 0x000fe2000f8e333f */
[----:B------:R-:W-:Y:S01]  /*9f10*/  LOP3.LUT R0, R3, 0x2, R0, 0xe2, !PT ;  /* 0x0000000203007812 */ /* 0x000fe200078ee200 */
[----:B------:R-:W-:Y:S01]  /*9f20*/  BSSY B0, `(.L_x_3171) ;  /* 0x0000039000007945 */ /* 0x000fe20003800000 */
[----:B------:R-:W-:-:S02]  /*9f30*/  IADD3 R20, R184, 0x100, RZ ;  /* 0x00000100b8147810 */ /* 0x000fc40007ffe0ff */
[----:B------:R-:W-:Y:S02]  /*9f40*/  SHF.R.S32.HI R185, RZ, 0x1f, R184 ;  /* 0x0000001fffb97819 */ /* 0x000fe400000114b8 */
[----:B------:R-:W-:Y:S02]  /*9f50*/  IADD3 R5, R184, 0x1c0, RZ ;  /* 0x000001c0b8057810 */ /* 0x000fe40007ffe0ff */
[----:B------:R-:W-:Y:S02]  /*9f60*/  SEL R3, RZ, 0x4, P0 ;  /* 0x00000004ff037807 */ /* 0x000fe40000000000 */
[----:B------:R-:W-:Y:S02]  /*9f70*/  SEL R6, RZ, 0x8, P2 ;  /* 0x00000008ff067807 */ /* 0x000fe40001000000 */
[----:B------:R-:W-:Y:S02]  /*9f80*/  ISETP.GE.AND P2, PT, R21, UR7, PT ;  /* 0x0000000715007c0c */ /* 0x000fe4000bf46270 */
[----:B------:R-:W-:-:S02]  /*9f90*/  ISETP.GE.AND P0, PT, R20, UR7, PT ;  /* 0x0000000714007c0c */ /* 0x000fc4000bf06270 */
[----:B------:R-:W-:Y:S02]  /*9fa0*/  ISETP.GE.AND P3, PT, R4, UR7, PT ;  /* 0x0000000704007c0c */ /* 0x000fe4000bf66270 */
[----:B------:R-:W-:Y:S01]  /*9fb0*/  ISETP.GE.AND P1, PT, R5, UR7, PT ;  /* 0x0000000705007c0c */ /* 0x000fe2000bf26270 */
[----:B------:R-:W-:Y:S01]  /*9fc0*/  IMAD.WIDE.U32 R4, R8, UR43, R184 ;  /* 0x0000002b08047c25 */ /* 0x000fe2000f8e00b8 */
[----:B------:R-:W-:Y:S02]  /*9fd0*/  LOP3.LUT R0, R6, R0, R3, 0xfe, !PT ;  /* 0x0000000006007212 */ /* 0x000fe400078efe03 */
[----:B------:R-:W-:Y:S02]  /*9fe0*/  SEL R6, RZ, 0x20, P2 ;  /* 0x00000020ff067807 */ /* 0x000fe40001000000 */
[C---:B------:R-:W-:Y:S02]  /*9ff0*/  IADD3 R8, R186.reuse, 0x20, RZ ;  /* 0x00000020ba087810 */ /* 0x040fe40007ffe0ff */
[----:B------:R-:W-:-:S02]  /*a000*/  ISETP.GE.AND P2, PT, R186, UR42, PT ;  /* 0x0000002aba007c0c */ /* 0x000fc4000bf46270 */
[----:B------:R-:W-:Y:S02]  /*a010*/  SEL R3, RZ, 0x10, P0 ;  /* 0x00000010ff037807 */ /* 0x000fe40000000000 */
[----:B------:R-:W-:Y:S01]  /*a020*/  ISETP.GE.AND P0, PT, R8, UR42, PT ;  /* 0x0000002a08007c0c */ /* 0x000fe2000bf06270 */
[----:B-1----:R-:W-:Y:S01]  /*a030*/  IMAD R8, R10, UR8, RZ ;  /* 0x000000080a087c24 */ /* 0x002fe2000f8e02ff */
[----:B------:R-:W-:Y:S01]  /*a040*/  IADD3 R5, R5, R7, RZ ;  /* 0x0000000705057210 */ /* 0x000fe20007ffe0ff */
[----:B--2---:R-:W-:Y:S01]  /*a050*/  VIADD R7, R9, UR40 ;  /* 0x0000002809077c36 */ /* 0x004fe20008000000 */
[----:B------:R-:W-:Y:S01]  /*a060*/  LOP3.LUT R3, R6, R0, R3, 0xfe, !PT ;  /* 0x0000000006037212 */ /* 0x000fe200078efe03 */
[----:B------:R-:W-:Y:S01]  /*a070*/  IMAD R11, R11, UR44, R8 ;  /* 0x0000002c0b0b7c24 */ /* 0x000fe2000f8e0208 */
[----:B------:R-:W-:Y:S01]  /*a080*/  SEL R0, RZ, 0x40, P3 ;  /* 0x00000040ff007807 */ /* 0x000fe20001800000 */
[----:B------:R-:W-:Y:S01]  /*a090*/  IMAD.WIDE.U32 R8, R10, UR44, R4 ;  /* 0x0000002c0a087c25 */ /* 0x000fe2000f8e0004 */
[----:B------:R-:W-:-:S02]  /*a0a0*/  SHF.R.S32.HI R187, RZ, 0x1f, R186 ;  /* 0x0000001fffbb7819 */ /* 0x000fc400000114ba */
[----:B------:R-:W-:Y:S02]  /*a0b0*/  LOP3.LUT R3, R3, R0, RZ, 0xfc, !PT ;  /* 0x0000000003037212 */ /* 0x000fe400078efcff */
[----:B------:R-:W-:Y:S01]  /*a0c0*/  SEL R0, RZ, 0x80, P1 ;  /* 0x00000080ff007807 */ /* 0x000fe20000800000 */
[----:B------:R-:W-:Y:S01]  /*a0d0*/  IMAD.WIDE R6, R7, 0x40, R186 ;  /* 0x0000004007067825 */ /* 0x000fe200078e02ba */
[----:B------:R-:W-:Y:S02]  /*a0e0*/  IADD3 R13, R9, R11, RZ ;  /* 0x0000000b090d7210 */ /* 0x000fe40007ffe0ff */
[----:B------:R-:W-:Y:S01]  /*a0f0*/  LOP3.LUT R0, R3, R0, RZ, 0xfc, !PT ;  /* 0x0000000003007212 */ /* 0x000fe200078efcff */
        /* <DEDUP_REMOVED lines=12> */
[----:B------:R-:W-:Y:S02]  /*a1c0*/  ISETP.GE.AND P5, PT, R21, UR7, PT ;  /* 0x0000000715007c0c */ /* 0x000fe4000bfa6270 */
        /* <DEDUP_REMOVED lines=14> */
.L_x_3172:
[----:B------:R-:W-:Y:S05]  /*a2b0*/  BSYNC B0 ;  /* 0x0000000000007941 */ /* 0x000fea0003800000 */
.L_x_3171:
[----:B------:R-:W-:Y:S04]  /*a2c0*/  BSSY B0, `(.L_x_3166) ;  /* 0x000001e000007945 */ /* 0x000fe80003800000 */
[----:B------:R-:W-:Y:S05]  /*a2d0*/  @P0 BRA `(.L_x_3173) ;  /* 0x0000000000700947 */ /* 0x000fea0003800000 */
[----:B------:R-:W-:Y:S01]  /*a2e0*/  IADD3 R9, P0, R6, 0x20, RZ ;  /* 0x0000002006097810 */ /* 0x000fe20007f1e0ff */
[----:B------:R-:W-:Y:S01]  /*a2f0*/  ULDC.64 UR8, c[0x0][0xad8] ;  /* 0x0002b60000087ab9 */ /* 0x000fe20000000a00 */
[----:B------:R-:W-:Y:S01]  /*a300*/  MOV R5, R13 ;  /* 0x0000000d00057202 */ /* 0x000fe20000000f00 */
[----:B------:R-:W-:Y:S01]  /*a310*/  IMAD.MOV.U32 R4, RZ, RZ, R8 ;  /* 0x000000ffff047224 */ /* 0x000fe200078e0008 */
[----:B------:R-:W-:Y:S02]  /*a320*/  IADD3.X R6, RZ, R7, RZ, P0, !PT ;  /* 0x00000007ff067210 */ /* 0x000fe400007fe4ff */
        /* <DEDUP_REMOVED lines=23> */
.L_x_3173:
[----:B------:R-:W-:Y:S05]  /*a4a0*/  BSYNC B0 ;  /* 0x0000000000007941 */ /* 0x000fea0003800000 */
.L_x_3166:
[----:B------:R-:W3:Y:S02]  /*a4b0*/  LDC R0, c[0x0][0xda8] ;  /* 0x00036a00ff007b82 */ /* 0x000ee40000000800 */
[----:B---3--:R-:W-:-:S13]  /*a4c0*/  ISETP.LE.AND P0, PT, R0, UR4, PT ;  /* 0x0000000400007c0c */ /* 0x008fda000bf03270 */
[----:B------:R-:W-:Y:S05]  /*a4d0*/  @!P0 BRA `(.L_x_3174) ;  /* 0xffffff6800808947 */ /* 0x000fea000383ffff */
[----:B------:R-:W-:Y:S05]  /*a4e0*/  EXIT ;  /* 0x000000000000794d */ /* 0x000fea0003800000 */
.L_x_3120:
        /* <DEDUP_REMOVED lines=8> */
[----:B------:R-:W-:Y:S01]  /*a570*/  IMAD.MOV.U32 R17, RZ, RZ, 0x1 ;  /* 0x00000001ff117424 */ /* 0x000fe200078e00ff */
[----:B------:R-:W-:-:S05]  /*a580*/  MOV R16, RZ ;  /* 0x000000ff00107202 */ /* 0x000fca0000000f00 */
[----:B------:R-:W1:Y:S02]  /*a590*/  LDC R0, c[0x0][0xda8] ;  /* 0x00036a00ff007b82 */ /* 0x000e640000000800 */
[----:B-1----:R-:W-:-:S13]  /*a5a0*/  ISETP.LE.AND P0, PT, R0, UR4, PT ;  /* 0x0000000400007c0c */ /* 0x002fda000bf03270 */
[----:B------:R-:W-:Y:S05]  /*a5b0*/  @P0 BRA `(.L_x_3175) ;  /* 0x0000002c00480947 */ /* 0x000fea0003800000 */
[----:B------:R-:W1:Y:S01]  /*a5c0*/  S2R R2, SR_TID.X ;  /* 0x0000000000027919 */ /* 0x000e620000002100 */
[----:B------:R-:W-:Y:S01]  /*a5d0*/  MOV R18, UR4 ;  /* 0x0000000400127c02 */ /* 0x000fe20008000f00 */
[----:B------:R-:W-:Y:S01]  /*a5e0*/  IMAD.MOV.U32 R16, RZ, RZ, RZ ;  /* 0x000000ffff107224 */ /* 0x000fe200078e00ff */
[----:B------:R-:W-:Y:S01]  /*a5f0*/  MOV R17, 0x1 ;  /* 0x0000000100117802 */ /* 0x000fe20000000f00 */
[----:B------:R-:W-:Y:S01]  /*a600*/  ULDC UR39, c[0x0][0xc] ;  /* 0x0000030000277ab9 */ /* 0x000fe20000000800 */
[----:B------:R-:W-:Y:S01]  /*a610*/  ULDC.64 UR46, c[0x0][0x198] ;  /* 0x00006600002e7ab9 */ /* 0x000fe20000000a00 */
[----:B------:R-:W-:Y:S01]  /*a620*/  UMOV UR44, URZ ;  /* 0x0000003f002c7c82 */ /* 0x000fe20008000000 */
[----:B-1----:R-:W-:-:S07]  /*a630*/  LOP3.LUT R19, R2, 0x1f, RZ, 0xc0, !PT ;  /* 0x0000001f02137812 */ /* 0x002fce00078ec0ff */
.L_x_3223:
        /* <DEDUP_REMOVED lines=21> */
.L_x_3176:
[----:B------:R-:W-:Y:S01]  /*a790*/  ULDC UR11, c[0x0][0xdc4] ;  /* 0x00037100000b7ab9 */ /* 0x000fe20000000800 */
[----:B------:R-:W-:Y:S01]  /*a7a0*/  UMOV UR9, UR10 ;  /* 0x0000000a00097c82 */ /* 0x000fe20008000000 */
[----:B------:R-:W-:-:S11]  /*a7b0*/  UISETP.NE.AND UP0, UPT, UR11, 0x1, UPT ;  /* 0x000000010b00788c */ /* 0x000fd6000bf05270 */
[----:B------:R-:W-:Y:S02]  /*a7c0*/  @UP0 ULDC.64 UR12, c[0x0][0xdc8] ;  /* 0x00037200000c0ab9 */ /* 0x000fe40000000a00 */
[----:B------:R-:W-:-:S04]  /*a7d0*/  UIMAD.WIDE.U32 UR6, UR10, UR12, URZ ;  /* 0x0000000c0a0672a5 */ /* 0x000fc8000f8e003f */
[----:B------:R-:W-:-:S04]  /*a7e0*/  @UP0 USHF.R.U32.HI UR9, URZ, UR13, UR7 ;  /* 0x0000000d3f090299 */ /* 0x000fc80008011607 */
[----:B------:R-:W-:-:S12]  /*a7f0*/  UIMAD UR6, UR9, UR11, URZ ;  /* 0x0000000b090672a4 */ /* 0x000fd8000f8e023f */
.L_x_3177:
[----:B------:R-:W-:Y:S01]  /*a800*/  ULOP3.LUT UR7, URZ, UR9, URZ, 0x33, !UPT ;  /* 0x000000093f077292 */ /* 0x000fe2000f8e333f */
[----:B------:R-:W-:Y:S01]  /*a810*/  BSSY B6, `(.L_x_3178) ;  /* 0x000029d000067945 */ /* 0x000fe20003800000 */
[----:B------:R-:W-:Y:S01]  /*a820*/  ULDC.64 UR12, c[0x0][0x3f8] ;  /* 0x0000fe00000c7ab9 */ /* 0x000fe20000000a00 */
[----:B------:R-:W-:Y:S01]  /*a830*/  ULDC UR9, c[0x0][0xdac] ;  /* 0x00036b0000097ab9 */ /* 0x000fe20000000800 */
[----:B------:R-:W-:Y:S02]  /*a840*/  UISETP.NE.U32.AND UP0, UPT, UR12, URZ, UPT ;  /* 0x0000003f0c00728c */ /* 0x000fe4000bf05070 */
[----:B------:R-:W-:Y:S02]  /*a850*/  UIADD3 UR7, UR7, UR9, URZ ;  /* 0x0000000907077290 */ /* 0x000fe4000fffe03f */
[----:B------:R-:W-:Y:S02]  /*a860*/  UISETP.NE.AND.EX UP0, UPT, UR13, URZ, UPT, UP0 ;  /* 0x0000003f0d00728c */ /* 0x000fe4000bf05300 */
[----:B------:R-:W-:Y:S01]  /*a870*/  USHF.L.U32 UR41, UR7, 0x6, URZ ;  /* 0x0000000607297899 */ /* 0x000fe2000800063f */
[----:B------:R-:W-:Y:S01]  /*a880*/  ULDC UR9, c[0x0][0x404] ;  /* 0x0001010000097ab9 */ /* 0x000fe20000000800 */
[----:B------:R-:W-:Y:S01]  /*a890*/  ULDC UR12, c[0x0][0x288] ;  /* 0x0000a200000c7ab9 */ /* 0x000fe20000000800 */
[----:B------:R-:W-:-:S02]  /*a8a0*/  USEL UR9, UR9, 0x1, UP0 ;  /* 0x0000000109097887 */ /* 0x000fc40008000000 */
[----:B------:R-:W-:Y:S01]  /*a8b0*/  UIADD3 UR7, UR41, 0x7f, -UR12 ;  /* 0x0000007f29077890 */ /* 0x000fe2000fffe80c */
[----:B------:R-:W-:Y:S02]  /*a8c0*/  ULDC UR11, c[0x0][0xdb8] ;  /* 0x00036e00000b7ab9 */ /* 0x000fe40000000800 */
[----:B------:R-:W-:Y:S01]  /*a8d0*/  ULDC UR12, c[0x0][0x2e0] ;  /* 0x0000b800000c7ab9 */ /* 0x000fe20000000800 */
[----:B------:R-:W-:Y:S02]  /*a8e0*/  UISETP.NE.AND UP1, UPT, UR11, 0x1, UPT ;  /* 0x000000010b00788c */ /* 0x000fe4000bf25270 */
[----:B------:R-:W-:Y:S02]  /*a8f0*/  UIMAD UR13, UR9, UR12, 0x3f ;  /* 0x0000003f090d74a4 */ /* 0x000fe4000f8e020c */
[----:B------:R-:W-:Y:S02]  /*a900*/  UIMAD UR7, UR9, UR12, UR7 ;  /* 0x0000000c090772a4 */ /* 0x000fe4000f8e0207 */
[----:B------:R-:W-:-:S02]  /*a910*/  USHF.R.S32.HI UR12, URZ, 0x1f, UR13 ;  /* 0x0000001f3f0c7899 */ /* 0x000fc4000801140d */
[----:B------:R-:W-:Y:S02]  /*a920*/  USHF.R.S32.HI UR9, URZ, 0x1f, UR7 ;  /* 0x0000001f3f097899 */ /* 0x000fe40008011407 */
[----:B------:R-:W-:Y:S02]  /*a930*/  ULEA.HI UR12, UR12, UR13, URZ, 0x6 ;  /* 0x0000000d0c0c7291 */ /* 0x000fe4000f8f303f */
[----:B------:R-:W-:Y:S02]  /*a940*/  ULEA.HI UR9, UR9, UR7, URZ, 0x6 ;  /* 0x0000000709097291 */ /* 0x000fe4000f8f303f */
[----:B------:R-:W-:Y:S02]  /*a950*/  USHF.R.S32.HI UR12, URZ, 0x6, UR12 ;  /* 0x000000063f0c7899 */ /* 0x000fe4000801140c */
[----:B------:R-:W-:Y:S02]  /*a960*/  USHF.R.S32.HI UR9, URZ, 0x6, UR9 ;  /* 0x000000063f097899 */ /* 0x000fe40008011409 */
[----:B------:R-:W-:-:S02]  /*a970*/  UIADD3 UR6, UR10, -UR6, URZ ;  /* 0x800000060a067290 */ /* 0x000fc4000fffe03f */
[----:B------:R-:W-:Y:S01]  /*a980*/  UISETP.LT.AND UP0, UPT, UR12, UR9, UPT ;  /* 0x000000090c00728c */ /* 0x000fe2000bf01270 */
[----:B------:R-:W-:-:S03]  /*a990*/  ULDC UR10, c[0x0][0xdc4] ;  /* 0x00037100000a7ab9 */ /* 0x000fc60000000800 */
[----:B------:R-:W-:Y:S02]  /*a9a0*/  USEL UR38, UR12, UR9, UP0 ;  /* 0x000000090c267287 */ /* 0x000fe40008000000 */
[----:B------:R-:W-:-:S03]  /*a9b0*/  UIMAD UR8, UR8, UR10, UR6 ;  /* 0x0000000a080872a4 */ /* 0x000fc6000f8e0206 */
[----:B------:R-:W-:Y:S01]  /*a9c0*/  @UP1 ULDC UR6, c[0x0][0xdbc] ;  /* 0x00036f0000061ab9 */ /* 0x000fe20000000800 */
[----:B------:R-:W-:Y:S01]  /*a9d0*/  ISETP.LT.AND P0, PT, RZ, UR38, PT ;  /* 0x00000026ff007c0c */ /* 0x000fe2000bf01270 */
[----:B------:R-:W-:Y:S01]  /*a9e0*/  UIMAD.WIDE.U32 UR6, UR8, UR6, URZ ;  /* 0x00000006080672a5 */ /* 0x000fe2000f8e003f */
[----:B------:R-:W-:Y:S01]  /*a9f0*/  @UP1 ULDC UR10, c[0x0][0xdc0] ;  /* 0x00037000000a1ab9 */ /* 0x000fe20000000800 */
[----:B------:R-:W-:Y:S02]  /*aa00*/  UMOV UR43, UR8 ;  /* 0x00000008002b7c82 */ /* 0x000fe40008000000 */
[----:B------:R-:W-:-:S04]  /*aa10*/  @UP1 USHF.R.U32.HI UR43, URZ, UR10, UR7 ;  /* 0x0000000a3f2b1299 */ /* 0x000fc80008011607 */
[----:B------:R-:W-:-:S04]  /*aa20*/  UIADD3 UR42, -UR43, URZ, URZ ;  /* 0x0000003f2b2a7290 */ /* 0x000fc8000fffe13f */
[----:B------:R-:W-:Y:S01]  /*aa30*/  UIMAD UR42, UR11, UR42, UR8 ;  /* 0x0000002a0b2a72a4 */ /* 0x000fe2000f8e0208 */
[----:B------:R-:W-:Y:S11]  /*aa40*/  @P0 BRA `(.L_x_3179) ;  /* 0x0000000000400947 */ /* 0x000ff60003800000 */
[----:B------:R-:W-:Y:S02]  /*aa50*/  ISETP.NE.AND P0, PT, R19, RZ, PT ;  /* 0x000000ff1300720c */ /* 0x000fe40003f05270 */
[----:B------:R-:W-:-:S11]  /*aa60*/  MOV R13, R18 ;  /* 0x00000012000d7202 */ /* 0x000fd60000000f00 */
        /* <DEDUP_REMOVED lines=14> */
.L_x_3179:
        /* <DEDUP_REMOVED lines=23> */
.L_x_3181:
        /* <DEDUP_REMOVED lines=13> */
[----:B------:R-:W-:Y:S01]  /*ad90*/  IMAD.MOV.U32 R8, RZ, RZ, 0x70 ;  /* 0x00000070ff087424 */ /* 0x000fe200078e00ff */
[----:B------:R-:W-:-:S02]  /*ada0*/  MOV R10, UR4 ;  /* 0x00000004000a7c02 */ /* 0x000fc40008000f00 */
[----:B------:R-:W-:Y:S02]  /*adb0*/  MOV R11, UR5 ;  /* 0x00000005000b7c02 */ /* 0x000fe40008000f00 */
[----:B------:R-:W-:Y:S02]  /*adc0*/  MOV R12, 0x1 ;  /* 0x00000001000c7802 */ /* 0x000fe40000000f00 */
[----:B-1----:R-:W-:-:S07]  /*add0*/  MOV R13, RZ ;  /* 0x000000ff000d7202 */ /* 0x002fce0000000f00 */
[----:B------:R-:W-:-:S07]  /*ade0*/  LEPC R20, `(.L_x_3183) ;  /* 0x000000001014794e */ /* 0x000fce0000000000 */
[----:B--2---:R-:W-:Y:S05]  /*adf0*/  CALL.ABS.NOINC R2 ;  /* 0x0000000002007343 */ /* 0x004fea0003c00000 */
.L_x_3183:
        /* <DEDUP_REMOVED lines=16> */
.L_x_3182:
[----:B------:R-:W-:Y:S01]  /*af00*/  ULDC.64 UR4, c[0x0][0x9f8] ;  /* 0x00027e0000047ab9 */ /* 0x000fe20000000a00 */
[----:B------:R-:W-:Y:S01]  /*af10*/  IMAD.U32 R5, RZ, RZ, UR43 ;  /* 0x0000002bff057e24 */ /* 0x000fe2000f8e00ff */
[----:B------:R-:W-:Y:S01]  /*af20*/  ISETP.NE.U32.AND P0, PT, RZ, UR4, PT ;  /* 0x00000004ff007c0c */ /* 0x000fe2000bf05070 */
[----:B------:R-:W1:Y:S01]  /*af30*/  LDC R0, c[0x0][0x428] ;  /* 0x00010a00ff007b82 */ /* 0x000e620000000800 */
[----:B------:R-:W-:Y:S02]  /*af40*/  MOV R6, UR43 ;  /* 0x0000002b00067c02 */ /* 0x000fe40008000f00 */
[----:B------:R-:W-:-:S13]  /*af50*/  ISETP.NE.AND.EX P0, PT, RZ, UR5, PT, P0 ;  /* 0x00000005ff007c0c */ /* 0x000fda000bf05300 */
[----:B------:R-:W2:Y:S02]  /*af60*/  @P0 LDC.64 R2, c[0x0][0x9f8] ;  /* 0x00027e00ff020b82 */ /* 0x000ea40000000a00 */
[----:B--2---:R-:W-:-:S05]  /*af70*/  @P0 IMAD.WIDE R2, R5, 0x4, R2 ;  /* 0x0000000405020825 */ /* 0x004fca00078e0202 */
[----:B------:R2:W3:Y:S01]  /*af80*/  @P0 LDG.E R6, desc[UR50][R2.64] ;  /* 0x0000003202060981 */ /* 0x0004e2000c1e1900 */
[----:B-1----:R-:W-:Y:S01]  /*af90*/  ISETP.NE.AND P0, PT, R0, 0x1, PT ;  /* 0x000000010000780c */ /* 0x002fe20003f05270 */
[----:B------:R-:W-:Y:S01]  /*afa0*/  UMOV UR40, URZ ;  /* 0x0000003f00287c82 */ /* 0x000fe20008000000 */
[----:B------:R-:W-:Y:S01]  /*afb0*/  ISETP.NE.AND P1, PT, R19, RZ, PT ;  /* 0x000000ff1300720c */ /* 0x000fe20003f25270 */
[----:B------:R-:W-:Y:S01]  /*afc0*/  IMAD.U32 R10, RZ, RZ, UR38 ;  /* 0x00000026ff0a7e24 */ /* 0x000fe2000f8e00ff */
[----:B------:R-:W-:Y:S01]  /*afd0*/  MOV R0, UR42 ;  /* 0x0000002a00007c02 */ /* 0x000fe20008000f00 */
[----:B------:R-:W-:-:S03]  /*afe0*/  UMOV UR6, 0xffffffff ;  /* 0xffffffff00067882 */ /* 0x000fc60000000000 */
[----:B------:R-:W-:Y:S01]  /*aff0*/  IADD3 R10, R10, -0x1, RZ ;  /* 0xffffffff0a0a7810 */ /* 0x000fe20007ffe0ff */
[----:B--2---:R-:W1:Y:S06]  /*b000*/  LDC.64 R2, c[0x0][0x3f8] ;  /* 0x0000fe00ff027b82 */ /* 0x004e6c0000000a00 */
[----:B------:R-:W-:Y:S02]  /*b010*/  VOTEU.ALL UP1, P1 ;  /* 0x00000000003f7886 */ /* 0x000fe40000820000 */
[----:B------:R-:W2:Y:S03]  /*b020*/  @P0 LDC R4, c[0x0][0x42c] ;  /* 0x00010b00ff040b82 */ /* 0x000ea60000000800 */
        /* <DEDUP_REMOVED lines=10> */
.L_x_3236:
[----:B------:R-:W-:Y:S01]  /*b0d0*/  UMOV UR4, 0xffffffff ;  /* 0xffffffff00047882 */ /* 0x000fe20000000000 */
[----:B------:R-:W-:Y:S02]  /*b0e0*/  SHF.R.S32.HI R7, RZ, 0x1f, R6 ;  /* 0x0000001fff077819 */ /* 0x000fe40000011406 */
[----:B------:R-:W-:Y:S05]  /*b0f0*/  BRA.DIV UR4, `(.L_x_3185) ;  /* 0x0000002a043c7947 */ /* 0x000fea000b800000 */
[----:B------:R-:W-:-:S13]  /*b100*/  ELECT P6, URZ, PT ;  /* 0x00000000003f782f */ /* 0x000fda00038c0000 */
.L_x_3239:
[----:B------:R-:W-:Y:S05]  /*b110*/  @!P6 BRA `(.L_x_3186) ;  /* 0x0000000000c4e947 */ /* 0x000fea0003800000 */
[----:B------:R-:W-:Y:S01]  /*b120*/  MOV R4, R6 ;  /* 0x0000000600047202 */ /* 0x000fe20000000f00 */
        /* <DEDUP_REMOVED lines=10> */
[----:B------:R-:W-:Y:S02]  /*b1d0*/  SHF.R.S32.HI R5, RZ, 0x1f, R11 ;  /* 0x0000001fff057819 */ /* 0x000fe4000001140b */
[----:B------:R-:W-:-:S05]  /*b1e0*/  MOV R4, R11 ;  /* 0x0000000b00047202 */ /* 0x000fca0000000f00 */
[----:B------:R-:W-:-:S05]  /*b1f0*/  IMAD.WIDE.U32 R4, R6, UR4, R4 ;  /* 0x0000000406047c25 */ /* 0x000fca000f8e0004 */
[----:B------:R-:W-:Y:S02]  /*b200*/  IADD3 R5, R5, R9, RZ ;  /* 0x0000000905057210 */ /* 0x000fe40007ffe0ff */
[----:B------:R-:W-:-:S04]  /*b210*/  LEA R8, P2, R4, R2, 0x2 ;  /* 0x0000000204087211 */ /* 0x000fc800078410ff */
[----:B------:R-:W-:-:S05]  /*b220*/  LEA.HI.X R9, R4, R3, R5, 0x2, P2 ;  /* 0x0000000304097211 */ /* 0x000fca00010f1405 */
[----:B------:R1:W5:Y:S01]  /*b230*/  LDG.E R4, desc[UR50][R8.64] ;  /* 0x0000003208047981 */ /* 0x000362000c1e1900 */
[----:B------:R-:W-:-:S04]  /*b240*/  IMAD.MOV R5, RZ, RZ, -R11 ;  /* 0x000000ffff057224 */ /* 0x000fc800078e0a0b */
[----:B------:R-:W-:-:S07]  /*b250*/  IMAD R10, R12, R5, R10 ;  /* 0x000000050c0a7224 */ /* 0x000fce00078e020a */
.L_x_3187:
[----:B------:R-:W2:Y:S01]  /*b260*/  S2R R5, SR_TID.X ;  /* 0x0000000000057919 */ /* 0x000ea20000002100 */
[----:B-1----:R-:W-:Y:S02]  /*b270*/  LEA R8, R16, UR37, 0x3 ;  /* 0x0000002510087c11 */ /* 0x002fe4000f8e18ff */
[----:B--2---:R-:W-:Y:S02]  /*b280*/  LOP3.LUT R9, R5, 0x7f, RZ, 0xc0, !PT ;  /* 0x0000007f05097812 */ /* 0x004fe400078ec0ff */
[----:B------:R-:W-:Y:S02]  /*b290*/  SHF.L.U32 R5, R17, 0x1f, RZ ;  /* 0x0000001f11057819 */ /* 0x000fe400000006ff */
[----:B------:R-:W-:Y:S02]  /*b2a0*/  ISETP.NE.AND P3, PT, R9, RZ, PT ;  /* 0x000000ff0900720c */ /* 0x000fe40003f65270 */
[----:B------:R-:W1:Y:S02]  /*b2b0*/  SYNCS.PHASECHK.TRANS64.TRYWAIT P2, [R8+URZ+0x28c40], R5 ;  /* 0x028c4005080075a7 */ /* 0x000e64000804017f */
[----:B-1----:R-:W-:Y:S09]  /*b2c0*/  @!P2 BRA `(.L_x_3188) ;  /* 0x0000002400e8a947 */ /* 0x002ff20003800000 */
.L_x_3240:
[----:B------:R-:W-:Y:S05]  /*b2d0*/  @P3 BRA `(.L_x_3189) ;  /* 0x0000000000143947 */ /* 0x000fea0003800000 */
[----:B------:R-:W-:Y:S02]  /*b2e0*/  ISETP.NE.AND P2, PT, R19, RZ, PT ;  /* 0x000000ff1300720c */ /* 0x000fe40003f45270 */
[----:B-1----:R-:W-:-:S04]  /*b2f0*/  MOV R5, 0x2000 ;  /* 0x0000200000057802 */ /* 0x002fc80000000f00 */
[----:B------:R2:W-:Y:S07]  /*b300*/  SYNCS.ARRIVE.TRANS64 RZ, [R8+URZ+0x28c30], R5 ;  /* 0x028c300508ff79a7 */ /* 0x0005ee000800003f */
[----:B------:R-:W-:Y:S05]  /*b310*/  @!P2 BRA `(.L_x_3189) ;  /* 0x000000000004a947 */ /* 0x000fea0003800000 */
[----:B------:R-:W-:Y:S01]  /*b320*/  BPT.TRAP 0x1 ;  /* 0x000000040000795c */ /* 0x000fe20000300000 */
.L_x_3189:
        /* <DEDUP_REMOVED lines=16> */
.L_x_3186:
        /* <DEDUP_REMOVED lines=9> */
[----:B-12---:R-:W-:Y:S01]  /*b4c0*/  @P2 MOV R5, 0x2000 ;  /* 0x0000200000052802 */ /* 0x006fe20000000f00 */
        /* <DEDUP_REMOVED lines=14> */
.L_x_3241:
[----:B------:R-:W-:Y:S01]  /*b5b0*/  ULDC.64 UR4, c[0x0][0x408] ;  /* 0x0001020000047ab9 */ /* 0x000fe20000000a00 */
[----:B------:R-:W-:Y:S04]  /*b5c0*/  BSSY B0, `(.L_x_3191) ;  /* 0x0000042000007945 */ /* 0x000fe80003800000 */
[----:B------:R-:W-:Y:S05]  /*b5d0*/  @!P6 BRA `(.L_x_3192) ;  /* 0x000000040000e947 */ /* 0x000fea0003800000 */
[----:B-1----:R-:W1:Y:S01]  /*b5e0*/  S2R R8, SR_TID.X ;  /* 0x0000000000087919 */ /* 0x002e620000002100 */
[----:B------:R-:W-:Y:S02]  /*b5f0*/  SHF.L.U32 R5, R17, 0x1f, RZ ;  /* 0x0000001f11057819 */ /* 0x000fe400000006ff */
[----:B-1----:R-:W-:Y:S02]  /*b600*/  LOP3.LUT R9, R8, 0x7f, RZ, 0xc0, !PT ;  /* 0x0000007f08097812 */ /* 0x002fe400078ec0ff */
[----:B------:R-:W-:Y:S02]  /*b610*/  LEA R8, R16, UR37, 0x3 ;  /* 0x0000002510087c11 */ /* 0x000fe4000f8e18ff */
[----:B------:R-:W-:Y:S02]  /*b620*/  ISETP.NE.AND P3, PT, R9, RZ, PT ;  /* 0x000000ff0900720c */ /* 0x000fe40003f65270 */
[----:B------:R-:W1:Y:S02]  /*b630*/  SYNCS.PHASECHK.TRANS64.TRYWAIT P2, [R8+URZ+0x28c60], R5 ;  /* 0x028c6005080075a7 */ /* 0x000e64000804017f */
[----:B-1----:R-:W-:Y:S09]  /*b640*/  @!P2 BRA `(.L_x_3193) ;  /* 0x000000240034a947 */ /* 0x002ff20003800000 */
.L_x_3242:
[----:B------:R-:W-:Y:S05]  /*b650*/  @P3 BRA `(.L_x_3194) ;  /* 0x0000000000143947 */ /* 0x000fea0003800000 */
[----:B------:R-:W-:Y:S02]  /*b660*/  ISETP.NE.AND P2, PT, R19, RZ, PT ;  /* 0x000000ff1300720c */ /* 0x000fe40003f45270 */
[----:B-1----:R-:W-:-:S04]  /*b670*/  MOV R5, 0x10000 ;  /* 0x0001000000057802 */ /* 0x002fc80000000f00 */
[----:B------:R2:W-:Y:S07]  /*b680*/  SYNCS.ARRIVE.TRANS64 RZ, [R8+URZ+0x28c50], R5 ;  /* 0x028c500508ff79a7 */ /* 0x0005ee000800003f */
[----:B------:R-:W-:Y:S05]  /*b690*/  @!P2 BRA `(.L_x_3194) ;  /* 0x000000000004a947 */ /* 0x000fea0003800000 */
[----:B------:R-:W-:Y:S01]  /*b6a0*/  BPT.TRAP 0x1 ;  /* 0x000000040000795c */ /* 0x000fe20000300000 */
.L_x_3194:
        /* <DEDUP_REMOVED lines=51> */
.L_x_3192:
[----:B------:R-:W-:Y:S05]  /*b9e0*/  BSYNC B0 ;  /* 0x0000000000007941 */ /* 0x000fea0003800000 */
.L_x_3191:
[----:B------:R-:W-:-:S06]  /*b9f0*/  UISETP.GE.AND UP0, UPT, UR38, 0x2, UPT ;  /* 0x000000022600788c */ /* 0x000fcc000bf06270 */
[----:B------:R-:W-:-:S13]  /*ba00*/  PLOP3.LUT P2, PT, PT, PT, UP0, 0x80, 0x0 ;  /* 0x000000000000781c */ /* 0x000fda0003f4f008 */
[----:B------:R-:W-:Y:S05]  /*ba10*/  @!P2 BRA `(.L_x_3195) ;  /* 0x00000014009ca947 */ /* 0x000fea0003800000 */
[----:B------:R-:W-:Y:S02]  /*ba20*/  ULOP3.LUT UR6, UR38, 0x1, URZ, 0xc0, !UPT ;  /* 0x0000000126067892 */ /* 0x000fe4000f8ec03f */
[----:B------:R-:W-:Y:S02]  /*ba30*/  MOV R9, UR38 ;  /* 0x0000002600097c02 */ /* 0x000fe40008000f00 */
[----:B------:R-:W-:-:S03]  /*ba40*/  UISETP.NE.U32.AND UP0, UPT, UR6, 0x1, UPT ;  /* 0x000000010600788c */ /* 0x000fc6000bf05070 */
[----:B------:R-:W-:-:S03]  /*ba50*/  VIADD R9, R9, 0xfffffffe ;  /* 0xfffffffe09097836 */ /* 0x000fc60000000000 */
[----:B------:R-:W-:Y:S02]  /*ba60*/  PLOP3.LUT P2, PT, PT, PT, UP0, 0x80, 0x0 ;  /* 0x000000000000781c */ /* 0x000fe40003f4f008 */
[----:B-12---:R-:W-:-:S11]  /*ba70*/  MOV R8, R9 ;  /* 0x0000000900087202 */ /* 0x006fd60000000f00 */
[----:B------:R-:W-:Y:S05]  /*ba80*/  @!P2 BRA `(.L_x_3196) ;  /* 0x0000000400d0a947 */ /* 0x000fea0003800000 */
[----:B------:R-:W-:Y:S01]  /*ba90*/  IADD3 R16, R16, 0x1, RZ ;  /* 0x0000000110107810 */ /* 0x000fe20007ffe0ff */
[----:B------:R-:W-:Y:S03]  /*baa0*/  BSSY B0, `(.L_x_3197) ;  /* 0x0000070000007945 */ /* 0x000fe60003800000 */
[----:B------:R-:W-:-:S04]  /*bab0*/  ISETP.NE.AND P2, PT, R16, 0x2, PT ;  /* 0x000000021000780c */ /* 0x000fc80003f45270 */
[----:B------:R-:W-:Y:S02]  /*bac0*/  SEL R8, RZ, 0x1, P2 ;  /* 0x00000001ff087807 */ /* 0x000fe40001000000 */
[----:B------:R-:W-:Y:S02]  /*bad0*/  SEL R16, R16, RZ, P2 ;  /* 0x000000ff10107207 */ /* 0x000fe40001000000 */
[----:B------:R-:W-:Y:S01]  /*bae0*/  LOP3.LUT R17, R17, R8, RZ, 0x3c, !PT ;  /* 0x0000000811117212 */ /* 0x000fe200078e3cff */
[----:B------:R-:W-:Y:S06]  /*baf0*/  @!P6 BRA `(.L_x_3198) ;  /* 0x0000000400a8e947 */ /* 0x000fec0003800000 */
        /* <DEDUP_REMOVED lines=15> */
[----:B------:R-:W-:-:S04]  /*bbf0*/  LEA R2, P2, R4, R2, 0x2 ;  /* 0x0000000204027211 */ /* 0x000fc800078410ff */
[----:B------:R-:W-:-:S05]  /*bc00*/  LEA.HI.X R3, R4, R3, R5, 0x2, P2 ;  /* 0x0000000304037211 */ /* 0x000fca00010f1405 */
[----:B------:R1:W5:Y:S01]  /*bc10*/  LDG.E R4, desc[UR50][R2.64] ;  /* 0x0000003202047981 */ /* 0x000362000c1e1900 */
[----:B------:R-:W-:-:S05]  /*bc20*/  IADD3 R5, -R10, RZ, RZ ;  /* 0x000000ff0a057210 */ /* 0x000fca0007ffe1ff */
[----:B------:R-:W-:-:S07]  /*bc30*/  IMAD R8, R8, R5, R9 ;  /* 0x0000000508087224 */ /* 0x000fce00078e0209 */
.L_x_3199:
[----:B-1----:R-:W1:Y:S01]  /*bc40*/  S2R R2, SR_TID.X ;  /* 0x0000000000027919 */ /* 0x002e620000002100 */
[----:B------:R-:W-:Y:S02]  /*bc50*/  SHF.L.U32 R3, R17, 0x1f, RZ ;  /* 0x0000001f11037819 */ /* 0x000fe400000006ff */
[----:B-1----:R-:W-:Y:S02]  /*bc60*/  LOP3.LUT R5, R2, 0x7f, RZ, 0xc0, !PT ;  /* 0x0000007f02057812 */ /* 0x002fe400078ec0ff */
[----:B------:R-:W-:Y:S02]  /*bc70*/  LEA R2, R16, UR37, 0x3 ;  /* 0x0000002510027c11 */ /* 0x000fe4000f8e18ff */
[----:B------:R-:W-:Y:S02]  /*bc80*/  ISETP.NE.AND P2, PT, R5, RZ, PT ;  /* 0x000000ff0500720c */ /* 0x000fe40003f45270 */
[----:B------:R-:W1:Y:S02]  /*bc90*/  SYNCS.PHASECHK.TRANS64.TRYWAIT P3, [R2+URZ+0x28c40], R3 ;  /* 0x028c4003020075a7 */ /* 0x000e64000806017f */
[----:B-1----:R-:W-:Y:S09]  /*bca0*/  @!P3 BRA `(.L_x_3200) ;  /* 0x0000001c00b0b947 */ /* 0x002ff20003800000 */
.L_x_3243:
[----:B------:R-:W-:Y:S05]  /*bcb0*/  @P2 BRA `(.L_x_3201) ;  /* 0x0000000000142947 */ /* 0x000fea0003800000 */
[----:B------:R-:W-:Y:S02]  /*bcc0*/  ISETP.NE.AND P3, PT, R19, RZ, PT ;  /* 0x000000ff1300720c */ /* 0x000fe40003f65270 */
[----:B------:R-:W-:-:S04]  /*bcd0*/  MOV R5, 0x2000 ;  /* 0x0000200000057802 */ /* 0x000fc80000000f00 */
[----:B------:R2:W-:Y:S07]  /*bce0*/  SYNCS.ARRIVE.TRANS64 RZ, [R2+URZ+0x28c30], R5 ;  /* 0x028c300502ff79a7 */ /* 0x0005ee000800003f */
[----:B------:R-:W-:Y:S05]  /*bcf0*/  @!P3 BRA `(.L_x_3201) ;  /* 0x000000000004b947 */ /* 0x000fea0003800000 */
[----:B------:R-:W-:Y:S01]  /*bd00*/  BPT.TRAP 0x1 ;  /* 0x000000040000795c */ /* 0x000fe20000300000 */
.L_x_3201:
        /* <DEDUP_REMOVED lines=17> */
.L_x_3244:
[----:B------:R-:W-:Y:S05]  /*be20*/  @P2 BRA `(.L_x_3203) ;  /* 0x0000000000142947 */ /* 0x000fea0003800000 */
[----:B------:R-:W-:Y:S02]  /*be30*/  ISETP.NE.AND P2, PT, R19, RZ, PT ;  /* 0x000000ff1300720c */ /* 0x000fe40003f45270 */
[----:B-12---:R-:W-:-:S04]  /*be40*/  MOV R3, 0x10000 ;  /* 0x0001000000037802 */ /* 0x006fc80000000f00 */
[----:B------:R3:W-:Y:S07]  /*be50*/  SYNCS.ARRIVE.TRANS64 RZ, [R2+URZ+0x28c50], R3 ;  /* 0x028c500302ff79a7 */ /* 0x0007ee000800003f */
[----:B------:R-:W-:Y:S05]  /*be60*/  @!P2 BRA `(.L_x_3203) ;  /* 0x000000000004a947 */ /* 0x000fea0003800000 */
[----:B------:R-:W-:Y:S01]  /*be70*/  BPT.TRAP 0x1 ;  /* 0x000000040000795c */ /* 0x000fe20000300000 */
.L_x_3203:
        /* <DEDUP_REMOVED lines=50> */
.L_x_3198:
[----:B------:R-:W-:Y:S05]  /*c1a0*/  BSYNC B0 ;  /* 0x0000000000007941 */ /* 0x000fea0003800000 */
.L_x_3197:
[----:B------:R-:W-:-:S06]  /*c1b0*/  UIADD3 UR6, UR38, -0x3, URZ ;  /* 0xfffffffd26067890 */ /* 0x000fcc000fffe03f */
[----:B------:R-:W-:-:S07]  /*c1c0*/  MOV R8, UR6 ;  /* 0x0000000600087c02 */ /* 0x000fce0008000f00 */
.L_x_3196:
[----:B------:R-:W-:Y:S01]  /*c1d0*/  ISETP.NE.AND P2, PT, R9, RZ, PT ;  /* 0x000000ff0900720c */ /* 0x000fe20003f45270 */
[----:B------:R-:W-:-:S12]  /*c1e0*/  BSSY B0, `(.L_x_3195) ;  /* 0x00000ea000007945 */ /* 0x000fd80003800000 */
[----:B------:R-:W-:Y:S05]  /*c1f0*/  @!P2 BRA `(.L_x_3204) ;  /* 0x0000000c00a0a947 */ /* 0x000fea0003800000 */
.L_x_3219:
        /* <DEDUP_REMOVED lines=8> */
[----:B------:R-:W-:Y:S01]  /*c280*/  MOV R10, R8 ;  /* 0x00000008000a7202 */ /* 0x000fe20000000f00 */
[----:B------:R-:W-:Y:S06]  /*c290*/  @!P0 BRA `(.L_x_3207) ;  /* 0x0000000000488947 */ /* 0x000fec0003800000 */
[----:B------:R-:W1:Y:S01]  /*c2a0*/  LDC R10, c[0x0][0x41c] ;  /* 0x00010700ff0a7b82 */ /* 0x000e620000000800 */
[----:B------:R-:W-:Y:S01]  /*c2b0*/  MOV R11, R8 ;  /* 0x00000008000b7202 */ /* 0x000fe20000000f00 */
[----:B------:R-:W-:-:S04]  /*c2c0*/  IMAD R13, R7, UR4, RZ ;  /* 0x00000004070d7c24 */ /* 0x000fc8000f8e02ff */
[----:B------:R-:W-:Y:S02]  /*c2d0*/  IMAD R13, R6, UR5, R13 ;  /* 0x00000005060d7c24 */ /* 0x000fe4000f8e020d */
[----:B------:R-:W2:Y:S01]  /*c2e0*/  LDC.64 R4, c[0x0][0x3f8] ;  /* 0x0000fe00ff047b82 */ /* 0x000ea20000000a00 */
[----:B-1----:R-:W-:-:S13]  /*c2f0*/  ISETP.NE.AND P2, PT, R10, 0x1, PT ;  /* 0x000000010a00780c */ /* 0x002fda0003f45270 */
[----:B------:R-:W1:Y:S02]  /*c300*/  @P2 LDC.64 R2, c[0x0][0x420] ;  /* 0x00010800ff022b82 */ /* 0x000e640000000a00 */
[----:B-1----:R-:W-:-:S05]  /*c310*/  @P2 IMAD.HI.U32 R2, R8, R2, RZ ;  /* 0x0000000208022227 */ /* 0x002fca00078e00ff */
[----:B------:R-:W-:-:S04]  /*c320*/  @P2 SHF.R.U32.HI R11, RZ, R3, R2 ;  /* 0x00000003ff0b2219 */ /* 0x000fc80000011602 */
[--C-:B------:R-:W-:Y:S01]  /*c330*/  SHF.R.S32.HI R3, RZ, 0x1f, R11.reuse ;  /* 0x0000001fff037819 */ /* 0x100fe2000001140b */
[----:B------:R-:W-:-:S04]  /*c340*/  IMAD.MOV.U32 R2, RZ, RZ, R11 ;  /* 0x000000ffff027224 */ /* 0x000fc800078e000b */
[----:B------:R-:W-:-:S05]  /*c350*/  IMAD.WIDE.U32 R2, R6, UR4, R2 ;  /* 0x0000000406027c25 */ /* 0x000fca000f8e0002 */
[----:B------:R-:W-:Y:S02]  /*c360*/  IADD3 R3, R13, R3, RZ ;  /* 0x000000030d037210 */ /* 0x000fe40007ffe0ff */
[----:B--2---:R-:W-:-:S04]  /*c370*/  LEA R4, P2, R2, R4, 0x2 ;  /* 0x0000000402047211 */ /* 0x004fc800078410ff */
[----:B------:R-:W-:-:S05]  /*c380*/  LEA.HI.X R5, R2, R5, R3, 0x2, P2 ;  /* 0x0000000502057211 */ /* 0x000fca00010f1403 */
[----:B------:R1:W5:Y:S01]  /*c390*/  LDG.E R4, desc[UR50][R4.64] ;  /* 0x0000003204047981 */ /* 0x000362000c1e1900 */
[----:B------:R-:W-:-:S05]  /*c3a0*/  IADD3 R3, -R11, RZ, RZ ;  /* 0x000000ff0b037210 */ /* 0x000fca0007ffe1ff */
[----:B------:R-:W-:-:S07]  /*c3b0*/  IMAD R10, R10, R3, R8 ;  /* 0x000000030a0a7224 */ /* 0x000fce00078e0208 */
.L_x_3207:
[----:B------:R-:W1:Y:S01]  /*c3c0*/  S2R R2, SR_TID.X ;  /* 0x0000000000027919 */ /* 0x000e620000002100 */
[----:B------:R-:W-:Y:S02]  /*c3d0*/  LEA R3, R9, UR37, 0x3 ;  /* 0x0000002509037c11 */ /* 0x000fe4000f8e18ff */
[----:B-1----:R-:W-:Y:S02]  /*c3e0*/  LOP3.LUT R5, R2, 0x7f, RZ, 0xc0, !PT ;  /* 0x0000007f02057812 */ /* 0x002fe400078ec0ff */
[----:B------:R-:W-:Y:S02]  /*c3f0*/  SHF.L.U32 R2, R17, 0x1f, RZ ;  /* 0x0000001f11027819 */ /* 0x000fe400000006ff */
[----:B------:R-:W-:Y:S02]  /*c400*/  ISETP.NE.AND P2, PT, R5, RZ, PT ;  /* 0x000000ff0500720c */ /* 0x000fe40003f45270 */
[----:B------:R-:W1:Y:S02]  /*c410*/  SYNCS.PHASECHK.TRANS64.TRYWAIT P3, [R3+URZ+0x28c40], R2 ;  /* 0x028c4002030075a7 */ /* 0x000e64000806017f */
[----:B-1----:R-:W-:Y:S09]  /*c420*/  @!P3 BRA `(.L_x_3208) ;  /* 0x0000001400f8b947 */ /* 0x002ff20003800000 */
.L_x_3245:
[----:B------:R-:W-:Y:S05]  /*c430*/  @P2 BRA `(.L_x_3209) ;  /* 0x0000000000142947 */ /* 0x000fea0003800000 */
[----:B------:R-:W-:Y:S01]  /*c440*/  ISETP.NE.AND P3, PT, R19, RZ, PT ;  /* 0x000000ff1300720c */ /* 0x000fe20003f65270 */
[----:B------:R-:W-:-:S04]  /*c450*/  IMAD.MOV.U32 R12, RZ, RZ, 0x2000 ;  /* 0x00002000ff0c7424 */ /* 0x000fc800078e00ff */
[----:B------:R2:W-:Y:S08]  /*c460*/  SYNCS.ARRIVE.TRANS64 RZ, [R3+URZ+0x28c30], R12 ;  /* 0x028c300c03ff79a7 */ /* 0x0005f0000800003f */
[----:B------:R-:W-:Y:S05]  /*c470*/  @!P3 BRA `(.L_x_3209) ;  /* 0x000000000004b947 */ /* 0x000fea0003800000 */
[----:B------:R-:W-:Y:S01]  /*c480*/  BPT.TRAP 0x1 ;  /* 0x000000040000795c */ /* 0x000fe20000300000 */
.L_x_3209:
        /* <DEDUP_REMOVED lines=17> */
.L_x_3246:
[----:B------:R-:W-:Y:S05]  /*c5a0*/  @P2 BRA `(.L_x_3211) ;  /* 0x0000000000142947 */ /* 0x000fea0003800000 */
[----:B------:R-:W-:Y:S02]  /*c5b0*/  ISETP.NE.AND P2, PT, R19, RZ, PT ;  /* 0x000000ff1300720c */ /* 0x000fe40003f45270 */
[----:B-1-3--:R-:W-:-:S04]  /*c5c0*/  MOV R2, 0x10000 ;  /* 0x0001000000027802 */ /* 0x00afc80000000f00 */
[----:B------:R4:W-:Y:S07]  /*c5d0*/  SYNCS.ARRIVE.TRANS64 RZ, [R3+URZ+0x28c50], R2 ;  /* 0x028c500203ff79a7 */ /* 0x0009ee000800003f */
[----:B------:R-:W-:Y:S05]  /*c5e0*/  @!P2 BRA `(.L_x_3211) ;  /* 0x000000000004a947 */ /* 0x000fea0003800000 */
[----:B------:R-:W-:Y:S01]  /*c5f0*/  BPT.TRAP 0x1 ;  /* 0x000000040000795c */ /* 0x000fe20000300000 */
.L_x_3211:
        /* <DEDUP_REMOVED lines=50> */
.L_x_3206:
[----:B------:R-:W-:Y:S05]  /*c920*/  BSYNC B1 ;  /* 0x0000000000017941 */ /* 0x000fea0003800000 */
.L_x_3205:
[----:B------:R-:W-:Y:S01]  /*c930*/  VIADD R9, R9, 0x1 ;  /* 0x0000000109097836 */ /* 0x000fe20000000000 */
[----:B------:R-:W-:Y:S04]  /*c940*/  BSSY B1, `(.L_x_3212) ;  /* 0x0000070000017945 */ /* 0x000fe80003800000 */
[----:B------:R-:W-:-:S04]  /*c950*/  ISETP.NE.AND P2, PT, R9, 0x2, PT ;  /* 0x000000020900780c */ /* 0x000fc80003f45270 */
[----:B---34-:R-:W-:Y:S02]  /*c960*/  SEL R2, RZ, 0x1, P2 ;  /* 0x00000001ff027807 */ /* 0x018fe40001000000 */
[----:B------:R-:W-:Y:S02]  /*c970*/  SEL R16, R9, RZ, P2 ;  /* 0x000000ff09107207 */ /* 0x000fe40001000000 */
[----:B------:R-:W-:Y:S01]  /*c980*/  LOP3.LUT R17, R17, R2, RZ, 0x3c, !PT ;  /* 0x0000000211117212 */ /* 0x000fe200078e3cff */
[----:B------:R-:W-:Y:S06]  /*c990*/  @!P6 BRA `(.L_x_3213) ;  /* 0x0000000400a8e947 */ /* 0x000fec0003800000 */
[----:B------:R-:W-:Y:S01]  /*c9a0*/  IADD3 R10, R8, -0x1, RZ ;  /* 0xffffffff080a7810 */ /* 0x000fe20007ffe0ff */
[----:B------:R-:W-:Y:S06]  /*c9b0*/  @!P0 BRA `(.L_x_3214) ;  /* 0x0000000000488947 */ /* 0x000fec0003800000 */
[----:B------:R-:W1:Y:S01]  /*c9c0*/  LDC R9, c[0x0][0x41c] ;  /* 0x00010700ff097b82 */ /* 0x000e620000000800 */
[----:B------:R-:W-:Y:S01]  /*c9d0*/  MOV R11, R10 ;  /* 0x0000000a000b7202 */ /* 0x000fe20000000f00 */
[----:B------:R-:W-:-:S04]  /*c9e0*/  IMAD R13, R7, UR4, RZ ;  /* 0x00000004070d7c24 */ /* 0x000fc8000f8e02ff */
[----:B------:R-:W-:Y:S02]  /*c9f0*/  IMAD R13, R6, UR5, R13 ;  /* 0x00000005060d7c24 */ /* 0x000fe4000f8e020d */
[----:B------:R-:W3:Y:S01]  /*ca00*/  LDC.64 R4, c[0x0][0x3f8] ;  /* 0x0000fe00ff047b82 */ /* 0x000ee20000000a00 */
[----:B-1----:R-:W-:-:S13]  /*ca10*/  ISETP.NE.AND P2, PT, R9, 0x1, PT ;  /* 0x000000010900780c */ /* 0x002fda0003f45270 */
[----:B--2---:R-:W1:Y:S02]  /*ca20*/  @P2 LDC.64 R2, c[0x0][0x420] ;  /* 0x00010800ff022b82 */ /* 0x004e640000000a00 */
[----:B-1----:R-:W-:-:S05]  /*ca30*/  @P2 IMAD.HI.U32 R2, R10, R2, RZ ;  /* 0x000000020a022227 */ /* 0x002fca00078e00ff */
[----:B------:R-:W-:-:S04]  /*ca40*/  @P2 SHF.R.U32.HI R11, RZ, R3, R2 ;  /* 0x00000003ff0b2219 */ /* 0x000fc80000011602 */
[--C-:B------:R-:W-:Y:S01]  /*ca50*/  SHF.R.S32.HI R3, RZ, 0x1f, R11.reuse ;  /* 0x0000001fff037819 */ /* 0x100fe2000001140b */
[----:B------:R-:W-:-:S04]  /*ca60*/  IMAD.MOV.U32 R2, RZ, RZ, R11 ;  /* 0x000000ffff027224 */ /* 0x000fc800078e000b */
[----:B------:R-:W-:-:S05]  /*ca70*/  IMAD.WIDE.U32 R2, R6, UR4, R2 ;  /* 0x0000000406027c25 */ /* 0x000fca000f8e0002 */
[----:B------:R-:W-:Y:S02]  /*ca80*/  IADD3 R3, R13, R3, RZ ;  /* 0x000000030d037210 */ /* 0x000fe40007ffe0ff */
[----:B---3--:R-:W-:-:S04]  /*ca90*/  LEA R4, P2, R2, R4, 0x2 ;  /* 0x0000000402047211 */ /* 0x008fc800078410ff */
[----:B------:R-:W-:-:S05]  /*caa0*/  LEA.HI.X R5, R2, R5, R3, 0x2, P2 ;  /* 0x0000000502057211 */ /* 0x000fca00010f1403 */
[----:B------:R1:W5:Y:S01]  /*cab0*/  LDG.E R4, desc[UR50][R4.64] ;  /* 0x0000003204047981 */ /* 0x000362000c1e1900 */
[----:B------:R-:W-:-:S05]  /*cac0*/  IADD3 R2, -R11, RZ, RZ ;  /* 0x000000ff0b027210 */ /* 0x000fca0007ffe1ff */
[----:B------:R-:W-:-:S07]  /*cad0*/  IMAD R10, R9, R2, R10 ;  /* 0x00000002090a7224 */ /* 0x000fce00078e020a */
.L_x_3214:
[----:B------:R-:W1:Y:S01]  /*cae0*/  S2R R2, SR_TID.X ;  /* 0x0000000000027919 */ /* 0x000e620000002100 */
[----:B--2---:R-:W-:Y:S02]  /*caf0*/  SHF.L.U32 R3, R17, 0x1f, RZ ;  /* 0x0000001f11037819 */ /* 0x004fe400000006ff */
[----:B-1----:R-:W-:Y:S02]  /*cb00*/  LOP3.LUT R5, R2, 0x7f, RZ, 0xc0, !PT ;  /* 0x0000007f02057812 */ /* 0x002fe400078ec0ff */
[----:B------:R-:W-:Y:S02]  /*cb10*/  LEA R2, R16, UR37, 0x3 ;  /* 0x0000002510027c11 */ /* 0x000fe4000f8e18ff */
[----:B------:R-:W-:Y:S02]  /*cb20*/  ISETP.NE.AND P2, PT, R5, RZ, PT ;  /* 0x000000ff0500720c */ /* 0x000fe40003f45270 */
[----:B------:R-:W1:Y:S02]  /*cb30*/  SYNCS.PHASECHK.TRANS64.TRYWAIT P3, [R2+URZ+0x28c40], R3 ;  /* 0x028c4003020075a7 */ /* 0x000e64000806017f */
[----:B-1----:R-:W-:Y:S09]  /*cb40*/  @!P3 BRA `(.L_x_3215) ;  /* 0x000000100058b947 */ /* 0x002ff20003800000 */
.L_x_3247:
[----:B------:R-:W-:Y:S05]  /*cb50*/  @P2 BRA `(.L_x_3216) ;  /* 0x0000000000142947 */ /* 0x000fea0003800000 */
[----:B------:R-:W-:Y:S01]  /*cb60*/  ISETP.NE.AND P3, PT, R19, RZ, PT ;  /* 0x000000ff1300720c */ /* 0x000fe20003f65270 */
[----:B------:R-:W-:-:S04]  /*cb70*/  IMAD.MOV.U32 R5, RZ, RZ, 0x2000 ;  /* 0x00002000ff057424 */ /* 0x000fc800078e00ff */
[----:B------:R2:W-:Y:S08]  /*cb80*/  SYNCS.ARRIVE.TRANS64 RZ, [R2+URZ+0x28c30], R5 ;  /* 0x028c300502ff79a7 */ /* 0x0005f0000800003f */
[----:B------:R-:W-:Y:S05]  /*cb90*/  @!P3 BRA `(.L_x_3216) ;  /* 0x000000000004b947 */ /* 0x000fea0003800000 */
[----:B------:R-:W-:Y:S01]  /*cba0*/  BPT.TRAP 0x1 ;  /* 0x000000040000795c */ /* 0x000fe20000300000 */
.L_x_3216:
        /* <DEDUP_REMOVED lines=17> */
.L_x_3248:
[----:B------:R-:W-:Y:S05]  /*ccc0*/  @P2 BRA `(.L_x_3218) ;  /* 0x0000000000142947 */ /* 0x000fea0003800000 */
[----:B------:R-:W-:Y:S02]  /*ccd0*/  ISETP.NE.AND P2, PT, R19, RZ, PT ;  /* 0x000000ff1300720c */ /* 0x000fe40003f45270 */
[----:B-1-3--:R-:W-:-:S04]  /*cce0*/  MOV R3, 0x10000 ;  /* 0x0001000000037802 */ /* 0x00afc80000000f00 */
[----:B------:R4:W-:Y:S07]  /*ccf0*/  SYNCS.ARRIVE.TRANS64 RZ, [R2+URZ+0x28c50], R3 ;  /* 0x028c500302ff79a7 */ /* 0x0009ee000800003f */
[----:B------:R-:W-:Y:S05]  /*cd00*/  @!P2 BRA `(.L_x_3218) ;  /* 0x000000000004a947 */ /* 0x000fea0003800000 */
[----:B------:R-:W-:Y:S01]  /*cd10*/  BPT.TRAP 0x1 ;  /* 0x000000040000795c */ /* 0x000fe20000300000 */
.L_x_3218:
        /* <DEDUP_REMOVED lines=50> */
.L_x_3213:
[----:B------:R-:W-:Y:S05]  /*d040*/  BSYNC B1 ;  /* 0x0000000000017941 */ /* 0x000fea0003800000 */
.L_x_3212:
[C---:B------:R-:W-:Y:S01]  /*d050*/  ISETP.GT.AND P2, PT, R8.reuse, 0x1, PT ;  /* 0x000000010800780c */ /* 0x040fe20003f44270 */
[----:B------:R-:W-:-:S12]  /*d060*/  VIADD R8, R8, 0xfffffffe ;  /* 0xfffffffe08087836 */ /* 0x000fd80000000000 */
[----:B------:R-:W-:Y:S05]  /*d070*/  @P2 BRA `(.L_x_3219) ;  /* 0xfffffff000602947 */ /* 0x000fea000383ffff */
.L_x_3204:
[----:B------:R-:W-:Y:S05]  /*d080*/  BSYNC B0 ;  /* 0x0000000000007941 */ /* 0x000fea0003800000 */
.L_x_3195:
        /* <DEDUP_REMOVED lines=18> */
.L_x_3221:
[----:B------:R-:W-:Y:S05]  /*d1b0*/  BSYNC B0 ;  /* 0x0000000000007941 */ /* 0x000fea0003800000 */
.L_x_3220:
[----:B------:R-:W-:Y:S02]  /*d1c0*/  SEL R16, R16, RZ, P0 ;  /* 0x000000ff10107207 */ /* 0x000fe40000000000 */
[----:B------:R-:W-:-:S07]  /*d1d0*/  MOV R13, R18 ;  /* 0x00000012000d7202 */ /* 0x000fce0000000f00 */
.L_x_3180:
[----:B------:R-:W-:Y:S05]  /*d1e0*/  BSYNC B6 ;  /* 0x0000000000067941 */ /* 0x000fea0003800000 */
.L_x_3178:
[----:B------:R-:W-:-:S03]  /*d1f0*/  UMOV UR6, 0xffffffff ;  /* 0xffffffff00067882 */ /* 0x000fc60000000000 */
[----:B------:R-:W-:Y:S05]  /*d200*/  BRA.DIV UR6, `(.L_x_3222) ;  /* 0x0000000a06d07947 */ /* 0x000fea000b800000 */
[----:B------:R1:W1:Y:S02]  /*d210*/  SHFL.IDX PT, R14, R13, RZ, 0x1f ;  /* 0x00001fff0d0e7589 */ /* 0x00026400000e0000 */
.L_x_3251:
        /* <DEDUP_REMOVED lines=12> */
.L_x_3175:
[----:B------:R-:W1:Y:S01]  /*d2e0*/  S2R R3, SR_CgaCtaId ;  /* 0x0000000000037919 */ /* 0x000e620000008800 */
[----:B------:R-:W-:Y:S01]  /*d2f0*/  UIADD3 UR44, UR44, 0x1, URZ ;  /* 0x000000012c2c7890 */ /* 0x000fe2000fffe03f */
[----:B------:R-:W-:-:S03]  /*d300*/  MOV R0, 0x400 ;  /* 0x0000040000007802 */ /* 0x000fc60000000f00 */
        /* <DEDUP_REMOVED lines=8> */
.L_x_3252:
        /* <DEDUP_REMOVED lines=14> */
.L_x_3227:
[----:B------:R-:W-:Y:S01]  /*d470*/  VIADD R3, R7, 0x28c40 ;  /* 0x00028c4007037836 */ /* 0x000fe20000000000 */
[----:B------:R-:W-:Y:S02]  /*d480*/  SHF.L.U32 R4, R17, 0x1f, RZ ;  /* 0x0000001f11047819 */ /* 0x000fe400000006ff */
[C---:B------:R-:W-:Y:S02]  /*d490*/  IADD3 R0, R16.reuse, 0x1, RZ ;  /* 0x0000000110007810 */ /* 0x040fe40007ffe0ff */
[----:B------:R-:W-:Y:S02]  /*d4a0*/  LEA R5, R16, R3, 0x3 ;  /* 0x0000000310057211 */ /* 0x000fe400078e18ff */
[----:B------:R-:W-:Y:S02]  /*d4b0*/  ISETP.NE.AND P1, PT, R0, 0x2, PT ;  /* 0x000000020000780c */ /* 0x000fe40003f25270 */
[----:B------:R-:W1:Y:S02]  /*d4c0*/  SYNCS.PHASECHK.TRANS64.TRYWAIT P0, [R5+URZ], R4 ;  /* 0x00000004050075a7 */ /* 0x000e64000800017f */
[----:B------:R-:W-:-:S04]  /*d4d0*/  SEL R2, RZ, 0x1, P1 ;  /* 0x00000001ff027807 */ /* 0x000fc80000800000 */
[----:B------:R-:W-:Y:S02]  /*d4e0*/  LOP3.LUT R17, R17, R2, RZ, 0x3c, !PT ;  /* 0x0000000211117212 */ /* 0x000fe400078e3cff */
[----:B------:R-:W-:Y:S02]  /*d4f0*/  SEL R2, R0, RZ, P1 ;  /* 0x000000ff00027207 */ /* 0x000fe40000800000 */
[----:B------:R-:W-:-:S03]  /*d500*/  SHF.L.U32 R0, R17, 0x1f, RZ ;  /* 0x0000001f11007819 */ /* 0x000fc600000006ff */
[----:B------:R-:W-:Y:S01]  /*d510*/  IMAD R3, R2, 0x8, R3 ;  /* 0x0000000802037824 */ /* 0x000fe200078e0203 */
[----:B-1----:R-:W-:Y:S06]  /*d520*/  @!P0 BRA `(.L_x_3228) ;  /* 0x0000000800408947 */ /* 0x002fec0003800000 */
.L_x_3253:
[----:B------:R-:W2:Y:S02]  /*d530*/  SYNCS.PHASECHK.TRANS64.TRYWAIT P0, [R3+URZ], R0 ;  /* 0x00000000030075a7 */ /* 0x000ea4000800017f */
[----:B--2---:R-:W-:Y:S05]  /*d540*/  @!P0 BRA `(.L_x_3229) ;  /* 0x00000008004c8947 */ /* 0x004fea0003800000 */
.L_x_3254:
[----:B------:R-:W-:Y:S05]  /*d550*/  @!P2 BRA `(.L_x_3230) ;  /* 0x000000000004a947 */ /* 0x000fea0003800000 */
[----:B------:R-:W-:Y:S01]  /*d560*/  BPT.TRAP 0x1 ;  /* 0x000000040000795c */ /* 0x000fe20000300000 */
.L_x_3230:
[----:B--2---:R-:W-:-:S04]  /*d570*/  IADD3 R3, R7, 0x28c60, RZ ;  /* 0x00028c6007037810 */ /* 0x004fc80007ffe0ff */
[----:B-1----:R-:W-:-:S04]  /*d580*/  LEA R5, R16, R3, 0x3 ;  /* 0x0000000310057211 */ /* 0x002fc800078e18ff */
[----:B------:R-:W1:Y:S02]  /*d590*/  SYNCS.PHASECHK.TRANS64.TRYWAIT P0, [R5+URZ], R4 ;  /* 0x00000004050075a7 */ /* 0x000e64000800017f */
[----:B-1----:R-:W-:Y:S05]  /*d5a0*/  @!P0 BRA `(.L_x_3231) ;  /* 0x0000000800488947 */ /* 0x002fea0003800000 */
.L_x_3255:
[----:B------:R-:W-:-:S07]  /*d5b0*/  IMAD R3, R2, 0x8, R3 ;  /* 0x0000000802037824 */ /* 0x000fce00078e0203 */
.L_x_3232:
[----:B--2---:R2:W3:Y:S02]  /*d5c0*/  SYNCS.PHASECHK.TRANS64.TRYWAIT P0, [R3+URZ], R0 ;  /* 0x00000000030075a7 */ /* 0x0044e4000800017f */
[----:B---3--:R-:W-:Y:S05]  /*d5d0*/  @!P0 NANOSLEEP.SYNCS 0x989680 ;  /* 0x009896800000895d */ /* 0x008fea0003900000 */
[----:B------:R-:W3:Y:S02]  /*d5e0*/  @!P0 SYNCS.PHASECHK.TRANS64 P0, [R3+URZ], R0 ;  /* 0x00000000030085a7 */ /* 0x000ee4000800007f */
[----:B---3--:R-:W-:Y:S05]  /*d5f0*/  @!P0 BRA `(.L_x_3232) ;  /* 0xfffffffc00f08947 */ /* 0x008fea000383ffff */
.L_x_3226:
[----:B------:R-:W-:Y:S05]  /*d600*/  BSYNC B0 ;  /* 0x0000000000007941 */ /* 0x000fea0003800000 */
.L_x_3225:
[----:B------:R-:W-:Y:S05]  /*d610*/  EXIT ;  /* 0x000000000000794d */ /* 0x000fea0003800000 */
.L_x_3127:
[----:B-1----:R-:W-:-:S04]  /*d620*/  MOV R3, UR16 ;  /* 0x0000001000037c02 */ /* 0x002fc80008000f00 */
[----:B------:R1:W2:Y:S03]  /*d630*/  SYNCS.PHASECHK.TRANS64.TRYWAIT P0, [R3+URZ+0x28c50], R0 ;  /* 0x028c5000030075a7 */ /* 0x0002a6000800017f */
[----:B--2---:R-:W-:Y:S05]  /*d640*/  @!P0 NANOSLEEP.SYNCS 0x989680 ;  /* 0x009896800000895d */ /* 0x004fea0003900000 */
[----:B------:R-:W2:Y:S02]  /*d650*/  @!P0 SYNCS.PHASECHK.TRANS64 P0, [R3+URZ+0x28c50], R0 ;  /* 0x028c5000030085a7 */ /* 0x000ea4000800007f */
[----:B--2---:R-:W-:Y:S05]  /*d660*/  @!P0 BRA `(.L_x_3127) ;  /* 0xfffffffc00ec8947 */ /* 0x004fea000383ffff */
[----:B------:R-:W-:Y:S05]  /*d670*/  BRA `(.L_x_3233) ;  /* 0xffffff4000787947 */ /* 0x000fea000383ffff */
.L_x_3132:
[----:B--2---:R-:W-:-:S04]  /*d680*/  MOV R4, UR6 ;  /* 0x0000000600047c02 */ /* 0x004fc80008000f00 */
[----:B------:R2:W3:Y:S03]  /*d690*/  SYNCS.PHASECHK.TRANS64.TRYWAIT P0, [R4+URZ+0x28c50], R3 ;  /* 0x028c5003040075a7 */ /* 0x0004e6000800017f */
[----:B---3--:R-:W-:Y:S05]  /*d6a0*/  @!P0 NANOSLEEP.SYNCS 0x989680 ;  /* 0x009896800000895d */ /* 0x008fea0003900000 */
[----:B------:R-:W3:Y:S02]  /*d6b0*/  @!P0 SYNCS.PHASECHK.TRANS64 P0, [R4+URZ+0x28c50], R3 ;  /* 0x028c5003040085a7 */ /* 0x000ee4000800007f */
[----:B---3--:R-:W-:Y:S05]  /*d6c0*/  @!P0 BRA `(.L_x_3132) ;  /* 0xfffffffc00ec8947 */ /* 0x008fea000383ffff */
[----:B------:R-:W-:Y:S05]  /*d6d0*/  BRA `(.L_x_3131) ;  /* 0xffffff4c008c7947 */ /* 0x000fea000383ffff */
.L_x_3135:
[----:B-1----:R-:W-:-:S04]  /*d6e0*/  IMAD.U32 R3, RZ, RZ, UR48 ;  /* 0x00000030ff037e24 */ /* 0x002fc8000f8e00ff */
[----:B------:R1:W2:Y:S03]  /*d6f0*/  SYNCS.PHASECHK.TRANS64.TRYWAIT P1, [R3+URZ+0x28c00], R0 ;  /* 0x028c0000030075a7 */ /* 0x0002a6000802017f */
[----:B--2---:R-:W-:Y:S05]  /*d700*/  @!P1 NANOSLEEP.SYNCS 0x989680 ;  /* 0x009896800000995d */ /* 0x004fea0003900000 */
[----:B------:R-:W2:Y:S02]  /*d710*/  @!P1 SYNCS.PHASECHK.TRANS64 P1, [R3+URZ+0x28c00], R0 ;  /* 0x028c0000030095a7 */ /* 0x000ea4000802007f */
[----:B--2---:R-:W-:Y:S05]  /*d720*/  @!P1 BRA `(.L_x_3135) ;  /* 0xfffffffc00ec9947 */ /* 0x004fea000383ffff */
[----:B------:R-:W-:Y:S05]  /*d730*/  BRA `(.L_x_3234) ;  /* 0xffffff5800f47947 */ /* 0x000fea000383ffff */
.L_x_3139:
[----:B---3--:R3:W4:Y:S02]  /*d740*/  SYNCS.PHASECHK.TRANS64.TRYWAIT P1, [R7+URZ+0x28c30], R8 ;  /* 0x028c3008070075a7 */ /* 0x008724000802017f */
[----:B----4-:R-:W-:Y:S05]  /*d750*/  @!P1 NANOSLEEP.SYNCS 0x989680 ;  /* 0x009896800000995d */ /* 0x010fea0003900000 */
[----:B------:R-:W4:Y:S02]  /*d760*/  @!P1 SYNCS.PHASECHK.TRANS64 P1, [R7+URZ+0x28c30], R8 ;  /* 0x028c3008070095a7 */ /* 0x000f24000802007f */
[----:B----4-:R-:W-:Y:S05]  /*d770*/  @!P1 BRA `(.L_x_3139) ;  /* 0xfffffffc00f09947 */ /* 0x010fea000383ffff */
[----:B------:R-:W-:Y:S05]  /*d780*/  BRA `(.L_x_3138) ;  /* 0xffffff5c00107947 */ /* 0x000fea000383ffff */
.L_x_3143:
[----:B--2---:R2:W1:Y:S02]  /*d790*/  SYNCS.PHASECHK.TRANS64.TRYWAIT P2, [R7+URZ+0x28c50], R8 ;  /* 0x028c5008070075a7 */ /* 0x004464000804017f */
[----:B-1----:R-:W-:Y:S05]  /*d7a0*/  @!P2 NANOSLEEP.SYNCS 0x989680 ;  /* 0x009896800000a95d */ /* 0x002fea0003900000 */
[----:B------:R-:W1:Y:S02]  /*d7b0*/  @!P2 SYNCS.PHASECHK.TRANS64 P2, [R7+URZ+0x28c50], R8 ;  /* 0x028c50080700a5a7 */ /* 0x000e64000804007f */
[----:B-1----:R-:W-:Y:S05]  /*d7c0*/  @!P2 BRA `(.L_x_3143) ;  /* 0xfffffffc00f0a947 */ /* 0x002fea000383ffff */
[----:B------:R-:W-:Y:S05]  /*d7d0*/  BRA `(.L_x_3142) ;  /* 0xffffff6c00847947 */ /* 0x000fea000383ffff */
.L_x_3148:
[----:B--2---:R-:W-:-:S04]  /*d7e0*/  MOV R4, UR29 ;  /* 0x0000001d00047c02 */ /* 0x004fc80008000f00 */
[----:B------:R2:W3:Y:S03]  /*d7f0*/  SYNCS.PHASECHK.TRANS64.TRYWAIT P2, [R4+URZ+0x28c30], R7 ;  /* 0x028c3007040075a7 */ /* 0x0004e6000804017f */
[----:B---3--:R-:W-:Y:S05]  /*d800*/  @!P2 NANOSLEEP.SYNCS 0x989680 ;  /* 0x009896800000a95d */ /* 0x008fea0003900000 */
[----:B------:R-:W3:Y:S02]  /*d810*/  @!P2 SYNCS.PHASECHK.TRANS64 P2, [R4+URZ+0x28c30], R7 ;  /* 0x028c30070400a5a7 */ /* 0x000ee4000804007f */
[----:B---3--:R-:W-:Y:S05]  /*d820*/  @!P2 BRA `(.L_x_3148) ;  /* 0xfffffffc00eca947 */ /* 0x008fea000383ffff */
[----:B------:R-:W-:Y:S05]  /*d830*/  BRA `(.L_x_3147) ;  /* 0xffffff7000847947 */ /* 0x000fea000383ffff */
.L_x_3152:
[----:B---3--:R3:W4:Y:S02]  /*d840*/  SYNCS.PHASECHK.TRANS64.TRYWAIT P2, [R170+URZ+0x28c50], R7 ;  /* 0x028c5007aa0075a7 */ /* 0x008724000804017f */
[----:B----4-:R-:W-:Y:S05]  /*d850*/  @!P2 NANOSLEEP.SYNCS 0x989680 ;  /* 0x009896800000a95d */ /* 0x010fea0003900000 */
[----:B------:R-:W4:Y:S02]  /*d860*/  @!P2 SYNCS.PHASECHK.TRANS64 P2, [R170+URZ+0x28c50], R7 ;  /* 0x028c5007aa00a5a7 */ /* 0x000f24000804007f */
[----:B----4-:R-:W-:Y:S05]  /*d870*/  @!P2 BRA `(.L_x_3152) ;  /* 0xfffffffc00f0a947 */ /* 0x010fea000383ffff */
[----:B------:R-:W-:Y:S05]  /*d880*/  BRA `(.L_x_3151) ;  /* 0xffffff8800ec7947 */ /* 0x000fea000383ffff */
.L_x_3158:
[----:B------:R-:W-:-:S04]  /*d890*/  MOV R4, UR22 ;  /* 0x0000001600047c02 */ /* 0x000fc80008000f00 */
[----:B------:R1:W1:Y:S03]  /*d8a0*/  SYNCS.PHASECHK.TRANS64.TRYWAIT P2, [R4+URZ+0x28c30], R7 ;  /* 0x028c3007040075a7 */ /* 0x000266000804017f */
[----:B-1----:R-:W-:Y:S05]  /*d8b0*/  @!P2 NANOSLEEP.SYNCS 0x989680 ;  /* 0x009896800000a95d */ /* 0x002fea0003900000 */
[----:B------:R-:W1:Y:S02]  /*d8c0*/  @!P2 SYNCS.PHASECHK.TRANS64 P2, [R4+URZ+0x28c30], R7 ;  /* 0x028c30070400a5a7 */ /* 0x000e64000804007f */
[----:B-1----:R-:W-:Y:S05]  /*d8d0*/  @!P2 BRA `(.L_x_3158) ;  /* 0xfffffffc00eca947 */ /* 0x002fea000383ffff */
[----:B------:R-:W-:Y:S05]  /*d8e0*/  BRA `(.L_x_3157) ;  /* 0xffffff8c00d47947 */ /* 0x000fea000383ffff */
.L_x_3162:
[----:B---3--:R3:W4:Y:S02]  /*d8f0*/  SYNCS.PHASECHK.TRANS64.TRYWAIT P2, [R170+URZ+0x28c50], R7 ;  /* 0x028c5007aa0075a7 */ /* 0x008724000804017f */
[----:B----4-:R-:W-:Y:S05]  /*d900*/  @!P2 NANOSLEEP.SYNCS 0x989680 ;  /* 0x009896800000a95d */ /* 0x010fea0003900000 */
[----:B------:R-:W4:Y:S02]  /*d910*/  @!P2 SYNCS.PHASECHK.TRANS64 P2, [R170+URZ+0x28c50], R7 ;  /* 0x028c5007aa00a5a7 */ /* 0x000f24000804007f */
[----:B----4-:R-:W-:Y:S05]  /*d920*/  @!P2 BRA `(.L_x_3162) ;  /* 0xfffffffc00f0a947 */ /* 0x010fea000383ffff */
[----:B------:R-:W-:Y:S05]  /*d930*/  BRA `(.L_x_3161) ;  /* 0xffffffa000f87947 */ /* 0x000fea000383ffff */
.L_x_3184:
[----:B------:R-:W1:Y:S01]  /*d940*/  S2R R7, SR_TID.X ;  /* 0x0000000000077919 */ /* 0x000e620000002100 */
[----:B------:R-:W-:Y:S01]  /*d950*/  MOV R12, RZ ;  /* 0x000000ff000c7202 */ /* 0x000fe20000000f00 */
[----:B------:R-:W-:Y:S01]  /*d960*/  IMAD.MOV.U32 R15, RZ, RZ, -0x1 ;  /* 0xffffffffff0f7424 */ /* 0x000fe200078e00ff */
[----:B------:R-:W-:Y:S02]  /*d970*/  MOV R11, 0x1f ;  /* 0x0000001f000b7802 */ /* 0x000fe40000000f00 */
[----:B-1----:R-:W-:-:S04]  /*d980*/  SHF.R.U32.HI R7, RZ, 0x5, R7 ;  /* 0x00000005ff077819 */ /* 0x002fc80000011607 */
[----:B------:R-:W-:-:S05]  /*d990*/  LOP3.LUT R7, R7, 0x3, RZ, 0xc0, !PT ;  /* 0x0000000307077812 */ /* 0x000fca00078ec0ff */
[----:B------:R-:W-:-:S07]  /*d9a0*/  IMAD.MOV.U32 R13, RZ, RZ, R7 ;  /* 0x000000ffff0d7224 */ /* 0x000fce00078e0007 */
[----:B------:R-:W-:Y:S05]  /*d9b0*/  WARPSYNC.COLLECTIVE R15, `(.L_x_3235) ;  /* 0x000000000f087348 */ /* 0x000fea0003c00000 */
[----:B------:R1:W2:Y:S02]  /*d9c0*/  SHFL.IDX P6, R14, R13, R12, R11 ;  /* 0x0000000c0d0e7389 */ /* 0x0002a400000c000b */
[----:B-12---:R-:W-:Y:S01]  /*d9d0*/  ENDCOLLECTIVE ;  /* 0x000000000000791b */ /* 0x006fe20003800000 */
.L_x_3235:
[----:B------:R-:W-:Y:S05]  /*d9e0*/  BRA `(.L_x_3236) ;  /* 0xffffffd400b87947 */ /* 0x000fea000383ffff */
.L_x_3185:
[----:B------:R-:W-:Y:S01]  /*d9f0*/  BSSY B0, `(.L_x_3237) ;  /* 0x0000006000007945 */ /* 0x000fe20003800000 */
[----:B------:R-:W-:-:S07]  /*da00*/  MOV R15, 0xffffffff ;  /* 0xffffffff000f7802 */ /* 0x000fce0000000f00 */
[----:B------:R-:W-:Y:S05]  /*da10*/  WARPSYNC.COLLECTIVE R15, `(.L_x_3238) ;  /* 0x000000000f0c7348 */ /* 0x000fea0003c00000 */
[----:B------:R-:W-:Y:S02]  /*da20*/  ELECT P6, UR62, PT ;  /* 0x00000000003e782f */ /* 0x000fe400038c0000 */
[----:B------:R-:W-:Y:S01]  /*da30*/  MOV R14, UR62 ;  /* 0x0000003e000e7c02 */ /* 0x000fe20008000f00 */
[----:B------:R-:W-:Y:S10]  /*da40*/  ENDCOLLECTIVE ;  /* 0x000000000000791b */ /* 0x000ff40003800000 */
.L_x_3238:
[----:B------:R-:W-:Y:S05]  /*da50*/  BSYNC B0 ;  /* 0x0000000000007941 */ /* 0x000fea0003800000 */
.L_x_3237:
[----:B------:R-:W-:Y:S05]  /*da60*/  BRA `(.L_x_3239) ;  /* 0xffffffd400a87947 */ /* 0x000fea000383ffff */
.L_x_3188:
[----:B-1----:R1:W2:Y:S02]  /*da70*/  SYNCS.PHASECHK.TRANS64.TRYWAIT P2, [R8+URZ+0x28c40], R5 ;  /* 0x028c4005080075a7 */ /* 0x0022a4000804017f */
[----:B--2---:R-:W-:Y:S05]  /*da80*/  @!P2 NANOSLEEP.SYNCS 0x989680 ;  /* 0x009896800000a95d */ /* 0x004fea0003900000 */
[----:B------:R-:W2:Y:S02]  /*da90*/  @!P2 SYNCS.PHASECHK.TRANS64 P2, [R8+URZ+0x28c40], R5 ;  /* 0x028c40050800a5a7 */ /* 0x000ea4000804007f */
[----:B--2---:R-:W-:Y:S05]  /*daa0*/  @!P2 BRA `(.L_x_3188) ;  /* 0xfffffffc00f0a947 */ /* 0x004fea000383ffff */
[----:B------:R-:W-:Y:S05]  /*dab0*/  BRA `(.L_x_3240) ;  /* 0xffffffd800047947 */ /* 0x000fea000383ffff */
.L_x_3190:
[----:B-1----:R-:W-:-:S04]  /*dac0*/  MOV R8, UR37 ;  /* 0x0000002500087c02 */ /* 0x002fc80008000f00 */
[----:B------:R1:W2:Y:S03]  /*dad0*/  SYNCS.PHASECHK.TRANS64.TRYWAIT P2, [R8+URZ+0x28c20], R5 ;  /* 0x028c2005080075a7 */ /* 0x0002a6000804017f */
[----:B--2---:R-:W-:Y:S05]  /*dae0*/  @!P2 NANOSLEEP.SYNCS 0x989680 ;  /* 0x009896800000a95d */ /* 0x004fea0003900000 */
[----:B------:R-:W2:Y:S02]  /*daf0*/  @!P2 SYNCS.PHASECHK.TRANS64 P2, [R8+URZ+0x28c20], R5 ;  /* 0x028c20050800a5a7 */ /* 0x000ea4000804007f */
[----:B--2---:R-:W-:Y:S05]  /*db00*/  @!P2 BRA `(.L_x_3190) ;  /* 0xfffffffc00eca947 */ /* 0x004fea000383ffff */
[----:B------:R-:W-:Y:S05]  /*db10*/  BRA `(.L_x_3241) ;  /* 0xffffffd800a47947 */ /* 0x000fea000383ffff */
.L_x_3193:
[----:B-1----:R1:W2:Y:S02]  /*db20*/  SYNCS.PHASECHK.TRANS64.TRYWAIT P2, [R8+URZ+0x28c60], R5 ;  /* 0x028c6005080075a7 */ /* 0x0022a4000804017f */
[----:B--2---:R-:W-:Y:S05]  /*db30*/  @!P2 NANOSLEEP.SYNCS 0x989680 ;  /* 0x009896800000a95d */ /* 0x004fea0003900000 */
[----:B------:R-:W2:Y:S02]  /*db40*/  @!P2 SYNCS.PHASECHK.TRANS64 P2, [R8+URZ+0x28c60], R5 ;  /* 0x028c60050800a5a7 */ /* 0x000ea4000804007f */
[----:B--2---:R-:W-:Y:S05]  /*db50*/  @!P2 BRA `(.L_x_3193) ;  /* 0xfffffffc00f0a947 */ /* 0x004fea000383ffff */
[----:B------:R-:W-:Y:S05]  /*db60*/  BRA `(.L_x_3242) ;  /* 0xffffffd800b87947 */ /* 0x000fea000383ffff */
.L_x_3200:
[----:B-1----:R1:W2:Y:S02]  /*db70*/  SYNCS.PHASECHK.TRANS64.TRYWAIT P3, [R2+URZ+0x28c40], R3 ;  /* 0x028c4003020075a7 */ /* 0x0022a4000806017f */
[----:B--2---:R-:W-:Y:S05]  /*db80*/  @!P3 NANOSLEEP.SYNCS 0x989680 ;  /* 0x009896800000b95d */ /* 0x004fea0003900000 */
[----:B------:R-:W2:Y:S02]  /*db90*/  @!P3 SYNCS.PHASECHK.TRANS64 P3, [R2+URZ+0x28c40], R3 ;  /* 0x028c40030200b5a7 */ /* 0x000ea4000806007f */
[----:B--2---:R-:W-:Y:S05]  /*dba0*/  @!P3 BRA `(.L_x_3200) ;  /* 0xfffffffc00f0b947 */ /* 0x004fea000383ffff */
[----:B------:R-:W-:Y:S05]  /*dbb0*/  BRA `(.L_x_3243) ;  /* 0xffffffe0003c7947 */ /* 0x000fea000383ffff */
.L_x_3202:
[----:B--2---:R2:W3:Y:S02]  /*dbc0*/  SYNCS.PHASECHK.TRANS64.TRYWAIT P3, [R2+URZ+0x28c60], R3 ;  /* 0x028c6003020075a7 */ /* 0x0044e4000806017f */
[----:B---3--:R-:W-:Y:S05]  /*dbd0*/  @!P3 NANOSLEEP.SYNCS 0x989680 ;  /* 0x009896800000b95d */ /* 0x008fea0003900000 */
[----:B------:R-:W3:Y:S02]  /*dbe0*/  @!P3 SYNCS.PHASECHK.TRANS64 P3, [R2+URZ+0x28c60], R3 ;  /* 0x028c60030200b5a7 */ /* 0x000ee4000806007f */
[----:B---3--:R-:W-:Y:S05]  /*dbf0*/  @!P3 BRA `(.L_x_3202) ;  /* 0xfffffffc00f0b947 */ /* 0x008fea000383ffff */
[----:B------:R-:W-:Y:S05]  /*dc00*/  BRA `(.L_x_3244) ;  /* 0xffffffe000847947 */ /* 0x000fea000383ffff */
.L_x_3208:
[----:B-1----:R1:W2:Y:S02]  /*dc10*/  SYNCS.PHASECHK.TRANS64.TRYWAIT P3, [R3+URZ+0x28c40], R2 ;  /* 0x028c4002030075a7 */ /* 0x0022a4000806017f */
[----:B--2---:R-:W-:Y:S05]  /*dc20*/  @!P3 NANOSLEEP.SYNCS 0x989680 ;  /* 0x009896800000b95d */ /* 0x004fea0003900000 */
[----:B------:R-:W2:Y:S02]  /*dc30*/  @!P3 SYNCS.PHASECHK.TRANS64 P3, [R3+URZ+0x28c40], R2 ;  /* 0x028c40020300b5a7 */ /* 0x000ea4000806007f */
[----:B--2---:R-:W-:Y:S05]  /*dc40*/  @!P3 BRA `(.L_x_3208) ;  /* 0xfffffffc00f0b947 */ /* 0x004fea000383ffff */
[----:B------:R-:W-:Y:S05]  /*dc50*/  BRA `(.L_x_3245) ;  /* 0xffffffe400f47947 */ /* 0x000fea000383ffff */
.L_x_3210:
[----:B---3--:R3:W4:Y:S02]  /*dc60*/  SYNCS.PHASECHK.TRANS64.TRYWAIT P3, [R3+URZ+0x28c60], R2 ;  /* 0x028c6002030075a7 */ /* 0x008724000806017f */
[----:B----4-:R-:W-:Y:S05]  /*dc70*/  @!P3 NANOSLEEP.SYNCS 0x989680 ;  /* 0x009896800000b95d */ /* 0x010fea0003900000 */
[----:B------:R-:W4:Y:S02]  /*dc80*/  @!P3 SYNCS.PHASECHK.TRANS64 P3, [R3+URZ+0x28c60], R2 ;  /* 0x028c60020300b5a7 */ /* 0x000f24000806007f */
[----:B----4-:R-:W-:Y:S05]  /*dc90*/  @!P3 BRA `(.L_x_3210) ;  /* 0xfffffffc00f0b947 */ /* 0x010fea000383ffff */
[----:B------:R-:W-:Y:S05]  /*dca0*/  BRA `(.L_x_3246) ;  /* 0xffffffe8003c7947 */ /* 0x000fea000383ffff */
.L_x_3215:
[----:B-1----:R1:W2:Y:S02]  /*dcb0*/  SYNCS.PHASECHK.TRANS64.TRYWAIT P3, [R2+URZ+0x28c40], R3 ;  /* 0x028c4003020075a7 */ /* 0x0022a4000806017f */
[----:B--2---:R-:W-:Y:S05]  /*dcc0*/  @!P3 NANOSLEEP.SYNCS 0x989680 ;  /* 0x009896800000b95d */ /* 0x004fea0003900000 */
[----:B------:R-:W2:Y:S02]  /*dcd0*/  @!P3 SYNCS.PHASECHK.TRANS64 P3, [R2+URZ+0x28c40], R3 ;  /* 0x028c40030200b5a7 */ /* 0x000ea4000806007f */
[----:B--2---:R-:W-:Y:S05]  /*dce0*/  @!P3 BRA `(.L_x_3215) ;  /* 0xfffffffc00f0b947 */ /* 0x004fea000383ffff */
[----:B------:R-:W-:Y:S05]  /*dcf0*/  BRA `(.L_x_3247) ;  /* 0xffffffec00947947 */ /* 0x000fea000383ffff */
.L_x_3217:
[----:B---3--:R3:W4:Y:S02]  /*dd00*/  SYNCS.PHASECHK.TRANS64.TRYWAIT P3, [R2+URZ+0x28c60], R3 ;  /* 0x028c6003020075a7 */ /* 0x008724000806017f */
[----:B----4-:R-:W-:Y:S05]  /*dd10*/  @!P3 NANOSLEEP.SYNCS 0x989680 ;  /* 0x009896800000b95d */ /* 0x010fea0003900000 */
[----:B------:R-:W4:Y:S02]  /*dd20*/  @!P3 SYNCS.PHASECHK.TRANS64 P3, [R2+URZ+0x28c60], R3 ;  /* 0x028c60030200b5a7 */ /* 0x000f24000806007f */
[----:B----4-:R-:W-:Y:S05]  /*dd30*/  @!P3 BRA `(.L_x_3217) ;  /* 0xfffffffc00f0b947 */ /* 0x010fea000383ffff */
[----:B------:R-:W-:Y:S05]  /*dd40*/  BRA `(.L_x_3248) ;  /* 0xffffffec00dc7947 */ /* 0x000fea000383ffff */
.L_x_3222:
[----:B------:R-:W-:Y:S01]  /*dd50*/  BSSY B0, `(.L_x_3249) ;  /* 0x0000007000007945 */ /* 0x000fe20003800000 */
[----:B--2---:R-:W-:Y:S01]  /*dd60*/  IMAD.MOV.U32 R12, RZ, RZ, RZ ;  /* 0x000000ffff0c7224 */ /* 0x004fe200078e00ff */
[----:B------:R-:W-:Y:S02]  /*dd70*/  MOV R11, 0x1f ;  /* 0x0000001f000b7802 */ /* 0x000fe40000000f00 */
[----:B------:R-:W-:-:S07]  /*dd80*/  MOV R15, 0xffffffff ;  /* 0xffffffff000f7802 */ /* 0x000fce0000000f00 */
[----:B-1-34-:R-:W-:Y:S05]  /*dd90*/  WARPSYNC.COLLECTIVE R15, `(.L_x_3250) ;  /* 0x000000000f087348 */ /* 0x01afea0003c00000 */
[----:B------:R2:W1:Y:S02]  /*dda0*/  SHFL.IDX P6, R14, R13, R12, R11 ;  /* 0x0000000c0d0e7389 */ /* 0x00046400000c000b */
[----:B-1234-:R-:W-:Y:S01]  /*ddb0*/  ENDCOLLECTIVE ;  /* 0x000000000000791b */ /* 0x01efe20003800000 */
.L_x_3250:
[----:B------:R-:W-:Y:S05]  /*ddc0*/  BSYNC B0 ;  /* 0x0000000000007941 */ /* 0x000fea0003800000 */
.L_x_3249:
[----:B------:R-:W-:Y:S05]  /*ddd0*/  BRA `(.L_x_3251) ;  /* 0xfffffff400107947 */ /* 0x000fea000383ffff */
.L_x_3224:
[----:B-1----:R1:W2:Y:S02]  /*dde0*/  SYNCS.PHASECHK.TRANS64.TRYWAIT P0, [R7+URZ+0x28c20], R0 ;  /* 0x028c2000070075a7 */ /* 0x0022a4000800017f */
[----:B--2---:R-:W-:Y:S05]  /*ddf0*/  @!P0 NANOSLEEP.SYNCS 0x989680 ;  /* 0x009896800000895d */ /* 0x004fea0003900000 */
[----:B------:R-:W2:Y:S02]  /*de00*/  @!P0 SYNCS.PHASECHK.TRANS64 P0, [R7+URZ+0x28c20], R0 ;  /* 0x028c2000070085a7 */ /* 0x000ea4000800007f */
[----:B--2---:R-:W-:Y:S05]  /*de10*/  @!P0 BRA `(.L_x_3224) ;  /* 0xfffffffc00f08947 */ /* 0x004fea000383ffff */
[----:B------:R-:W-:Y:S05]  /*de20*/  BRA `(.L_x_3252) ;  /* 0xfffffff400587947 */ /* 0x000fea000383ffff */
.L_x_3228:
[----:B-1----:R1:W2:Y:S02]  /*de30*/  SYNCS.PHASECHK.TRANS64.TRYWAIT P0, [R5+URZ], R4 ;  /* 0x00000004050075a7 */ /* 0x0022a4000800017f */
[----:B--2---:R-:W-:Y:S05]  /*de40*/  @!P0 NANOSLEEP.SYNCS 0x989680 ;  /* 0x009896800000895d */ /* 0x004fea0003900000 */
[----:B------:R-:W2:Y:S02]  /*de50*/  @!P0 SYNCS.PHASECHK.TRANS64 P0, [R5+URZ], R4 ;  /* 0x00000004050085a7 */ /* 0x000ea4000800007f */
[----:B--2---:R-:W-:Y:S05]  /*de60*/  @!P0 BRA `(.L_x_3228) ;  /* 0xfffffffc00f08947 */ /* 0x004fea000383ffff */
[----:B------:R-:W-:Y:S05]  /*de70*/  BRA `(.L_x_3253) ;  /* 0xfffffff400ac7947 */ /* 0x000fea000383ffff */
.L_x_3229:
[----:B--2---:R2:W3:Y:S02]  /*de80*/  SYNCS.PHASECHK.TRANS64.TRYWAIT P0, [R3+URZ], R0 ;  /* 0x00000000030075a7 */ /* 0x0044e4000800017f */
[----:B---3--:R-:W-:Y:S05]  /*de90*/  @!P0 NANOSLEEP.SYNCS 0x989680 ;  /* 0x009896800000895d */ /* 0x008fea0003900000 */
[----:B------:R-:W3:Y:S02]  /*dea0*/  @!P0 SYNCS.PHASECHK.TRANS64 P0, [R3+URZ], R0 ;  /* 0x00000000030085a7 */ /* 0x000ee4000800007f */
[----:B---3--:R-:W-:Y:S05]  /*deb0*/  @!P0 BRA `(.L_x_3229) ;  /* 0xfffffffc00f08947 */ /* 0x008fea000383ffff */
[----:B------:R-:W-:Y:S05]  /*dec0*/  BRA `(.L_x_3254) ;  /* 0xfffffff400a07947 */ /* 0x000fea000383ffff */
.L_x_3231:
[----:B-1----:R1:W2:Y:S02]  /*ded0*/  SYNCS.PHASECHK.TRANS64.TRYWAIT P0, [R5+URZ], R4 ;  /* 0x00000004050075a7 */ /* 0x0022a4000800017f */
[----:B--2---:R-:W-:Y:S05]  /*dee0*/  @!P0 NANOSLEEP.SYNCS 0x989680 ;  /* 0x009896800000895d */ /* 0x004fea0003900000 */
[----:B------:R-:W2:Y:S02]  /*def0*/  @!P0 SYNCS.PHASECHK.TRANS64 P0, [R5+URZ], R4 ;  /* 0x00000004050085a7 */ /* 0x000ea4000800007f */
[----:B--2---:R-:W-:Y:S05]  /*df00*/  @!P0 BRA `(.L_x_3231) ;  /* 0xfffffffc00f08947 */ /* 0x004fea000383ffff */
[----:B------:R-:W-:Y:S05]  /*df10*/  BRA `(.L_x_3255) ;  /* 0xfffffff400a47947 */ /* 0x000fea000383ffff */
.L_x_3256:
        /* <DEDUP_REMOVED lines=14> */
.L_x_4561:


//--------------------- .text._ZN7cutlass13device_kernelIN5flash11enable_sm90INS1_16FlashAttnFwdSm90INS1_25CollectiveMainloopFwdSm90ILi2EN4cute5tupleIJNS5_1CILi1EEES8_S8_EEENS6_IJNS7_ILi64EEESA_SA_EEELi512ENS_10bfloat16_tEfNS_4arch4Sm90ELb1ELb0ELb0ELb0ELb0ELb0ELb1ELb0ELb0ELb0ELb0ELb0EEENS1_21CollectiveEpilogueFwdINS6_IJSA_NS7_ILi512EEESA_EEES9_SC_SE_Li256ELb0ELb0ELb0ELb0EEENS1_30DynamicPersistentTileSchedulerILi256ELi32ELb0ELb0ELb1EEEEEEEEEvNT_6ParamsE --------------------------
	.section	.text._ZN7cutlass13device_kernelIN5flash11enable_sm90INS1_16FlashAttnFwdSm90INS1_25CollectiveMainloopFwdSm90ILi2EN4cute5tupleIJNS5_1CILi1EEES8_S8_EEENS6_IJNS7_ILi64EEESA_SA_EEELi512ENS_10bfloat16_tEfNS_4arch4Sm90ELb1ELb0ELb0ELb0ELb0ELb0ELb1ELb0ELb0ELb0ELb0ELb0EEENS1_21CollectiveEpilogueFwdINS6_IJSA_NS7_ILi512EEESA_EEES9_SC_SE_Li256ELb0ELb0ELb0ELb0EEENS1_30DynamicPersistentTileSchedulerILi256ELi32ELb0ELb0ELb1EEEEEEEEEvNT_6ParamsE,"ax",@progbits
	.align	128
.text._ZN7cutlass13device_kernelIN5flash11enable_sm90INS1_16FlashAttnFwdSm90INS1_25CollectiveMainloopFwdSm90ILi2EN4cute5tupleIJNS5_1CILi1EEES8_S8_EEENS6_IJNS7_ILi64EEESA_SA_EEELi512ENS_10bfloat16_tEfNS_4arch4Sm90ELb1ELb0ELb0ELb0ELb0ELb0ELb1ELb0ELb0ELb0ELb0ELb0EEENS1_21CollectiveEpilogueFwdINS6_IJSA_NS7_ILi512EEESA_EEES9_SC_SE_Li256ELb0ELb0ELb0ELb0EEENS1_30DynamicPersistentTileSchedulerILi256ELi32ELb0ELb0ELb1EEEEEEEEEvNT_6ParamsE:
        .type           _ZN7cutlass13device_kernelIN5flash11enable_sm90INS1_16FlashAttnFwdSm90INS1_25CollectiveMainloopFwdSm90ILi2EN4cute5tupleIJNS5_1CILi1EEES8_S8_EEENS6_IJNS7_ILi64EEESA_SA_EEELi512ENS_10bfloat16_tEfNS_4arch4Sm90ELb1ELb0ELb0ELb0ELb0ELb0ELb1ELb0ELb0ELb0ELb0ELb0EEENS1_21CollectiveEpilogueFwdINS6_IJSA_NS7_ILi512EEESA_EEES9_SC_SE_Li256ELb0ELb0ELb0ELb0EEENS1_30DynamicPersistentTileSchedulerILi256ELi32ELb0ELb0ELb1EEEEEEEEEvNT_6ParamsE,@function
        .size           _ZN7cutlass13device_kernelIN5flash11enable_sm90INS1_16FlashAttnFwdSm90INS1_25CollectiveMainloopFwdSm90ILi2EN4cute5tupleIJNS5_1CILi1EEES8_S8_EEENS6_IJNS7_ILi64EEESA_SA_EEELi512ENS_10bfloat16_tEfNS_4arch4Sm90ELb1ELb0ELb0ELb0ELb0ELb0ELb1ELb0ELb0ELb0ELb0ELb0EEENS1_21CollectiveEpilogueFwdINS6_IJSA_NS7_ILi512EEESA_EEES9_SC_SE_Li256ELb0ELb0ELb0ELb0EEENS1_30DynamicPersistentTileSchedulerILi256ELi32ELb0ELb0ELb1EEEEEEEEEvNT_6ParamsE,(.L_x_4562 - _ZN7cutlass13device_kernelIN5flash11enable_sm90INS1_16FlashAttnFwdSm90INS1_25CollectiveMainloopFwdSm90ILi2EN4cute5tupleIJNS5_1CILi1EEES8_S8_EEENS6_IJNS7_ILi64EEESA_SA_EEELi512ENS_10bfloat16_tEfNS_4arch4Sm90ELb1ELb0ELb0ELb0ELb0ELb0ELb1ELb0ELb0ELb0ELb0ELb0EEENS1_21CollectiveEpilogueFwdINS6_IJSA_NS7_ILi512EEESA_EEES9_SC_SE_Li256ELb0ELb0ELb0ELb0EEENS1_30DynamicPersistentTileSchedulerILi256ELi32ELb0ELb0ELb1EEEEEEEEEvNT_6ParamsE)
        .other          _ZN7cutlass13device_kernelIN5flash11enable_sm90INS1_16FlashAttnFwdSm90INS1_25CollectiveMainloopFwdSm90ILi2EN4cute5tupleIJNS5_1CILi1EEES8_S8_EEENS6_IJNS7_ILi64EEESA_SA_EEELi512ENS_10bfloat16_tEfNS_4arch4Sm90ELb1ELb0ELb0ELb0ELb0ELb0ELb1ELb0ELb0ELb0ELb0ELb0EEENS1_21CollectiveEpilogueFwdINS6_IJSA_NS7_ILi512EEESA_EEES9_SC_SE_Li256ELb0ELb0ELb0ELb0EEENS1_30DynamicPersistentTileSchedulerILi256ELi32ELb0ELb0ELb1EEEEEEEEEvNT_6ParamsE,@"STO_CUDA_ENTRY STV_DEFAULT"
_ZN7cutlass13device_kernelIN5flash11enable_sm90INS1_16FlashAttnFwdSm90INS1_25CollectiveMainloopFwdSm90ILi2EN4cute5tupleIJNS5_1CILi1EEES8_S8_EEENS6_IJNS7_ILi64EEESA_SA_EEELi512ENS_10bfloat16_tEfNS_4arch4Sm90ELb1ELb0ELb0ELb0ELb0ELb0ELb1ELb0ELb0ELb0ELb0ELb0EEENS1_21CollectiveEpilogueFwdINS6_IJSA_NS7_ILi512EEESA_EEES9_SC_SE_Li256ELb0ELb0ELb0ELb0EEENS1_30DynamicPersistentTileSchedulerILi256ELi32ELb0ELb0ELb1EEEEEEEEEvNT_6ParamsE:
        /* <DEDUP_REMOVED lines=27> */
.L_x_3258:
[----:B------:R-:W-:Y:S05]  /*01b0*/  BSYNC B0 ;  /* 0x0000000000007941 */ /* 0x000fea0003800000 */
.L_x_3257:
        /* <DEDUP_REMOVED lines=35> */
.L_x_3259:
        /* <DEDUP_REMOVED lines=22> */
.L_x_3260:
        /* <DEDUP_REMOVED lines=18> */
.L_x_3261:
        /* <DEDUP_REMOVED lines=22> */
.L_x_3262:
        /* <DEDUP_REMOVED lines=22> */
.L_x_3263:
[----:B-1----:R-:W-:Y:S01]  /*0930*/  UMOV UR4, 0x1 ;  /* 0x0000000100047882 */ /* 0x002fe20000000000 */
[----:B------:R-:W-:Y:S01]  /*0940*/  PLOP3.LUT P0, PT, PT, PT, UP0, 0x80, 0x0 ;  /* 0x000000000000781c */ /* 0x000fe20003f0f008 */
[----:B------:R-:W-:Y:S01]  /*0950*/  USEL UR4, UR4, 0x2, !UP0 ;  /* 0x0000000204047887 */ /* 0x000fe2000c000000 */
[----:B------:R-:W-:Y:S01]  /*0960*/  NOP ;  /* 0x0000000000007918 */ /* 0x000fe20000000000 */
[----:B------:R-:W-:-:S04]  /*0970*/  ULDC.64 UR54, c[0x0][0x208] ;  /* 0x0000820000367ab9 */ /* 0x000fc80000000a00 */
[----:B------:R-:W-:-:S05]  /*0980*/  IMAD.U32 R2, RZ, RZ, UR4 ;  /* 0x00000004ff027e24 */ /* 0x000fca000f8e00ff */
[----:B------:R1:W-:Y:S01]  /*0990*/  STL [R1], R2 ;  /* 0x0000000201007387 */ /* 0x0003e20000100800 */
[----:B--234-:R-:W-:Y:S06]  /*09a0*/  BAR.SYNC.DEFER_BLOCKING 0x0 ;  /* 0x0000000000007b1d */ /* 0x01cfec0000010000 */
[----:B------:R-:W-:Y:S05]  /*09b0*/  @!P0 BRA `(.L_x_3264) ;  /* 0x000000d400d88947 */ /* 0x000fea0003800000 */
.L_x_3265:
[----:B------:R-:W-:-:S08]  /*09c0*/  NOP ;  /* 0x0000000000007918 */ /* 0x000fd00000000000 */
[----:B------:R-:W2:Y:S02]  /*09d0*/  USETMAXREG.TRY_ALLOC.CTAPOOL UP0, 0xf0 ;  /* 0x000000f0000079c8 */ /* 0x000ea40008000600 */
[----:B--2---:R-:W-:-:S13]  /*09e0*/  PLOP3.LUT P0, PT, PT, PT, UP0, 0x80, 0x0 ;  /* 0x000000000000781c */ /* 0x004fda0003f0f008 */
[----:B------:R-:W-:Y:S05]  /*09f0*/  @!P0 BRA `(.L_x_3265) ;  /* 0xfffffffc00f08947 */ /* 0x000fea000383ffff */
[----:B-1----:R-:W1:Y:S01]  /*0a00*/  S2R R2, SR_TID.X ;  /* 0x0000000000027919 */ /* 0x002e620000002100 */
        /* <DEDUP_REMOVED lines=10> */
[----:B------:R-:W2:Y:S01]  /*0ab0*/  LDL R3, [R1] ;  /* 0x0000000001037983 */ /* 0x000ea20000100800 */
[----:B------:R-:W-:Y:S01]  /*0ac0*/  VIADD R195, R2, 0xffffff80 ;  /* 0xffffff8002c37836 */ /* 0x000fe20000000000 */
[----:B------:R-:W1:Y:S01]  /*0ad0*/  S2UR UR5, SR_CgaCtaId ;  /* 0x00000000000579c3 */ /* 0x000e620000008800 */
[----:B------:R-:W-:Y:S01]  /*0ae0*/  UMOV UR37, 0x400 ;  /* 0x0000040000257882 */ /* 0x000fe20000000000 */
[----:B------:R-:W-:Y:S01]  /*0af0*/  MOV R185, 0x40 ;  /* 0x0000004000b97802 */ /* 0x000fe20000000f00 */
[----:B------:R-:W-:Y:S01]  /*0b00*/  IMAD.MOV.U32 R16, RZ, RZ, RZ ;  /* 0x000000ffff107224 */ /* 0x000fe200078e00ff */
[----:B------:R-:W-:Y:S01]  /*0b10*/  SHF.R.S32.HI R0, RZ, 0x1f, R195 ;  /* 0x0000001fff007819 */ /* 0x000fe200000114c3 */
[----:B------:R-:W-:Y:S01]  /*0b20*/  ULDC.64 UR48, c[0x0][0x198] ;  /* 0x0000660000307ab9 */ /* 0x000fe20000000a00 */
[----:B------:R-:W-:Y:S02]  /*0b30*/  UMOV UR36, URZ ;  /* 0x0000003f00247c82 */ /* 0x000fe40008000000 */
[----:B------:R-:W-:-:S02]  /*0b40*/  LEA.HI R4, R0, R195, RZ, 0x4 ;  /* 0x000000c300047211 */ /* 0x000fc400078f20ff */
[----:B------:R-:W-:Y:S02]  /*0b50*/  LEA.HI R5, R0, R195, RZ, 0x5 ;  /* 0x000000c300057211 */ /* 0x000fe400078f28ff */
[----:B------:R-:W-:Y:S02]  /*0b60*/  LOP3.LUT R2, R4, 0xfffffff0, RZ, 0xc0, !PT ;  /* 0xfffffff004027812 */ /* 0x000fe400078ec0ff */
[--C-:B------:R-:W-:Y:S02]  /*0b70*/  SHF.R.S32.HI R193, RZ, 0x5, R5.reuse ;  /* 0x00000005ffc17819 */ /* 0x100fe40000011405 */
[----:B------:R-:W-:Y:S01]  /*0b80*/  SHF.R.S32.HI R6, RZ, 0x1f, R5 ;  /* 0x0000001fff067819 */ /* 0x000fe20000011405 */
[----:B------:R-:W-:Y:S01]  /*0b90*/  IMAD.IADD R7, R195, 0x1, -R2 ;  /* 0x00000001c3077824 */ /* 0x000fe200078e0a02 */
[----:B------:R-:W-:Y:S02]  /*0ba0*/  SHF.R.S32.HI R9, RZ, 0x4, R4 ;  /* 0x00000004ff097819 */ /* 0x000fe40000011404 */
[----:B------:R-:W-:-:S02]  /*0bb0*/  LEA.HI R6, R6, R193, RZ, 0x2 ;  /* 0x000000c106067211 */ /* 0x000fc400078f10ff */
[----:B------:R-:W-:Y:S02]  /*0bc0*/  LEA.HI R5, R4, R9, RZ, 0x1 ;  /* 0x0000000904057211 */ /* 0x000fe400078f08ff */
[----:B------:R-:W-:Y:S01]  /*0bd0*/  SHF.R.S32.HI R4, RZ, 0x1f, R7 ;  /* 0x0000001fff047819 */ /* 0x000fe20000011407 */
[----:B-1----:R-:W-:Y:S01]  /*0be0*/  ULEA UR37, UR5, UR37, 0x18 ;  /* 0x0000002505257291 */ /* 0x002fe2000f8ec03f */
[----:B------:R-:W-:Y:S02]  /*0bf0*/  LOP3.LUT R6, R6, 0x3ffffc, RZ, 0xc0, !PT ;  /* 0x003ffffc06067812 */ /* 0x000fe400078ec0ff */
[----:B------:R-:W-:Y:S02]  /*0c00*/  LEA.HI R8, R4, R7, RZ, 0x3 ;  /* 0x0000000704087211 */ /* 0x000fe400078f18ff */
[----:B------:R-:W-:Y:S01]  /*0c10*/  LOP3.LUT R10, R5, 0x1ffffffe, RZ, 0xc0, !PT ;  /* 0x1ffffffe050a7812 */ /* 0x000fe200078ec0ff */
[----:B------:R-:W-:Y:S01]  /*0c20*/  IMAD.IADD R4, R193, 0x1, -R6 ;  /* 0x00000001c1047824 */ /* 0x000fe200078e0a06 */
[C---:B------:R-:W-:Y:S01]  /*0c30*/  LOP3.LUT R6, R8.reuse, 0xfffffff8, RZ, 0xc0, !PT ;  /* 0xfffffff808067812 */ /* 0x040fe200078ec0ff */
[----:B------:R-:W-:-:S02]  /*0c40*/  IMAD.SHL.U32 R8, R8, 0x40, RZ ;  /* 0x0000004008087824 */ /* 0x000fc400078e00ff */
[----:B------:R-:W-:-:S03]  /*0c50*/  IMAD.IADD R10, R9, 0x1, -R10 ;  /* 0x00000001090a7824 */ /* 0x000fc600078e0a0a */
[----:B------:R-:W-:Y:S01]  /*0c60*/  LOP3.LUT R8, R8, 0x7ffffe00, RZ, 0xc0, !PT ;  /* 0x7ffffe0008087812 */ /* 0x000fe200078ec0ff */
[----:B------:R-:W-:-:S04]  /*0c70*/  IMAD.SHL.U32 R10, R10, 0x8, RZ ;  /* 0x000000080a0a7824 */ /* 0x000fc800078e00ff */
[----:B------:R-:W-:Y:S01]  /*0c80*/  IMAD R8, R193, 0x400, R8 ;  /* 0x00000400c1087824 */ /* 0x000fe200078e0208 */
[----:B--2---:R-:W-:Y:S02]  /*0c90*/  R2UR UR6, R3 ;  /* 0x00000000030672ca */ /* 0x004fe400000e0000 */
[CC--:B------:R-:W-:Y:S02]  /*0ca0*/  LEA.HI R3, R0.reuse, R195.reuse, RZ, 0x7 ;  /* 0x000000c300037211 */ /* 0x0c0fe400078f38ff */
[----:B------:R-:W-:Y:S02]  /*0cb0*/  LEA.HI R0, R0, R195, RZ, 0x3 ;  /* 0x000000c300007211 */ /* 0x000fe400078f18ff */
[----:B------:R-:W-:Y:S02]  /*0cc0*/  SHF.R.S32.HI R192, RZ, 0x7, R3 ;  /* 0x00000007ffc07819 */ /* 0x000fe40000011403 */
[C---:B------:R-:W-:Y:S02]  /*0cd0*/  LOP3.LUT R2, R3.reuse, 0xffffff80, RZ, 0xc0, !PT ;  /* 0xffffff8003027812 */ /* 0x040fe400078ec0ff */
[----:B------:R-:W-:Y:S01]  /*0ce0*/  LEA.HI R3, R3, R192, RZ, 0x1 ;  /* 0x000000c003037211 */ /* 0x000fe200078f08ff */
[----:B------:R-:W-:Y:S01]  /*0cf0*/  IMAD R11, R192, 0x100, R7 ;  /* 0x00000100c00b7824 */ /* 0x000fe200078e0207 */
[----:B------:R-:W-:Y:S01]  /*0d00*/  IADD3 R7, R7, -R6, RZ ;  /* 0x8000000607077210 */ /* 0x000fe20007ffe0ff */
[----:B------:R-:W-:Y:S01]  /*0d10*/  ULOP3.LUT UR46, UR6, 0x1, URZ, 0xfc, !UPT ;  /* 0x00000001062e7892 */ /* 0x000fe2000f8efc3f */
[----:B------:R-:W-:Y:S01]  /*0d20*/  IADD3 R2, R195, -R2, RZ ;  /* 0x80000002c3027210 */ /* 0x000fe20007ffe0ff */
[----:B------:R-:W-:Y:S01]  /*0d30*/  IMAD R13, R4, 0x10, R11 ;  /* 0x00000010040d7824 */ /* 0x000fe200078e020b */
[C---:B------:R-:W-:Y:S01]  /*0d40*/  R2P PR, R7.reuse, 0x6 ;  /* 0x0000000607007804 */ /* 0x040fe20000000000 */
[----:B------:R-:W-:Y:S01]  /*0d50*/  IMAD.SHL.U32 R9, R7, 0x40, RZ ;  /* 0x0000004007097824 */ /* 0x000fe200078e00ff */
[----:B------:R-:W-:-:S02]  /*0d60*/  SHF.R.S32.HI R5, RZ, 0x1f, R2 ;  /* 0x0000001fff057819 */ /* 0x000fc40000011402 */
[----:B------:R-:W-:Y:S02]  /*0d70*/  LEA R194, R13, R10, 0x6 ;  /* 0x0000000a0dc27211 */ /* 0x000fe400078e30ff */
[----:B------:R-:W-:Y:S02]  /*0d80*/  LOP3.LUT R9, R9, 0x1c0, RZ, 0xc0, !PT ;  /* 0x000001c009097812 */ /* 0x000fe400078ec0ff */
[-C--:B------:R-:W-:Y:S02]  /*0d90*/  LEA.HI R4, R5, R2.reuse, RZ, 0x2 ;  /* 0x0000000205047211 */ /* 0x080fe400078f10ff */
[----:B------:R-:W-:Y:S02]  /*0da0*/  LOP3.LUT R10, R9, 0x8, R10, 0xf8, !PT ;  /* 0x00000008090a7812 */ /* 0x000fe400078ef80a */
[----:B------:R-:W-:Y:S02]  /*0db0*/  SHF.R.U32.HI R9, RZ, 0x3, R9 ;  /* 0x00000003ff097819 */ /* 0x000fe40000011609 */
[----:B------:R-:W-:-:S02]  /*0dc0*/  LEA.HI R6, R5, R2, RZ, 0x5 ;  /* 0x0000000205067211 */ /* 0x000fc400078f28ff */
[----:B------:R-:W-:Y:S02]  /*0dd0*/  LOP3.LUT R11, R4, 0x7ffffffc, RZ, 0xc0, !PT ;  /* 0x7ffffffc040b7812 */ /* 0x000fe400078ec0ff */
[--C-:B------:R-:W-:Y:S02]  /*0de0*/  SHF.R.S32.HI R5, RZ, 0x2, R4.reuse ;  /* 0x00000002ff057819 */ /* 0x100fe40000011404 */
[----:B------:R-:W-:Y:S01]  /*0df0*/  SHF.R.S32.HI R4, RZ, 0x1f, R4 ;  /* 0x0000001fff047819 */ /* 0x000fe20000011404 */
[----:B------:R-:W-:Y:S01]  /*0e00*/  IMAD.IADD R11, R2, 0x1, -R11 ;  /* 0x00000001020b7824 */ /* 0x000fe200078e0a0b */
[----:B------:R-:W-:Y:S01]  /*0e10*/  LOP3.LUT R9, R10, R9, RZ, 0x3c, !PT ;  /* 0x000000090a097212 */ /* 0x000fe200078e3cff */
[----:B------:R-:W-:Y:S01]  /*0e20*/  IMAD.MOV.U32 R2, RZ, RZ, RZ ;  /* 0x000000ffff027224 */ /* 0x000fe200078e00ff */
[----:B------:R-:W-:Y:S02]  /*0e30*/  LEA.HI R4, R4, R5, RZ, 0x3 ;  /* 0x0000000504047211 */ /* 0x000fe400078f18ff */
[----:B------:R-:W-:Y:S01]  /*0e40*/  LOP3.LUT R3, R3, 0xfffffe, RZ, 0xc0, !PT ;  /* 0x00fffffe03037812 */ /* 0x000fe200078ec0ff */
[----:B------:R-:W-:Y:S01]  /*0e50*/  IMAD.IADD R8, R8, 0x1, R9 ;  /* 0x0000000108087824 */ /* 0x000fe200078e0209 */
[----:B------:R-:W-:-:S02]  /*0e60*/  LOP3.LUT R4, R4, 0xfffffff8, RZ, 0xc0, !PT ;  /* 0xfffffff804047812 */ /* 0x000fc400078ec0ff */
[----:B------:R-:W-:Y:S01]  /*0e70*/  SEL R185, R185, 0xffffffc0, !P2 ;  /* 0xffffffc0b9b97807 */ /* 0x000fe20005000000 */
[----:B------:R-:W-:Y:S01]  /*0e80*/  IMAD.IADD R3, R192, 0x1, -R3 ;  /* 0x00000001c0037824 */ /* 0x000fe200078e0a03 */
[----:B------:R-:W-:Y:S01]  /*0e90*/  LEA R23, R8, UR37, 0x1 ;  /* 0x0000002508177c11 */ /* 0x000fe2000f8e08ff */
[----:B------:R-:W-:Y:S01]  /*0ea0*/  IMAD.IADD R17, R5, 0x1, -R4 ;  /* 0x0000000105117824 */ /* 0x000fe200078e0a04 */
[----:B------:R-:W-:Y:S01]  /*0eb0*/  LOP3.LUT R4, R0, 0x1ffffff8, RZ, 0xc0, !PT ;  /* 0x1ffffff800047812 */ /* 0x000fe200078ec0ff */
[----:B------:R-:W-:Y:S01]  /*0ec0*/  IMAD.SHL.U32 R22, R3, 0x100, RZ ;  /* 0x0000010003167824 */ /* 0x000fe200078e00ff */
[----:B------:R-:W-:Y:S01]  /*0ed0*/  SHF.R.S32.HI R6, RZ, 0x5, R6 ;  /* 0x00000005ff067819 */ /* 0x000fe20000011406 */
[C---:B------:R-:W-:Y:S01]  /*0ee0*/  VIADD R186, R23.reuse, 0x36400 ;  /* 0x0003640017ba7836 */ /* 0x040fe20000000000 */
[----:B------:R-:W-:Y:S01]  /*0ef0*/  IADD3 R184, R23, 0x36420, RZ ;  /* 0x0003642017b87810 */ /* 0x000fe20007ffe0ff */
[----:B------:R-:W-:Y:S01]  /*0f00*/  IMAD.IADD R4, R195, 0x1, -R4 ;  /* 0x00000001c3047824 */ /* 0x000fe200078e0a04 */
[----:B------:R-:W-:Y:S01]  /*0f10*/  SHF.R.S32.HI R190, RZ, 0x3, R0 ;  /* 0x00000003ffbe7819 */ /* 0x000fe20000011400 */
[C---:B------:R-:W-:Y:S01]  /*0f20*/  @P1 VIADD R184, R186.reuse, 0xffffffe0 ;  /* 0xffffffe0bab81836 */ /* 0x040fe20000000000 */
[----:B------:R-:W-:Y:S01]  /*0f30*/  SHF.L.U32 R18, R11, 0x1, RZ ;  /* 0x000000010b127819 */ /* 0x000fe200000006ff */
[----:B------:R-:W-:-:S02]  /*0f40*/  IMAD.IADD R186, R186, 0x1, R185 ;  /* 0x00000001baba7824 */ /* 0x000fc400078e02b9 */
[----:B------:R-:W-:Y:S02]  /*0f50*/  IMAD R17, R6, 0x10, R17 ;  /* 0x0000001006117824 */ /* 0x000fe400078e0211 */
[----:B------:R-:W-:Y:S02]  /*0f60*/  IMAD.SHL.U32 R188, R4, 0x8, RZ ;  /* 0x0000000804bc7824 */ /* 0x000fe400078e00ff */
[----:B------:R-:W-:-:S07]  /*0f70*/  IMAD.IADD R185, R185, 0x1, R184 ;  /* 0x00000001b9b97824 */ /* 0x000fce00078e02b8 */
.L_x_3313:
        /* <DEDUP_REMOVED lines=20> */
.L_x_3266:
[----:B------:R-:W-:Y:S01]  /*10c0*/  ULDC UR6, c[0x0][0xec4] ;  /* 0x0003b10000067ab9 */ /* 0x000fe20000000800 */
[----:B------:R-:W-:Y:S01]  /*10d0*/  UMOV UR38, UR7 ;  /* 0x0000000700267c82 */ /* 0x000fe20008000000 */
[----:B------:R-:W-:-:S11]  /*10e0*/  UISETP.NE.AND UP0, UPT, UR6, 0x1, UPT ;  /* 0x000000010600788c */ /* 0x000fd6000bf05270 */
[----:B------:R-:W-:Y:S02]  /*10f0*/  @UP0 ULDC.64 UR10, c[0x0][0xec8] ;  /* 0x0003b200000a0ab9 */ /* 0x000fe40000000a00 */
[----:B------:R-:W-:-:S04]  /*1100*/  UIMAD.WIDE.U32 UR4, UR7, UR10, URZ ;  /* 0x0000000a070472a5 */ /* 0x000fc8000f8e003f */
[----:B------:R-:W-:-:S04]  /*1110*/  @UP0 USHF.R.U32.HI UR38, URZ, UR11, UR5 ;  /* 0x0000000b3f260299 */ /* 0x000fc80008011605 */
[----:B------:R-:W-:-:S12]  /*1120*/  UIMAD UR4, UR38, UR6, URZ ;  /* 0x00000006260472a4 */ /* 0x000fd8000f8e023f */
.L_x_3267:
[----:B------:R-:W1:Y:S01]  /*1130*/  LDC.64 R8, c[0x0][0x3f8] ;  /* 0x0000fe00ff087b82 */ /* 0x000e620000000a00 */
[----:B------:R-:W-:Y:S01]  /*1140*/  ULOP3.LUT UR5, URZ, UR38, URZ, 0x33, !UPT ;  /* 0x000000263f057292 */ /* 0x000fe2000f8e333f */
[----:B------:R-:W-:Y:S01]  /*1150*/  CS2R R150, SRZ ;  /* 0x0000000000967805 */ /* 0x000fe2000001ff00 */
[----:B------:R-:W-:Y:S01]  /*1160*/  ULDC UR6, c[0x0][0xeac] ;  /* 0x0003ab0000067ab9 */ /* 0x000fe20000000800 */
[----:B------:R-:W-:Y:S01]  /*1170*/  ULDC UR43, c[0x0][0xeb8] ;  /* 0x0003ae00002b7ab9 */ /* 0x000fe20000000800 */
[----:B------:R-:W-:Y:S01]  /*1180*/  UIADD3 UR5, UR5, UR6, URZ ;  /* 0x0000000605057290 */ /* 0x000fe2000fffe03f */
[----:B------:R-:W-:Y:S01]  /*1190*/  CS2R R148, SRZ ;  /* 0x0000000000947805 */ /* 0x000fe2000001ff00 */
[----:B------:R-:W-:Y:S01]  /*11a0*/  UISETP.NE.AND UP0, UPT, UR43, 0x1, UPT ;  /* 0x000000012b00788c */ /* 0x000fe2000bf05270 */
[----:B------:R-:W2:Y:S01]  /*11b0*/  LDC R169, c[0x0][0x404] ;  /* 0x00010100ffa97b82 */ /* 0x000ea20000000800 */
[----:B------:R-:W-:Y:S01]  /*11c0*/  USHF.L.U32 UR42, UR5, 0x6, URZ ;  /* 0x00000006052a7899 */ /* 0x000fe2000800063f */
[----:B------:R-:W-:Y:S01]  /*11d0*/  CS2R R146, SRZ ;  /* 0x0000000000927805 */ /* 0x000fe2000001ff00 */
[----:B------:R-:W-:Y:S01]  /*11e0*/  UIADD3 UR4, UR7, -UR4, URZ ;  /* 0x8000000407047290 */ /* 0x000fe2000fffe03f */
[----:B------:R-:W-:Y:S01]  /*11f0*/  CS2R R144, SRZ ;  /* 0x0000000000907805 */ /* 0x000fe2000001ff00 */
[----:B------:R-:W-:Y:S01]  /*1200*/  ULDC UR5, c[0x0][0xec4] ;  /* 0x0003b10000057ab9 */ /* 0x000fe20000000800 */
[----:B------:R-:W-:Y:S01]  /*1210*/  UISETP.NE.AND UP1, UPT, UR39, 0x1, UPT ;  /* 0x000000012700788c */ /* 0x000fe2000bf25270 */
[----:B------:R-:W-:Y:S01]  /*1220*/  IMAD.U32 R187, RZ, RZ, UR42 ;  /* 0x0000002affbb7e24 */ /* 0x000fe2000f8e00ff */
[----:B------:R-:W3:Y:S01]  /*1230*/  LDC R4, c[0x0][0x288] ;  /* 0x0000a200ff047b82 */ /* 0x000ee20000000800 */
[----:B------:R-:W-:Y:S01]  /*1240*/  UIMAD UR8, UR8, UR5, UR4 ;  /* 0x00000005080872a4 */ /* 0x000fe2000f8e0204 */
[----:B------:R-:W-:Y:S01]  /*1250*/  CS2R R142, SRZ ;  /* 0x00000000008e7805 */ /* 0x000fe2000001ff00 */
[----:B------:R-:W-:Y:S01]  /*1260*/  @UP0 ULDC UR6, c[0x0][0xec0] ;  /* 0x0003b00000060ab9 */ /* 0x000fe20000000800 */
[----:B------:R-:W-:Y:S01]  /*1270*/  @UP0 ULDC UR4, c[0x0][0xebc] ;  /* 0x0003af0000040ab9 */ /* 0x000fe20000000800 */
[----:B------:R-:W-:Y:S01]  /*1280*/  CS2R R140, SRZ ;  /* 0x00000000008c7805 */ /* 0x000fe2000001ff00 */
[----:B------:R-:W-:Y:S01]  /*1290*/  UIMAD.WIDE.U32 UR4, UR8, UR4, URZ ;  /* 0x00000004080472a5 */ /* 0x000fe2000f8e003f */
[----:B------:R-:W-:Y:S01]  /*12a0*/  CS2R R138, SRZ ;  /* 0x00000000008a7805 */ /* 0x000fe2000001ff00 */
[----:B------:R-:W4:Y:S01]  /*12b0*/  LDC R6, c[0x0][0x2e0] ;  /* 0x0000b800ff067b82 */ /* 0x000f220000000800 */
[----:B-1----:R-:W-:Y:S01]  /*12c0*/  ISETP.NE.U32.AND P0, PT, R8, RZ, PT ;  /* 0x000000ff0800720c */ /* 0x002fe20003f05070 */
[----:B------:R-:W-:Y:S01]  /*12d0*/  UMOV UR44, UR8 ;  /* 0x00000008002c7c82 */ /* 0x000fe20008000000 */
[----:B------:R-:W-:Y:S01]  /*12e0*/  @UP0 USHF.R.U32.HI UR44, URZ, UR6, UR5 ;  /* 0x000000063f2c0299 */ /* 0x000fe20008011605 */
[----:B------:R-:W-:-:S02]  /*12f0*/  CS2R R136, SRZ ;  /* 0x0000000000887805 */ /* 0x000fc4000001ff00 */
[----:B------:R-:W-:Y:S02]  /*1300*/  ISETP.NE.AND.EX P0, PT, R9, RZ, PT, P0 ;  /* 0x000000ff0900720c */ /* 0x000fe40003f05300 */
[----:B------:R-:W-:Y:S01]  /*1310*/  CS2R R134, SRZ ;  /* 0x0000000000867805 */ /* 0x000fe2000001ff00 */
[----:B------:R-:W-:Y:S01]  /*1320*/  UIADD3 UR4, -UR44, URZ, URZ ;  /* 0x0000003f2c047290 */ /* 0x000fe2000fffe13f */
[----:B------:R-:W-:Y:S02]  /*1330*/  CS2R R132, SRZ ;  /* 0x0000000000847805 */ /* 0x000fe4000001ff00 */
[----:B--2---:R-:W-:Y:S02]  /*1340*/  SEL R169, R169, 0x1, P0 ;  /* 0x00000001a9a97807 */ /* 0x004fe40000000000 */
[----:B------:R-:W-:Y:S02]  /*1350*/  CS2R R130, SRZ ;  /* 0x0000000000827805 */ /* 0x000fe4000001ff00 */
[----:B------:R-:W-:Y:S01]  /*1360*/  PLOP3.LUT P0, PT, PT, PT, UP1, 0x80, 0x0 ;  /* 0x000000000000781c */ /* 0x000fe20003f0f018 */
[----:B------:R-:W-:Y:S01]  /*1370*/  UIMAD UR43, UR43, UR4, UR8 ;  /* 0x000000042b2b72a4 */ /* 0x000fe2000f8e0208 */
[----:B------:R-:W-:-:S02]  /*1380*/  CS2R R128, SRZ ;  /* 0x0000000000807805 */ /* 0x000fc4000001ff00 */
[----:B------:R-:W-:Y:S02]  /*1390*/  CS2R R126, SRZ ;  /* 0x00000000007e7805 */ /* 0x000fe4000001ff00 */
[----:B------:R-:W-:Y:S02]  /*13a0*/  CS2R R124, SRZ ;  /* 0x00000000007c7805 */ /* 0x000fe4000001ff00 */
[----:B---3--:R-:W-:Y:S02]  /*13b0*/  IADD3 R4, R187, 0x7f, -R4 ;  /* 0x0000007fbb047810 */ /* 0x008fe40007ffe804 */
[----:B------:R-:W-:Y:S02]  /*13c0*/  CS2R R122, SRZ ;  /* 0x00000000007a7805 */ /* 0x000fe4000001ff00 */
[----:B------:R-:W-:Y:S02]  /*13d0*/  CS2R R120, SRZ ;  /* 0x0000000000787805 */ /* 0x000fe4000001ff00 */
[----:B------:R-:W-:-:S02]  /*13e0*/  CS2R R118, SRZ ;  /* 0x0000000000767805 */ /* 0x000fc4000001ff00 */
[----:B------:R-:W-:Y:S02]  /*13f0*/  CS2R R116, SRZ ;  /* 0x0000000000747805 */ /* 0x000fe4000001ff00 */
[----:B------:R-:W-:Y:S02]  /*1400*/  CS2R R166, SRZ ;  /* 0x0000000000a67805 */ /* 0x000fe4000001ff00 */
[----:B------:R-:W-:Y:S02]  /*1410*/  CS2R R164, SRZ ;  /* 0x0000000000a47805 */ /* 0x000fe4000001ff00 */
[----:B------:R-:W-:Y:S01]  /*1420*/  CS2R R112, SRZ ;  /* 0x0000000000707805 */ /* 0x000fe2000001ff00 */
[CC--:B----4-:R-:W-:Y:S01]  /*1430*/  IMAD R0, R169.reuse, R6.reuse, 0x3f ;  /* 0x0000003fa9007424 */ /* 0x0d0fe200078e0206 */
[----:B------:R-:W-:Y:S01]  /*1440*/  CS2R R162, SRZ ;  /* 0x0000000000a27805 */ /* 0x000fe2000001ff00 */
[----:B------:R-:W-:Y:S01]  /*1450*/  IMAD R4, R169, R6, R4 ;  /* 0x00000006a9047224 */ /* 0x000fe200078e0204 */
[----:B------:R-:W-:-:S02]  /*1460*/  CS2R R108, SRZ ;  /* 0x00000000006c7805 */ /* 0x000fc4000001ff00 */
[----:B------:R-:W-:Y:S02]  /*1470*/  CS2R R160, SRZ ;  /* 0x0000000000a07805 */ /* 0x000fe4000001ff00 */
[----:B------:R-:W-:Y:S02]  /*1480*/  SHF.R.S32.HI R3, RZ, 0x1f, R0 ;  /* 0x0000001fff037819 */ /* 0x000fe40000011400 */
[----:B------:R-:W-:Y:S02]  /*1490*/  CS2R R104, SRZ ;  /* 0x0000000000687805 */ /* 0x000fe4000001ff00 */
[----:B------:R-:W-:Y:S02]  /*14a0*/  SHF.R.S32.HI R5, RZ, 0x1f, R4 ;  /* 0x0000001fff057819 */ /* 0x000fe40000011404 */
[----:B------:R-:W-:Y:S02]  /*14b0*/  CS2R R158, SRZ ;  /* 0x00000000009e7805 */ /* 0x000fe4000001ff00 */
[----:B------:R-:W-:-:S02]  /*14c0*/  LEA.HI R3, R3, R0, RZ, 0x6 ;  /* 0x0000000003037211 */ /* 0x000fc400078f30ff */
[----:B------:R-:W-:Y:S02]  /*14d0*/  CS2R R156, SRZ ;  /* 0x00000000009c7805 */ /* 0x000fe4000001ff00 */
[----:B------:R-:W-:Y:S02]  /*14e0*/  LEA.HI R5, R5, R4, RZ, 0x6 ;  /* 0x0000000405057211 */ /* 0x000fe400078f30ff */
[----:B------:R-:W-:Y:S02]  /*14f0*/  CS2R R100, SRZ ;  /* 0x0000000000647805 */ /* 0x000fe4000001ff00 */
[----:B------:R-:W-:Y:S02]  /*1500*/  SHF.R.S32.HI R3, RZ, 0x6, R3 ;  /* 0x00000006ff037819 */ /* 0x000fe40000011403 */
[----:B------:R-:W-:Y:S02]  /*1510*/  CS2R R154, SRZ ;  /* 0x00000000009a7805 */ /* 0x000fe4000001ff00 */
[----:B------:R-:W-:-:S02]  /*1520*/  SHF.R.S32.HI R168, RZ, 0x6, R5 ;  /* 0x00000006ffa87819 */ /* 0x000fc40000011405 */
[----:B------:R-:W-:Y:S02]  /*1530*/  CS2R R96, SRZ ;  /* 0x0000000000607805 */ /* 0x000fe4000001ff00 */
[----:B------:R-:W-:Y:S02]  /*1540*/  MOV R0, RZ ;  /* 0x000000ff00007202 */ /* 0x000fe40000000f00 */
[----:B------:R-:W-:Y:S02]  /*1550*/  CS2R R152, SRZ ;  /* 0x0000000000987805 */ /* 0x000fe4000001ff00 */
[----:B------:R-:W-:Y:S01]  /*1560*/  VIMNMX R168, R3, R168, PT ;  /* 0x000000a803a87248 */ /* 0x000fe20003fe0100 */
[----:B------:R-:W-:Y:S01]  /*1570*/  IMAD.MOV.U32 R3, RZ, RZ, RZ ;  /* 0x000000ffff037224 */ /* 0x000fe200078e00ff */
        /* <DEDUP_REMOVED lines=35> */
[----:B------:R-:W-:Y:S02]  /*17b0*/  ISETP.GE.AND P1, PT, R168, 0x1, PT ;  /* 0x00000001a800780c */ /* 0x000fe40003f26270 */
[----:B------:R-:W-:-:S11]  /*17c0*/  PLOP3.LUT P0, PT, PT, PT, PT, 0x80, 0x0 ;  /* 0x000000000000781c */ /* 0x000fd60003f0f070 */
[----:B------:R-:W-:Y:S05]  /*17d0*/  @!P1 BRA `(.L_x_3269) ;  /* 0x000000ac00b09947 */ /* 0x000fea0003800000 */
[----:B------:R-:W1:Y:S01]  /*17e0*/  SHFL.IDX PT, R4, R192, RZ, 0x1f ;  /* 0x00001fffc0047589 */ /* 0x000e6200000e0000 */
[----:B------:R-:W-:Y:S01]  /*17f0*/  UIADD3 UR4, UR37, 0x36400, URZ ;  /* 0x0003640025047890 */ /* 0x000fe2000fffe03f */
[----:B------:R-:W-:Y:S01]  /*1800*/  ISETP.GE.AND P0, PT, R168, 0x2, PT ;  /* 0x00000002a800780c */ /* 0x000fe20003f06270 */
[----:B------:R-:W-:Y:S01]  /*1810*/  UMOV UR17, 0x40000040 ;  /* 0x4000004000117882 */ /* 0x000fe20000000000 */
[----:B------:R-:W-:Y:S01]  /*1820*/  BAR.SYNC.DEFER_BLOCKING 0xe, 0x100 ;  /* 0x0384000000007b1d */ /* 0x000fe20000010000 */
[----:B------:R-:W-:-:S04]  /*1830*/  USHF.R.U32.HI UR4, URZ, 0x4, UR4 ;  /* 0x000000043f047899 */ /* 0x000fc80008011604 */
[----:B------:R-:W-:Y:S01]  /*1840*/  ULOP3.LUT UR4, UR4, 0x3fff, URZ, 0xc0, !UPT ;  /* 0x00003fff04047892 */ /* 0x000fe2000f8ec03f */
[----:B------:R-:W-:Y:S01]  /*1850*/  UMOV UR19, 0x40000040 ;  /* 0x4000004000137882 */ /* 0x000fe20000000000 */
[----:B------:R-:W-:Y:S02]  /*1860*/  UMOV UR5, 0x40000040 ;  /* 0x4000004000057882 */ /* 0x000fe40000000000 */
        /* <DEDUP_REMOVED lines=30> */
[----:B------:R-:W-:-:S05]  /*1a50*/  @!P1 LEA R4, R2, UR37, 0x3 ;  /* 0x0000002502049c11 */ /* 0x000fca000f8e18ff */
[----:B------:R-:W-:-:S05]  /*1a60*/  @!P1 VIADD R4, R4, 0x38860 ;  /* 0x0003886004049836 */ /* 0x000fca0000000000 */
        /* <DEDUP_REMOVED lines=16> */
[----:B------:R-:W-:-:S07]  /*1b70*/  IADD3 R168, R168, -0x2, RZ ;  /* 0xfffffffea8a87810 */ /* 0x000fce0007ffe0ff */
.L_x_3271:
[----:B------:R-:W-:Y:S01]  /*1b80*/  BAR.SYNC.DEFER_BLOCKING 0xe, 0x100 ;  /* 0x0384000000007b1d */ /* 0x000fe20000010000 */
[----:B-12---:R-:W-:Y:S01]  /*1b90*/  IMAD R4, R2, 0x40, R17 ;  /* 0x0000004002047824 */ /* 0x006fe200078e0211 */
        /* <DEDUP_REMOVED lines=144> */
[----:B------:R-:W-:Y:S02]  /*24a0*/  R2UR UR6, R5 ;  /* 0x00000000050672ca */ /* 0x000fe400000e0000 */
[C---:B------:R-:W-:Y:S01]  /*24b0*/  IADD3 R5, R4.reuse, 0x100, RZ ;  /* 0x0000010004057810 */ /* 0x040fe20007ffe0ff */
[----:B------:R-:W-:Y:S02]  /*24c0*/  VIADD R4, R4, 0x180 ;  /* 0x0000018004047836 */ /* 0x000fe40000000000 */
[----:B------:R-:W-:Y:S01]  /*24d0*/  HGMMA.64x256x16.F32.BF16 R24, gdesc[UR16].tnspB, R24, gsb0 ;  /* 0x43e00000101879f0 */ /* 0x000fe20008001818 */
[----:B------:R-:W-:Y:S02]  /*24e0*/  R2UR UR10, R5 ;  /* 0x00000000050a72ca */ /* 0x000fe400000e0000 */
[----:B------:R-:W-:Y:S02]  /*24f0*/  R2UR UR14, R4 ;  /* 0x00000000040e72ca */ /* 0x000fe400000e0000 */
[----:B------:R-:W-:-:S02]  /*2500*/  @!P1 LEA R4, R2, UR37, 0x3 ;  /* 0x0000002502049c11 */ /* 0x000fc4000f8e18ff */
[----:B------:R-:W-:-:S03]  /*2510*/  SEL R5, RZ, 0x1, P0 ;  /* 0x00000001ff057807 */ /* 0x000fc60000000000 */
[----:B------:R-:W-:Y:S01]  /*2520*/  @!P1 VIADD R4, R4, 0x38860 ;  /* 0x0003886004049836 */ /* 0x000fe20000000000 */
[----:B------:R-:W-:-:S04]  /*2530*/  LOP3.LUT R16, R16, R5, RZ, 0x3c, !PT ;  /* 0x0000000510107212 */ /* 0x000fc800078e3cff */
        /* <DEDUP_REMOVED lines=16> */
.L_x_3270:
[----:B------:R-:W-:Y:S01]  /*2640*/  BAR.SYNC.DEFER_BLOCKING 0xe, 0x100 ;  /* 0x0384000000007b1d */ /* 0x000fe20000010000 */
[C---:B-12---:R-:W-:Y:S01]  /*2650*/  IMAD R4, R2.reuse, 0x40, R17 ;  /* 0x0000004002047824 */ /* 0x046fe200078e0211 */
[----:B------:R-:W-:Y:S02]  /*2660*/  IADD3 R2, R2, 0x1, RZ ;  /* 0x0000000102027810 */ /* 0x000fe40007ffe0ff */
[----:B------:R-:W-:Y:S02]  /*2670*/  PLOP3.LUT P0, PT, PT, PT, PT, 0x8, 0x0 ;  /* 0x000000000000781c */ /* 0x000fe40003f0e170 */
        /* <DEDUP_REMOVED lines=137> */
.L_x_3268:
[----:B------:R-:W-:Y:S02]  /*2f10*/  ISETP.GE.AND P1, PT, R168, 0x1, PT ;  /* 0x00000001a800780c */ /* 0x000fe40003f26270 */
[----:B------:R-:W-:-:S11]  /*2f20*/  PLOP3.LUT P0, PT, PT, PT, PT, 0x80, 0x0 ;  /* 0x000000000000781c */ /* 0x000fd60003f0f070 */
[----:B------:R-:W-:Y:S05]  /*2f30*/  @!P1 BRA `(.L_x_3269) ;  /* 0x0000009400d89947 */ /* 0x000fea0003800000 */
        /* <DEDUP_REMOVED lines=29> */
.L_x_3272:
        /* <DEDUP_REMOVED lines=9> */
.L_x_3374:
[----:B------:R-:W-:Y:S05]  /*31a0*/  @!P0 BRA `(.L_x_3274) ;  /* 0x0000000000048947 */ /* 0x000fea0003800000 */
[----:B------:R-:W-:Y:S01]  /*31b0*/  BPT.TRAP 0x1 ;  /* 0x000000040000795c */ /* 0x000fe20000300000 */
.L_x_3274:
[----:B------:R-:W-:Y:S02]  /*31c0*/  LEA R5, R2, UR37, 0x3 ;  /* 0x0000002502057c11 */ /* 0x000fe4000f8e18ff */
[----:B------:R-:W-:-:S04]  /*31d0*/  SHF.L.U32 R8, R16, 0x1f, RZ ;  /* 0x0000001f10087819 */ /* 0x000fc800000006ff */
[----:B------:R2:W3:Y:S01]  /*31e0*/  SYNCS.PHASECHK.TRANS64.TRYWAIT P1, [R5+URZ+0x38830], R8 ;  /* 0x03883008050075a7 */ /* 0x0004e2000802017f */
[----:B------:R-:W-:Y:S05]  /*31f0*/  @!P0 BRA `(.L_x_3275) ;  /* 0x0000000000048947 */ /* 0x000fea0003800000 */
[----:B------:R-:W-:Y:S01]  /*3200*/  BPT.TRAP 0x1 ;  /* 0x000000040000795c */ /* 0x000fe20000300000 */
.L_x_3275:
[----:B---3--:R-:W-:Y:S05]  /*3210*/  @P1 BRA `(.L_x_3276) ;  /* 0x0000000000081947 */ /* 0x008fea0003800000 */
[----:B------:R-:W3:Y:S02]  /*3220*/  SYNCS.PHASECHK.TRANS64.TRYWAIT P1, [R5+URZ+0x38830], R8 ;  /* 0x03883008050075a7 */ /* 0x000ee4000802017f */
[----:B---3--:R-:W-:Y:S05]  /*3230*/  @!P1 BRA `(.L_x_3277) ;  /* 0x000000e000f89947 */ /* 0x008fea0003800000 */
.L_x_3276:
[----:B------:R-:W-:-:S04]  /*3240*/  UIADD3 UR4, UR37, 0x22400, URZ ;  /* 0x0002240025047890 */ /* 0x000fc8000fffe03f */
[----:B------:R-:W-:-:S04]  /*3250*/  USHF.R.U32.HI UR4, URZ, 0x4, UR4 ;  /* 0x000000043f047899 */ /* 0x000fc80008011604 */
[----:B------:R-:W-:-:S06]  /*3260*/  ULOP3.LUT UR4, UR4, 0x3fff, URZ, 0xc0, !UPT ;  /* 0x00003fff04047892 */ /* 0x000fcc000f8ec03f */
[----:B-1----:R-:W-:Y:S01]  /*3270*/  IMAD.U32 R0, RZ, RZ, UR4 ;  /* 0x00000004ff007e24 */ /* 0x002fe2000f8e00ff */
[----:B------:R-:W-:Y:S05]  /*3280*/  WARPSYNC.ALL ;  /* 0x0000000000007948 */ /* 0x000fea0003800000 */
[----:B------:R-:W-:Y:S01]  /*3290*/  LOP3.LUT R0, R0, 0x10000, RZ, 0xfc, !PT ;  /* 0x0001000000007812 */ /* 0x000fe200078efcff */
[----:B------:R-:W-:-:S03]  /*32a0*/  UIADD3 UR4, UR37, 0x20400, URZ ;  /* 0x0002040025047890 */ /* 0x000fc6000fffe03f */
[----:B------:R-:W-:Y:S01]  /*32b0*/  LEA R4, R2, R0, 0x9 ;  /* 0x0000000002047211 */ /* 0x000fe200078e48ff */
[----:B------:R-:W-:Y:S01]  /*32c0*/  WARPGROUP.ARRIVE ;  /* 0x00000000000079c5 */ /* 0x000fe20000000000 */
[----:B------:R-:W-:Y:S01]  /*32d0*/  UMOV UR11, 0x40000040 ;  /* 0x40000040000b7882 */ /* 0x000fe20000000000 */
[----:B------:R-:W-:Y:S01]  /*32e0*/  USHF.R.U32.HI UR4, URZ, 0x4, UR4 ;  /* 0x000000043f047899 */ /* 0x000fe20008011604 */
[----:B------:R-:W-:Y:S01]  /*32f0*/  R2UR UR10, R4 ;  /* 0x00000000040a72ca */ /* 0x000fe200000e0000 */
[----:B------:R-:W-:Y:S01]  /*3300*/  UMOV UR9, 0x40000040 ;  /* 0x4000004000097882 */ /* 0x000fe20000000000 */
        /* <DEDUP_REMOVED lines=27> */
.L_x_3375:
[----:B------:R-:W-:Y:S05]  /*34c0*/  @!P0 BRA `(.L_x_3279) ;  /* 0x0000000000048947 */ /* 0x000fea0003800000 */
[----:B------:R-:W-:Y:S01]  /*34d0*/  BPT.TRAP 0x1 ;  /* 0x000000040000795c */ /* 0x000fe20000300000 */
.L_x_3279:
[----:B------:R4:W1:Y:S01]  /*34e0*/  SYNCS.PHASECHK.TRANS64.TRYWAIT P1, [R5+URZ+0x38850], R8 ;  /* 0x03885008050075a7 */ /* 0x000862000802017f */
[----:B------:R-:W-:Y:S05]  /*34f0*/  @!P0 BRA `(.L_x_3280) ;  /* 0x0000000000048947 */ /* 0x000fea0003800000 */
[----:B------:R-:W-:Y:S01]  /*3500*/  BPT.TRAP 0x1 ;  /* 0x000000040000795c */ /* 0x000fe20000300000 */
.L_x_3280:
[----:B-1----:R-:W-:-:S04]  /*3510*/  IMAD.U32 R4, RZ, RZ, UR37 ;  /* 0x00000025ff047e24 */ /* 0x002fc8000f8e00ff */
[C---:B------:R-:W-:Y:S02]  /*3520*/  VIADD R3, R4.reuse, 0x400 ;  /* 0x0000040004037836 */ /* 0x040fe40000000000 */
        /* <DEDUP_REMOVED lines=11> */
.L_x_3281:
[----:B------:R-:W-:Y:S01]  /*35e0*/  R2UR UR24, R4 ;  /* 0x00000000041872ca */ /* 0x000fe200000e0000 */
[----:B------:R-:W-:Y:S01]  /*35f0*/  WARPGROUP.ARRIVE ;  /* 0x00000000000079c5 */ /* 0x000fe20000000000 */
[C---:B------:R-:W-:Y:S01]  /*3600*/  R2UR UR26, R6.reuse ;  /* 0x00000000061a72ca */ /* 0x040fe200000e0000 */
[----:B------:R-:W-:Y:S01]  /*3610*/  UMOV UR25, 0x40000040 ;  /* 0x4000004000197882 */ /* 0x000fe20000000000 */
[----:B------:R-:W-:Y:S01]  /*3620*/  UMOV UR27, 0x40000040 ;  /* 0x40000040001b7882 */ /* 0x000fe20000000000 */
[----:B------:R-:W-:Y:S01]  /*3630*/  VIADD R7, R6, 0x2 ;  /* 0x0000000206077836 */ /* 0x000fe20000000000 */
[----:B--234-:R-:W-:Y:S01]  /*3640*/  IADD3 R8, R4, 0x2, RZ ;  /* 0x0000000204087810 */ /* 0x01cfe20007ffe0ff */
[----:B------:R-:W-:Y:S01]  /*3650*/  UMOV UR5, 0x40000040 ;  /* 0x4000004000057882 */ /* 0x000fe20000000000 */
        /* <DEDUP_REMOVED lines=8> */
[----:B------:R-:W-:-:S02]  /*36e0*/  VIADD R10, R6, 0x800 ;  /* 0x00000800060a7836 */ /* 0x000fc40000000000 */
[----:B------:R-:W-:-:S04]  /*36f0*/  IMAD R206, R2, 0x1000, R19 ;  /* 0x0000100002ce7824 */ /* 0x000fc800078e0213 */
[----:B------:R-:W-:Y:S01]  /*3700*/  VIADD R207, R206, 0x80 ;  /* 0x00000080cecf7836 */ /* 0x000fe20000000000 */
        /* <DEDUP_REMOVED lines=127> */
[----:B------:R-:W-:Y:S02]  /*3f00*/  IADD3 R8, R4, 0x800, RZ ;  /* 0x0000080004087810 */ /* 0x000fe40007ffe0ff */
        /* <DEDUP_REMOVED lines=58> */
[C---:B------:R-:W-:Y:S01]  /*42b0*/  IMAD.IADD R13, R9.reuse, 0x1, R10 ;  /* 0x00000001090d7824 */ /* 0x040fe200078e020a */
        /* <DEDUP_REMOVED lines=87> */
[C---:B------:R-:W-:Y:S01]  /*4830*/  IADD3 R7, R9.reuse, R8, RZ ;  /* 0x0000000809077210 */ /* 0x040fe20007ffe0ff */
[----:B------:R-:W-:Y:S02]  /*4840*/  IMAD.IADD R9, R9, 0x1, R10 ;  /* 0x0000000109097824 */ /* 0x000fe400078e020a */
[C---:B------:R-:W-:Y:S02]  /*4850*/  IMAD.IADD R8, R11.reuse, 0x1, R8 ;  /* 0x000000010b087824 */ /* 0x040fe400078e0208 */
[----:B------:R-:W-:-:S02]  /*4860*/  IMAD.IADD R10, R11, 0x1, R10 ;  /* 0x000000010b0a7824 */ /* 0x000fc400078e020a */
[----:B------:R-:W-:Y:S01]  /*4870*/  IMAD.MOV.U32 R11, RZ, RZ, 0x40 ;  /* 0x00000040ff0b7424 */ /* 0x000fe200078e00ff */
[----:B------:R-:W-:Y:S02]  /*4880*/  WARPGROUP.DEPBAR.LE gsb0, 0x0 ;  /* 0x00008000000079c5 */ /* 0x000fe40000010000 */
[----:B------:R-:W-:-:S06]  /*4890*/  WARPGROUP.ARRIVE ;  /* 0x00000000000079c5 */ /* 0x000fcc0000000000 */
[----:B------:R-:W-:Y:S01]  /*48a0*/  HGMMA.64x64x16.F32.BF16 R24, gdesc[UR4], R24, gsb0 ;  /* 0x00e00000041879f0 */ /* 0x000fe20008001818 */
[----:B------:R-:W-:Y:S01]  /*48b0*/  R2UR UR4, R7 ;  /* 0x00000000070472ca */ /* 0x000fe200000e0000 */
[----:B------:R-:W-:Y:S01]  /*48c0*/  UMOV UR5, 0x40000040 ;  /* 0x4000004000057882 */ /* 0x000fe20000000000 */
[----:B------:R-:W-:Y:S01]  /*48d0*/  R2UR UR6, R9 ;  /* 0x00000000090672ca */ /* 0x000fe200000e0000 */
[----:B------:R-:W-:Y:S01]  /*48e0*/  UMOV UR7, 0x40000040 ;  /* 0x4000004000077882 */ /* 0x000fe20000000000 */
        /* <DEDUP_REMOVED lines=10> */
[----:B------:R-:W-:-:S04]  /*4990*/  SEL R8, R8, 0xf80, P1 ;  /* 0x00000f8008087807 */ /* 0x000fc80000800000 */
[----:B------:R-:W-:-:S04]  /*49a0*/  LOP3.LUT R8, R8, 0x1e00, RZ, 0xc0, !PT ;  /* 0x00001e0008087812 */ /* 0x000fc800078ec0ff */
[CC--:B------:R-:W-:Y:S02]  /*49b0*/  IADD3 R9, R7.reuse, R8.reuse, R4 ;  /* 0x0000000807097210 */ /* 0x0c0fe40007ffe004 */
[----:B------:R-:W-:Y:S01]  /*49c0*/  IADD3 R6, R7, R8, R6 ;  /* 0x0000000807067210 */ /* 0x000fe20007ffe006 */
[----:B------:R-:W-:Y:S02]  /*49d0*/  IMAD R7, R168, -0x40, R11 ;  /* 0xffffffc0a8077824 */ /* 0x000fe400078e020b */
[----:B------:R-:W-:Y:S02]  /*49e0*/  VIADD R11, R17, UR42 ;  /* 0x0000002a110b7c36 */ /* 0x000fe40008000000 */
        /* <DEDUP_REMOVED lines=8> */
[----:B------:R-:W1:Y:S08]  /*4a70*/  LDC R6, c[0x0][0x2e0] ;  /* 0x0000b800ff067b82 */ /* 0x000e700000000800 */
[----:B------:R-:W2:Y:S01]  /*4a80*/  LDC R9, c[0x0][0x288] ;  /* 0x0000a200ff097b82 */ /* 0x000ea20000000800 */
[----:B-1----:R-:W-:-:S02]  /*4a90*/  IMAD R7, R169, R6, R7 ;  /* 0x00000006a9077224 */ /* 0x002fc400078e0207 */
[----:B------:R-:W-:Y:S02]  /*4aa0*/  IMAD R8, R169, R6, R8 ;  /* 0x00000006a9087224 */ /* 0x000fe400078e0208 */
[----:B------:R-:W-:-:S03]  /*4ab0*/  IMAD.IADD R7, R7, 0x1, -R18 ;  /* 0x0000000107077824 */ /* 0x000fc600078e0a12 */
[----:B--2---:R-:W-:Y:S01]  /*4ac0*/  IADD3 R8, R8, -R9, -R18 ;  /* 0x8000000908087210 */ /* 0x004fe20007ffe812 */
[----:B------:R-:W-:-:S03]  /*4ad0*/  IMAD R6, R169, R6, -R9 ;  /* 0x00000006a9067224 */ /* 0x000fc600078e0a09 */
[----:B------:R-:W-:Y:S01]  /*4ae0*/  VIADDMNMX R12, R11, R8, R7, PT ;  /* 0x000000080b0c7246 */ /* 0x000fe20003800107 */
[----:B------:R-:W-:Y:S01]  /*4af0*/  VIADD R6, R6, UR42 ;  /* 0x0000002a06067c36 */ /* 0x000fe20008000000 */
[----:B------:R-:W-:Y:S02]  /*4b00*/  IADD3 R8, R8, 0x8, R11 ;  /* 0x0000000808087810 */ /* 0x000fe40007ffe00b */
[C---:B------:R-:W-:Y:S02]  /*4b10*/  ISETP.GT.AND P1, PT, R12.reuse, RZ, PT ;  /* 0x000000ff0c00720c */ /* 0x040fe40003f24270 */
[C---:B------:R-:W-:Y:S02]  /*4b20*/  ISETP.GT.AND P2, PT, R12.reuse, 0x1, PT ;  /* 0x000000010c00780c */ /* 0x040fe40003f44270 */
[----:B------:R-:W-:Y:S02]  /*4b30*/  ISETP.GT.AND P3, PT, R12, 0x8, PT ;  /* 0x000000080c00780c */ /* 0x000fe40003f64270 */
[----:B------:R-:W-:-:S02]  /*4b40*/  VIMNMX R8, R7, R8, PT ;  /* 0x0000000807087248 */ /* 0x000fc40003fe0100 */
[----:B------:R-:W-:-:S04]  /*4b50*/  SHF.R.S32.HI R9, RZ, 0x1f, R6 ;  /* 0x0000001fff097819 */ /* 0x000fc80000011406 */
[----:B------:R-:W-:-:S04]  /*4b60*/  LEA.HI R9, R9, R6, RZ, 0x6 ;  /* 0x0000000609097211 */ /* 0x000fc800078f30ff */
[----:B------:R-:W-:-:S04]  /*4b70*/  SHF.R.S32.HI R9, RZ, 0x6, R9 ;  /* 0x00000006ff097819 */ /* 0x000fc80000011409 */
[----:B------:R-:W-:Y:S01]  /*4b80*/  VIMNMX R9, RZ, R9, !PT ;  /* 0x00000009ff097248 */ /* 0x000fe20007fe0100 */
[----:B------:R-:W-:Y:S02]  /*4b90*/  WARPGROUP.DEPBAR.LE gsb0, 0x0 ;  /* 0x00008000000079c5 */ /* 0x000fe40000010000 */
[----:B------:R-:W-:-:S06]  /*4ba0*/  WARPGROUP.ARRIVE ;  /* 0x00000000000079c5 */ /* 0x000fcc0000000000 */
[----:B------:R-:W-:Y:S01]  /*4bb0*/  HGMMA.64x64x16.F32.BF16 R24, gdesc[UR4], R24, gsb0 ;  /* 0x00e00000041879f0 */ /* 0x000fe20008001818 */
[----:B------:R-:W-:Y:S01]  /*4bc0*/  ULDC UR5, c[0x0][0xa80] ;  /* 0x0002a00000057ab9 */ /* 0x000fe20000000800 */
[----:B------:R-:W-:Y:S01]  /*4bd0*/  R2UR UR4, R206 ;  /* 0x00000000ce0472ca */ /* 0x000fe200000e0000 */
[----:B------:R-:W-:-:S12]  /*4be0*/  UMOV UR7, 0x40000040 ;  /* 0x4000004000077882 */ /* 0x000fd80000000000 */
[----:B------:R-:W-:Y:S01]  /*4bf0*/  UMOV UR6, UR4 ;  /* 0x0000000400067c82 */ /* 0x000fe20008000000 */
[----:B------:R-:W-:Y:S01]  /*4c00*/  R2UR UR4, R207 ;  /* 0x00000000cf0472ca */ /* 0x000fe200000e0000 */
[C---:B------:R-:W-:Y:S02]  /*4c10*/  VIADD R207, R206.reuse, 0x100 ;  /* 0x00000100cecf7836 */ /* 0x040fe40000000000 */
[----:B------:R-:W-:Y:S01]  /*4c20*/  VIADD R206, R206, 0x180 ;  /* 0x00000180cece7836 */ /* 0x000fe20000000000 */
[----:B------:R-:W-:Y:S02]  /*4c30*/  WARPGROUP.DEPBAR.LE gsb0, 0x0 ;  /* 0x00008000000079c5 */ /* 0x000fe40000010000 */
[----:B------:R-:W-:Y:S02]  /*4c40*/  FSEL R24, R24, -INF , P1 ;  /* 0xff80000018187808 */ /* 0x000fe40000800000 */
[----:B------:R-:W-:Y:S02]  /*4c50*/  FSEL R25, R25, -INF , P2 ;  /* 0xff80000019197808 */ /* 0x000fe40001000000 */
[----:B------:R-:W-:-:S02]  /*4c60*/  ISETP.GT.AND P1, PT, R12, 0x9, PT ;  /* 0x000000090c00780c */ /* 0x000fc40003f24270 */
[----:B------:R-:W-:Y:S02]  /*4c70*/  FSEL R28, R28, -INF , P3 ;  /* 0xff8000001c1c7808 */ /* 0x000fe40001800000 */
[----:B------:R-:W-:Y:S02]  /*4c80*/  FMNMX.FTZ R13, R24, R25, !PT ;  /* 0x00000019180d7209 */ /* 0x000fe40007810000 */
[----:B------:R-:W-:Y:S02]  /*4c90*/  ISETP.GT.AND P2, PT, R12, 0x10, PT ;  /* 0x000000100c00780c */ /* 0x000fe40003f44270 */
[----:B------:R-:W-:Y:S02]  /*4ca0*/  FSEL R29, R29, -INF , P1 ;  /* 0xff8000001d1d7808 */ /* 0x000fe40000800000 */
[----:B------:R-:W-:Y:S02]  /*4cb0*/  FMNMX.FTZ R10, R28, R13, !PT ;  /* 0x0000000d1c0a7209 */ /* 0x000fe40007810000 */
        /* <DEDUP_REMOVED lines=33> */
[----:B------:R-:W-:Y:S02]  /*4ed0*/  FSEL R53, R53, -INF , P1 ;  /* 0xff80000035357808 */ /* 0x000fe40000800000 */
[----:B------:R-:W-:Y:S02]  /*4ee0*/  FMNMX.FTZ R10, R52, R13, !PT ;  /* 0x0000000d340a7209 */ /* 0x000fe40007810000 */
[----:B------:R-:W-:Y:S02]  /*4ef0*/  ISETP.GT.AND P1, PT, R8, RZ, PT ;  /* 0x000000ff0800720c */ /* 0x000fe40003f24270 */
[----:B------:R-:W-:-:S02]  /*4f00*/  FMNMX.FTZ R10, R53, R10, !PT ;  /* 0x0000000a350a7209 */ /* 0x000fc40007810000 */
[C---:B------:R-:W-:Y:S02]  /*4f10*/  ISETP.GT.AND P2, PT, R8.reuse, 0x1, PT ;  /* 0x000000010800780c */ /* 0x040fe40003f44270 */
[----:B------:R-:W-:Y:S01]  /*4f20*/  ISETP.GT.AND P3, PT, R8, 0x8, PT ;  /* 0x000000080800780c */ /* 0x000fe20003f64270 */
[----:B------:R-:W1:Y:S01]  /*4f30*/  SHFL.BFLY PT, R13, R10, 0x2, 0x1f ;  /* 0x0c401f000a0d7f89 */ /* 0x000e6200000e0000 */
[----:B------:R-:W-:Y:S02]  /*4f40*/  FSEL R26, R26, -INF , P1 ;  /* 0xff8000001a1a7808 */ /* 0x000fe40000800000 */
[----:B------:R-:W-:Y:S02]  /*4f50*/  FSEL R27, R27, -INF , P2 ;  /* 0xff8000001b1b7808 */ /* 0x000fe40001000000 */
[----:B------:R-:W-:Y:S02]  /*4f60*/  ISETP.GT.AND P1, PT, R8, 0x9, PT ;  /* 0x000000090800780c */ /* 0x000fe40003f24270 */
[----:B------:R-:W-:-:S02]  /*4f70*/  FSEL R30, R30, -INF , P3 ;  /* 0xff8000001e1e7808 */ /* 0x000fc40001800000 */
[----:B------:R-:W-:Y:S02]  /*4f80*/  FMNMX.FTZ R7, R26, R27, !PT ;  /* 0x0000001b1a077209 */ /* 0x000fe40007810000 */
[C---:B------:R-:W-:Y:S02]  /*4f90*/  ISETP.GT.AND P2, PT, R8.reuse, 0x10, PT ;  /* 0x000000100800780c */ /* 0x040fe40003f44270 */
[----:B------:R-:W-:Y:S02]  /*4fa0*/  FSEL R31, R31, -INF , P1 ;  /* 0xff8000001f1f7808 */ /* 0x000fe40000800000 */
[----:B------:R-:W-:Y:S02]  /*4fb0*/  ISETP.GT.AND P1, PT, R8, 0x11, PT ;  /* 0x000000110800780c */ /* 0x000fe40003f24270 */
[----:B------:R-:W-:Y:S02]  /*4fc0*/  FSEL R34, R34, -INF , P2 ;  /* 0xff80000022227808 */ /* 0x000fe40001000000 */
[----:B------:R-:W-:-:S02]  /*4fd0*/  ISETP.GT.AND P2, PT, R8, 0x18, PT ;  /* 0x000000180800780c */ /* 0x000fc40003f44270 */
[----:B------:R-:W-:Y:S02]  /*4fe0*/  FSEL R35, R35, -INF , P1 ;  /* 0xff80000023237808 */ /* 0x000fe40000800000 */
[----:B------:R-:W-:Y:S02]  /*4ff0*/  ISETP.GT.AND P1, PT, R8, 0x19, PT ;  /* 0x000000190800780c */ /* 0x000fe40003f24270 */
[----:B-1----:R-:W-:Y:S02]  /*5000*/  FMNMX.FTZ R13, R10, R13, !PT ;  /* 0x0000000d0a0d7209 */ /* 0x002fe40007810000 */
[----:B------:R-:W-:Y:S02]  /*5010*/  FMNMX.FTZ R10, R30, R7, !PT ;  /* 0x000000071e0a7209 */ /* 0x000fe40007810000 */
[----:B------:R-:W-:Y:S01]  /*5020*/  FSEL R38, R38, -INF , P2 ;  /* 0xff80000026267808 */ /* 0x000fe20001000000 */
[----:B------:R-:W1:Y:S01]  /*5030*/  SHFL.BFLY PT, R12, R13, 0x1, 0x1f ;  /* 0x0c201f000d0c7f89 */ /* 0x000e6200000e0000 */
        /* <DEDUP_REMOVED lines=15> */
[----:B-1----:R-:W-:Y:S02]  /*5130*/  FMNMX.FTZ R7, R13, R12, !PT ;  /* 0x0000000c0d077209 */ /* 0x002fe40007810000 */
[----:B------:R-:W-:Y:S02]  /*5140*/  ISETP.GT.AND P1, PT, R8, 0x30, PT ;  /* 0x000000300800780c */ /* 0x000fe40003f24270 */
[----:B------:R-:W-:Y:S01]  /*5150*/  FSEL R47, R47, -INF , P3 ;  /* 0xff8000002f2f7808 */ /* 0x000fe20001800000 */
[----:B------:R-:W-:Y:S01]  /*5160*/  FMUL.FTZ R12, R7, UR5 ;  /* 0x00000005070c7c20 */ /* 0x000fe20008410000 */
[----:B------:R-:W-:-:S02]  /*5170*/  FMNMX.FTZ R10, R46, R11, !PT ;  /* 0x0000000b2e0a7209 */ /* 0x000fc40007810000 */
[----:B------:R-:W-:Y:S02]  /*5180*/  FSETP.NEU.FTZ.AND P4, PT, R7, -INF , PT ;  /* 0xff8000000700780b */ /* 0x000fe40003f9d000 */
[----:B------:R-:W-:Y:S02]  /*5190*/  ISETP.GT.AND P2, PT, R8, 0x31, PT ;  /* 0x000000310800780c */ /* 0x000fe40003f44270 */
[----:B------:R-:W-:Y:S02]  /*51a0*/  FSEL R50, R50, -INF , P1 ;  /* 0xff80000032327808 */ /* 0x000fe40000800000 */
[----:B------:R-:W-:Y:S02]  /*51b0*/  FMNMX.FTZ R11, R47, R10, !PT ;  /* 0x0000000a2f0b7209 */ /* 0x000fe40007810000 */
[----:B------:R-:W-:Y:S02]  /*51c0*/  FSEL R56, R12, RZ, P4 ;  /* 0x000000ff0c387208 */ /* 0x000fe40002000000 */
[----:B------:R-:W-:-:S02]  /*51d0*/  ISETP.GT.AND P1, PT, R8, 0x38, PT ;  /* 0x000000380800780c */ /* 0x000fc40003f24270 */
[----:B------:R-:W-:Y:S01]  /*51e0*/  FSEL R51, R51, -INF , P2 ;  /* 0xff80000033337808 */ /* 0x000fe20001000000 */
[--C-:B------:R-:W-:Y:S01]  /*51f0*/  FFMA.FTZ R24, R24, UR5, -R56.reuse ;  /* 0x0000000518187c23 */ /* 0x100fe20008010838 */
[----:B------:R-:W-:Y:S01]  /*5200*/  FMNMX.FTZ R12, R50, R11, !PT ;  /* 0x0000000b320c7209 */ /* 0x000fe20007810000 */
[--C-:B------:R-:W-:Y:S01]  /*5210*/  FFMA.FTZ R11, R25, UR5, -R56.reuse ;  /* 0x00000005190b7c23 */ /* 0x100fe20008010838 */
[----:B------:R-:W-:Y:S01]  /*5220*/  ISETP.GT.AND P2, PT, R8, 0x39, PT ;  /* 0x000000390800780c */ /* 0x000fe20003f44270 */
[----:B------:R-:W-:Y:S01]  /*5230*/  MUFU.EX2 R10, R24 ;  /* 0x00000018000a7308 */ /* 0x000fe20000000800 */
[----:B------:R-:W-:Y:S01]  /*5240*/  FSEL R54, R54, -INF , P1 ;  /* 0xff80000036367808 */ /* 0x000fe20000800000 */
[--C-:B------:R-:W-:Y:S01]  /*5250*/  FFMA.FTZ R14, R32, UR5, -R56.reuse ;  /* 0x00000005200e7c23 */ /* 0x100fe20008010838 */
[----:B------:R-:W-:Y:S01]  /*5260*/  FMNMX.FTZ R13, R51, R12, !PT ;  /* 0x0000000c330d7209 */ /* 0x000fe20007810000 */
[--C-:B------:R-:W-:Y:S01]  /*5270*/  FFMA.FTZ R12, R28, UR5, -R56.reuse ;  /* 0x000000051c0c7c23 */ /* 0x100fe20008010838 */
[----:B------:R-:W-:Y:S01]  /*5280*/  FSEL R55, R55, -INF , P2 ;  /* 0xff80000037377808 */ /* 0x000fe20001000000 */
        /* <DEDUP_REMOVED lines=12> */
[--C-:B------:R-:W-:Y:S01]  /*5350*/  FFMA.FTZ R175, R49, UR5, -R56.reuse ;  /* 0x0000000531af7c23 */ /* 0x100fe20008010838 */
[--C-:B------:R-:W-:Y:S01]  /*5360*/  FFMA.FTZ R176, R52, UR5, -R56.reuse ;  /* 0x0000000534b07c23 */ /* 0x100fe20008010838 */
[----:B------:R-:W-:Y:S01]  /*5370*/  FFMA.FTZ R177, R53, UR5, -R56 ;  /* 0x0000000535b17c23 */ /* 0x000fe20008010838 */
[----:B------:R-:W2:Y:S08]  /*5380*/  MUFU.EX2 R11, R11 ;  /* 0x0000000b000b7308 */ /* 0x000eb00000000800 */
[----:B------:R-:W-:Y:S08]  /*5390*/  MUFU.EX2 R12, R12 ;  /* 0x0000000c000c7308 */ /* 0x000ff00000000800 */
[----:B------:R-:W3:Y:S01]  /*53a0*/  MUFU.EX2 R13, R13 ;  /* 0x0000000d000d7308 */ /* 0x000ee20000000800 */
[----:B--2---:R-:W-:Y:S01]  /*53b0*/  F2FP.BF16.F32.PACK_AB R152, R11, R10 ;  /* 0x0000000a0b98723e */ /* 0x004fe200000010ff */
[----:B------:R-:W-:Y:S01]  /*53c0*/  FADD.FTZ R11, R10, R11 ;  /* 0x0000000b0a0b7221 */ /* 0x000fe20000010000 */
[----:B-1----:R-:W-:-:S05]  /*53d0*/  FMNMX.FTZ R25, R8, R25, !PT ;  /* 0x0000001908197209 */ /* 0x002fca0007810000 */
[----:B------:R-:W1:Y:S01]  /*53e0*/  SHFL.BFLY PT, R8, R25, 0x1, 0x1f ;  /* 0x0c201f0019087f89 */ /* 0x000e6200000e0000 */
[----:B------:R-:W-:Y:S08]  /*53f0*/  MUFU.EX2 R14, R14 ;  /* 0x0000000e000e7308 */ /* 0x000ff00000000800 */
[----:B------:R-:W2:Y:S01]  /*5400*/  MUFU.EX2 R15, R15 ;  /* 0x0000000f000f7308 */ /* 0x000ea20000000800 */
[----:B---3--:R-:W-:Y:S01]  /*5410*/  F2FP.BF16.F32.PACK_AB R154, R13, R12 ;  /* 0x0000000c0d9a723e */ /* 0x008fe200000010ff */
[----:B------:R-:W-:-:S04]  /*5420*/  FADD.FTZ R12, R12, R11 ;  /* 0x0000000b0c0c7221 */ /* 0x000fc80000010000 */
[----:B------:R-:W-:Y:S01]  /*5430*/  FADD.FTZ R13, R13, R12 ;  /* 0x0000000c0d0d7221 */ /* 0x000fe20000010000 */
[----:B------:R-:W-:Y:S01]  /*5440*/  VIADD R12, R168, 0xfffffffe ;  /* 0xfffffffea80c7836 */ /* 0x000fe20000000000 */
[----:B------:R-:W-:Y:S04]  /*5450*/  MUFU.EX2 R20, R20 ;  /* 0x0000001400147308 */ /* 0x000fe80000000800 */
[----:B------:R-:W-:Y:S02]  /*5460*/  ISETP.GE.AND P2, PT, R12, R9, PT ;  /* 0x000000090c00720c */ /* 0x000fe40003f46270 */
[----:B-1----:R-:W-:Y:S02]  /*5470*/  FMNMX.FTZ R8, R25, R8, !PT ;  /* 0x0000000819087209 */ /* 0x002fe40007810000 */
[----:B------:R-:W1:Y:S01]  /*5480*/  MUFU.EX2 R21, R21 ;  /* 0x0000001500157308 */ /* 0x000e620000000800 */
[----:B--2---:R-:W-:Y:S01]  /*5490*/  F2FP.BF16.F32.PACK_AB R156, R15, R14 ;  /* 0x0000000e0f9c723e */ /* 0x004fe200000010ff */
[----:B------:R-:W-:Y:S01]  /*54a0*/  FADD.FTZ R14, R14, R13 ;  /* 0x0000000d0e0e7221 */ /* 0x000fe20000010000 */
[C---:B------:R-:W-:Y:S01]  /*54b0*/  FSETP.NEU.FTZ.AND P1, PT, R8.reuse, -INF , PT ;  /* 0xff8000000800780b */ /* 0x040fe20003f3d000 */
[----:B------:R-:W-:-:S02]  /*54c0*/  FMUL.FTZ R24, R8, UR5 ;  /* 0x0000000508187c20 */ /* 0x000fc40008410000 */
        /* <DEDUP_REMOVED lines=24> */
[----:B-1----:R-:W-:Y:S01]  /*5650*/  F2FP.BF16.F32.PACK_AB R158, R21, R20 ;  /* 0x00000014159e723e */ /* 0x002fe200000010ff */
[----:B------:R-:W-:Y:S01]  /*5660*/  FADD.FTZ R20, R20, R15 ;  /* 0x0000000f14147221 */ /* 0x000fe20000010000 */
[----:B------:R-:W-:-:S03]  /*5670*/  @!P1 IADD3 R5, R5, 0x38860, RZ ;  /* 0x0003886005059810 */ /* 0x000fc60007ffe0ff */
[----:B------:R-:W-:Y:S01]  /*5680*/  FADD.FTZ R21, R21, R20 ;  /* 0x0000001415157221 */ /* 0x000fe20000010000 */
[----:B------:R-:W-:Y:S01]  /*5690*/  @!P1 PRMT R5, RZ, 0x654, R5 ;  /* 0x00000654ff059816 */ /* 0x000fe20000000005 */
[----:B------:R-:W1:Y:S08]  /*56a0*/  MUFU.EX2 R179, R179 ;  /* 0x000000b300b37308 */ /* 0x000e700000000800 */
        /* <DEDUP_REMOVED lines=50> */
[----:B------:R-:W-:-:S06]  /*59d0*/  FADD.FTZ R176, R176, R175 ;  /* 0x000000afb0b07221 */ /* 0x000fcc0000010000 */
[----:B------:R-:W3:Y:S08]  /*59e0*/  MUFU.EX2 R204, R204 ;  /* 0x000000cc00cc7308 */ /* 0x000ef00000000800 */
[----:B------:R-:W5:Y:S01]  /*59f0*/  MUFU.EX2 R205, R205 ;  /* 0x000000cd00cd7308 */ /* 0x000f620000000800 */
[----:B-1----:R-:W-:Y:S01]  /*5a00*/  F2FP.BF16.F32.PACK_AB R165, R202, R203 ;  /* 0x000000cbcaa5723e */ /* 0x002fe200000010ff */
[----:B------:R-:W-:-:S04]  /*5a10*/  FADD.FTZ R203, R203, R200 ;  /* 0x000000c8cbcb7221 */ /* 0x000fc80000010000 */
[----:B------:R-:W-:-:S04]  /*5a20*/  FADD.FTZ R203, R202, R203 ;  /* 0x000000cbcacb7221 */ /* 0x000fc80000010000 */
[----:B---3--:R-:W-:Y:S01]  /*5a30*/  FADD.FTZ R6, R204, R203 ;  /* 0x000000cbcc067221 */ /* 0x008fe20000010000 */
[----:B-----5:R-:W-:-:S03]  /*5a40*/  F2FP.BF16.F32.PACK_AB R167, R205, R204 ;  /* 0x000000cccda7723e */ /* 0x020fc600000010ff */
[----:B------:R-:W-:Y:S02]  /*5a50*/  FADD.FTZ R6, R205, R6 ;  /* 0x00000006cd067221 */ /* 0x000fe40000010000 */
[----:B------:R4:W-:Y:S01]  /*5a60*/  STSM.16.M88.4 [R185], R164 ;  /* 0x000000a4b9007844 */ /* 0x0009e20000000200 */
[----:B--2---:R-:W-:-:S06]  /*5a70*/  WARPGROUP.ARRIVE ;  /* 0x00000000000079c5 */ /* 0x004fcc0000000000 */
        /* <DEDUP_REMOVED lines=32> */
[----:B----4-:R-:W-:Y:S06]  /*5c80*/  @!P2 BRA `(.L_x_3283) ;  /* 0x000000300090a947 */ /* 0x010fec0003800000 */
[----:B------:R-:W-:Y:S01]  /*5c90*/  IMAD.MOV.U32 R11, RZ, RZ, R8 ;  /* 0x000000ffff0b7224 */ /* 0x000fe200078e0008 */
[----:B------:R-:W-:Y:S01]  /*5ca0*/  ULDC UR4, c[0x0][0x288] ;  /* 0x0000a20000047ab9 */ /* 0x000fe20000000800 */
[----:B------:R-:W-:Y:S01]  /*5cb0*/  IMAD.MOV.U32 R13, RZ, RZ, R7 ;  /* 0x000000ffff0d7224 */ /* 0x000fe200078e0007 */
[----:B------:R-:W-:Y:S01]  /*5cc0*/  ULDC.64 UR6, c[0x0][0x3f8] ;  /* 0x0000fe0000067ab9 */ /* 0x000fe20000000a00 */
[----:B------:R-:W-:-:S07]  /*5cd0*/  IMAD.MOV.U32 R14, RZ, RZ, R2 ;  /* 0x000000ffff0e7224 */ /* 0x000fce00078e0002 */
.L_x_3292:
[----:B------:R-:W-:-:S04]  /*5ce0*/  IADD3 R2, R14, 0x1, RZ ;  /* 0x000000010e027810 */ /* 0x000fc80007ffe0ff */
[----:B------:R-:W-:-:S04]  /*5cf0*/  ISETP.NE.AND P2, PT, R2, 0x2, PT ;  /* 0x000000020200780c */ /* 0x000fc80003f45270 */
[----:B------:R-:W-:Y:S02]  /*5d00*/  SEL R7, RZ, 0x1, P2 ;  /* 0x00000001ff077807 */ /* 0x000fe40001000000 */
[----:B------:R-:W-:Y:S02]  /*5d10*/  SEL R2, R2, RZ, P2 ;  /* 0x000000ff02027207 */ /* 0x000fe40001000000 */
[----:B------:R-:W-:Y:S01]  /*5d20*/  LOP3.LUT R16, R16, R7, RZ, 0x3c, !PT ;  /* 0x0000000710107212 */ /* 0x000fe200078e3cff */
[----:B------:R-:W-:Y:S06]  /*5d30*/  @!P0 BRA `(.L_x_3284) ;  /* 0x0000000000048947 */ /* 0x000fec0003800000 */
[----:B------:R-:W-:Y:S01]  /*5d40*/  BPT.TRAP 0x1 ;  /* 0x000000040000795c */ /* 0x000fe20000300000 */
.L_x_3284:
[----:B------:R-:W-:Y:S02]  /*5d50*/  LEA R10, R2, UR37, 0x3 ;  /* 0x00000025020a7c11 */ /* 0x000fe4000f8e18ff */
[----:B------:R-:W-:-:S04]  /*5d60*/  SHF.L.U32 R7, R16, 0x1f, RZ ;  /* 0x0000001f10077819 */ /* 0x000fc800000006ff */
[----:B------:R1:W2:Y:S01]  /*5d70*/  SYNCS.PHASECHK.TRANS64.TRYWAIT P2, [R10+URZ+0x38830], R7 ;  /* 0x038830070a0075a7 */ /* 0x0002a2000804017f */
[----:B------:R-:W-:Y:S05]  /*5d80*/  @!P0 BRA `(.L_x_3285) ;  /* 0x0000000000048947 */ /* 0x000fea0003800000 */
[----:B------:R-:W-:Y:S01]  /*5d90*/  BPT.TRAP 0x1 ;  /* 0x000000040000795c */ /* 0x000fe20000300000 */
.L_x_3285:
[----:B------:R-:W-:Y:S01]  /*5da0*/  IMAD R8, R2, 0x200, R0 ;  /* 0x0000020002087824 */ /* 0x000fe200078e0200 */
[----:B--2---:R-:W-:Y:S06]  /*5db0*/  @P2 BRA `(.L_x_3286) ;  /* 0x0000000000082947 */ /* 0x004fec0003800000 */
[----:B------:R-:W2:Y:S02]  /*5dc0*/  SYNCS.PHASECHK.TRANS64.TRYWAIT P2, [R10+URZ+0x38830], R7 ;  /* 0x038830070a0075a7 */ /* 0x000ea4000804017f */
[----:B--2---:R-:W-:Y:S05]  /*5dd0*/  @!P2 BRA `(.L_x_3287) ;  /* 0x000000b80050a947 */ /* 0x004fea0003800000 */
.L_x_3286:
        /* <DEDUP_REMOVED lines=22> */
.L_x_3288:
[----:B------:R3:W4:Y:S01]  /*5f40*/  SYNCS.PHASECHK.TRANS64.TRYWAIT P2, [R10+URZ+0x38850], R7 ;  /* 0x038850070a0075a7 */ /* 0x000722000804017f */
[----:B------:R-:W-:Y:S05]  /*5f50*/  @!P0 BRA `(.L_x_3289) ;  /* 0x0000000000048947 */ /* 0x000fea0003800000 */
[----:B------:R-:W-:Y:S01]  /*5f60*/  BPT.TRAP 0x1 ;  /* 0x000000040000795c */ /* 0x000fe20000300000 */
.L_x_3289:
[----:B----4-:R-:W-:Y:S05]  /*5f70*/  @P2 BRA `(.L_x_3290) ;  /* 0x0000000000082947 */ /* 0x010fea0003800000 */
[----:B------:R-:W4:Y:S02]  /*5f80*/  SYNCS.PHASECHK.TRANS64.TRYWAIT P2, [R10+URZ+0x38850], R7 ;  /* 0x038850070a0075a7 */ /* 0x000f24000804017f */
[----:B----4-:R-:W-:Y:S05]  /*5f90*/  @!P2 BRA `(.L_x_3291) ;  /* 0x000000b400f4a947 */ /* 0x010fea0003800000 */
.L_x_3290:
[----:B-1234-:R-:W-:Y:S01]  /*5fa0*/  IMAD R7, R2, 0x1000, R3 ;  /* 0x0000100002077824 */ /* 0x01efe200078e0203 */
[----:B------:R-:W-:Y:S01]  /*5fb0*/  WARPGROUP.ARRIVE ;  /* 0x00000000000079c5 */ /* 0x000fe20000000000 */
[----:B------:R-:W-:Y:S01]  /*5fc0*/  UMOV UR27, 0x40000040 ;  /* 0x40000040001b7882 */ /* 0x000fe20000000000 */
[C---:B------:R-:W-:Y:S01]  /*5fd0*/  VIADD R15, R4.reuse, 0x2 ;  /* 0x00000002040f7836 */ /* 0x040fe20000000000 */
[----:B------:R-:W-:Y:S01]  /*5fe0*/  UMOV UR29, 0x40000040 ;  /* 0x40000040001d7882 */ /* 0x000fe20000000000 */
[C---:B------:R-:W-:Y:S01]  /*5ff0*/  R2UR UR26, R7.reuse ;  /* 0x00000000071a72ca */ /* 0x040fe200000e0000 */
[----:B------:R-:W-:Y:S01]  /*6000*/  VIADD R8, R7, 0x2 ;  /* 0x0000000207087836 */ /* 0x000fe20000000000 */
[----:B------:R-:W-:Y:S01]  /*6010*/  UMOV UR31, 0x40000040 ;  /* 0x40000040001f7882 */ /* 0x000fe20000000000 */
[----:B------:R-:W-:Y:S01]  /*6020*/  R2UR UR28, R15 ;  /* 0x000000000f1c72ca */ /* 0x000fe200000e0000 */
[----:B------:R-:W1:Y:S01]  /*6030*/  S2R R20, SR_TID.X ;  /* 0x0000000000147919 */ /* 0x000e620000002100 */
[C---:B------:R-:W-:Y:S01]  /*6040*/  IADD3 R15, R4.reuse, 0x4, RZ ;  /* 0x00000004040f7810 */ /* 0x040fe20007ffe0ff */
[----:B------:R-:W-:Y:S01]  /*6050*/  VIADD R197, R4, 0x800 ;  /* 0x0000080004c57836 */ /* 0x000fe20000000000 */
[----:B------:R-:W-:Y:S01]  /*6060*/  R2UR UR30, R8 ;  /* 0x00000000081e72ca */ /* 0x000fe200000e0000 */
[C---:B------:R-:W-:Y:S01]  /*6070*/  VIADD R8, R7.reuse, 0x4 ;  /* 0x0000000407087836 */ /* 0x040fe20000000000 */
[----:B------:R-:W-:Y:S01]  /*6080*/  UISETP.NE.U32.AND UP0, UPT, UR6, URZ, UPT ;  /* 0x0000003f0600728c */ /* 0x000fe2000bf05070 */
[----:B------:R-:W-:Y:S01]  /*6090*/  VIADD R21, R7, 0x800 ;  /* 0x0000080007157836 */ /* 0x000fe20000000000 */
[----:B------:R-:W-:Y:S01]  /*60a0*/  ULDC UR5, c[0x0][0x404] ;  /* 0x0001010000057ab9 */ /* 0x000fe20000000800 */
[----:B------:R-:W-:Y:S01]  /*60b0*/  IMAD R208, R2, 0x1000, R19 ;  /* 0x0000100002d07824 */ /* 0x000fe200078e0213 */
[----:B------:R-:W-:Y:S01]  /*60c0*/  HGMMA.64x64x16.F32.BF16 R152, gdesc[UR24], R152, gsb0 ;  /* 0x00e00000189879f0 */ /* 0x000fe20008001898 */
[----:B------:R-:W-:Y:S01]  /*60d0*/  UISETP.NE.AND.EX UP0, UPT, UR7, URZ, UPT, UP0 ;  /* 0x0000003f0700728c */ /* 0x000fe2000bf05300 */
[----:B------:R-:W-:-:S02]  /*60e0*/  UMOV UR11, 0x40000040 ;  /* 0x40000040000b7882 */ /* 0x000fc40000000000 */
[----:B------:R-:W-:Y:S01]  /*60f0*/  R2UR UR10, R208 ;  /* 0x00000000d00a72ca */ /* 0x000fe200000e0000 */
[----:B------:R-:W-:Y:S01]  /*6100*/  USEL UR5, UR5, 0x1, UP0 ;  /* 0x0000000105057887 */ /* 0x000fe20008000000 */
        /* <DEDUP_REMOVED lines=150> */
[----:B------:R-:W-:Y:S01]  /*6a70*/  IADD3 R196, R197, R20, RZ ;  /* 0x00000014c5c47210 */ /* 0x000fe20007ffe0ff */
        /* <DEDUP_REMOVED lines=146> */
[----:B------:R-:W-:Y:S02]  /*73a0*/  IADD3 R7, R8, R15, R7 ;  /* 0x0000000f08077210 */ /* 0x000fe40007ffe007 */
[----:B------:R-:W1:Y:S01]  /*73b0*/  LDC R8, c[0x0][0x2e0] ;  /* 0x0000b800ff087b82 */ /* 0x000e620000000800 */
[----:B------:R-:W-:Y:S02]  /*73c0*/  WARPGROUP.DEPBAR.LE gsb0, 0x0 ;  /* 0x00008000000079c5 */ /* 0x000fe40000010000 */
[----:B------:R-:W-:-:S06]  /*73d0*/  WARPGROUP.ARRIVE ;  /* 0x00000000000079c5 */ /* 0x000fcc0000000000 */
[----:B------:R-:W-:Y:S01]  /*73e0*/  HGMMA.64x64x16.F32.BF16 R152, gdesc[UR28], R152, gsb0 ;  /* 0x00e000001c9879f0 */ /* 0x000fe20008001898 */
[----:B------:R-:W-:Y:S01]  /*73f0*/  R2UR UR28, R20 ;  /* 0x00000000141c72ca */ /* 0x000fe200000e0000 */
[----:B------:R-:W-:Y:S01]  /*7400*/  UMOV UR29, 0x40000040 ;  /* 0x40000040001d7882 */ /* 0x000fe20000000000 */
[----:B------:R-:W-:Y:S01]  /*7410*/  R2UR UR30, R7 ;  /* 0x00000000071e72ca */ /* 0x000fe200000e0000 */
[----:B------:R-:W-:Y:S01]  /*7420*/  UMOV UR31, 0x40000040 ;  /* 0x40000040001f7882 */ /* 0x000fe20000000000 */
[----:B------:R-:W-:-:S04]  /*7430*/  IMAD.MOV.U32 R7, RZ, RZ, -0x40 ;  /* 0xffffffc0ff077424 */ /* 0x000fc800078e00ff */
[----:B------:R-:W-:-:S05]  /*7440*/  IMAD R7, R12, R7, 0x1 ;  /* 0x000000010c077424 */ /* 0x000fca00078e0207 */
[----:B------:R-:W-:-:S05]  /*7450*/  IADD3 R7, R7, UR42, RZ ;  /* 0x0000002a07077c10 */ /* 0x000fca000fffe0ff */
[----:B-1----:R-:W-:Y:S01]  /*7460*/  IMAD R7, R8, UR5, R7 ;  /* 0x0000000508077c24 */ /* 0x002fe2000f8e0207 */
[----:B------:R-:W-:-:S04]  /*7470*/  ULDC UR5, c[0x0][0xa80] ;  /* 0x0002a00000057ab9 */ /* 0x000fc80000000800 */
[----:B------:R-:W-:-:S05]  /*7480*/  IADD3 R8, R7, -UR4, -R18 ;  /* 0x8000000407087c10 */ /* 0x000fca000fffe812 */
[----:B------:R-:W-:-:S05]  /*7490*/  IMAD.IADD R7, R17, 0x1, R8 ;  /* 0x0000000111077824 */ /* 0x000fca00078e0208 */
[C---:B------:R-:W-:Y:S02]  /*74a0*/  ISETP.GT.AND P2, PT, R7.reuse, RZ, PT ;  /* 0x000000ff0700720c */ /* 0x040fe40003f44270 */
[----:B------:R-:W-:Y:S01]  /*74b0*/  ISETP.GT.AND P3, PT, R7, 0x1, PT ;  /* 0x000000010700780c */ /* 0x000fe20003f64270 */
[----:B------:R-:W-:Y:S02]  /*74c0*/  WARPGROUP.DEPBAR.LE gsb0, 0x0 ;  /* 0x00008000000079c5 */ /* 0x000fe40000010000 */
[----:B------:R-:W-:-:S06]  /*74d0*/  WARPGROUP.ARRIVE ;  /* 0x00000000000079c5 */ /* 0x000fcc0000000000 */
[----:B------:R-:W-:Y:S03]  /*74e0*/  HGMMA.64x64x16.F32.BF16 R152, gdesc[UR28], R152, gsb0 ;  /* 0x00e000001c9879f0 */ /* 0x000fe60008001898 */
[----:B------:R-:W-:Y:S02]  /*74f0*/  WARPGROUP.DEPBAR.LE gsb0, 0x0 ;  /* 0x00008000000079c5 */ /* 0x000fe40000010000 */
[----:B------:R-:W-:Y:S02]  /*7500*/  FSEL R152, R152, -INF , P2 ;  /* 0xff80000098987808 */ /* 0x000fe40001000000 */
        /* <DEDUP_REMOVED lines=27> */
[C---:B------:R-:W-:Y:S02]  /*76c0*/  ISETP.GT.AND P3, PT, R7.reuse, 0x29, PT ;  /* 0x000000290700780c */ /* 0x040fe40003f64270 */
        /* <DEDUP_REMOVED lines=15> */
[----:B------:R-:W-:Y:S01]  /*77c0*/  FMNMX.FTZ R20, R180, R15, !PT ;  /* 0x0000000fb4147209 */ /* 0x000fe20007810000 */
[----:B------:R-:W-:-:S03]  /*77d0*/  VIADD R15, R7, 0x8 ;  /* 0x00000008070f7836 */ /* 0x000fc60000000000 */
[----:B------:R-:W-:Y:S02]  /*77e0*/  FMNMX.FTZ R21, R181, R20, !PT ;  /* 0x00000014b5157209 */ /* 0x000fe40007810000 */
[C---:B------:R-:W-:Y:S02]  /*77f0*/  ISETP.GT.AND P2, PT, R15.reuse, RZ, PT ;  /* 0x000000ff0f00720c */ /* 0x040fe40003f44270 */
[C---:B------:R-:W-:Y:S01]  /*7800*/  ISETP.GT.AND P3, PT, R15.reuse, 0x1, PT ;  /* 0x000000010f00780c */ /* 0x040fe20003f64270 */
[----:B------:R-:W1:Y:S01]  /*7810*/  SHFL.BFLY PT, R20, R21, 0x2, 0x1f ;  /* 0x0c401f0015147f89 */ /* 0x000e6200000e0000 */
[----:B------:R-:W-:Y:S02]  /*7820*/  FSEL R154, R154, -INF , P2 ;  /* 0xff8000009a9a7808 */ /* 0x000fe40001000000 */
[----:B------:R-:W-:Y:S02]  /*7830*/  ISETP.GT.AND P2, PT, R15, 0x8, PT ;  /* 0x000000080f00780c */ /* 0x000fe40003f44270 */
[----:B------:R-:W-:-:S02]  /*7840*/  FSEL R155, R155, -INF , P3 ;  /* 0xff8000009b9b7808 */ /* 0x000fc40001800000 */
[C---:B------:R-:W-:Y:S02]  /*7850*/  ISETP.GT.AND P3, PT, R15.reuse, 0x9, PT ;  /* 0x000000090f00780c */ /* 0x040fe40003f64270 */
[----:B------:R-:W-:Y:S02]  /*7860*/  FSEL R158, R158, -INF , P2 ;  /* 0xff8000009e9e7808 */ /* 0x000fe40001000000 */
[----:B------:R-:W-:Y:S02]  /*7870*/  ISETP.GT.AND P2, PT, R15, 0x10, PT ;  /* 0x000000100f00780c */ /* 0x000fe40003f44270 */
[----:B------:R-:W-:Y:S02]  /*7880*/  FSEL R159, R159, -INF , P3 ;  /* 0xff8000009f9f7808 */ /* 0x000fe40001800000 */
[----:B------:R-:W-:Y:S02]  /*7890*/  ISETP.GT.AND P3, PT, R15, 0x11, PT ;  /* 0x000000110f00780c */ /* 0x000fe40003f64270 */
[----:B------:R-:W-:-:S02]  /*78a0*/  FSEL R162, R162, -INF , P2 ;  /* 0xff800000a2a27808 */ /* 0x000fc40001000000 */
[----:B------:R-:W-:Y:S02]  /*78b0*/  ISETP.GT.AND P2, PT, R15, 0x18, PT ;  /* 0x000000180f00780c */ /* 0x000fe40003f44270 */
        /* <DEDUP_REMOVED lines=16> */
[----:B------:R-:W-:Y:S02]  /*79c0*/  FMNMX.FTZ R20, R166, R21, !PT ;  /* 0x00000015a6147209 */ /* 0x000fe40007810000 */
[----:B------:R-:W-:Y:S02]  /*79d0*/  FSEL R200, R171, -INF , P3 ;  /* 0xff800000abc87808 */ /* 0x000fe40001800000 */
[----:B------:R-:W-:-:S02]  /*79e0*/  FMNMX.FTZ R20, R167, R20, !PT ;  /* 0x00000014a7147209 */ /* 0x000fc40007810000 */
[----:B-1----:R-:W-:Y:S02]  /*79f0*/  FMNMX.FTZ R7, R168, R169, !PT ;  /* 0x000000a9a8077209 */ /* 0x002fe40007810000 */
[----:B------:R-:W-:Y:S02]  /*7a00*/  FMNMX.FTZ R21, R199, R20, !PT ;  /* 0x00000014c7157209 */ /* 0x000fe40007810000 */
[----:B------:R-:W-:Y:S01]  /*7a10*/  ISETP.GT.AND P5, PT, R15, 0x29, PT ;  /* 0x000000290f00780c */ /* 0x000fe20003fa4270 */
[----:B------:R-:W-:Y:S01]  /*7a20*/  FMUL.FTZ R203, R7, UR5 ;  /* 0x0000000507cb7c20 */ /* 0x000fe20008410000 */
[----:B------:R-:W-:Y:S02]  /*7a30*/  FSEL R201, R174, -INF , P4 ;  /* 0xff800000aec97808 */ /* 0x000fe40002000000 */
[----:B------:R-:W-:Y:S02]  /*7a40*/  FMNMX.FTZ R20, R200, R21, !PT ;  /* 0x00000015c8147209 */ /* 0x000fe40007810000 */
[----:B------:R-:W-:-:S02]  /*7a50*/  ISETP.GT.AND P3, PT, R15, 0x30, PT ;  /* 0x000000300f00780c */ /* 0x000fc40003f64270 */
[----:B------:R-:W-:Y:S02]  /*7a60*/  FSEL R202, R175, -INF , P5 ;  /* 0xff800000afca7808 */ /* 0x000fe40002800000 */
[----:B------:R-:W-:Y:S02]  /*7a70*/  FMNMX.FTZ R21, R201, R20, !PT ;  /* 0x00000014c9157209 */ /* 0x000fe40007810000 */
[----:B------:R-:W-:Y:S02]  /*7a80*/  FSETP.NEU.FTZ.AND P2, PT, R7, -INF , PT ;  /* 0xff8000000700780b */ /* 0x000fe40003f5d000 */
[----:B------:R-:W-:Y:S02]  /*7a90*/  ISETP.GT.AND P4, PT, R15, 0x31, PT ;  /* 0x000000310f00780c */ /* 0x000fe40003f84270 */
[----:B------:R-:W-:Y:S02]  /*7aa0*/  FSEL R178, R178, -INF , P3 ;  /* 0xff800000b2b27808 */ /* 0x000fe40001800000 */
[----:B------:R-:W-:-:S02]  /*7ab0*/  FMNMX.FTZ R21, R202, R21, !PT ;  /* 0x00000015ca157209 */ /* 0x000fc40007810000 */
[----:B------:R-:W-:Y:S02]  /*7ac0*/  FSEL R203, R203, RZ, P2 ;  /* 0x000000ffcbcb7208 */ /* 0x000fe40001000000 */
[----:B------:R-:W-:Y:S02]  /*7ad0*/  ISETP.GT.AND P3, PT, R15, 0x38, PT ;  /* 0x000000380f00780c */ /* 0x000fe40003f64270 */
[----:B------:R-:W-:Y:S01]  /*7ae0*/  FSEL R179, R179, -INF , P4 ;  /* 0xff800000b3b37808 */ /* 0x000fe20002000000 */
[--C-:B------:R-:W-:Y:S01]  /*7af0*/  FFMA.FTZ R20, R152, UR5, -R203.reuse ;  /* 0x0000000598147c23 */ /* 0x100fe200080108cb */
[----:B------:R-:W-:Y:S01]  /*7b00*/  FMNMX.FTZ R168, R178, R21, !PT ;  /* 0x00000015b2a87209 */ /* 0x000fe20007810000 */
[--C-:B------:R-:W-:Y:S01]  /*7b10*/  FFMA.FTZ R173, R8, UR5, -R203.reuse ;  /* 0x0000000508ad7c23 */ /* 0x100fe200080108cb */
[----:B------:R-:W-:Y:S01]  /*7b20*/  ISETP.GT.AND P4, PT, R15, 0x39, PT ;  /* 0x000000390f00780c */ /* 0x000fe20003f84270 */
[--C-:B------:R-:W-:Y:S01]  /*7b30*/  FFMA.FTZ R15, R153, UR5, -R203.reuse ;  /* 0x00000005990f7c23 */ /* 0x100fe200080108cb */
        /* <DEDUP_REMOVED lines=18> */
[----:B------:R-:W-:Y:S01]  /*7c60*/  FFMA.FTZ R181, R181, UR5, -R203 ;  /* 0x00000005b5b57c23 */ /* 0x000fe200080108cb */
[----:B------:R-:W-:Y:S08]  /*7c70*/  MUFU.EX2 R20, R20 ;  /* 0x0000001400147308 */ /* 0x000ff00000000800 */
[----:B------:R-:W2:Y:S08]  /*7c80*/  MUFU.EX2 R15, R15 ;  /* 0x0000000f000f7308 */ /* 0x000eb00000000800 */
[----:B------:R-:W-:Y:S01]  /*7c90*/  MUFU.EX2 R21, R21 ;  /* 0x0000001500157308 */ /* 0x000fe20000000800 */
[----:B-1----:R-:W-:-:S07]  /*7ca0*/  FMNMX.FTZ R156, R153, R156, !PT ;  /* 0x0000009c999c7209 */ /* 0x002fce0007810000 */
[----:B------:R-:W-:Y:S01]  /*7cb0*/  MUFU.EX2 R168, R168 ;  /* 0x000000a800a87308 */ /* 0x000fe20000000800 */
[----:B------:R-:W1:Y:S07]  /*7cc0*/  SHFL.BFLY PT, R153, R156, 0x1, 0x1f ;  /* 0x0c201f009c997f89 */ /* 0x000e6e00000e0000 */
[----:B------:R-:W-:Y:S08]  /*7cd0*/  MUFU.EX2 R169, R169 ;  /* 0x000000a900a97308 */ /* 0x000ff00000000800 */
[----:B------:R-:W-:Y:S08]  /*7ce0*/  MUFU.EX2 R170, R170 ;  /* 0x000000aa00aa7308 */ /* 0x000ff00000000800 */
[----:B------:R-:W-:Y:S01]  /*7cf0*/  MUFU.EX2 R171, R171 ;  /* 0x000000ab00ab7308 */ /* 0x000fe20000000800 */
[----:B-1----:R-:W-:-:S04]  /*7d00*/  FMNMX.FTZ R8, R156, R153, !PT ;  /* 0x000000999c087209 */ /* 0x002fc80007810000 */
[C---:B------:R-:W-:Y:S01]  /*7d10*/  FSETP.NEU.FTZ.AND P3, PT, R8.reuse, -INF , PT ;  /* 0xff8000000800780b */ /* 0x040fe20003f7d000 */
[C---:B------:R-:W-:Y:S02]  /*7d20*/  FMUL.FTZ R153, R8.reuse, UR5 ;  /* 0x0000000508997c20 */ /* 0x040fe40008410000 */
[----:B------:R-:W-:Y:S01]  /*7d30*/  MUFU.EX2 R172, R172 ;  /* 0x000000ac00ac7308 */ /* 0x000fe20000000800 */
[----:B------:R-:W-:Y:S02]  /*7d40*/  FSEL R156, R8, RZ, P3 ;  /* 0x000000ff089c7208 */ /* 0x000fe40001800000 */
[----:B------:R-:W-:-:S03]  /*7d50*/  FSEL R153, R153, RZ, P3 ;  /* 0x000000ff99997208 */ /* 0x000fc60001800000 */
[----:B------:R-:W-:Y:S01]  /*7d60*/  FADD.FTZ R156, -R156, R11 ;  /* 0x0000000b9c9c7221 */ /* 0x000fe20000010100 */
[----:B------:R-:W-:Y:S01]  /*7d70*/  @!P1 IADD3 R11, R10, 0x38840, RZ ;  /* 0x000388400a0b9810 */ /* 0x000fe20007ffe0ff */
[--C-:B------:R-:W-:Y:S01]  /*7d80*/  FFMA.FTZ R197, R154, UR5, -R153.reuse ;  /* 0x000000059ac57c23 */ /* 0x100fe20008010899 */
[----:B------:R-:W-:Y:S01]  /*7d90*/  FSEL R154, R7, RZ, P2 ;  /* 0x000000ff079a7208 */ /* 0x000fe20001000000 */
[--C-:B------:R-:W-:Y:S01]  /*7da0*/  FFMA.FTZ R196, R155, UR5, -R153.reuse ;  /* 0x000000059bc47c23 */ /* 0x100fe20008010899 */
[----:B------:R-:W-:Y:S02]  /*7db0*/  IMAD.MOV R155, RZ, RZ, -R22 ;  /* 0x000000ffff9b7224 */ /* 0x000fe400078e0a16 */
[----:B------:R-:W-:Y:S01]  /*7dc0*/  FMUL.FTZ R156, R156, UR5 ;  /* 0x000000059c9c7c20 */ /* 0x000fe20008410000 */
[----:B------:R-:W-:Y:S01]  /*7dd0*/  FFMA.FTZ R198, R158, UR5, -R153 ;  /* 0x000000059ec67c23 */ /* 0x000fe20008010899 */
[----:B------:R-:W-:Y:S01]  /*7de0*/  FADD.FTZ R154, -R154, R13 ;  /* 0x0000000d9a9a7221 */ /* 0x000fe20000010100 */
[--C-:B------:R-:W-:Y:S01]  /*7df0*/  FFMA.FTZ R203, R159, UR5, -R153.reuse ;  /* 0x000000059fcb7c23 */ /* 0x100fe20008010899 */
[----:B------:R-:W-:Y:S01]  /*7e00*/  ISETP.NE.AND P2, PT, R18, R155, PT ;  /* 0x0000009b1200720c */ /* 0x000fe20003f45270 */
[----:B------:R-:W1:Y:S01]  /*7e10*/  MUFU.EX2 R210, R156 ;  /* 0x0000009c00d27308 */ /* 0x000e620000000800 */
[----:B------:R-:W-:Y:S01]  /*7e20*/  FMUL.FTZ R154, R154, UR5 ;  /* 0x000000059a9a7c20 */ /* 0x000fe20008410000 */
[--C-:B------:R-:W-:Y:S01]  /*7e30*/  FFMA.FTZ R155, R152, UR5, -R153.reuse ;  /* 0x00000005989b7c23 */ /* 0x100fe20008010899 */
[--C-:B------:R-:W-:Y:S01]  /*7e40*/  FFMA.FTZ R204, R162, UR5, -R153.reuse ;  /* 0x00000005a2cc7c23 */ /* 0x100fe20008010899 */
[--C-:B------:R-:W-:Y:S01]  /*7e50*/  FFMA.FTZ R205, R163, UR5, -R153.reuse ;  /* 0x00000005a3cd7c23 */ /* 0x100fe20008010899 */
[--C-:B------:R-:W-:Y:S01]  /*7e60*/  FFMA.FTZ R206, R166, UR5, -R153.reuse ;  /* 0x00000005a6ce7c23 */ /* 0x100fe20008010899 */
[--C-:B------:R-:W-:Y:S01]  /*7e70*/  FFMA.FTZ R207, R167, UR5, -R153.reuse ;  /* 0x00000005a7cf7c23 */ /* 0x100fe20008010899 */
[--C-:B------:R-:W-:Y:S01]  /*7e80*/  FFMA.FTZ R199, R199, UR5, -R153.reuse ;  /* 0x00000005c7c77c23 */ /* 0x100fe20008010899 */
[----:B------:R3:W4:Y:S01]  /*7e90*/  MUFU.EX2 R209, R154 ;  /* 0x0000009a00d17308 */ /* 0x0007220000000800 */
[--C-:B------:R-:W-:Y:S01]  /*7ea0*/  FFMA.FTZ R200, R200, UR5, -R153.reuse ;  /* 0x00000005c8c87c23 */ /* 0x100fe20008010899 */
[--C-:B------:R-:W-:Y:S01]  /*7eb0*/  FFMA.FTZ R201, R201, UR5, -R153.reuse ;  /* 0x00000005c9c97c23 */ /* 0x100fe20008010899 */
[----:B------:R-:W-:Y:S01]  /*7ec0*/  FFMA.FTZ R202, R202, UR5, -R153 ;  /* 0x00000005caca7c23 */ /* 0x000fe20008010899 */
[----:B------:R-:W-:Y:S01]  /*7ed0*/  @!P2 IMAD R152, R14, 0x40, R17 ;  /* 0x000000400e98a824 */ /* 0x000fe200078e0211 */
[----:B------:R-:W-:Y:S01]  /*7ee0*/  @!P1 PRMT R14, RZ, 0x654, R11 ;  /* 0x00000654ff0e9816 */ /* 0x000fe2000000000b */
[--C-:B------:R-:W-:Y:S01]  /*7ef0*/  FFMA.FTZ R178, R178, UR5, -R153.reuse ;  /* 0x00000005b2b27c23 */ /* 0x100fe20008010899 */
[--C-:B------:R-:W-:Y:S01]  /*7f00*/  FFMA.FTZ R179, R179, UR5, -R153.reuse ;  /* 0x00000005b3b37c23 */ /* 0x100fe20008010899 */
[----:B------:R-:W-:Y:S01]  /*7f10*/  FFMA.FTZ R183, R183, UR5, -R153 ;  /* 0x00000005b7b77c23 */ /* 0x000fe20008010899 */
[----:B------:R-:W-:Y:S01]  /*7f20*/  @!P2 LEA R160, R152, UR37, 0x2 ;  /* 0x0000002598a0ac11 */ /* 0x000fe2000f8e10ff */
[----:B------:R5:W-:Y:S01]  /*7f30*/  @!P1 SYNCS.ARRIVE.TRANS64.RED.A1T0 RZ, [R14+URZ], RZ ;  /* 0x000000ff0eff99a7 */ /* 0x000be2000810043f */
[----:B------:R-:W-:Y:S01]  /*7f40*/  MUFU.EX2 R197, R197 ;  /* 0x000000c500c57308 */ /* 0x000fe20000000800 */
[----:B--2---:R-:W-:Y:S01]  /*7f50*/  F2FP.BF16.F32.PACK_AB R152, R15, R20 ;  /* 0x000000140f98723e */ /* 0x004fe200000010ff */
[-C--:B-1----:R-:W-:Y:S01]  /*7f60*/  FMUL.FTZ R26, R26, R210.reuse ;  /* 0x000000d21a1a7220 */ /* 0x082fe20000410000 */
[----:B------:R-:W-:Y:S01]  /*7f70*/  @!P2 STS [R160+0x38420], R210 ;  /* 0x038420d2a000a388 */ /* 0x000fe20000000800 */
[----:B---3--:R-:W-:Y:S01]  /*7f80*/  F2FP.BF16.F32.PACK_AB R154, R168, R21 ;  /* 0x00000015a89a723e */ /* 0x008fe200000010ff */
[-C--:B------:R-:W-:Y:S01]  /*7f90*/  FMUL.FTZ R27, R27, R210.reuse ;  /* 0x000000d21b1b7220 */ /* 0x080fe20000410000 */
[----:B------:R-:W-:Y:S01]  /*7fa0*/  F2FP.BF16.F32.PACK_AB R156, R170, R169 ;  /* 0x000000a9aa9c723e */ /* 0x000fe200000010ff */
[----:B----4-:R1:W-:Y:S01]  /*7fb0*/  @!P2 STS [R160+0x38400], R209 ;  /* 0x038400d1a000a388 */ /* 0x0103e20000000800 */
[----:B------:R-:W2:Y:S01]  /*7fc0*/  MUFU.EX2 R196, R196 ;  /* 0x000000c400c47308 */ /* 0x000ea20000000800 */
[----:B------:R-:W-:Y:S01]  /*7fd0*/  F2FP.BF16.F32.PACK_AB R158, R172, R171 ;  /* 0x000000abac9e723e */ /* 0x000fe200000010ff */
        /* <DEDUP_REMOVED lines=151> */
[----:B-1----:R-:W-:Y:S01]  /*8950*/  F2FP.BF16.F32.PACK_AB R164, R177, R176 ;  /* 0x000000b0b1a4723e */ /* 0x002fe200000010ff */
[----:B------:R-:W-:Y:S01]  /*8960*/  FMUL.FTZ R151, R151, R210 ;  /* 0x000000d297977220 */ /* 0x000fe20000410000 */
[----:B------:R-:W-:Y:S01]  /*8970*/  FFMA.FTZ R197, R210, R6, R197 ;  /* 0x00000006d2c57223 */ /* 0x000fe200000100c5 */
[----:B------:R-:W-:Y:S01]  /*8980*/  FFMA.FTZ R20, R209, R5, R20 ;  /* 0x00000005d1147223 */ /* 0x000fe20000010014 */
[----:B------:R-:W-:-:S02]  /*8990*/  ISETP.GT.AND P2, PT, R12, R9, PT ;  /* 0x000000090c00720c */ /* 0x000fc40003f44270 */
[----:B------:R-:W-:Y:S01]  /*89a0*/  FADD.FTZ R197, R196, R197 ;  /* 0x000000c5c4c57221 */ /* 0x000fe20000010000 */
[----:B------:R1:W3:Y:S01]  /*89b0*/  MUFU.EX2 R178, R179 ;  /* 0x000000b300b27308 */ /* 0x0002e20000000800 */
[----:B------:R-:W-:Y:S01]  /*89c0*/  FADD.FTZ R20, R15, R20 ;  /* 0x000000140f147221 */ /* 0x000fe20000010000 */
[----:B------:R-:W-:-:S03]  /*89d0*/  @!P1 IADD3 R10, R10, 0x38860, RZ ;  /* 0x000388600a0a9810 */ /* 0x000fc60007ffe0ff */
[----:B------:R-:W-:Y:S01]  /*89e0*/  FADD.FTZ R21, R21, R20 ;  /* 0x0000001415157221 */ /* 0x000fe20000010000 */
[----:B------:R-:W-:Y:S02]  /*89f0*/  @!P1 PRMT R10, RZ, 0x654, R10 ;  /* 0x00000654ff0a9816 */ /* 0x000fe4000000000a */
[----:B------:R4:W-:Y:S01]  /*8a00*/  MUFU.EX2 R11, R155 ;  /* 0x0000009b000b7308 */ /* 0x0009e20000000800 */
[----:B--2---:R-:W-:Y:S01]  /*8a10*/  F2FP.BF16.F32.PACK_AB R166, R181, R180 ;  /* 0x000000b4b5a6723e */ /* 0x004fe200000010ff */
[----:B-1----:R-:W-:Y:S02]  /*8a20*/  VIADD R179, R208, 0x80 ;  /* 0x00000080d0b37836 */ /* 0x002fe40000000000 */
[----:B------:R-:W-:-:S04]  /*8a30*/  FADD.FTZ R168, R168, R21 ;  /* 0x00000015a8a87221 */ /* 0x000fc80000010000 */
[----:B------:R-:W-:Y:S01]  /*8a40*/  FADD.FTZ R169, R169, R168 ;  /* 0x000000a8a9a97221 */ /* 0x000fe20000010000 */
[----:B-----5:R-:W1:Y:S01]  /*8a50*/  MUFU.EX2 R14, R183 ;  /* 0x000000b7000e7308 */ /* 0x020e620000000800 */
[----:B----4-:R-:W-:Y:S01]  /*8a60*/  F2FP.BF16.F32.PACK_AB R155, R203, R198 ;  /* 0x000000c6cb9b723e */ /* 0x010fe200000010ff */
[----:B------:R-:W-:Y:S01]  /*8a70*/  BAR.SYNC.DEFER_BLOCKING 0xf, 0x100 ;  /* 0x03c4000000007b1d */ /* 0x000fe20000010000 */
[----:B---3--:R-:W-:Y:S01]  /*8a80*/  F2FP.BF16.F32.PACK_AB R165, R178, R13 ;  /* 0x0000000db2a5723e */ /* 0x008fe200000010ff */
[----:B------:R-:W-:Y:S01]  /*8a90*/  FADD.FTZ R198, R198, R197 ;  /* 0x000000c5c6c67221 */ /* 0x000fe20000010000 */
[----:B------:R-:W-:-:S03]  /*8aa0*/  FADD.FTZ R170, R170, R169 ;  /* 0x000000a9aaaa7221 */ /* 0x000fc60000010000 */
[----:B------:R-:W-:Y:S01]  /*8ab0*/  FADD.FTZ R203, R203, R198 ;  /* 0x000000c6cbcb7221 */ /* 0x000fe20000010000 */
[----:B------:R-:W-:-:S03]  /*8ac0*/  FADD.FTZ R171, R171, R170 ;  /* 0x000000aaabab7221 */ /* 0x000fc60000010000 */
[----:B------:R-:W-:Y:S01]  /*8ad0*/  FADD.FTZ R204, R204, R203 ;  /* 0x000000cbcccc7221 */ /* 0x000fe20000010000 */
[----:B------:R-:W-:-:S03]  /*8ae0*/  FADD.FTZ R172, R172, R171 ;  /* 0x000000abacac7221 */ /* 0x000fc60000010000 */
[----:B------:R-:W-:Y:S01]  /*8af0*/  FADD.FTZ R205, R205, R204 ;  /* 0x000000cccdcd7221 */ /* 0x000fe20000010000 */
[----:B-1----:R-:W-:Y:S01]  /*8b00*/  F2FP.BF16.F32.PACK_AB R167, R14, R11 ;  /* 0x0000000b0ea7723e */ /* 0x002fe200000010ff */
[----:B------:R-:W-:Y:S02]  /*8b10*/  FADD.FTZ R173, R173, R172 ;  /* 0x000000acadad7221 */ /* 0x000fe40000010000 */
[----:B------:R-:W-:Y:S02]  /*8b20*/  FADD.FTZ R206, R206, R205 ;  /* 0x000000cdcece7221 */ /* 0x000fe40000010000 */
[----:B------:R-:W-:Y:S02]  /*8b30*/  FADD.FTZ R174, R174, R173 ;  /* 0x000000adaeae7221 */ /* 0x000fe40000010000 */
[----:B------:R-:W-:Y:S01]  /*8b40*/  FADD.FTZ R206, R207, R206 ;  /* 0x000000cecfce7221 */ /* 0x000fe20000010000 */
[----:B------:R1:W-:Y:S01]  /*8b50*/  STSM.16.M88.4 [R23+0x36400], R152 ;  /* 0x0364009817007844 */ /* 0x0003e20000000200 */
[----:B------:R-:W-:-:S02]  /*8b60*/  FADD.FTZ R175, R175, R174 ;  /* 0x000000aeafaf7221 */ /* 0x000fc40000010000 */
[----:B------:R-:W-:Y:S01]  /*8b70*/  FADD.FTZ R199, R199, R206 ;  /* 0x000000cec7c77221 */ /* 0x000fe20000010000 */
[----:B------:R1:W-:Y:S01]  /*8b80*/  STSM.16.M88.4 [R184], R156 ;  /* 0x0000009cb8007844 */ /* 0x0003e20000000200 */
[----:B------:R-:W-:Y:S02]  /*8b90*/  FADD.FTZ R175, R182, R175 ;  /* 0x000000afb6af7221 */ /* 0x000fe40000010000 */
[----:B------:R-:W-:Y:S01]  /*8ba0*/  FADD.FTZ R200, R200, R199 ;  /* 0x000000c7c8c87221 */ /* 0x000fe20000010000 */
[----:B------:R1:W-:Y:S01]  /*8bb0*/  STSM.16.M88.4 [R186], R160 ;  /* 0x000000a0ba007844 */ /* 0x0003e20000000200 */
[----:B------:R-:W-:Y:S02]  /*8bc0*/  FADD.FTZ R176, R176, R175 ;  /* 0x000000afb0b07221 */ /* 0x000fe40000010000 */
[----:B------:R-:W-:Y:S01]  /*8bd0*/  FADD.FTZ R201, R201, R200 ;  /* 0x000000c8c9c97221 */ /* 0x000fe20000010000 */
[----:B------:R1:W-:Y:S01]  /*8be0*/  STSM.16.M88.4 [R185], R164 ;  /* 0x000000a4b9007844 */ /* 0x0003e20000000200 */
[----:B------:R-:W-:-:S02]  /*8bf0*/  WARPGROUP.ARRIVE ;  /* 0x00000000000079c5 */ /* 0x000fc40000000000 */
[----:B------:R-:W-:Y:S01]  /*8c00*/  FADD.FTZ R202, R202, R201 ;  /* 0x000000c9caca7221 */ /* 0x000fe20000010000 */
[----:B------:R-:W-:-:S03]  /*8c10*/  FADD.FTZ R177, R177, R176 ;  /* 0x000000b0b1b17221 */ /* 0x000fc60000010000 */
[----:B------:R-:W-:Y:S01]  /*8c20*/  FADD.FTZ R13, R13, R202 ;  /* 0x000000ca0d0d7221 */ /* 0x000fe20000010000 */
[----:B------:R-:W-:Y:S01]  /*8c30*/  HGMMA.64x256x16.F32.BF16 R24, R152, gdesc[UR8].tnspB, R24, gsb0 ;  /* 0x43e0000898187df0 */ /* 0x000fe20008001818 */
[----:B------:R-:W-:Y:S01]  /*8c40*/  R2UR UR10, R179 ;  /* 0x00000000b30a72ca */ /* 0x000fe200000e0000 */
[----:B------:R-:W-:Y:S01]  /*8c50*/  UMOV UR11, 0x40000040 ;  /* 0x40000040000b7882 */ /* 0x000fe20000000000 */
[----:B------:R-:W-:Y:S02]  /*8c60*/  VIADD R179, R208, 0x100 ;  /* 0x00000100d0b37836 */ /* 0x000fe40000000000 */
[----:B------:R-:W-:Y:S01]  /*8c70*/  FADD.FTZ R178, R178, R13 ;  /* 0x0000000db2b27221 */ /* 0x000fe20000010000 */
[----:B------:R-:W-:Y:S02]  /*8c80*/  VIADD R208, R208, 0x180 ;  /* 0x00000180d0d07836 */ /* 0x000fe40000000000 */
[----:B------:R-:W-:Y:S01]  /*8c90*/  FADD.FTZ R180, R180, R177 ;  /* 0x000000b1b4b47221 */ /* 0x000fe20000010000 */
[----:B------:R-:W-:Y:S01]  /*8ca0*/  MOV R13, R7 ;  /* 0x00000007000d7202 */ /* 0x000fe20000000f00 */
[----:B------:R-:W-:-:S02]  /*8cb0*/  FADD.FTZ R11, R11, R178 ;  /* 0x000000b20b0b7221 */ /* 0x000fc40000010000 */
[----:B------:R-:W-:Y:S02]  /*8cc0*/  FADD.FTZ R5, R181, R180 ;  /* 0x000000b4b5057221 */ /* 0x000fe40000010000 */
[----:B------:R-:W-:Y:S01]  /*8cd0*/  FADD.FTZ R6, R14, R11 ;  /* 0x0000000b0e067221 */ /* 0x000fe20000010000 */
[----:B------:R-:W-:Y:S02]  /*8ce0*/  IMAD.MOV.U32 R14, RZ, RZ, R2 ;  /* 0x000000ffff0e7224 */ /* 0x000fe400078e0002 */
[----:B------:R-:W-:Y:S01]  /*8cf0*/  IMAD.MOV.U32 R11, RZ, RZ, R8 ;  /* 0x000000ffff0b7224 */ /* 0x000fe200078e0008 */
[----:B------:R-:W-:Y:S02]  /*8d00*/  WARPGROUP.DEPBAR.LE gsb0, 0x0 ;  /* 0x00008000000079c5 */ /* 0x000fe40000010000 */
[----:B------:R-:W-:-:S08]  /*8d10*/  WARPGROUP.ARRIVE ;  /* 0x00000000000079c5 */ /* 0x000fd00000000000 */
        /* <DEDUP_REMOVED lines=26> */
[----:B------:R-:W-:-:S07]  /*8ec0*/  IMAD.MOV.U32 R12, RZ, RZ, R10 ;  /* 0x000000ffff0c7224 */ /* 0x000fce00078e000a */
.L_x_3283:
[----:B------:R-:W-:-:S13]  /*8ed0*/  ISETP.GE.AND P2, PT, R12, RZ, PT ;  /* 0x000000ff0c00720c */ /* 0x000fda0003f46270 */
[----:B------:R-:W-:Y:S05]  /*8ee0*/  @!P2 BRA `(.L_x_3293) ;  /* 0x0000002c0044a947 */ /* 0x000fea0003800000 */
[----:B------:R-:W-:Y:S01]  /*8ef0*/  IMAD.MOV.U32 R197, RZ, RZ, R8 ;  /* 0x000000ffffc57224 */ /* 0x000fe200078e0008 */
[----:B------:R-:W-:Y:S01]  /*8f00*/  ULDC UR4, c[0x0][0xa80] ;  /* 0x0002a00000047ab9 */ /* 0x000fe20000000800 */
[----:B------:R-:W-:Y:S02]  /*8f10*/  IMAD.MOV.U32 R10, RZ, RZ, R7 ;  /* 0x000000ffff0a7224 */ /* 0x000fe400078e0007 */
[----:B------:R-:W-:-:S07]  /*8f20*/  IMAD.MOV.U32 R200, RZ, RZ, R2 ;  /* 0x000000ffffc87224 */ /* 0x000fce00078e0002 */
.L_x_3302:
[----:B------:R-:W-:-:S04]  /*8f30*/  IADD3 R2, R200, 0x1, RZ ;  /* 0x00000001c8027810 */ /* 0x000fc80007ffe0ff */
[----:B------:R-:W-:-:S04]  /*8f40*/  ISETP.NE.AND P2, PT, R2, 0x2, PT ;  /* 0x000000020200780c */ /* 0x000fc80003f45270 */
[----:B------:R-:W-:Y:S02]  /*8f50*/  SEL R7, RZ, 0x1, P2 ;  /* 0x00000001ff077807 */ /* 0x000fe40001000000 */
[----:B------:R-:W-:Y:S02]  /*8f60*/  SEL R2, R2, RZ, P2 ;  /* 0x000000ff02027207 */ /* 0x000fe40001000000 */
[----:B------:R-:W-:Y:S01]  /*8f70*/  LOP3.LUT R16, R16, R7, RZ, 0x3c, !PT ;  /* 0x0000000710107212 */ /* 0x000fe200078e3cff */
[----:B------:R-:W-:Y:S06]  /*8f80*/  @!P0 BRA `(.L_x_3294) ;  /* 0x0000000000048947 */ /* 0x000fec0003800000 */
[----:B------:R-:W-:Y:S01]  /*8f90*/  BPT.TRAP 0x1 ;  /* 0x000000040000795c */ /* 0x000fe20000300000 */
.L_x_3294:
[----:B------:R-:W-:Y:S02]  /*8fa0*/  LEA R9, R2, UR37, 0x3 ;  /* 0x0000002502097c11 */ /* 0x000fe4000f8e18ff */
[----:B------:R-:W-:-:S04]  /*8fb0*/  SHF.L.U32 R8, R16, 0x1f, RZ ;  /* 0x0000001f10087819 */ /* 0x000fc800000006ff */
[----:B------:R1:W2:Y:S01]  /*8fc0*/  SYNCS.PHASECHK.TRANS64.TRYWAIT P2, [R9+URZ+0x38830], R8 ;  /* 0x03883008090075a7 */ /* 0x0002a2000804017f */
[----:B------:R-:W-:Y:S05]  /*8fd0*/  @!P0 BRA `(.L_x_3295) ;  /* 0x0000000000048947 */ /* 0x000fea0003800000 */
[----:B------:R-:W-:Y:S01]  /*8fe0*/  BPT.TRAP 0x1 ;  /* 0x000000040000795c */ /* 0x000fe20000300000 */
.L_x_3295:
[----:B------:R-:W-:Y:S01]  /*8ff0*/  IMAD R7, R2, 0x200, R0 ;  /* 0x0000020002077824 */ /* 0x000fe200078e0200 */
[----:B--2---:R-:W-:Y:S06]  /*9000*/  @P2 BRA `(.L_x_3296) ;  /* 0x0000000000082947 */ /* 0x004fec0003800000 */
[----:B------:R-:W2:Y:S02]  /*9010*/  SYNCS.PHASECHK.TRANS64.TRYWAIT P2, [R9+URZ+0x38830], R8 ;  /* 0x03883008090075a7 */ /* 0x000ea4000804017f */
[----:B--2---:R-:W-:Y:S05]  /*9020*/  @!P2 BRA `(.L_x_3297) ;  /* 0x0000008400e4a947 */ /* 0x004fea0003800000 */
.L_x_3296:
        /* <DEDUP_REMOVED lines=22> */
.L_x_3298:
[----:B------:R3:W4:Y:S01]  /*9190*/  SYNCS.PHASECHK.TRANS64.TRYWAIT P2, [R9+URZ+0x38850], R8 ;  /* 0x03885008090075a7 */ /* 0x000722000804017f */
[----:B------:R-:W-:Y:S05]  /*91a0*/  @!P0 BRA `(.L_x_3299) ;  /* 0x0000000000048947 */ /* 0x000fea0003800000 */
[----:B------:R-:W-:Y:S01]  /*91b0*/  BPT.TRAP 0x1 ;  /* 0x000000040000795c */ /* 0x000fe20000300000 */
.L_x_3299:
[----:B----4-:R-:W-:Y:S05]  /*91c0*/  @P2 BRA `(.L_x_3300) ;  /* 0x0000000000082947 */ /* 0x010fea0003800000 */
[----:B------:R-:W4:Y:S02]  /*91d0*/  SYNCS.PHASECHK.TRANS64.TRYWAIT P2, [R9+URZ+0x38850], R8 ;  /* 0x03885008090075a7 */ /* 0x000f24000804017f */
[----:B----4-:R-:W-:Y:S05]  /*91e0*/  @!P2 BRA `(.L_x_3301) ;  /* 0x000000840088a947 */ /* 0x010fea0003800000 */
.L_x_3300:
        /* <DEDUP_REMOVED lines=9> */
[----:B------:R-:W1:Y:S01]  /*9280*/  S2R R13, SR_TID.X ;  /* 0x00000000000d7919 */ /* 0x000e620000002100 */
[C---:B------:R-:W-:Y:S01]  /*9290*/  IADD3 R11, R4.reuse, 0x4, RZ ;  /* 0x00000004040b7810 */ /* 0x040fe20007ffe0ff */
[----:B------:R-:W-:Y:S01]  /*92a0*/  VIADD R20, R4, 0x800 ;  /* 0x0000080004147836 */ /* 0x000fe20000000000 */
[----:B------:R-:W-:Y:S01]  /*92b0*/  R2UR UR30, R8 ;  /* 0x00000000081e72ca */ /* 0x000fe200000e0000 */
[C---:B------:R-:W-:Y:S01]  /*92c0*/  VIADD R8, R7.reuse, 0x4 ;  /* 0x0000000407087836 */ /* 0x040fe20000000000 */
[----:B------:R-:W-:Y:S01]  /*92d0*/  UMOV UR5, UR4 ;  /* 0x0000000400057c82 */ /* 0x000fe20008000000 */
[----:B------:R-:W-:Y:S01]  /*92e0*/  VIADD R14, R7, 0x800 ;  /* 0x00000800070e7836 */ /* 0x000fe20000000000 */
[----:B------:R-:W-:Y:S01]  /*92f0*/  LEA R207, R2, R19, 0xc ;  /* 0x0000001302cf7211 */ /* 0x000fe200078e60ff */
[----:B------:R-:W-:Y:S01]  /*9300*/  UMOV UR7, 0x40000040 ;  /* 0x4000004000077882 */ /* 0x000fe20000000000 */
[----:B------:R-:W-:Y:S02]  /*9310*/  HGMMA.64x64x16.F32.BF16 R152, gdesc[UR24], R152, gsb0 ;  /* 0x00e00000189879f0 */ /* 0x000fe40008001898 */
[----:B------:R-:W-:-:S02]  /*9320*/  R2UR UR6, R207 ;  /* 0x00000000cf0672ca */ /* 0x000fc400000e0000 */
        /* <DEDUP_REMOVED lines=361> */
[----:B------:R-:W-:Y:S02]  /*a9c0*/  MUFU.EX2 R11, R11 ;  /* 0x0000000b000b7308 */ /* 0x000fe40000000800 */
[----:B------:R-:W-:Y:S01]  /*a9d0*/  FMNMX.FTZ R15, R179, R8, !PT ;  /* 0x00000008b30f7209 */ /* 0x000fe20007810000 */
[-C--:B-1----:R-:W-:Y:S01]  /*a9e0*/  FMUL.FTZ R24, R24, R10.reuse ;  /* 0x0000000a18187220 */ /* 0x082fe20000410000 */
[-C--:B------:R-:W-:Y:S01]  /*a9f0*/  FMUL.FTZ R25, R25, R10.reuse ;  /* 0x0000000a19197220 */ /* 0x080fe20000410000 */
[-C--:B------:R-:W-:Y:S01]  /*aa00*/  FMUL.FTZ R28, R28, R10.reuse ;  /* 0x0000000a1c1c7220 */ /* 0x080fe20000410000 */
[----:B------:R-:W-:Y:S01]  /*aa10*/  FMNMX.FTZ R8, R182, R15, !PT ;  /* 0x0000000fb6087209 */ /* 0x000fe20007810000 */
[----:B------:R-:W-:Y:S01]  /*aa20*/  FFMA.FTZ R15, R160, UR5, -R199 ;  /* 0x00000005a00f7c23 */ /* 0x000fe200080108c7 */
[----:B------:R-:W-:Y:S01]  /*aa30*/  MUFU.EX2 R14, R14 ;  /* 0x0000000e000e7308 */ /* 0x000fe20000000800 */
[----:B------:R-:W-:Y:S01]  /*aa40*/  FMUL.FTZ R29, R29, R10 ;  /* 0x0000000a1d1d7220 */ /* 0x000fe20000410000 */
[----:B------:R-:W-:Y:S01]  /*aa50*/  FMNMX.FTZ R8, R183, R8, !PT ;  /* 0x00000008b7087209 */ /* 0x000fe20007810000 */
[-C--:B------:R-:W-:Y:S01]  /*aa60*/  FMUL.FTZ R32, R32, R10.reuse ;  /* 0x0000000a20207220 */ /* 0x080fe20000410000 */
[-C--:B------:R-:W-:Y:S01]  /*aa70*/  FMUL.FTZ R33, R33, R10.reuse ;  /* 0x0000000a21217220 */ /* 0x080fe20000410000 */
[-C--:B------:R-:W-:Y:S01]  /*aa80*/  FMUL.FTZ R36, R36, R10.reuse ;  /* 0x0000000a24247220 */ /* 0x080fe20000410000 */
[-C--:B------:R-:W-:Y:S01]  /*aa90*/  FMUL.FTZ R37, R37, R10.reuse ;  /* 0x0000000a25257220 */ /* 0x080fe20000410000 */
[----:B------:R-:W1:Y:S01]  /*aaa0*/  SHFL.BFLY PT, R153, R8, 0x2, 0x1f ;  /* 0x0c401f0008997f89 */ /* 0x000e6200000e0000 */
        /* <DEDUP_REMOVED lines=52> */
[----:B-1----:R-:W-:Y:S01]  /*adf0*/  FMNMX.FTZ R8, R153, R8, !PT ;  /* 0x0000000899087209 */ /* 0x002fe20007810000 */
[----:B------:R-:W-:-:S02]  /*ae00*/  IMAD.MOV R153, RZ, RZ, -R22 ;  /* 0x000000ffff997224 */ /* 0x000fc400078e0a16 */
[-C--:B------:R-:W-:Y:S01]  /*ae10*/  FMUL.FTZ R125, R125, R10.reuse ;  /* 0x0000000a7d7d7220 */ /* 0x080fe20000410000 */
[-C--:B------:R-:W-:Y:S01]  /*ae20*/  FMUL.FTZ R128, R128, R10.reuse ;  /* 0x0000000a80807220 */ /* 0x080fe20000410000 */
        /* <DEDUP_REMOVED lines=8> */
[--C-:B------:R-:W-:Y:S01]  /*aeb0*/  FFMA.FTZ R199, R155, UR5, -R156.reuse ;  /* 0x000000059bc77c23 */ /* 0x100fe2000801089c */
[----:B------:R1:W3:Y:S01]  /*aec0*/  MUFU.EX2 R197, R152 ;  /* 0x0000009800c57308 */ /* 0x0002e20000000800 */
[--C-:B------:R-:W-:Y:S01]  /*aed0*/  FFMA.FTZ R201, R158, UR5, -R156.reuse ;  /* 0x000000059ec97c23 */ /* 0x100fe2000801089c */
[--C-:B------:R-:W-:Y:S01]  /*aee0*/  FFMA.FTZ R204, R159, UR5, -R156.reuse ;  /* 0x000000059fcc7c23 */ /* 0x100fe2000801089c */
[--C-:B------:R-:W-:Y:S01]  /*aef0*/  FFMA.FTZ R203, R162, UR5, -R156.reuse ;  /* 0x00000005a2cb7c23 */ /* 0x100fe2000801089c */
[--C-:B------:R-:W-:Y:S01]  /*af00*/  FFMA.FTZ R206, R163, UR5, -R156.reuse ;  /* 0x00000005a3ce7c23 */ /* 0x100fe2000801089c */
[----:B------:R-:W-:Y:S01]  /*af10*/  FFMA.FTZ R205, R166, UR5, -R156 ;  /* 0x00000005a6cd7c23 */ /* 0x000fe2000801089c */
[----:B------:R-:W-:-:S02]  /*af20*/  @!P2 IMAD R153, R200, 0x40, R17 ;  /* 0x00000040c899a824 */ /* 0x000fc400078e0211 */
[--C-:B------:R-:W-:Y:S01]  /*af30*/  FFMA.FTZ R208, R167, UR5, -R156.reuse ;  /* 0x00000005a7d07c23 */ /* 0x100fe2000801089c */
[--C-:B------:R-:W-:Y:S01]  /*af40*/  FFMA.FTZ R170, R170, UR5, -R156.reuse ;  /* 0x00000005aaaa7c23 */ /* 0x100fe2000801089c */
[----:B-1----:R-:W-:Y:S02]  /*af50*/  @!P1 VIADD R152, R9, 0x38840 ;  /* 0x0003884009989836 */ /* 0x002fe40000000000 */
[--C-:B------:R-:W-:Y:S01]  /*af60*/  FFMA.FTZ R171, R171, UR5, -R156.reuse ;  /* 0x00000005abab7c23 */ /* 0x100fe2000801089c */
[----:B------:R-:W-:Y:S01]  /*af70*/  @!P2 LEA R153, R153, UR37, 0x2 ;  /* 0x000000259999ac11 */ /* 0x000fe2000f8e10ff */
[--C-:B------:R-:W-:Y:S01]  /*af80*/  FFMA.FTZ R174, R174, UR5, -R156.reuse ;  /* 0x00000005aeae7c23 */ /* 0x100fe2000801089c */
[----:B------:R-:W-:Y:S01]  /*af90*/  FFMA.FTZ R175, R175, UR5, -R156 ;  /* 0x00000005afaf7c23 */ /* 0x000fe2000801089c */
[----:B------:R-:W-:Y:S01]  /*afa0*/  @!P1 PRMT R152, RZ, 0x654, R152 ;  /* 0x00000654ff989816 */ /* 0x000fe20000000098 */
[--C-:B------:R-:W-:Y:S01]  /*afb0*/  FFMA.FTZ R178, R178, UR5, -R156.reuse ;  /* 0x00000005b2b27c23 */ /* 0x100fe2000801089c */
[--C-:B------:R-:W-:Y:S01]  /*afc0*/  FFMA.FTZ R179, R179, UR5, -R156.reuse ;  /* 0x00000005b3b37c23 */ /* 0x100fe2000801089c */
[--C-:B------:R-:W-:Y:S01]  /*afd0*/  FFMA.FTZ R182, R182, UR5, -R156.reuse ;  /* 0x00000005b6b67c23 */ /* 0x100fe2000801089c */
[----:B------:R1:W-:Y:S01]  /*afe0*/  @!P1 SYNCS.ARRIVE.TRANS64.RED.A1T0 RZ, [R152+URZ], RZ ;  /* 0x000000ff98ff99a7 */ /* 0x0003e2000810043f */
[----:B------:R-:W-:Y:S01]  /*aff0*/  FFMA.FTZ R183, R183, UR5, -R156 ;  /* 0x00000005b7b77c23 */ /* 0x000fe2000801089c */
[----:B------:R-:W-:Y:S01]  /*b000*/  @!P2 STS [R153+0x38400], R10 ;  /* 0x0384000a9900a388 */ /* 0x000fe20000000800 */
[----:B------:R-:W-:Y:S01]  /*b010*/  MUFU.EX2 R202, R202 ;  /* 0x000000ca00ca7308 */ /* 0x000fe20000000800 */
[----:B--2---:R-:W-:Y:S01]  /*b020*/  F2FP.BF16.F32.PACK_AB R154, R20, R13 ;  /* 0x0000000d149a723e */ /* 0x004fe200000010ff */
[----:B---3--:R-:W-:Y:S01]  /*b030*/  FMUL.FTZ R26, R26, R197 ;  /* 0x000000c51a1a7220 */ /* 0x008fe20000410000 */
[----:B------:R2:W-:Y:S01]  /*b040*/  @!P2 STS [R153+0x38420], R197 ;  /* 0x038420c59900a388 */ /* 0x0005e20000000800 */
[----:B------:R-:W-:Y:S01]  /*b050*/  F2FP.BF16.F32.PACK_AB R156, R196, R15 ;  /* 0x0000000fc49c723e */ /* 0x000fe200000010ff */
[----:B------:R-:W-:Y:S01]  /*b060*/  FMUL.FTZ R27, R27, R197 ;  /* 0x000000c51b1b7220 */ /* 0x000fe20000410000 */
[----:B-1----:R-:W-:Y:S01]  /*b070*/  F2FP.BF16.F32.PACK_AB R152, R14, R11 ;  /* 0x0000000b0e98723e */ /* 0x002fe200000010ff */
[----:B------:R-:W-:Y:S01]  /*b080*/  FMUL.FTZ R30, R30, R197 ;  /* 0x000000c51e1e7220 */ /* 0x000fe20000410000 */
[----:B------:R-:W2:Y:S01]  /*b090*/  MUFU.EX2 R199, R199 ;  /* 0x000000c700c77308 */ /* 0x000ea20000000800 */
[----:B------:R-:W-:Y:S01]  /*b0a0*/  F2FP.BF16.F32.PACK_AB R158, R198, R21 ;  /* 0x00000015c69e723e */ /* 0x000fe200000010ff */
[-C--:B------:R-:W-:Y:S01]  /*b0b0*/  FMUL.FTZ R31, R31, R197.reuse ;  /* 0x000000c51f1f7220 */ /* 0x080fe20000410000 */
        /* <DEDUP_REMOVED lines=83> */
[----:B------:R-:W-:Y:S01]  /*b5f0*/  FMUL.FTZ R149, R149, R10 ;  /* 0x0000000a95957220 */ /* 0x000fe20000410000 */
[-C--:B------:R-:W-:Y:S01]  /*b600*/  FMUL.FTZ R150, R150, R197.reuse ;  /* 0x000000c596967220 */ /* 0x080fe20000410000 */
[----:B------:R-:W-:Y:S01]  /*b610*/  MUFU.EX2 R174, R174 ;  /* 0x000000ae00ae7308 */ /* 0x000fe20000000800 */
[----:B------:R-:W-:Y:S01]  /*b620*/  FMUL.FTZ R151, R151, R197 ;  /* 0x000000c597977220 */ /* 0x000fe20000410000 */
[----:B------:R2:W-:Y:S01]  /*b630*/  STSM.16.M88.4 [R23+0x36400], R152 ;  /* 0x0364009817007844 */ /* 0x0005e20000000200 */
[----:B------:R-:W-:-:S02]  /*b640*/  VIADD R200, R207, 0x80 ;  /* 0x00000080cfc87836 */ /* 0x000fc40000000000 */
[----:B------:R-:W-:Y:S01]  /*b650*/  FFMA.FTZ R5, R10, R5, R11 ;  /* 0x000000050a057223 */ /* 0x000fe2000001000b */
[----:B------:R-:W-:Y:S01]  /*b660*/  FFMA.FTZ R6, R197, R6, R202 ;  /* 0x00000006c5067223 */ /* 0x000fe200000100ca */
[----:B------:R2:W-:Y:S01]  /*b670*/  STSM.16.M88.4 [R184], R156 ;  /* 0x0000009cb8007844 */ /* 0x0005e20000000200 */
[----:B------:R-:W-:Y:S01]  /*b680*/  ISETP.GT.AND P2, PT, R12, RZ, PT ;  /* 0x000000ff0c00720c */ /* 0x000fe20003f44270 */
[----:B------:R-:W3:Y:S01]  /*b690*/  MUFU.EX2 R175, R175 ;  /* 0x000000af00af7308 */ /* 0x000ee20000000800 */
[----:B-1----:R-:W-:Y:S01]  /*b6a0*/  F2FP.BF16.F32.PACK_AB R161, R171, R170 ;  /* 0x000000aaaba1723e */ /* 0x002fe200000010ff */
[----:B------:R-:W-:Y:S01]  /*b6b0*/  FADD.FTZ R14, R14, R5 ;  /* 0x000000050e0e7221 */ /* 0x000fe20000010000 */
[----:B------:R-:W-:Y:S01]  /*b6c0*/  FADD.FTZ R6, R199, R6 ;  /* 0x00000006c7067221 */ /* 0x000fe20000010000 */
[----:B------:R-:W-:Y:S01]  /*b6d0*/  @!P1 VIADD R9, R9, 0x38860 ;  /* 0x0003886009099836 */ /* 0x000fe20000000000 */
[----:B------:R-:W-:Y:S01]  /*b6e0*/  MOV R197, R8 ;  /* 0x0000000800c57202 */ /* 0x000fe20000000f00 */
[----:B------:R-:W-:Y:S01]  /*b6f0*/  FADD.FTZ R13, R13, R14 ;  /* 0x0000000e0d0d7221 */ /* 0x000fe20000010000 */
[----:B------:R-:W-:Y:S01]  /*b700*/  FADD.FTZ R201, R201, R6 ;  /* 0x00000006c9c97221 */ /* 0x000fe20000010000 */
[----:B------:R-:W-:Y:S01]  /*b710*/  MUFU.EX2 R176, R176 ;  /* 0x000000b000b07308 */ /* 0x000fe20000000800 */
[----:B------:R-:W-:Y:S01]  /*b720*/  @!P1 PRMT R9, RZ, 0x654, R9 ;  /* 0x00000654ff099816 */ /* 0x000fe20000000009 */
[----:B------:R-:W-:Y:S01]  /*b730*/  FADD.FTZ R20, R20, R13 ;  /* 0x0000000d14147221 */ /* 0x000fe20000010000 */
[----:B------:R-:W-:Y:S01]  /*b740*/  FADD.FTZ R204, R204, R201 ;  /* 0x000000c9cccc7221 */ /* 0x000fe20000010000 */
[----:B------:R-:W-:-:S02]  /*b750*/  IMAD.MOV.U32 R10, RZ, RZ, R7 ;  /* 0x000000ffff0a7224 */ /* 0x000fc400078e0007 */
[----:B------:R-:W-:Y:S01]  /*b760*/  FADD.FTZ R15, R15, R20 ;  /* 0x000000140f0f7221 */ /* 0x000fe20000010000 */
[----:B------:R-:W-:Y:S01]  /*b770*/  FADD.FTZ R203, R203, R204 ;  /* 0x000000cccbcb7221 */ /* 0x000fe20000010000 */
[----:B------:R-:W1:Y:S01]  /*b780*/  MUFU.EX2 R177, R177 ;  /* 0x000000b100b17308 */ /* 0x000e620000000800 */
[----:B---3--:R-:W-:Y:S01]  /*b790*/  F2FP.BF16.F32.PACK_AB R163, R175, R174 ;  /* 0x000000aeafa3723e */ /* 0x008fe200000010ff */
        /* <DEDUP_REMOVED lines=9> */
[----:B------:R-:W3:Y:S01]  /*b830*/  MUFU.EX2 R181, R181 ;  /* 0x000000b500b57308 */ /* 0x000ee20000000800 */
[----:B-1----:R-:W-:Y:S01]  /*b840*/  F2FP.BF16.F32.PACK_AB R164, R177, R176 ;  /* 0x000000b0b1a4723e */ /* 0x002fe200000010ff */
        /* <DEDUP_REMOVED lines=9> */
[----:B------:R-:W1:Y:S01]  /*b8e0*/  MUFU.EX2 R179, R179 ;  /* 0x000000b300b37308 */ /* 0x000e620000000800 */
[----:B---3--:R-:W-:Y:S02]  /*b8f0*/  F2FP.BF16.F32.PACK_AB R166, R181, R180 ;  /* 0x000000b4b5a6723e */ /* 0x008fe400000010ff */
[----:B------:R-:W-:-:S04]  /*b900*/  FADD.FTZ R177, R177, R176 ;  /* 0x000000b0b1b17221 */ /* 0x000fc80000010000 */
[----:B------:R-:W-:Y:S01]  /*b910*/  FADD.FTZ R180, R180, R177 ;  /* 0x000000b1b4b47221 */ /* 0x000fe20000010000 */
[----:B------:R-:W3:Y:S03]  /*b920*/  MUFU.EX2 R182, R182 ;  /* 0x000000b600b67308 */ /* 0x000ee60000000800 */
[----:B------:R-:W-:-:S05]  /*b930*/  FADD.FTZ R5, R181, R180 ;  /* 0x000000b4b5057221 */ /* 0x000fca0000010000 */
[----:B------:R-:W4:Y:S01]  /*b940*/  MUFU.EX2 R183, R183 ;  /* 0x000000b700b77308 */ /* 0x000f220000000800 */
[----:B-1----:R-:W-:Y:S01]  /*b950*/  F2FP.BF16.F32.PACK_AB R165, R179, R178 ;  /* 0x000000b2b3a5723e */ /* 0x002fe200000010ff */
[----:B------:R-:W-:-:S04]  /*b960*/  FADD.FTZ R178, R178, R175 ;  /* 0x000000afb2b27221 */ /* 0x000fc80000010000 */
[----:B------:R-:W-:-:S04]  /*b970*/  FADD.FTZ R179, R179, R178 ;  /* 0x000000b2b3b37221 */ /* 0x000fc80000010000 */
[----:B---3--:R-:W-:Y:S01]  /*b980*/  FADD.FTZ R6, R182, R179 ;  /* 0x000000b3b6067221 */ /* 0x008fe20000010000 */
[----:B----4-:R-:W-:-:S03]  /*b990*/  F2FP.BF16.F32.PACK_AB R167, R183, R182 ;  /* 0x000000b6b7a7723e */ /* 0x010fc600000010ff */
[----:B------:R-:W-:Y:S02]  /*b9a0*/  FADD.FTZ R6, R183, R6 ;  /* 0x00000006b7067221 */ /* 0x000fe40000010000 */
[----:B------:R2:W-:Y:S01]  /*b9b0*/  STSM.16.M88.4 [R185], R164 ;  /* 0x000000a4b9007844 */ /* 0x0005e20000000200 */
[----:B------:R-:W-:-:S06]  /*b9c0*/  WARPGROUP.ARRIVE ;  /* 0x00000000000079c5 */ /* 0x000fcc0000000000 */
[----:B------:R-:W-:Y:S01]  /*b9d0*/  HGMMA.64x256x16.F32.BF16 R24, R152, gdesc[UR4].tnspB, R24, gsb0 ;  /* 0x43e0000498187df0 */ /* 0x000fe20008001818 */
[----:B------:R-:W-:Y:S01]  /*b9e0*/  R2UR UR6, R200 ;  /* 0x00000000c80672ca */ /* 0x000fe200000e0000 */
[----:B------:R-:W-:Y:S01]  /*b9f0*/  UMOV UR7, 0x40000040 ;  /* 0x4000004000077882 */ /* 0x000fe20000000000 */
[C---:B------:R-:W-:Y:S01]  /*ba00*/  VIADD R200, R207.reuse, 0x100 ;  /* 0x00000100cfc87836 */ /* 0x040fe20000000000 */
[----:B------:R-:W-:Y:S01]  /*ba10*/  IADD3 R207, R207, 0x180, RZ ;  /* 0x00000180cfcf7810 */ /* 0x000fe20007ffe0ff */
[----:B------:R-:W-:Y:S02]  /*ba20*/  WARPGROUP.DEPBAR.LE gsb0, 0x0 ;  /* 0x00008000000079c5 */ /* 0x000fe40000010000 */
[----:B------:R-:W-:-:S15]  /*ba30*/  WARPGROUP.ARRIVE ;  /* 0x00000000000079c5 */ /* 0x000fde0000000000 */
[----:B------:R-:W-:-:S06]  /*ba40*/  NOP ;  /* 0x0000000000007918 */ /* 0x000fcc0000000000 */
[----:B------:R-:W-:Y:S01]  /*ba50*/  HGMMA.64x256x16.F32.BF16 R24, R156, gdesc[UR4].tnspB, R24, gsb0 ;  /* 0x43e000049c187df0 */ /* 0x000fe20008001818 */
[----:B------:R-:W-:Y:S01]  /*ba60*/  R2UR UR6, R200 ;  /* 0x00000000c80672ca */ /* 0x000fe200000e0000 */
[----:B------:R-:W-:Y:S01]  /*ba70*/  UMOV UR7, 0x40000040 ;  /* 0x4000004000077882 */ /* 0x000fe20000000000 */
[----:B------:R-:W-:Y:S01]  /*ba80*/  IMAD.MOV.U32 R200, RZ, RZ, R2 ;  /* 0x000000ffffc87224 */ /* 0x000fe200078e0002 */
[----:B------:R-:W-:Y:S02]  /*ba90*/  WARPGROUP.DEPBAR.LE gsb0, 0x0 ;  /* 0x00008000000079c5 */ /* 0x000fe40000010000 */
[----:B------:R-:W-:-:S15]  /*baa0*/  WARPGROUP.ARRIVE ;  /* 0x00000000000079c5 */ /* 0x000fde0000000000 */
[----:B------:R-:W-:-:S07]  /*bab0*/  NOP ;  /* 0x0000000000007918 */ /* 0x000fce0000000000 */
        /* <DEDUP_REMOVED lines=20> */
.L_x_3293:
[----:B------:R-:W1:Y:S01]  /*bc00*/  SHFL.BFLY PT, R0, R5, 0x2, 0x1f ;  /* 0x0c401f0005007f89 */ /* 0x000e6200000e0000 */
[----:B------:R-:W-:Y:S01]  /*bc10*/  VIADD R4, R2, 0x1 ;  /* 0x0000000102047836 */ /* 0x000fe20000000000 */
[----:B------:R-:W-:Y:S01]  /*bc20*/  UIADD3 UR36, UR36, 0x1, URZ ;  /* 0x0000000124247890 */ /* 0x000fe2000fffe03f */
[----:B------:R-:W-:Y:S01]  /*bc30*/  IMAD.U32 R14, RZ, RZ, UR5 ;  /* 0x00000005ff0e7e24 */ /* 0x000fe2000f8e00ff */
[----:B------:R-:W2:Y:S01]  /*bc40*/  SHFL.BFLY PT, R9, R6, 0x2, 0x1f ;  /* 0x0c401f0006097f89 */ /* 0x000ea200000e0000 */
[----:B------:R-:W-:Y:S08]  /*bc50*/  BAR.ARV 0x8, 0xa0 ;  /* 0x0202800000007b1d */ /* 0x000ff00000002000 */
[----:B------:R-:W-:Y:S01]  /*bc60*/  BAR.SYNC.DEFER_BLOCKING 0xf, 0x100 ;  /* 0x03c4000000007b1d */ /* 0x000fe20000010000 */
[----:B------:R-:W-:Y:S01]  /*bc70*/  ISETP.NE.AND P1, PT, R4, 0x2, PT ;  /* 0x000000020400780c */ /* 0x000fe20003f25270 */
[----:B-1----:R-:W-:Y:S01]  /*bc80*/  FADD.FTZ R0, R0, R5 ;  /* 0x0000000500007221 */ /* 0x002fe20000010000 */
[----:B------:R-:W-:-:S02]  /*bc90*/  IMAD.MOV.U32 R5, RZ, RZ, RZ ;  /* 0x000000ffff057224 */ /* 0x000fc400078e00ff */
[----:B--2---:R-:W-:Y:S02]  /*bca0*/  FADD.FTZ R9, R9, R6 ;  /* 0x0000000609097221 */ /* 0x004fe40000010000 */
[----:B------:R-:W1:Y:S01]  /*bcb0*/  SHFL.BFLY PT, R3, R0, 0x1, 0x1f ;  /* 0x0c201f0000037f89 */ /* 0x000e6200000e0000 */
[----:B------:R-:W-:-:S03]  /*bcc0*/  MOV R6, RZ ;  /* 0x000000ff00067202 */ /* 0x000fc60000000f00 */
[----:B------:R-:W2:Y:S01]  /*bcd0*/  SHFL.BFLY PT, R10, R9, 0x1, 0x1f ;  /* 0x0c201f00090a7f89 */ /* 0x000ea200000e0000 */
[----:B-1----:R-:W-:Y:S01]  /*bce0*/  FADD.FTZ R12, R0, R3 ;  /* 0x00000003000c7221 */ /* 0x002fe20000010000 */
[----:B------:R-:W-:Y:S02]  /*bcf0*/  IMAD.MOV R3, RZ, RZ, -R22 ;  /* 0x000000ffff037224 */ /* 0x000fe400078e0a16 */
[----:B------:R-:W-:Y:S02]  /*bd00*/  IMAD.MOV.U32 R0, RZ, RZ, -0x800000 ;  /* 0xff800000ff007424 */ /* 0x000fe400078e00ff */
[----:B--2---:R-:W-:Y:S01]  /*bd10*/  FADD.FTZ R10, R9, R10 ;  /* 0x0000000a090a7221 */ /* 0x004fe20000010000 */
[----:B------:R-:W-:Y:S02]  /*bd20*/  FSETP.NE.FTZ.AND P2, PT, R12, RZ, PT ;  /* 0x000000ff0c00720b */ /* 0x000fe40003f55000 */
[----:B------:R-:W-:Y:S02]  /*bd30*/  ISETP.NE.AND P0, PT, R18, R3, PT ;  /* 0x000000031200720c */ /* 0x000fe40003f05270 */
[----:B------:R-:W-:-:S02]  /*bd40*/  FSETP.NE.FTZ.AND P3, PT, R10, RZ, PT ;  /* 0x000000ff0a00720b */ /* 0x000fc40003f75000 */
[----:B------:R-:W-:-:S04]  /*bd50*/  SEL R3, RZ, 0x1, P1 ;  /* 0x00000001ff037807 */ /* 0x000fc80000800000 */
[----:B------:R-:W-:Y:S02]  /*bd60*/  LOP3.LUT R16, R16, R3, RZ, 0x3c, !PT ;  /* 0x0000000310107212 */ /* 0x000fe400078e3cff */
[----:B------:R-:W-:Y:S01]  /*bd70*/  MOV R3, 0xff800000 ;  /* 0xff80000000037802 */ /* 0x000fe20000000f00 */
[----:B------:R-:W1:Y:S02]  /*bd80*/  @P2 MUFU.RCP R5, R12 ;  /* 0x0000000c00052308 */ /* 0x000e640000001000 */
[----:B------:R-:W-:Y:S02]  /*bd90*/  @!P0 IMAD R2, R2, 0x40, R17 ;  /* 0x0000004002028824 */ /* 0x000fe400078e0211 */
[----:B------:R-:W-:-:S03]  /*bda0*/  @P3 FMUL.FTZ R14, R14, 0.69314718246459960938 ;  /* 0x3f3172180e0e3820 */ /* 0x000fc60000410000 */
[----:B------:R-:W-:Y:S01]  /*bdb0*/  @!P0 LEA R11, R2, UR37, 0x2 ;  /* 0x00000025020b8c11 */ /* 0x000fe2000f8e10ff */
[----:B------:R-:W2:Y:S01]  /*bdc0*/  @P3 MUFU.RCP R6, R10 ;  /* 0x0000000a00063308 */ /* 0x000ea20000001000 */
[----:B------:R-:W-:-:S04]  /*bdd0*/  IMAD.U32 R2, RZ, RZ, UR5 ;  /* 0x00000005ff027e24 */ /* 0x000fc8000f8e00ff */
[----:B------:R-:W-:-:S03]  /*bde0*/  @P2 FMUL.FTZ R2, R2, 0.69314718246459960938 ;  /* 0x3f31721802022820 */ /* 0x000fc60000410000 */
[----:B------:R-:W3:Y:S01]  /*bdf0*/  @P2 MUFU.LG2 R9, R12 ;  /* 0x0000000c00092308 */ /* 0x000ee20000000c00 */
[----:B-1----:R-:W-:Y:S01]  /*be00*/  @!P0 STS [R11+0x38400], R5 ;  /* 0x038400050b008388 */ /* 0x002fe20000000800 */
        /* <DEDUP_REMOVED lines=137> */
.L_x_3269:
        /* <DEDUP_REMOVED lines=40> */
[----:B------:R-:W-:Y:S02]  /*c920*/  IADD3 R173, P3, R6, 0x40, RZ ;  /* 0x0000004006ad7810 */ /* 0x000fe40007f7e0ff */
[----:B------:R-:W-:Y:S02]  /*c930*/  LOP3.LUT R8, R4, R169, RZ, 0x3c, !PT ;  /* 0x000000a904087212 */ /* 0x000fe400078e3cff */
[----:B------:R-:W-:Y:S01]  /*c940*/  LOP3.LUT R4, R179, 0x380, RZ, 0xc0, !PT ;  /* 0x00000380b3047812 */ /* 0x000fe200078ec0ff */
[----:B------:R-:W-:Y:S01]  /*c950*/  IMAD.X R11, RZ, RZ, R7, P3 ;  /* 0x000000ffff0b7224 */ /* 0x000fe200018e0607 */
[----:B------:R-:W-:Y:S02]  /*c960*/  IADD3.X R13, RZ, R7, RZ, P4, !PT ;  /* 0x00000007ff0d7210 */ /* 0x000fe400027fe4ff */
        /* <DEDUP_REMOVED lines=10> */
[----:B------:R-:W-:Y:S01]  /*ca10*/  LOP3.LUT R20, R4, R179, RZ, 0x3c, !PT ;  /* 0x000000b304147212 */ /* 0x000fe200078e3cff */
[----:B------:R-:W-:Y:S01]  /*ca20*/  IMAD.X R25, RZ, RZ, R7, P1 ;  /* 0x000000ffff197224 */ /* 0x000fe200008e0607 */
[----:B------:R-:W-:-:S02]  /*ca30*/  SHF.R.U64 R103, R103, 0x3, RZ ;  /* 0x0000000367677819 */ /* 0x000fc400000012ff */
[----:B------:R-:W-:Y:S02]  /*ca40*/  LOP3.LUT R4, R197, 0x380, RZ, 0xc0, !PT ;  /* 0x00000380c5047812 */ /* 0x000fe400078ec0ff */
[C---:B------:R-:W-:Y:S02]  /*ca50*/  IADD3 R106, P2, R6.reuse, 0x6020, RZ ;  /* 0x00006020066a7810 */ /* 0x040fe40007f5e0ff */
        /* <DEDUP_REMOVED lines=11> */
[--C-:B------:R-:W-:Y:S01]  /*cb10*/  IMAD.X R111, RZ, RZ, R7.reuse, P3 ;  /* 0x000000ffff6f7224 */ /* 0x100fe200018e0607 */
[----:B------:R-:W-:Y:S01]  /*cb20*/  SHF.R.U64 R4, R4, 0x3, RZ ;  /* 0x0000000304047819 */ /* 0x000fe200000012ff */
[----:B------:R-:W-:Y:S01]  /*cb30*/  IMAD.X R115, RZ, RZ, R7, P4 ;  /* 0x000000ffff737224 */ /* 0x000fe200020e0607 */
[----:B------:R-:W-:Y:S02]  /*cb40*/  LOP3.LUT R12, R175, 0x380, RZ, 0xc0, !PT ;  /* 0x00000380af0c7812 */ /* 0x000fe400078ec0ff */
[----:B------:R-:W-:Y:S02]  /*cb50*/  LOP3.LUT R14, R177, 0x380, RZ, 0xc0, !PT ;  /* 0x00000380b10e7812 */ /* 0x000fe400078ec0ff */
[----:B------:R-:W-:-:S02]  /*cb60*/  LOP3.LUT R27, R106, 0x380, RZ, 0xc0, !PT ;  /* 0x000003806a1b7812 */ /* 0x000fc400078ec0ff */
[----:B------:R-:W-:Y:S02]  /*cb70*/  IADD3.X R107, RZ, R7, RZ, P2, !PT ;  /* 0x00000007ff6b7210 */ /* 0x000fe400017fe4ff */
[----:B------:R-:W-:Y:S02]  /*cb80*/  SHF.R.U64 R10, R10, 0x3, RZ ;  /* 0x000000030a0a7819 */ /* 0x000fe400000012ff */
[----:B------:R-:W-:Y:S02]  /*cb90*/  LOP3.LUT R24, R181, 0x380, RZ, 0xc0, !PT ;  /* 0x00000380b5187812 */ /* 0x000fe400078ec0ff */
[----:B------:R-:W-:Y:S02]  /*cba0*/  LOP3.LUT R90, R4, R197, RZ, 0x3c, !PT ;  /* 0x000000c5045a7212 */ /* 0x000fe400078e3cff */
[----:B------:R-:W-:Y:S02]  /*cbb0*/  MOV R168, R6 ;  /* 0x0000000600a87202 */ /* 0x000fe40000000f00 */
[----:B------:R-:W-:-:S02]  /*cbc0*/  SHF.R.U64 R12, R12, 0x3, RZ ;  /* 0x000000030c0c7819 */ /* 0x000fc400000012ff */
[----:B------:R-:W-:Y:S02]  /*cbd0*/  LOP3.LUT R28, R183, 0x380, RZ, 0xc0, !PT ;  /* 0x00000380b71c7812 */ /* 0x000fe400078ec0ff */
[----:B------:R-:W-:Y:S02]  /*cbe0*/  F2FP.BF16.F32.PACK_AB R4, R166, R171 ;  /* 0x000000aba604723e */ /* 0x000fe400000010ff */
[----:B------:R-:W-:Y:S02]  /*cbf0*/  F2FP.BF16.F32.PACK_AB R6, R158, R170 ;  /* 0x000000aa9e06723e */ /* 0x000fe400000010ff */
[----:B------:R-:W-:Y:S02]  /*cc00*/  F2FP.BF16.F32.PACK_AB R7, R31, R30 ;  /* 0x0000001e1f07723e */ /* 0x000fe400000010ff */
[----:B------:R-:W-:Y:S02]  /*cc10*/  SHF.R.U64 R14, R14, 0x3, RZ ;  /* 0x000000030e0e7819 */ /* 0x000fe400000012ff */
[----:B------:R-:W-:Y:S01]  /*cc20*/  LOP3.LUT R86, R187, 0x380, RZ, 0xc0, !PT ;  /* 0x00000380bb567812 */ /* 0x000fe200078ec0ff */
[----:B------:R1:W-:Y:S01]  /*cc30*/  STSM.16.M88.4 [R168], R4 ;  /* 0x00000004a8007844 */ /* 0x0003e20000000200 */
[----:B------:R-:W-:-:S02]  /*cc40*/  LOP3.LUT R98, R201, 0x380, RZ, 0xc0, !PT ;  /* 0x00000380c9627812 */ /* 0x000fc400078ec0ff */
[----:B------:R-:W-:Y:S02]  /*cc50*/  SHF.R.U64 R27, R27, 0x3, RZ ;  /* 0x000000031b1b7819 */ /* 0x000fe400000012ff */
[----:B------:R-:W-:Y:S02]  /*cc60*/  LOP3.LUT R10, R10, R173, RZ, 0x3c, !PT ;  /* 0x000000ad0a0a7212 */ /* 0x000fe400078e3cff */
[----:B------:R-:W-:Y:S02]  /*cc70*/  SHF.R.U64 R24, R24, 0x3, RZ ;  /* 0x0000000318187819 */ /* 0x000fe400000012ff */
[----:B------:R-:W-:Y:S02]  /*cc80*/  LOP3.LUT R94, R199, 0x380, RZ, 0xc0, !PT ;  /* 0x00000380c75e7812 */ /* 0x000fe400078ec0ff */
[----:B------:R-:W-:Y:S02]  /*cc90*/  LOP3.LUT R114, R207, 0x380, RZ, 0xc0, !PT ;  /* 0x00000380cf727812 */ /* 0x000fe400078ec0ff */
[----:B------:R-:W-:-:S02]  /*cca0*/  LOP3.LUT R12, R12, R175, RZ, 0x3c, !PT ;  /* 0x000000af0c0c7212 */ /* 0x000fc400078e3cff */
[----:B------:R-:W-:Y:S02]  /*ccb0*/  SHF.R.U64 R28, R28, 0x3, RZ ;  /* 0x000000031c1c7819 */ /* 0x000fe400000012ff */
[----:B------:R-:W-:Y:S02]  /*ccc0*/  LOP3.LUT R14, R14, R177, RZ, 0x3c, !PT ;  /* 0x000000b10e0e7212 */ /* 0x000fe400078e3cff */
[----:B------:R-:W-:Y:S02]  /*ccd0*/  SHF.R.U64 R86, R86, 0x3, RZ ;  /* 0x0000000356567819 */ /* 0x000fe400000012ff */
[----:B------:R-:W-:Y:S02]  /*cce0*/  LOP3.LUT R102, R203, 0x380, RZ, 0xc0, !PT ;  /* 0x00000380cb667812 */ /* 0x000fe400078ec0ff */
[----:B------:R-:W-:Y:S02]  /*ccf0*/  SHF.R.U64 R98, R98, 0x3, RZ ;  /* 0x0000000362627819 */ /* 0x000fe400000012ff */
[----:B------:R-:W-:-:S02]  /*cd00*/  LOP3.LUT R106, R27, R106, RZ, 0x3c, !PT ;  /* 0x0000006a1b6a7212 */ /* 0x000fc400078e3cff */
[----:B------:R-:W-:Y:S02]  /*cd10*/  MOV R27, R8 ;  /* 0x00000008001b7202 */ /* 0x000fe40000000f00 */
[----:B-1----:R-:W-:Y:S02]  /*cd20*/  F2FP.BF16.F32.PACK_AB R4, R33, R160 ;  /* 0x000000a02104723e */ /* 0x002fe400000010ff */
[----:B------:R-:W-:Y:S02]  /*cd30*/  F2FP.BF16.F32.PACK_AB R5, R35, R34 ;  /* 0x000000222305723e */ /* 0x000fe400000010ff */
[----:B------:R-:W-:Y:S02]  /*cd40*/  F2FP.BF16.F32.PACK_AB R6, R37, R156 ;  /* 0x0000009c2506723e */ /* 0x000fe400000010ff */
[----:B------:R-:W-:Y:S02]  /*cd50*/  F2FP.BF16.F32.PACK_AB R7, R39, R38 ;  /* 0x000000262707723e */ /* 0x000fe400000010ff */
[----:B------:R-:W-:-:S02]  /*cd60*/  LOP3.LUT R24, R24, R181, RZ, 0x3c, !PT ;  /* 0x000000b518187212 */ /* 0x000fc400078e3cff */
[----:B------:R-:W-:Y:S01]  /*cd70*/  SHF.R.U64 R94, R94, 0x3, RZ ;  /* 0x000000035e5e7819 */ /* 0x000fe200000012ff */
[----:B------:R1:W-:Y:S01]  /*cd80*/  STSM.16.M88.4 [R27], R4 ;  /* 0x000000041b007844 */ /* 0x0003e20000000200 */
[----:B------:R-:W-:Y:S02]  /*cd90*/  LOP3.LUT R110, R205, 0x380, RZ, 0xc0, !PT ;  /* 0x00000380cd6e7812 */ /* 0x000fe400078ec0ff */
[----:B------:R-:W-:Y:S02]  /*cda0*/  SHF.R.U64 R114, R114, 0x3, RZ ;  /* 0x0000000372727819 */ /* 0x000fe400000012ff */
[----:B------:R-:W-:Y:S02]  /*cdb0*/  MOV R11, R10 ;  /* 0x0000000a000b7202 */ /* 0x000fe40000000f00 */
[----:B------:R-:W-:Y:S02]  /*cdc0*/  LOP3.LUT R28, R28, R183, RZ, 0x3c, !PT ;  /* 0x000000b71c1c7212 */ /* 0x000fe400078e3cff */
[----:B------:R-:W-:Y:S01]  /*cdd0*/  MOV R12, R12 ;  /* 0x0000000c000c7202 */ /* 0x000fe20000000f00 */
[----:B------:R1:W-:Y:S01]  /*cde0*/  STSM.16.M88.4 [R11], R40 ;  /* 0x000000280b007844 */ /* 0x0003e20000000200 */
[----:B------:R-:W-:-:S02]  /*cdf0*/  LOP3.LUT R86, R86, R187, RZ, 0x3c, !PT ;  /* 0x000000bb56567212 */ /* 0x000fc400078e3cff */
[----:B------:R-:W-:Y:S01]  /*ce00*/  SHF.R.U64 R102, R102, 0x3, RZ ;  /* 0x0000000366667819 */ /* 0x000fe200000012ff */
[----:B------:R1:W-:Y:S01]  /*ce10*/  STSM.16.M88.4 [R12], R48 ;  /* 0x000000300c007844 */ /* 0x0003e20000000200 */
[----:B------:R-:W-:Y:S02]  /*ce20*/  LOP3.LUT R98, R98, R201, RZ, 0x3c, !PT ;  /* 0x000000c962627212 */ /* 0x000fe400078e3cff */
[----:B------:R-:W-:Y:S02]  /*ce30*/  MOV R14, R14 ;  /* 0x0000000e000e7202 */ /* 0x000fe40000000f00 */
[----:B------:R-:W-:Y:S02]  /*ce40*/  MOV R20, R20 ;  /* 0x0000001400147202 */ /* 0x000fe40000000f00 */
[----:B------:R-:W-:Y:S01]  /*ce50*/  F2FP.BF16.F32.PACK_AB R66, R69, R68 ;  /* 0x000000444542723e */ /* 0x000fe200000010ff */
[----:B------:R1:W-:Y:S01]  /*ce60*/  STSM.16.M88.4 [R14], R56 ;  /* 0x000000380e007844 */ /* 0x0003e20000000200 */
[----:B------:R-:W-:-:S02]  /*ce70*/  F2FP.BF16.F32.PACK_AB R67, R71, R70 ;  /* 0x000000464743723e */ /* 0x000fc400000010ff */
[----:B------:R-:W-:Y:S02]  /*ce80*/  F2FP.BF16.F32.PACK_AB R73, R75, R74 ;  /* 0x0000004a4b49723e */ /* 0x000fe400000010ff */
[----:B------:R-:W-:Y:S01]  /*ce90*/  F2FP.BF16.F32.PACK_AB R80, R81, R80 ;  /* 0x000000505150723e */ /* 0x000fe200000010ff */
[----:B------:R1:W-:Y:S01]  /*cea0*/  STSM.16.M88.4 [R20], R64 ;  /* 0x0000004014007844 */ /* 0x0003e20000000200 */
[----:B------:R-:W-:Y:S02]  /*ceb0*/  LOP3.LUT R94, R94, R199, RZ, 0x3c, !PT ;  /* 0x000000c75e5e7212 */ /* 0x000fe400078e3cff */
[----:B------:R-:W-:Y:S02]  /*cec0*/  SHF.R.U64 R110, R110, 0x3, RZ ;  /* 0x000000036e6e7819 */ /* 0x000fe400000012ff */
        /* <DEDUP_REMOVED lines=19> */
[----:B------:R-:W-:Y:S01]  /*d000*/  F2FP.BF16.F32.PACK_AB R97, R155, R154 ;  /* 0x0000009a9b61723e */ /* 0x000fe200000010ff */
[----:B------:R1:W-:Y:S01]  /*d010*/  STSM.16.M88.4 [R86], R88 ;  /* 0x0000005856007844 */ /* 0x0003e20000000200 */
        /* <DEDUP_REMOVED lines=16> */
[----:B------:R-:W-:Y:S02]  /*d120*/  F2FP.BF16.F32.PACK_AB R121, R123, R122 ;  /* 0x0000007a7b79723e */ /* 0x000fe400000010ff */
[----:B------:R-:W-:Y:S01]  /*d130*/  F2FP.BF16.F32.PACK_AB R128, R129, R128 ;  /* 0x000000808180723e */ /* 0x000fe200000010ff */
[----:B------:R1:W-:Y:S01]  /*d140*/  STSM.16.M88.4 [R9], R112 ;  /* 0x0000007009007844 */ /* 0x0003e20000000200 */
[----:B------:R-:W-:Y:S02]  /*d150*/  MOV R102, R102 ;  /* 0x0000006600667202 */ /* 0x000fe40000000f00 */
        /* <DEDUP_REMOVED lines=30> */
[----:B------:R-:W-:Y:S01]  /*d340*/  ULDC.64 UR8, c[0x0][0xc70] ;  /* 0x00031c0000087ab9 */ /* 0x000fe20000000a00 */
[----:B------:R-:W-:Y:S01]  /*d350*/  VIADD R11, R17, UR42 ;  /* 0x0000002a110b7c36 */ /* 0x000fe20008000000 */
[----:B------:R-:W-:Y:S02]  /*d360*/  UIMAD UR5, UR5, UR8, URZ ;  /* 0x00000008050572a4 */ /* 0x000fe4000f8e023f */
[----:B------:R-:W-:Y:S01]  /*d370*/  UIMAD.WIDE.U32 UR6, UR43, UR8, URZ ;  /* 0x000000082b0672a5 */ /* 0x000fe2000f8e003f */
[----:B------:R-:W-:Y:S01]  /*d380*/  ISETP.NE.AND P0, PT, R18, R7, PT ;  /* 0x000000071200720c */ /* 0x000fe20003f05270 */
[----:B------:R-:W-:Y:S01]  /*d390*/  UIMAD UR5, UR43, UR9, UR5 ;  /* 0x000000092b0572a4 */ /* 0x000fe2000f8e0205 */
[----:B------:R-:W-:Y:S01]  /*d3a0*/  SHF.R.S32.HI R7, RZ, 0x1f, R11 ;  /* 0x0000001fff077819 */ /* 0x000fe2000001140b */
[----:B------:R-:W-:-:S02]  /*d3b0*/  USHF.R.S32.HI UR8, URZ, 0x1f, UR44 ;  /* 0x0000001f3f087899 */ /* 0x000fc4000801142c */
[----:B------:R-:W-:Y:S02]  /*d3c0*/  UIADD3 UR5, UR7, UR5, URZ ;  /* 0x0000000507057290 */ /* 0x000fe4000fffe03f */
[----:B------:R-:W-:Y:S01]  /*d3d0*/  MOV R5, UR7 ;  /* 0x0000000700057c02 */ /* 0x000fe20008000f00 */
[----:B------:R-:W-:Y:S01]  /*d3e0*/  IMAD.U32 R4, RZ, RZ, UR6 ;  /* 0x00000006ff047e24 */ /* 0x000fe2000f8e00ff */
[----:B------:R-:W-:Y:S02]  /*d3f0*/  ULDC.64 UR6, c[0x0][0xc40] ;  /* 0x0003100000067ab9 */ /* 0x000fe40000000a00 */
[----:B------:R-:W-:Y:S01]  /*d400*/  IMAD.U32 R5, RZ, RZ, UR5 ;  /* 0x00000005ff057e24 */ /* 0x000fe2000f8e00ff */
        /* <DEDUP_REMOVED lines=13> */
.L_x_3304:
        /* <DEDUP_REMOVED lines=53> */
.L_x_3307:
[----:B------:R-:W-:Y:S05]  /*d830*/  BSYNC B0 ;  /* 0x0000000000007941 */ /* 0x000fea0003800000 */
.L_x_3306:
[----:B------:R-:W-:Y:S05]  /*d840*/  BRA `(.L_x_3305) ;  /* 0x0000000800247947 */ /* 0x000fea0003800000 */
.L_x_3303:
        /* <DEDUP_REMOVED lines=8> */
[----:B------:R-:W-:Y:S01]  /*d8d0*/  ULDC UR6, c[0x0][0xb88] ;  /* 0x0002e20000067ab9 */ /* 0x000fe20000000800 */
        /* <DEDUP_REMOVED lines=19> */
.L_x_3309:
[----:B------:R-:W-:Y:S05]  /*da10*/  BSYNC B0 ;  /* 0x0000000000007941 */ /* 0x000fea0003800000 */
.L_x_3308:
        /* <DEDUP_REMOVED lines=8> */
[----:B------:R-:W-:Y:S01]  /*daa0*/  SEL R0, RZ, 0x1, P0 ;  /* 0x00000001ff007807 */ /* 0x000fe20000000000 */
[----:B------:R-:W-:Y:S01]  /*dab0*/  VIADD R15, R188, 0xc0 ;  /* 0x000000c0bc0f7836 */ /* 0x000fe20000000000 */
[----:B------:R-:W-:Y:S01]  /*dac0*/  SHF.L.U32 R3, R3, 0x1, RZ ;  /* 0x0000000103037819 */ /* 0x000fe200000006ff */
[----:B------:R-:W2:Y:S01]  /*dad0*/  LDC R9, c[0x0][0xeac] ;  /* 0x0003ab00ff097b82 */ /* 0x000ea20000000800 */
[----:B------:R-:W-:Y:S01]  /*dae0*/  ISETP.GE.AND P0, PT, R14, UR7, PT ;  /* 0x000000070e007c0c */ /* 0x000fe2000bf06270 */
[C---:B------:R-:W-:Y:S01]  /*daf0*/  VIADD R4, R188.reuse, 0x180 ;  /* 0x00000180bc047836 */ /* 0x040fe20000000000 */
[----:B------:R-:W-:Y:S01]  /*db00*/  ISETP.GE.AND P2, PT, R15, UR7, PT ;  /* 0x000000070f007c0c */ /* 0x000fe2000bf46270 */
[C---:B------:R-:W-:Y:S01]  /*db10*/  VIADD R5, R188.reuse, 0x1c0 ;  /* 0x000001c0bc057836 */ /* 0x040fe20000000000 */
[C---:B------:R-:W-:Y:S01]  /*db20*/  IADD3 R20, R188.reuse, 0x140, RZ ;  /* 0x00000140bc147810 */ /* 0x040fe20007ffe0ff */
[----:B------:R-:W-:Y:S01]  /*db30*/  VIADD R19, R188, 0x100 ;  /* 0x00000100bc137836 */ /* 0x000fe20000000000 */
[----:B------:R-:W-:Y:S01]  /*db40*/  SHF.R.S32.HI R189, RZ, 0x1f, R188 ;  /* 0x0000001fffbd7819 */ /* 0x000fe200000114bc */
[----:B------:R-:W-:Y:S01]  /*db50*/  UIADD3 UR42, -UR42, UR6, URZ ;  /* 0x000000062a2a7290 */ /* 0x000fe2000fffe13f */
[----:B------:R-:W-:Y:S01]  /*db60*/  LOP3.LUT R0, R3, 0x2, R0, 0xe2, !PT ;  /* 0x0000000203007812 */ /* 0x000fe200078ee200 */
[----:B------:R-:W-:Y:S01]  /*db70*/  ULOP3.LUT UR38, URZ, UR38, URZ, 0x33, !UPT ;  /* 0x000000263f267292 */ /* 0x000fe2000f8e333f */
[----:B------:R-:W-:Y:S01]  /*db80*/  SEL R3, RZ, 0x4, P0 ;  /* 0x00000004ff037807 */ /* 0x000fe20000000000 */
[----:B------:R-:W-:Y:S01]  /*db90*/  BSSY B0, `(.L_x_3310) ;  /* 0x0000035000007945 */ /* 0x000fe20003800000 */
[----:B------:R-:W-:-:S02]  /*dba0*/  SEL R6, RZ, 0x8, P2 ;  /* 0x00000008ff067807 */ /* 0x000fc40001000000 */
[----:B------:R-:W-:Y:S02]  /*dbb0*/  ISETP.GE.AND P2, PT, R20, UR7, PT ;  /* 0x0000000714007c0c */ /* 0x000fe4000bf46270 */
[----:B------:R-:W-:Y:S02]  /*dbc0*/  ISETP.GE.AND P3, PT, R4, UR7, PT ;  /* 0x0000000704007c0c */ /* 0x000fe4000bf66270 */
[----:B------:R-:W-:Y:S01]  /*dbd0*/  ISETP.GE.AND P1, PT, R5, UR7, PT ;  /* 0x0000000705007c0c */ /* 0x000fe2000bf26270 */
[----:B------:R-:W-:Y:S01]  /*dbe0*/  IMAD.WIDE.U32 R4, R8, UR43, R188 ;  /* 0x0000002b08047c25 */ /* 0x000fe2000f8e00bc */
[----:B------:R-:W-:Y:S02]  /*dbf0*/  ISETP.GE.AND P0, PT, R19, UR7, PT ;  /* 0x0000000713007c0c */ /* 0x000fe4000bf06270 */
[----:B------:R-:W-:Y:S01]  /*dc00*/  LOP3.LUT R0, R6, R0, R3, 0xfe, !PT ;  /* 0x0000000006007212 */ /* 0x000fe200078efe03 */
[C---:B------:R-:W-:Y:S01]  /*dc10*/  VIADD R8, R190.reuse, 0x20 ;  /* 0x00000020be087836 */ /* 0x040fe20000000000 */
[----:B------:R-:W-:Y:S01]  /*dc20*/  SEL R6, RZ, 0x20, P2 ;  /* 0x00000020ff067807 */ /* 0x000fe20001000000 */
[----:B------:R-:W-:Y:S01]  /*dc30*/  IMAD.IADD R5, R5, 0x1, R7 ;  /* 0x0000000105057824 */ /* 0x000fe200078e0207 */
[----:B------:R-:W-:Y:S01]  /*dc40*/  ISETP.GE.AND P2, PT, R190, UR42, PT ;  /* 0x0000002abe007c0c */ /* 0x000fe2000bf46270 */
[----:B--2---:R-:W-:Y:S01]  /*dc50*/  VIADD R7, R9, UR38 ;  /* 0x0000002609077c36 */ /* 0x004fe20008000000 */
[----:B------:R-:W-:-:S02]  /*dc60*/  SEL R3, RZ, 0x10, P0 ;  /* 0x00000010ff037807 */ /* 0x000fc40000000000 */
[----:B------:R-:W-:Y:S01]  /*dc70*/  ISETP.GE.AND P0, PT, R8, UR42, PT ;  /* 0x0000002a08007c0c */ /* 0x000fe2000bf06270 */
[----:B-1----:R-:W-:Y:S01]  /*dc80*/  IMAD R8, R10, UR8, RZ ;  /* 0x000000080a087c24 */ /* 0x002fe2000f8e02ff */
[----:B------:R-:W-:Y:S02]  /*dc90*/  LOP3.LUT R3, R6, R0, R3, 0xfe, !PT ;  /* 0x0000000006037212 */ /* 0x000fe400078efe03 */
[----:B------:R-:W-:Y:S01]  /*dca0*/  SEL R0, RZ, 0x40, P3 ;  /* 0x00000040ff007807 */ /* 0x000fe20001800000 */
[----:B------:R-:W-:Y:S01]  /*dcb0*/  IMAD R11, R11, UR44, R8 ;  /* 0x0000002c0b0b7c24 */ /* 0x000fe2000f8e0208 */
[----:B------:R-:W-:Y:S01]  /*dcc0*/  SHF.R.S32.HI R191, RZ, 0x1f, R190 ;  /* 0x0000001fffbf7819 */ /* 0x000fe200000114be */
[----:B------:R-:W-:Y:S01]  /*dcd0*/  IMAD.WIDE.U32 R8, R10, UR44, R4 ;  /* 0x0000002c0a087c25 */ /* 0x000fe2000f8e0004 */
[----:B------:R-:W-:Y:S02]  /*dce0*/  LOP3.LUT R3, R3, R0, RZ, 0xfc, !PT ;  /* 0x0000000003037212 */ /* 0x000fe400078efcff */
[----:B------:R-:W-:Y:S01]  /*dcf0*/  SEL R0, RZ, 0x80, P1 ;  /* 0x00000080ff007807 */ /* 0x000fe20000800000 */
[----:B------:R-:W-:Y:S01]  /*dd00*/  IMAD.WIDE R6, R7, 0x40, R190 ;  /* 0x0000004007067825 */ /* 0x000fe200078e02be */
[----:B------:R-:W-:-:S02]  /*dd10*/  IADD3 R13, R9, R11, RZ ;  /* 0x0000000b090d7210 */ /* 0x000fc40007ffe0ff */
        /* <DEDUP_REMOVED lines=28> */
.L_x_3311:
[----:B------:R-:W-:Y:S05]  /*dee0*/  BSYNC B0 ;  /* 0x0000000000007941 */ /* 0x000fea0003800000 */
.L_x_3310:
[----:B------:R-:W-:Y:S04]  /*def0*/  BSSY B0, `(.L_x_3305) ;  /* 0x000001e000007945 */ /* 0x000fe80003800000 */
[----:B------:R-:W-:Y:S05]  /*df00*/  @P0 BRA `(.L_x_3312) ;  /* 0x0000000000700947 */ /* 0x000fea0003800000 */
[----:B------:R-:W-:Y:S01]  /*df10*/  IADD3 R9, P0, R6, 0x20, RZ ;  /* 0x0000002006097810 */ /* 0x000fe20007f1e0ff */
[----:B------:R-:W-:Y:S01]  /*df20*/  ULDC.64 UR8, c[0x0][0xbd8] ;  /* 0x0002f60000087ab9 */ /* 0x000fe20000000a00 */
[----:B------:R-:W-:Y:S01]  /*df30*/  IMAD.MOV.U32 R4, RZ, RZ, R8 ;  /* 0x000000ffff047224 */ /* 0x000fe200078e0008 */
[----:B------:R-:W-:Y:S01]  /*df40*/  ISETP.GE.AND P1, PT, R14, UR7, PT ;  /* 0x000000070e007c0c */ /* 0x000fe2000bf26270 */
        /* <DEDUP_REMOVED lines=24> */
.L_x_3312:
[----:B------:R-:W-:Y:S05]  /*e0d0*/  BSYNC B0 ;  /* 0x0000000000007941 */ /* 0x000fea0003800000 */
.L_x_3305:
[----:B------:R-:W3:Y:S02]  /*e0e0*/  LDC R0, c[0x0][0xea8] ;  /* 0x0003aa00ff007b82 */ /* 0x000ee40000000800 */
[----:B---3--:R-:W-:-:S13]  /*e0f0*/  ISETP.LE.AND P0, PT, R0, UR4, PT ;  /* 0x0000000400007c0c */ /* 0x008fda000bf03270 */
[----:B------:R-:W-:Y:S05]  /*e100*/  @!P0 BRA `(.L_x_3313) ;  /* 0xffffff2c009c8947 */ /* 0x000fea000383ffff */
[----:B------:R-:W-:Y:S05]  /*e110*/  EXIT ;  /* 0x000000000000794d */ /* 0x000fea0003800000 */
.L_x_3264:
        /* <DEDUP_REMOVED lines=8> */
[----:B------:R-:W-:Y:S01]  /*e1a0*/  MOV R16, RZ ;  /* 0x000000ff00107202 */ /* 0x000fe20000000f00 */
[----:B------:R-:W-:-:S05]  /*e1b0*/  IMAD.MOV.U32 R17, RZ, RZ, 0x1 ;  /* 0x00000001ff117424 */ /* 0x000fca00078e00ff */
[----:B------:R-:W1:Y:S02]  /*e1c0*/  LDC R0, c[0x0][0xea8] ;  /* 0x0003aa00ff007b82 */ /* 0x000e640000000800 */
[----:B-1----:R-:W-:-:S13]  /*e1d0*/  ISETP.LE.AND P0, PT, R0, UR4, PT ;  /* 0x0000000400007c0c */ /* 0x002fda000bf03270 */
[----:B------:R-:W-:Y:S05]  /*e1e0*/  @P0 BRA `(.L_x_3314) ;  /* 0x00000030001c0947 */ /* 0x000fea0003800000 */
[----:B------:R-:W1:Y:S01]  /*e1f0*/  S2R R2, SR_TID.X ;  /* 0x0000000000027919 */ /* 0x000e620000002100 */
[----:B------:R-:W-:Y:S01]  /*e200*/  IMAD.U32 R18, RZ, RZ, UR4 ;  /* 0x00000004ff127e24 */ /* 0x000fe2000f8e00ff */
[----:B------:R-:W-:Y:S01]  /*e210*/  MOV R16, RZ ;  /* 0x000000ff00107202 */ /* 0x000fe20000000f00 */
[----:B------:R-:W-:Y:S01]  /*e220*/  IMAD.MOV.U32 R17, RZ, RZ, 0x1 ;  /* 0x00000001ff117424 */ /* 0x000fe200078e00ff */
[----:B------:R-:W-:Y:S01]  /*e230*/  ULDC UR61, c[0x0][0xc] ;  /* 0x00000300003d7ab9 */ /* 0x000fe20000000800 */
[----:B------:R-:W-:Y:S01]  /*e240*/  ULDC.64 UR46, c[0x0][0x198] ;  /* 0x00006600002e7ab9 */ /* 0x000fe20000000a00 */
[----:B------:R-:W-:Y:S01]  /*e250*/  UMOV UR60, URZ ;  /* 0x0000003f003c7c82 */ /* 0x000fe20008000000 */
[----:B-1----:R-:W-:-:S07]  /*e260*/  LOP3.LUT R19, R2, 0x1f, RZ, 0xc0, !PT ;  /* 0x0000001f02137812 */ /* 0x002fce00078ec0ff */
.L_x_3364:
        /* <DEDUP_REMOVED lines=21> */
.L_x_3315:
[----:B------:R-:W-:Y:S01]  /*e3c0*/  ULDC UR11, c[0x0][0xec4] ;  /* 0x0003b100000b7ab9 */ /* 0x000fe20000000800 */
[----:B------:R-:W-:Y:S01]  /*e3d0*/  UMOV UR9, UR10 ;  /* 0x0000000a00097c82 */ /* 0x000fe20008000000 */
[----:B------:R-:W-:-:S11]  /*e3e0*/  UISETP.NE.AND UP0, UPT, UR11, 0x1, UPT ;  /* 0x000000010b00788c */ /* 0x000fd6000bf05270 */
[----:B------:R-:W-:Y:S02]  /*e3f0*/  @UP0 ULDC.64 UR12, c[0x0][0xec8] ;  /* 0x0003b200000c0ab9 */ /* 0x000fe40000000a00 */
[----:B------:R-:W-:-:S04]  /*e400*/  UIMAD.WIDE.U32 UR6, UR10, UR12, URZ ;  /* 0x0000000c0a0672a5 */ /* 0x000fc8000f8e003f */
[----:B------:R-:W-:-:S04]  /*e410*/  @UP0 USHF.R.U32.HI UR9, URZ, UR13, UR7 ;  /* 0x0000000d3f090299 */ /* 0x000fc80008011607 */
[----:B------:R-:W-:-:S12]  /*e420*/  UIMAD UR6, UR9, UR11, URZ ;  /* 0x0000000b090672a4 */ /* 0x000fd8000f8e023f */
.L_x_3316:
        /* <DEDUP_REMOVED lines=53> */
.L_x_3318:
        /* <DEDUP_REMOVED lines=23> */
.L_x_3320:
        /* <DEDUP_REMOVED lines=13> */
[----:B------:R-:W-:Y:S02]  /*e9c0*/  IMAD.U32 R7, RZ, RZ, UR9 ;  /* 0x00000009ff077e24 */ /* 0x000fe4000f8e00ff */
[----:B------:R-:W-:-:S02]  /*e9d0*/  IMAD.U32 R10, RZ, RZ, UR4 ;  /* 0x00000004ff0a7e24 */ /* 0x000fc4000f8e00ff */
[----:B------:R-:W-:Y:S02]  /*e9e0*/  IMAD.MOV.U32 R8, RZ, RZ, 0x70 ;  /* 0x00000070ff087424 */ /* 0x000fe400078e00ff */
[----:B------:R-:W-:Y:S02]  /*e9f0*/  IMAD.MOV.U32 R12, RZ, RZ, 0x1 ;  /* 0x00000001ff0c7424 */ /* 0x000fe400078e00ff */
[----:B-1----:R-:W-:-:S07]  /*ea00*/  IMAD.MOV.U32 R13, RZ, RZ, RZ ;  /* 0x000000ffff0d7224 */ /* 0x002fce00078e00ff */
[----:B------:R-:W-:-:S07]  /*ea10*/  LEPC R20, `(.L_x_3322) ;  /* 0x000000001014794e */ /* 0x000fce0000000000 */
[----:B--2---:R-:W-:Y:S05]  /*ea20*/  CALL.ABS.NOINC R2 ;  /* 0x0000000002007343 */ /* 0x004fea0003c00000 */
.L_x_3322:
[----:B------:R-:W-:Y:S01]  /*ea30*/  MOV R2, 0x0 ;  /* 0x0000000000027802 */ /* 0x000fe20000000f00 */
[----:B------:R-:W-:Y:S01]  /*ea40*/  ULDC.64 UR6, c[0x4][0x88] ;  /* 0x0100220000067ab9 */ /* 0x000fe20000000a00 */
[----:B------:R-:W-:Y:S01]  /*ea50*/  ULDC.64 UR8, c[0x4][0x90] ;  /* 0x0100240000087ab9 */ /* 0x000fe20000000a00 */
[----:B------:R-:W-:Y:S01]  /*ea60*/  ULDC.64 UR4, c[0x4][0x18] ;  /* 0x0100060000047ab9 */ /* 0x000fe20000000a00 */
[----:B------:R-:W-:Y:S01]  /*ea70*/  MOV R4, UR6 ;  /* 0x0000000600047c02 */ /* 0x000fe20008000f00 */
[----:B------:R-:W-:Y:S01]  /*ea80*/  IMAD.U32 R5, RZ, RZ, UR7 ;  /* 0x00000007ff057e24 */ /* 0x000fe2000f8e00ff */
        /* <DEDUP_REMOVED lines=10> */
.L_x_3321:
        /* <DEDUP_REMOVED lines=13> */
[----:B------:R-:W-:Y:S01]  /*ec00*/  MOV R10, UR39 ;  /* 0x00000027000a7c02 */ /* 0x000fe20008000f00 */
[----:B------:R-:W-:Y:S01]  /*ec10*/  UMOV UR6, 0xffffffff ;  /* 0xffffffff00067882 */ /* 0x000fe20000000000 */
        /* <DEDUP_REMOVED lines=14> */
.L_x_3377:
[----:B------:R-:W-:Y:S01]  /*ed00*/  UMOV UR4, 0xffffffff ;  /* 0xffffffff00047882 */ /* 0x000fe20000000000 */
[----:B------:R-:W-:Y:S02]  /*ed10*/  SHF.R.S32.HI R7, RZ, 0x1f, R6 ;  /* 0x0000001fff077819 */ /* 0x000fe40000011406 */
[----:B------:R-:W-:Y:S05]  /*ed20*/  BRA.DIV UR4, `(.L_x_3324) ;  /* 0x0000002a04f87947 */ /* 0x000fea000b800000 */
[----:B------:R-:W-:-:S13]  /*ed30*/  ELECT P6, URZ, PT ;  /* 0x00000000003f782f */ /* 0x000fda00038c0000 */
.L_x_3380:
        /* <DEDUP_REMOVED lines=19> */
[----:B------:R-:W-:-:S04]  /*ee70*/  IMAD.MOV R5, RZ, RZ, -R12 ;  /* 0x000000ffff057224 */ /* 0x000fc800078e0a0c */
[----:B------:R-:W-:-:S07]  /*ee80*/  IMAD R10, R11, R5, R10 ;  /* 0x000000050b0a7224 */ /* 0x000fce00078e020a */
.L_x_3326:
[----:B------:R-:W2:Y:S01]  /*ee90*/  S2R R5, SR_TID.X ;  /* 0x0000000000057919 */ /* 0x000ea20000002100 */
[----:B-1----:R-:W-:Y:S02]  /*eea0*/  LEA R8, R16, UR38, 0x3 ;  /* 0x0000002610087c11 */ /* 0x002fe4000f8e18ff */
[----:B--2---:R-:W-:Y:S02]  /*eeb0*/  LOP3.LUT R9, R5, 0x7f, RZ, 0xc0, !PT ;  /* 0x0000007f05097812 */ /* 0x004fe400078ec0ff */
[----:B------:R-:W-:Y:S02]  /*eec0*/  SHF.L.U32 R5, R17, 0x1f, RZ ;  /* 0x0000001f11057819 */ /* 0x000fe400000006ff */
[----:B------:R-:W-:Y:S02]  /*eed0*/  ISETP.NE.AND P3, PT, R9, RZ, PT ;  /* 0x000000ff0900720c */ /* 0x000fe40003f65270 */
[----:B------:R-:W1:Y:S02]  /*eee0*/  SYNCS.PHASECHK.TRANS64.TRYWAIT P2, [R8+URZ+0x38840], R5 ;  /* 0x03884005080075a7 */ /* 0x000e64000804017f */
[----:B-1----:R-:W-:Y:S09]  /*eef0*/  @!P2 BRA `(.L_x_3327) ;  /* 0x0000002800a4a947 */ /* 0x002ff20003800000 */
.L_x_3381:
[----:B------:R-:W-:Y:S05]  /*ef00*/  @P3 BRA `(.L_x_3328) ;  /* 0x0000000000143947 */ /* 0x000fea0003800000 */
[----:B------:R-:W-:Y:S01]  /*ef10*/  ISETP.NE.AND P2, PT, R19, RZ, PT ;  /* 0x000000ff1300720c */ /* 0x000fe20003f45270 */
[----:B-1----:R-:W-:-:S04]  /*ef20*/  IMAD.MOV.U32 R5, RZ, RZ, 0x2000 ;  /* 0x00002000ff057424 */ /* 0x002fc800078e00ff */
[----:B------:R2:W-:Y:S08]  /*ef30*/  SYNCS.ARRIVE.TRANS64 RZ, [R8+URZ+0x38830], R5 ;  /* 0x0388300508ff79a7 */ /* 0x0005f0000800003f */
[----:B------:R-:W-:Y:S05]  /*ef40*/  @!P2 BRA `(.L_x_3328) ;  /* 0x000000000004a947 */ /* 0x000fea0003800000 */
[----:B------:R-:W-:Y:S01]  /*ef50*/  BPT.TRAP 0x1 ;  /* 0x000000040000795c */ /* 0x000fe20000300000 */
.L_x_3328:
        /* <DEDUP_REMOVED lines=16> */
.L_x_3325:
[----:B------:R-:W-:Y:S05]  /*f060*/  WARPSYNC.ALL ;  /* 0x0000000000007948 */ /* 0x000fea0003800000 */
[----:B------:R-:W-:Y:S01]  /*f070*/  BAR.SYNC.DEFER_BLOCKING 0x8, 0xa0 ;  /* 0x0202800000007b1d */ /* 0x000fe20000010000 */
[----:B------:R-:W-:-:S05]  /*f080*/  ELECT P2, URZ, PT ;  /* 0x00000000003f782f */ /* 0x000fca0003840000 */
[----:B------:R-:W-:Y:S08]  /*f090*/  BSSY B0, `(.L_x_3329) ;  /* 0x0000041000007945 */ /* 0x000ff00003800000 */
[----:B------:R-:W-:Y:S05]  /*f0a0*/  @!P2 BRA `(.L_x_3330) ;  /* 0x0000000000fca947 */ /* 0x000fea0003800000 */
[----:B------:R-:W-:Y:S01]  /*f0b0*/  UIADD3 UR14, UP0, UR46, 0x270, URZ ;  /* 0x000002702e0e7890 */ /* 0x000fe2000ff1e03f */
[----:B-12---:R-:W-:Y:S01]  /*f0c0*/  MOV R5, 0x2000 ;  /* 0x0000200000057802 */ /* 0x006fe20000000f00 */
        /* <DEDUP_REMOVED lines=61> */
.L_x_3330:
[----:B------:R-:W-:Y:S05]  /*f4a0*/  BSYNC B0 ;  /* 0x0000000000007941 */ /* 0x000fea0003800000 */
.L_x_3329:
        /* <DEDUP_REMOVED lines=8> */
.L_x_3382:
[----:B------:R-:W-:Y:S01]  /*f530*/  ULDC.64 UR4, c[0x0][0x408] ;  /* 0x0001020000047ab9 */ /* 0x000fe20000000a00 */
[----:B------:R-:W-:Y:S04]  /*f540*/  BSSY B0, `(.L_x_3332) ;  /* 0x0000042000007945 */ /* 0x000fe80003800000 */
[----:B------:R-:W-:Y:S05]  /*f550*/  @!P6 BRA `(.L_x_3333) ;  /* 0x000000040000e947 */ /* 0x000fea0003800000 */
[----:B-1----:R-:W1:Y:S01]  /*f560*/  S2R R8, SR_TID.X ;  /* 0x0000000000087919 */ /* 0x002e620000002100 */
[----:B------:R-:W-:Y:S02]  /*f570*/  LEA R5, R16, UR38, 0x3 ;  /* 0x0000002610057c11 */ /* 0x000fe4000f8e18ff */
[----:B-1----:R-:W-:Y:S02]  /*f580*/  LOP3.LUT R9, R8, 0x7f, RZ, 0xc0, !PT ;  /* 0x0000007f08097812 */ /* 0x002fe400078ec0ff */
[----:B------:R-:W-:Y:S02]  /*f590*/  SHF.L.U32 R8, R17, 0x1f, RZ ;  /* 0x0000001f11087819 */ /* 0x000fe400000006ff */
[----:B------:R-:W-:Y:S02]  /*f5a0*/  ISETP.NE.AND P3, PT, R9, RZ, PT ;  /* 0x000000ff0900720c */ /* 0x000fe40003f65270 */
[----:B------:R-:W1:Y:S02]  /*f5b0*/  SYNCS.PHASECHK.TRANS64.TRYWAIT P2, [R5+URZ+0x38860], R8 ;  /* 0x03886008050075a7 */ /* 0x000e64000804017f */
[----:B-1----:R-:W-:Y:S09]  /*f5c0*/  @!P2 BRA `(.L_x_3334) ;  /* 0x00000024001ca947 */ /* 0x002ff20003800000 */
.L_x_3383:
[----:B------:R-:W-:Y:S05]  /*f5d0*/  @P3 BRA `(.L_x_3335) ;  /* 0x0000000000143947 */ /* 0x000fea0003800000 */
[----:B------:R-:W-:Y:S01]  /*f5e0*/  ISETP.NE.AND P2, PT, R19, RZ, PT ;  /* 0x000000ff1300720c */ /* 0x000fe20003f45270 */
[----:B-1----:R-:W-:-:S04]  /*f5f0*/  IMAD.MOV.U32 R8, RZ, RZ, 0x10000 ;  /* 0x00010000ff087424 */ /* 0x002fc800078e00ff */
[----:B------:R2:W-:Y:S08]  /*f600*/  SYNCS.ARRIVE.TRANS64 RZ, [R5+URZ+0x38850], R8 ;  /* 0x0388500805ff79a7 */ /* 0x0005f0000800003f */
[----:B------:R-:W-:Y:S05]  /*f610*/  @!P2 BRA `(.L_x_3335) ;  /* 0x000000000004a947 */ /* 0x000fea0003800000 */
[----:B------:R-:W-:Y:S01]  /*f620*/  BPT.TRAP 0x1 ;  /* 0x000000040000795c */ /* 0x000fe20000300000 */
.L_x_3335:
        /* <DEDUP_REMOVED lines=51> */
.L_x_3333:
[----:B------:R-:W-:Y:S05]  /*f960*/  BSYNC B0 ;  /* 0x0000000000007941 */ /* 0x000fea0003800000 */
.L_x_3332:
[----:B------:R-:W-:-:S06]  /*f970*/  UISETP.GE.AND UP0, UPT, UR39, 0x2, UPT ;  /* 0x000000022700788c */ /* 0x000fcc000bf06270 */
[----:B------:R-:W-:-:S13]  /*f980*/  PLOP3.LUT P2, PT, PT, PT, UP0, 0x80, 0x0 ;  /* 0x000000000000781c */ /* 0x000fda0003f4f008 */
[----:B------:R-:W-:Y:S05]  /*f990*/  @!P2 BRA `(.L_x_3336) ;  /* 0x00000014009ca947 */ /* 0x000fea0003800000 */
[----:B------:R-:W-:Y:S02]  /*f9a0*/  ULOP3.LUT UR6, UR39, 0x1, URZ, 0xc0, !UPT ;  /* 0x0000000127067892 */ /* 0x000fe4000f8ec03f */
[----:B------:R-:W-:Y:S02]  /*f9b0*/  MOV R9, UR39 ;  /* 0x0000002700097c02 */ /* 0x000fe40008000f00 */
[----:B------:R-:W-:-:S03]  /*f9c0*/  UISETP.NE.U32.AND UP0, UPT, UR6, 0x1, UPT ;  /* 0x000000010600788c */ /* 0x000fc6000bf05070 */
[----:B------:R-:W-:-:S03]  /*f9d0*/  VIADD R9, R9, 0xfffffffe ;  /* 0xfffffffe09097836 */ /* 0x000fc60000000000 */
[----:B------:R-:W-:Y:S01]  /*f9e0*/  PLOP3.LUT P2, PT, PT, PT, UP0, 0x80, 0x0 ;  /* 0x000000000000781c */ /* 0x000fe20003f4f008 */
[----:B-12---:R-:W-:-:S12]  /*f9f0*/  IMAD.MOV.U32 R8, RZ, RZ, R9 ;  /* 0x000000ffff087224 */ /* 0x006fd800078e0009 */
[----:B------:R-:W-:Y:S05]  /*fa00*/  @!P2 BRA `(.L_x_3337) ;  /* 0x0000000400d0a947 */ /* 0x000fea0003800000 */
[----:B------:R-:W-:Y:S01]  /*fa10*/  VIADD R16, R16, 0x1 ;  /* 0x0000000110107836 */ /* 0x000fe20000000000 */
[----:B------:R-:W-:Y:S04]  /*fa20*/  BSSY B0, `(.L_x_3338) ;  /* 0x0000070000007945 */ /* 0x000fe80003800000 */
[----:B------:R-:W-:-:S04]  /*fa30*/  ISETP.NE.AND P2, PT, R16, 0x2, PT ;  /* 0x000000021000780c */ /* 0x000fc80003f45270 */
[----:B------:R-:W-:Y:S02]  /*fa40*/  SEL R8, RZ, 0x1, P2 ;  /* 0x00000001ff087807 */ /* 0x000fe40001000000 */
[----:B------:R-:W-:Y:S02]  /*fa50*/  SEL R16, R16, RZ, P2 ;  /* 0x000000ff10107207 */ /* 0x000fe40001000000 */
[----:B------:R-:W-:Y:S01]  /*fa60*/  LOP3.LUT R17, R17, R8, RZ, 0x3c, !PT ;  /* 0x0000000811117212 */ /* 0x000fe200078e3cff */
[----:B------:R-:W-:Y:S06]  /*fa70*/  @!P6 BRA `(.L_x_3339) ;  /* 0x0000000400a8e947 */ /* 0x000fec0003800000 */
        /* <DEDUP_REMOVED lines=18> */
[----:B------:R-:W-:-:S05]  /*fba0*/  IADD3 R5, -R10, RZ, RZ ;  /* 0x000000ff0a057210 */ /* 0x000fca0007ffe1ff */
[----:B------:R-:W-:-:S07]  /*fbb0*/  IMAD R8, R8, R5, R9 ;  /* 0x0000000508087224 */ /* 0x000fce00078e0209 */
.L_x_3340:
[----:B-1----:R-:W1:Y:S01]  /*fbc0*/  S2R R2, SR_TID.X ;  /* 0x0000000000027919 */ /* 0x002e620000002100 */
[----:B------:R-:W-:Y:S02]  /*fbd0*/  SHF.L.U32 R3, R17, 0x1f, RZ ;  /* 0x0000001f11037819 */ /* 0x000fe400000006ff */
[----:B-1----:R-:W-:Y:S02]  /*fbe0*/  LOP3.LUT R5, R2, 0x7f, RZ, 0xc0, !PT ;  /* 0x0000007f02057812 */ /* 0x002fe400078ec0ff */
[----:B------:R-:W-:Y:S02]  /*fbf0*/  LEA R2, R16, UR38, 0x3 ;  /* 0x0000002610027c11 */ /* 0x000fe4000f8e18ff */
[----:B------:R-:W-:Y:S02]  /*fc00*/  ISETP.NE.AND P2, PT, R5, RZ, PT ;  /* 0x000000ff0500720c */ /* 0x000fe40003f45270 */
[----:B------:R-:W1:Y:S02]  /*fc10*/  SYNCS.PHASECHK.TRANS64.TRYWAIT P3, [R2+URZ+0x38840], R3 ;  /* 0x03884003020075a7 */ /* 0x000e64000806017f */
[----:B-1----:R-:W-:Y:S09]  /*fc20*/  @!P3 BRA `(.L_x_3341) ;  /* 0x0000001c0098b947 */ /* 0x002ff20003800000 */
.L_x_3384:
[----:B------:R-:W-:Y:S05]  /*fc30*/  @P2 BRA `(.L_x_3342) ;  /* 0x0000000000142947 */ /* 0x000fea0003800000 */
[----:B------:R-:W-:Y:S01]  /*fc40*/  ISETP.NE.AND P3, PT, R19, RZ, PT ;  /* 0x000000ff1300720c */ /* 0x000fe20003f65270 */
[----:B------:R-:W-:-:S04]  /*fc50*/  IMAD.MOV.U32 R5, RZ, RZ, 0x2000 ;  /* 0x00002000ff057424 */ /* 0x000fc800078e00ff */
[----:B------:R2:W-:Y:S08]  /*fc60*/  SYNCS.ARRIVE.TRANS64 RZ, [R2+URZ+0x38830], R5 ;  /* 0x0388300502ff79a7 */ /* 0x0005f0000800003f */
[----:B------:R-:W-:Y:S05]  /*fc70*/  @!P3 BRA `(.L_x_3342) ;  /* 0x000000000004b947 */ /* 0x000fea0003800000 */
[----:B------:R-:W-:Y:S01]  /*fc80*/  BPT.TRAP 0x1 ;  /* 0x000000040000795c */ /* 0x000fe20000300000 */
.L_x_3342:
        /* <DEDUP_REMOVED lines=17> */
.L_x_3385:
[----:B------:R-:W-:Y:S05]  /*fda0*/  @P2 BRA `(.L_x_3344) ;  /* 0x0000000000142947 */ /* 0x000fea0003800000 */
[----:B------:R-:W-:Y:S01]  /*fdb0*/  ISETP.NE.AND P2, PT, R19, RZ, PT ;  /* 0x000000ff1300720c */ /* 0x000fe20003f45270 */
[----:B-12---:R-:W-:-:S04]  /*fdc0*/  IMAD.MOV.U32 R3, RZ, RZ, 0x10000 ;  /* 0x00010000ff037424 */ /* 0x006fc800078e00ff */
[----:B------:R3:W-:Y:S08]  /*fdd0*/  SYNCS.ARRIVE.TRANS64 RZ, [R2+URZ+0x38850], R3 ;  /* 0x0388500302ff79a7 */ /* 0x0007f0000800003f */
[----:B------:R-:W-:Y:S05]  /*fde0*/  @!P2 BRA `(.L_x_3344) ;  /* 0x000000000004a947 */ /* 0x000fea0003800000 */
[----:B------:R-:W-:Y:S01]  /*fdf0*/  BPT.TRAP 0x1 ;  /* 0x000000040000795c */ /* 0x000fe20000300000 */
.L_x_3344:
        /* <DEDUP_REMOVED lines=50> */
.L_x_3339:
[----:B------:R-:W-:Y:S05]  /*10120*/  BSYNC B0 ;  /* 0x0000000000007941 */ /* 0x000fea0003800000 */
.L_x_3338:
[----:B------:R-:W-:-:S06]  /*10130*/  UIADD3 UR6, UR39, -0x3, URZ ;  /* 0xfffffffd27067890 */ /* 0x000fcc000fffe03f */
[----:B------:R-:W-:-:S07]  /*10140*/  MOV R8, UR6 ;  /* 0x0000000600087c02 */ /* 0x000fce0008000f00 */
.L_x_3337:
[----:B------:R-:W-:Y:S01]  /*10150*/  ISETP.NE.AND P2, PT, R9, RZ, PT ;  /* 0x000000ff0900720c */ /* 0x000fe20003f45270 */
[----:B------:R-:W-:-:S12]  /*10160*/  BSSY B0, `(.L_x_3336) ;  /* 0x00000ea000007945 */ /* 0x000fd80003800000 */
[----:B------:R-:W-:Y:S05]  /*10170*/  @!P2 BRA `(.L_x_3345) ;  /* 0x0000000c00a0a947 */ /* 0x000fea0003800000 */
.L_x_3360:
        /* <DEDUP_REMOVED lines=28> */
.L_x_3348:
[----:B------:R-:W1:Y:S01]  /*10340*/  S2R R2, SR_TID.X ;  /* 0x0000000000027919 */ /* 0x000e620000002100 */
[----:B------:R-:W-:Y:S02]  /*10350*/  LEA R3, R9, UR38, 0x3 ;  /* 0x0000002609037c11 */ /* 0x000fe4000f8e18ff */
[----:B-1----:R-:W-:Y:S02]  /*10360*/  LOP3.LUT R5, R2, 0x7f, RZ, 0xc0, !PT ;  /* 0x0000007f02057812 */ /* 0x002fe400078ec0ff */
[----:B------:R-:W-:Y:S02]  /*10370*/  SHF.L.U32 R2, R17, 0x1f, RZ ;  /* 0x0000001f11027819 */ /* 0x000fe400000006ff */
[----:B------:R-:W-:Y:S02]  /*10380*/  ISETP.NE.AND P2, PT, R5, RZ, PT ;  /* 0x000000ff0500720c */ /* 0x000fe40003f45270 */
[----:B------:R-:W1:Y:S02]  /*10390*/  SYNCS.PHASECHK.TRANS64.TRYWAIT P3, [R3+URZ+0x38840], R2 ;  /* 0x03884002030075a7 */ /* 0x000e64000806017f */
[----:B-1----:R-:W-:Y:S09]  /*103a0*/  @!P3 BRA `(.L_x_3349) ;  /* 0x0000001400e0b947 */ /* 0x002ff20003800000 */
.L_x_3386:
[----:B------:R-:W-:Y:S05]  /*103b0*/  @P2 BRA `(.L_x_3350) ;  /* 0x0000000000142947 */ /* 0x000fea0003800000 */
[----:B------:R-:W-:Y:S01]  /*103c0*/  ISETP.NE.AND P3, PT, R19, RZ, PT ;  /* 0x000000ff1300720c */ /* 0x000fe20003f65270 */
[----:B------:R-:W-:-:S04]  /*103d0*/  IMAD.MOV.U32 R12, RZ, RZ, 0x2000 ;  /* 0x00002000ff0c7424 */ /* 0x000fc800078e00ff */
[----:B------:R2:W-:Y:S08]  /*103e0*/  SYNCS.ARRIVE.TRANS64 RZ, [R3+URZ+0x38830], R12 ;  /* 0x0388300c03ff79a7 */ /* 0x0005f0000800003f */
[----:B------:R-:W-:Y:S05]  /*103f0*/  @!P3 BRA `(.L_x_3350) ;  /* 0x000000000004b947 */ /* 0x000fea0003800000 */
[----:B------:R-:W-:Y:S01]  /*10400*/  BPT.TRAP 0x1 ;  /* 0x000000040000795c */ /* 0x000fe20000300000 */
.L_x_3350:
        /* <DEDUP_REMOVED lines=17> */
.L_x_3387:
[----:B------:R-:W-:Y:S05]  /*10520*/  @P2 BRA `(.L_x_3352) ;  /* 0x0000000000142947 */ /* 0x000fea0003800000 */
[----:B------:R-:W-:Y:S01]  /*10530*/  ISETP.NE.AND P2, PT, R19, RZ, PT ;  /* 0x000000ff1300720c */ /* 0x000fe20003f45270 */
[----:B-1-3--:R-:W-:-:S04]  /*10540*/  IMAD.MOV.U32 R2, RZ, RZ, 0x10000 ;  /* 0x00010000ff027424 */ /* 0x00afc800078e00ff */
[----:B------:R4:W-:Y:S08]  /*10550*/  SYNCS.ARRIVE.TRANS64 RZ, [R3+URZ+0x38850], R2 ;  /* 0x0388500203ff79a7 */ /* 0x0009f0000800003f */
[----:B------:R-:W-:Y:S05]  /*10560*/  @!P2 BRA `(.L_x_3352) ;  /* 0x000000000004a947 */ /* 0x000fea0003800000 */
[----:B------:R-:W-:Y:S01]  /*10570*/  BPT.TRAP 0x1 ;  /* 0x000000040000795c */ /* 0x000fe20000300000 */
.L_x_3352:
        /* <DEDUP_REMOVED lines=50> */
.L_x_3347:
[----:B------:R-:W-:Y:S05]  /*108a0*/  BSYNC B1 ;  /* 0x0000000000017941 */ /* 0x000fea0003800000 */
.L_x_3346:
[----:B------:R-:W-:Y:S01]  /*108b0*/  VIADD R9, R9, 0x1 ;  /* 0x0000000109097836 */ /* 0x000fe20000000000 */
[----:B------:R-:W-:Y:S04]  /*108c0*/  BSSY B1, `(.L_x_3353) ;  /* 0x0000070000017945 */ /* 0x000fe80003800000 */
[----:B------:R-:W-:-:S04]  /*108d0*/  ISETP.NE.AND P2, PT, R9, 0x2, PT ;  /* 0x000000020900780c */ /* 0x000fc80003f45270 */
[----:B---34-:R-:W-:Y:S02]  /*108e0*/  SEL R2, RZ, 0x1, P2 ;  /* 0x00000001ff027807 */ /* 0x018fe40001000000 */
[----:B------:R-:W-:Y:S02]  /*108f0*/  SEL R16, R9, RZ, P2 ;  /* 0x000000ff09107207 */ /* 0x000fe40001000000 */
[----:B------:R-:W-:Y:S01]  /*10900*/  LOP3.LUT R17, R17, R2, RZ, 0x3c, !PT ;  /* 0x0000000211117212 */ /* 0x000fe200078e3cff */
[----:B------:R-:W-:Y:S06]  /*10910*/  @!P6 BRA `(.L_x_3354) ;  /* 0x0000000400a8e947 */ /* 0x000fec0003800000 */
[----:B------:R-:W-:Y:S01]  /*10920*/  VIADD R10, R8, 0xffffffff ;  /* 0xffffffff080a7836 */ /* 0x000fe20000000000 */
        /* <DEDUP_REMOVED lines=12> */
[----:B------:R-:W-:-:S04]  /*109f0*/  IMAD.WIDE.U32 R2, R6, UR4, R2 ;  /* 0x0000000406027c25 */ /* 0x000fc8000f8e0002 */
[----:B------:R-:W-:Y:S01]  /*10a00*/  IMAD.IADD R3, R13, 0x1, R3 ;  /* 0x000000010d037824 */ /* 0x000fe200078e0203 */
[----:B---3--:R-:W-:-:S04]  /*10a10*/  LEA R4, P2, R2, R4, 0x2 ;  /* 0x0000000402047211 */ /* 0x008fc800078410ff */
[----:B------:R-:W-:-:S05]  /*10a20*/  LEA.HI.X R5, R2, R5, R3, 0x2, P2 ;  /* 0x0000000502057211 */ /* 0x000fca00010f1403 */
[----:B------:R1:W5:Y:S01]  /*10a30*/  LDG.E R4, desc[UR54][R4.64] ;  /* 0x0000003604047981 */ /* 0x000362000c1e1900 */
[----:B------:R-:W-:-:S04]  /*10a40*/  IMAD.MOV R2, RZ, RZ, -R11 ;  /* 0x000000ffff027224 */ /* 0x000fc800078e0a0b */
[----:B------:R-:W-:-:S07]  /*10a50*/  IMAD R10, R9, R2, R10 ;  /* 0x00000002090a7224 */ /* 0x000fce00078e020a */
.L_x_3355:
[----:B------:R-:W1:Y:S01]  /*10a60*/  S2R R2, SR_TID.X ;  /* 0x0000000000027919 */ /* 0x000e620000002100 */
[----:B--2---:R-:W-:Y:S02]  /*10a70*/  SHF.L.U32 R3, R17, 0x1f, RZ ;  /* 0x0000001f11037819 */ /* 0x004fe400000006ff */
[----:B-1----:R-:W-:Y:S02]  /*10a80*/  LOP3.LUT R5, R2, 0x7f, RZ, 0xc0, !PT ;  /* 0x0000007f02057812 */ /* 0x002fe400078ec0ff */
[----:B------:R-:W-:Y:S02]  /*10a90*/  LEA R2, R16, UR38, 0x3 ;  /* 0x0000002610027c11 */ /* 0x000fe4000f8e18ff */
[----:B------:R-:W-:Y:S02]  /*10aa0*/  ISETP.NE.AND P2, PT, R5, RZ, PT ;  /* 0x000000ff0500720c */ /* 0x000fe40003f45270 */
[----:B------:R-:W1:Y:S02]  /*10ab0*/  SYNCS.PHASECHK.TRANS64.TRYWAIT P3, [R2+URZ+0x38840], R3 ;  /* 0x03884003020075a7 */ /* 0x000e64000806017f */
[----:B-1----:R-:W-:Y:S09]  /*10ac0*/  @!P3 BRA `(.L_x_3356) ;  /* 0x000000100040b947 */ /* 0x002ff20003800000 */
.L_x_3388:
[----:B------:R-:W-:Y:S05]  /*10ad0*/  @P2 BRA `(.L_x_3357) ;  /* 0x0000000000142947 */ /* 0x000fea0003800000 */
[----:B------:R-:W-:Y:S02]  /*10ae0*/  ISETP.NE.AND P3, PT, R19, RZ, PT ;  /* 0x000000ff1300720c */ /* 0x000fe40003f65270 */
[----:B------:R-:W-:-:S04]  /*10af0*/  MOV R5, 0x2000 ;  /* 0x0000200000057802 */ /* 0x000fc80000000f00 */
[----:B------:R2:W-:Y:S07]  /*10b00*/  SYNCS.ARRIVE.TRANS64 RZ, [R2+URZ+0x38830], R5 ;  /* 0x0388300502ff79a7 */ /* 0x0005ee000800003f */
[----:B------:R-:W-:Y:S05]  /*10b10*/  @!P3 BRA `(.L_x_3357) ;  /* 0x000000000004b947 */ /* 0x000fea0003800000 */
[----:B------:R-:W-:Y:S01]  /*10b20*/  BPT.TRAP 0x1 ;  /* 0x000000040000795c */ /* 0x000fe20000300000 */
.L_x_3357:
        /* <DEDUP_REMOVED lines=17> */
.L_x_3389:
[----:B------:R-:W-:Y:S05]  /*10c40*/  @P2 BRA `(.L_x_3359) ;  /* 0x0000000000142947 */ /* 0x000fea0003800000 */
[----:B------:R-:W-:Y:S01]  /*10c50*/  ISETP.NE.AND P2, PT, R19, RZ, PT ;  /* 0x000000ff1300720c */ /* 0x000fe20003f45270 */
[----:B-1-3--:R-:W-:-:S04]  /*10c60*/  IMAD.MOV.U32 R3, RZ, RZ, 0x10000 ;  /* 0x00010000ff037424 */ /* 0x00afc800078e00ff */
[----:B------:R4:W-:Y:S08]  /*10c70*/  SYNCS.ARRIVE.TRANS64 RZ, [R2+URZ+0x38850], R3 ;  /* 0x0388500302ff79a7 */ /* 0x0009f0000800003f */
[----:B------:R-:W-:Y:S05]  /*10c80*/  @!P2 BRA `(.L_x_3359) ;  /* 0x000000000004a947 */ /* 0x000fea0003800000 */
[----:B------:R-:W-:Y:S01]  /*10c90*/  BPT.TRAP 0x1 ;  /* 0x000000040000795c */ /* 0x000fe20000300000 */
.L_x_3359:
        /* <DEDUP_REMOVED lines=50> */
.L_x_3354:
[----:B------:R-:W-:Y:S05]  /*10fc0*/  BSYNC B1 ;  /* 0x0000000000017941 */ /* 0x000fea0003800000 */
.L_x_3353:
[C---:B------:R-:W-:Y:S01]  /*10fd0*/  ISETP.GT.AND P2, PT, R8.reuse, 0x1, PT ;  /* 0x000000010800780c */ /* 0x040fe20003f44270 */
[----:B------:R-:W-:-:S12]  /*10fe0*/  VIADD R8, R8, 0xfffffffe ;  /* 0xfffffffe08087836 */ /* 0x000fd80000000000 */
[----:B------:R-:W-:Y:S05]  /*10ff0*/  @P2 BRA `(.L_x_3360) ;  /* 0xfffffff000602947 */ /* 0x000fea000383ffff */
.L_x_3345:
[----:B------:R-:W-:Y:S05]  /*11000*/  BSYNC B0 ;  /* 0x0000000000007941 */ /* 0x000fea0003800000 */
.L_x_3336:
        /* <DEDUP_REMOVED lines=18> */
.L_x_3362:
[----:B------:R-:W-:Y:S05]  /*11130*/  BSYNC B0 ;  /* 0x0000000000007941 */ /* 0x000fea0003800000 */
.L_x_3361:
[----:B------:R-:W-:Y:S01]  /*11140*/  SEL R16, R16, RZ, P0 ;  /* 0x000000ff10107207 */ /* 0x000fe20000000000 */
[----:B------:R-:W-:-:S07]  /*11150*/  IMAD.MOV.U32 R13, RZ, RZ, R18 ;  /* 0x000000ffff0d7224 */ /* 0x000fce00078e0012 */
.L_x_3319:
[----:B------:R-:W-:Y:S05]  /*11160*/  BSYNC B6 ;  /* 0x0000000000067941 */ /* 0x000fea0003800000 */
.L_x_3317:
[----:B------:R-:W-:-:S03]  /*11170*/  UMOV UR6, 0xffffffff ;  /* 0xffffffff00067882 */ /* 0x000fc60000000000 */
[----:B------:R-:W-:Y:S05]  /*11180*/  BRA.DIV UR6, `(.L_x_3363) ;  /* 0x0000000a06b87947 */ /* 0x000fea000b800000 */
[----:B------:R1:W1:Y:S02]  /*11190*/  SHFL.IDX PT, R14, R13, RZ, 0x1f ;  /* 0x00001fff0d0e7589 */ /* 0x00026400000e0000 */
.L_x_3392:
        /* <DEDUP_REMOVED lines=12> */
.L_x_3314:
        /* <DEDUP_REMOVED lines=11> */
.L_x_3393:
        /* <DEDUP_REMOVED lines=9> */
[----:B------:R-:W2:Y:S02]  /*113a0*/  LDL R2, [R1] ;  /* 0x0000000001027983 */ /* 0x000ea40000100800 */
[----:B--2---:R-:W-:-:S13]  /*113b0*/  R2UR UR4, R2 ;  /* 0x00000000020472ca */ /* 0x004fda00000e0000 */
[----:B------:R-:W-:-:S06]  /*113c0*/  ULOP3.LUT UR4, UR4, 0x2, URZ, 0xfc, !UPT ;  /* 0x0000000204047892 */ /* 0x000fcc000f8efc3f */
[----:B------:R-:W-:-:S04]  /*113d0*/  MOV R0, UR4 ;  /* 0x0000000400007c02 */ /* 0x000fc80008000f00 */
[----:B------:R-:W-:-:S13]  /*113e0*/  ISETP.NE.AND P2, PT, R0, 0x3, PT ;  /* 0x000000030000780c */ /* 0x000fda0003f45270 */
[----:B------:R-:W-:Y:S05]  /*113f0*/  @!P2 BRA `(.L_x_3368) ;  /* 0x000000000004a947 */ /* 0x000fea0003800000 */
[----:B------:R-:W-:Y:S01]  /*11400*/  BPT.TRAP 0x1 ;  /* 0x000000040000795c */ /* 0x000fe20000300000 */
.L_x_3368:
        /* <DEDUP_REMOVED lines=12> */
.L_x_3394:
[----:B------:R-:W2:Y:S02]  /*114d0*/  SYNCS.PHASECHK.TRANS64.TRYWAIT P0, [R3+URZ], R0 ;  /* 0x00000000030075a7 */ /* 0x000ea4000800017f */
[----:B--2---:R-:W-:Y:S05]  /*114e0*/  @!P0 BRA `(.L_x_3370) ;  /* 0x00000008002c8947 */ /* 0x004fea0003800000 */
.L_x_3395:
[----:B------:R-:W-:Y:S05]  /*114f0*/  @!P2 BRA `(.L_x_3371) ;  /* 0x000000000004a947 */ /* 0x000fea0003800000 */
[----:B------:R-:W-:Y:S01]  /*11500*/  BPT.TRAP 0x1 ;  /* 0x000000040000795c */ /* 0x000fe20000300000 */
.L_x_3371:
[----:B--2---:R-:W-:-:S04]  /*11510*/  VIADD R3, R7, 0x38860 ;  /* 0x0003886007037836 */ /* 0x004fc80000000000 */
[----:B-1----:R-:W-:-:S04]  /*11520*/  IMAD R5, R16, 0x8, R3 ;  /* 0x0000000810057824 */ /* 0x002fc800078e0203 */
[----:B------:R-:W1:Y:S02]  /*11530*/  SYNCS.PHASECHK.TRANS64.TRYWAIT P0, [R5+URZ], R4 ;  /* 0x00000004050075a7 */ /* 0x000e64000800017f */
[----:B-1----:R-:W-:Y:S05]  /*11540*/  @!P0 BRA `(.L_x_3372) ;  /* 0x0000000800288947 */ /* 0x002fea0003800000 */
.L_x_3396:
[----:B------:R-:W-:-:S07]  /*11550*/  IMAD R3, R2, 0x8, R3 ;  /* 0x0000000802037824 */ /* 0x000fce00078e0203 */
.L_x_3373:
[----:B--2---:R2:W3:Y:S02]  /*11560*/  SYNCS.PHASECHK.TRANS64.TRYWAIT P0, [R3+URZ], R0 ;  /* 0x00000000030075a7 */ /* 0x0044e4000800017f */
[----:B---3--:R-:W-:Y:S05]  /*11570*/  @!P0 NANOSLEEP.SYNCS 0x989680 ;  /* 0x009896800000895d */ /* 0x008fea0003900000 */
[----:B------:R-:W3:Y:S02]  /*11580*/  @!P0 SYNCS.PHASECHK.TRANS64 P0, [R3+URZ], R0 ;  /* 0x00000000030085a7 */ /* 0x000ee4000800007f */
[----:B---3--:R-:W-:Y:S05]  /*11590*/  @!P0 BRA `(.L_x_3373) ;  /* 0xfffffffc00f08947 */ /* 0x008fea000383ffff */
.L_x_3367:
[----:B------:R-:W-:Y:S05]  /*115a0*/  BSYNC B0 ;  /* 0x0000000000007941 */ /* 0x000fea0003800000 */
.L_x_3366:
[----:B------:R-:W-:Y:S05]  /*115b0*/  EXIT ;  /* 0x000000000000794d */ /* 0x000fea0003800000 */
.L_x_3273:
[----:B-1----:R-:W-:-:S04]  /*115c0*/  MOV R0, UR37 ;  /* 0x0000002500007c02 */ /* 0x002fc80008000f00 */
[----:B------:R1:W2:Y:S03]  /*115d0*/  SYNCS.PHASECHK.TRANS64.TRYWAIT P1, [R0+URZ+0x38800], R3 ;  /* 0x03880003000075a7 */ /* 0x0002a6000802017f */
[----:B--2---:R-:W-:Y:S05]  /*115e0*/  @!P1 NANOSLEEP.SYNCS 0x989680 ;  /* 0x009896800000995d */ /* 0x004fea0003900000 */
[----:B------:R-:W2:Y:S02]  /*115f0*/  @!P1 SYNCS.PHASECHK.TRANS64 P1, [R0+URZ+0x38800], R3 ;  /* 0x03880003000095a7 */ /* 0x000ea4000802007f */
[----:B--2---:R-:W-:Y:S05]  /*11600*/  @!P1 BRA `(.L_x_3273) ;  /* 0xfffffffc00ec9947 */ /* 0x004fea000383ffff */
[----:B------:R-:W-:Y:S05]  /*11610*/  BRA `(.L_x_3374) ;  /* 0xffffff1800e07947 */ /* 0x000fea000383ffff */
.L_x_3277:
[----:B---3--:R3:W4:Y:S02]  /*11620*/  SYNCS.PHASECHK.TRANS64.TRYWAIT P1, [R5+URZ+0x38830], R8 ;  /* 0x03883008050075a7 */ /* 0x008724000802017f */
[----:B----4-:R-:W-:Y:S05]  /*11630*/  @!P1 NANOSLEEP.SYNCS 0x989680 ;  /* 0x009896800000995d */ /* 0x010fea0003900000 */
[----:B------:R-:W4:Y:S02]  /*11640*/  @!P1 SYNCS.PHASECHK.TRANS64 P1, [R5+URZ+0x38830], R8 ;  /* 0x03883008050095a7 */ /* 0x000f24000802007f */
[----:B----4-:R-:W-:Y:S05]  /*11650*/  @!P1 BRA `(.L_x_3277) ;  /* 0xfffffffc00f09947 */ /* 0x010fea000383ffff */
[----:B------:R-:W-:Y:S05]  /*11660*/  BRA `(.L_x_3276) ;  /* 0xffffff1800f47947 */ /* 0x000fea000383ffff */
.L_x_3278:
[----:B-1----:R-:W-:-:S04]  /*11670*/  IMAD.U32 R4, RZ, RZ, UR37 ;  /* 0x00000025ff047e24 */ /* 0x002fc8000f8e00ff */
[----:B------:R1:W4:Y:S03]  /*11680*/  SYNCS.PHASECHK.TRANS64.TRYWAIT P1, [R4+URZ+0x38810], R3 ;  /* 0x03881003040075a7 */ /* 0x000326000802017f */
[----:B----4-:R-:W-:Y:S05]  /*11690*/  @!P1 NANOSLEEP.SYNCS 0x989680 ;  /* 0x009896800000995d */ /* 0x010fea0003900000 */
[----:B------:R-:W4:Y:S02]  /*116a0*/  @!P1 SYNCS.PHASECHK.TRANS64 P1, [R4+URZ+0x38810], R3 ;  /* 0x03881003040095a7 */ /* 0x000f24000802007f */
[----:B----4-:R-:W-:Y:S05]  /*116b0*/  @!P1 BRA `(.L_x_3278) ;  /* 0xfffffffc00ec9947 */ /* 0x010fea000383ffff */
[----:B------:R-:W-:Y:S05]  /*116c0*/  BRA `(.L_x_3375) ;  /* 0xffffff1c007c7947 */ /* 0x000fea000383ffff */
.L_x_3282:
[----:B------:R1:W1:Y:S02]  /*116d0*/  SYNCS.PHASECHK.TRANS64.TRYWAIT P1, [R5+URZ+0x38850], R8 ;  /* 0x03885008050075a7 */ /* 0x000264000802017f */
[----:B-1----:R-:W-:Y:S05]  /*116e0*/  @!P1 NANOSLEEP.SYNCS 0x989680 ;  /* 0x009896800000995d */ /* 0x002fea0003900000 */
[----:B------:R-:W1:Y:S02]  /*116f0*/  @!P1 SYNCS.PHASECHK.TRANS64 P1, [R5+URZ+0x38850], R8 ;  /* 0x03885008050095a7 */ /* 0x000e64000802007f */
[----:B-1----:R-:W-:Y:S05]  /*11700*/  @!P1 BRA `(.L_x_3282) ;  /* 0xfffffffc00f09947 */ /* 0x002fea000383ffff */
[----:B------:R-:W-:Y:S05]  /*11710*/  BRA `(.L_x_3281) ;  /* 0xffffff1c00b07947 */ /* 0x000fea000383ffff */
.L_x_3287:
[----:B--2---:R2:W3:Y:S02]  /*11720*/  SYNCS.PHASECHK.TRANS64.TRYWAIT P2, [R10+URZ+0x38830], R7 ;  /* 0x038830070a0075a7 */ /* 0x0044e4000804017f */
[----:B---3--:R-:W-:Y:S05]  /*11730*/  @!P2 NANOSLEEP.SYNCS 0x989680 ;  /* 0x009896800000a95d */ /* 0x008fea0003900000 */
[----:B------:R-:W3:Y:S02]  /*11740*/  @!P2 SYNCS.PHASECHK.TRANS64 P2, [R10+URZ+0x38830], R7 ;  /* 0x038830070a00a5a7 */ /* 0x000ee4000804007f */
[----:B---3--:R-:W-:Y:S05]  /*11750*/  @!P2 BRA `(.L_x_3287) ;  /* 0xfffffffc00f0a947 */ /* 0x008fea000383ffff */
[----:B------:R-:W-:Y:S05]  /*11760*/  BRA `(.L_x_3286) ;  /* 0xffffff44009c7947 */ /* 0x000fea000383ffff */
.L_x_3291:
[----:B----4-:R4:W1:Y:S02]  /*11770*/  SYNCS.PHASECHK.TRANS64.TRYWAIT P2, [R10+URZ+0x38850], R7 ;  /* 0x038850070a0075a7 */ /* 0x010864000804017f */
[----:B-1----:R-:W-:Y:S05]  /*11780*/  @!P2 NANOSLEEP.SYNCS 0x989680 ;  /* 0x009896800000a95d */ /* 0x002fea0003900000 */
[----:B------:R-:W1:Y:S02]  /*11790*/  @!P2 SYNCS.PHASECHK.TRANS64 P2, [R10+URZ+0x38850], R7 ;  /* 0x038850070a00a5a7 */ /* 0x000e64000804007f */
[----:B-1----:R-:W-:Y:S05]  /*117a0*/  @!P2 BRA `(.L_x_3291) ;  /* 0xfffffffc00f0a947 */ /* 0x002fea000383ffff */
[----:B------:R-:W-:Y:S05]  /*117b0*/  BRA `(.L_x_3290) ;  /* 0xffffff4400f87947 */ /* 0x000fea000383ffff */
.L_x_3297:
[----:B--2---:R2:W3:Y:S02]  /*117c0*/  SYNCS.PHASECHK.TRANS64.TRYWAIT P2, [R9+URZ+0x38830], R8 ;  /* 0x03883008090075a7 */ /* 0x0044e4000804017f */
[----:B---3--:R-:W-:Y:S05]  /*117d0*/  @!P2 NANOSLEEP.SYNCS 0x989680 ;  /* 0x009896800000a95d */ /* 0x008fea0003900000 */
[----:B------:R-:W3:Y:S02]  /*117e0*/  @!P2 SYNCS.PHASECHK.TRANS64 P2, [R9+URZ+0x38830], R8 ;  /* 0x038830080900a5a7 */ /* 0x000ee4000804007f */
[----:B---3--:R-:W-:Y:S05]  /*117f0*/  @!P2 BRA `(.L_x_3297) ;  /* 0xfffffffc00f0a947 */ /* 0x008fea000383ffff */
[----:B------:R-:W-:Y:S05]  /*11800*/  BRA `(.L_x_3296) ;  /* 0xffffff7800087947 */ /* 0x000fea000383ffff */
.L_x_3301:
[----:B----4-:R4:W1:Y:S02]  /*11810*/  SYNCS.PHASECHK.TRANS64.TRYWAIT P2, [R9+URZ+0x38850], R8 ;  /* 0x03885008090075a7 */ /* 0x010864000804017f */
[----:B-1----:R-:W-:Y:S05]  /*11820*/  @!P2 NANOSLEEP.SYNCS 0x989680 ;  /* 0x009896800000a95d */ /* 0x002fea0003900000 */
[----:B------:R-:W1:Y:S02]  /*11830*/  @!P2 SYNCS.PHASECHK.TRANS64 P2, [R9+URZ+0x38850], R8 ;  /* 0x038850080900a5a7 */ /* 0x000e64000804007f */
[----:B-1----:R-:W-:Y:S05]  /*11840*/  @!P2 BRA `(.L_x_3301) ;  /* 0xfffffffc00f0a947 */ /* 0x002fea000383ffff */
[----:B------:R-:W-:Y:S05]  /*11850*/  BRA `(.L_x_3300) ;  /* 0xffffff7800647947 */ /* 0x000fea000383ffff */
.L_x_3323:
        /* <DEDUP_REMOVED lines=10> */
.L_x_3376:
[----:B------:R-:W-:Y:S05]  /*11900*/  BRA `(.L_x_3377) ;  /* 0xffffffd000fc7947 */ /* 0x000fea000383ffff */
.L_x_3324:
[----:B------:R-:W-:Y:S01]  /*11910*/  BSSY B0, `(.L_x_3378) ;  /* 0x0000006000007945 */ /* 0x000fe20003800000 */
[----:B------:R-:W-:-:S07]  /*11920*/  IMAD.MOV.U32 R15, RZ, RZ, -0x1 ;  /* 0xffffffffff0f7424 */ /* 0x000fce00078e00ff */
[----:B------:R-:W-:Y:S05]  /*11930*/  WARPSYNC.COLLECTIVE R15, `(.L_x_3379) ;  /* 0x000000000f0c7348 */ /* 0x000fea0003c00000 */
[----:B------:R-:W-:Y:S02]  /*11940*/  ELECT P6, UR62, PT ;  /* 0x00000000003e782f */ /* 0x000fe400038c0000 */
[----:B------:R-:W-:Y:S01]  /*11950*/  MOV R14, UR62 ;  /* 0x0000003e000e7c02 */ /* 0x000fe20008000f00 */
[----:B------:R-:W-:Y:S10]  /*11960*/  ENDCOLLECTIVE ;  /* 0x000000000000791b */ /* 0x000ff40003800000 */
.L_x_3379:
[----:B------:R-:W-:Y:S05]  /*11970*/  BSYNC B0 ;  /* 0x0000000000007941 */ /* 0x000fea0003800000 */
.L_x_3378:
[----:B------:R-:W-:Y:S05]  /*11980*/  BRA `(.L_x_3380) ;  /* 0xffffffd000ec7947 */ /* 0x000fea000383ffff */
.L_x_3327:
[----:B-1----:R1:W2:Y:S02]  /*11990*/  SYNCS.PHASECHK.TRANS64.TRYWAIT P2, [R8+URZ+0x38840], R5 ;  /* 0x03884005080075a7 */ /* 0x0022a4000804017f */
[----:B--2---:R-:W-:Y:S05]  /*119a0*/  @!P2 NANOSLEEP.SYNCS 0x989680 ;  /* 0x009896800000a95d */ /* 0x004fea0003900000 */
[----:B------:R-:W2:Y:S02]  /*119b0*/  @!P2 SYNCS.PHASECHK.TRANS64 P2, [R8+URZ+0x38840], R5 ;  /* 0x038840050800a5a7 */ /* 0x000ea4000804007f */
[----:B--2---:R-:W-:Y:S05]  /*119c0*/  @!P2 BRA `(.L_x_3327) ;  /* 0xfffffffc00f0a947 */ /* 0x004fea000383ffff */
[----:B------:R-:W-:Y:S05]  /*119d0*/  BRA `(.L_x_3381) ;  /* 0xffffffd400487947 */ /* 0x000fea000383ffff */
.L_x_3331:
[----:B-1----:R-:W-:-:S04]  /*119e0*/  IMAD.U32 R8, RZ, RZ, UR38 ;  /* 0x00000026ff087e24 */ /* 0x002fc8000f8e00ff */
[----:B------:R1:W2:Y:S03]  /*119f0*/  SYNCS.PHASECHK.TRANS64.TRYWAIT P2, [R8+URZ+0x38820], R5 ;  /* 0x03882005080075a7 */ /* 0x0002a6000804017f */
[----:B--2---:R-:W-:Y:S05]  /*11a00*/  @!P2 NANOSLEEP.SYNCS 0x989680 ;  /* 0x009896800000a95d */ /* 0x004fea0003900000 */
[----:B------:R-:W2:Y:S02]  /*11a10*/  @!P2 SYNCS.PHASECHK.TRANS64 P2, [R8+URZ+0x38820], R5 ;  /* 0x038820050800a5a7 */ /* 0x000ea4000804007f */
[----:B--2---:R-:W-:Y:S05]  /*11a20*/  @!P2 BRA `(.L_x_3331) ;  /* 0xfffffffc00eca947 */ /* 0x004fea000383ffff */
[----:B------:R-:W-:Y:S05]  /*11a30*/  BRA `(.L_x_3382) ;  /* 0xffffffd800bc7947 */ /* 0x000fea000383ffff */
.L_x_3334:
[----:B-1----:R1:W2:Y:S02]  /*11a40*/  SYNCS.PHASECHK.TRANS64.TRYWAIT P2, [R5+URZ+0x38860], R8 ;  /* 0x03886008050075a7 */ /* 0x0022a4000804017f */
[----:B--2---:R-:W-:Y:S05]  /*11a50*/  @!P2 NANOSLEEP.SYNCS 0x989680 ;  /* 0x009896800000a95d */ /* 0x004fea0003900000 */
[----:B------:R-:W2:Y:S02]  /*11a60*/  @!P2 SYNCS.PHASECHK.TRANS64 P2, [R5+URZ+0x38860], R8 ;  /* 0x038860080500a5a7 */ /* 0x000ea4000804007f */
[----:B--2---:R-:W-:Y:S05]  /*11a70*/  @!P2 BRA `(.L_x_3334) ;  /* 0xfffffffc00f0a947 */ /* 0x004fea000383ffff */
[----:B------:R-:W-:Y:S05]  /*11a80*/  BRA `(.L_x_3383) ;  /* 0xffffffd800d07947 */ /* 0x000fea000383ffff */
.L_x_3341:
[----:B-1----:R1:W2:Y:S02]  /*11a90*/  SYNCS.PHASECHK.TRANS64.TRYWAIT P3, [R2+URZ+0x38840], R3 ;  /* 0x03884003020075a7 */ /* 0x0022a4000806017f */
[----:B--2---:R-:W-:Y:S05]  /*11aa0*/  @!P3 NANOSLEEP.SYNCS 0x989680 ;  /* 0x009896800000b95d */ /* 0x004fea0003900000 */
[----:B------:R-:W2:Y:S02]  /*11ab0*/  @!P3 SYNCS.PHASECHK.TRANS64 P3, [R2+URZ+0x38840], R3 ;  /* 0x038840030200b5a7 */ /* 0x000ea4000806007f */
[----:B--2---:R-:W-:Y:S05]  /*11ac0*/  @!P3 BRA `(.L_x_3341) ;  /* 0xfffffffc00f0b947 */ /* 0x004fea000383ffff */
[----:B------:R-:W-:Y:S05]  /*11ad0*/  BRA `(.L_x_3384) ;  /* 0xffffffe000547947 */ /* 0x000fea000383ffff */
.L_x_3343:
[----:B--2---:R2:W3:Y:S02]  /*11ae0*/  SYNCS.PHASECHK.TRANS64.TRYWAIT P3, [R2+URZ+0x38860], R3 ;  /* 0x03886003020075a7 */ /* 0x0044e4000806017f */
[----:B---3--:R-:W-:Y:S05]  /*11af0*/  @!P3 NANOSLEEP.SYNCS 0x989680 ;  /* 0x009896800000b95d */ /* 0x008fea0003900000 */
[----:B------:R-:W3:Y:S02]  /*11b00*/  @!P3 SYNCS.PHASECHK.TRANS64 P3, [R2+URZ+0x38860], R3 ;  /* 0x038860030200b5a7 */ /* 0x000ee4000806007f */
[----:B---3--:R-:W-:Y:S05]  /*11b10*/  @!P3 BRA `(.L_x_3343) ;  /* 0xfffffffc00f0b947 */ /* 0x008fea000383ffff */
[----:B------:R-:W-:Y:S05]  /*11b20*/  BRA `(.L_x_3385) ;  /* 0xffffffe0009c7947 */ /* 0x000fea000383ffff */
.L_x_3349:
[----:B-1----:R1:W2:Y:S02]  /*11b30*/  SYNCS.PHASECHK.TRANS64.TRYWAIT P3, [R3+URZ+0x38840], R2 ;  /* 0x03884002030075a7 */ /* 0x0022a4000806017f */
[----:B--2---:R-:W-:Y:S05]  /*11b40*/  @!P3 NANOSLEEP.SYNCS 0x989680 ;  /* 0x009896800000b95d */ /* 0x004fea0003900000 */
[----:B------:R-:W2:Y:S02]  /*11b50*/  @!P3 SYNCS.PHASECHK.TRANS64 P3, [R3+URZ+0x38840], R2 ;  /* 0x038840020300b5a7 */ /* 0x000ea4000806007f */
[----:B--2---:R-:W-:Y:S05]  /*11b60*/  @!P3 BRA `(.L_x_3349) ;  /* 0xfffffffc00f0b947 */ /* 0x004fea000383ffff */
[----:B------:R-:W-:Y:S05]  /*11b70*/  BRA `(.L_x_3386) ;  /* 0xffffffe8000c7947 */ /* 0x000fea000383ffff */
.L_x_3351:
[----:B---3--:R3:W4:Y:S02]  /*11b80*/  SYNCS.PHASECHK.TRANS64.TRYWAIT P3, [R3+URZ+0x38860], R2 ;  /* 0x03886002030075a7 */ /* 0x008724000806017f */
[----:B----4-:R-:W-:Y:S05]  /*11b90*/  @!P3 NANOSLEEP.SYNCS 0x989680 ;  /* 0x009896800000b95d */ /* 0x010fea0003900000 */
[----:B------:R-:W4:Y:S02]  /*11ba0*/  @!P3 SYNCS.PHASECHK.TRANS64 P3, [R3+URZ+0x38860], R2 ;  /* 0x038860020300b5a7 */ /* 0x000f24000806007f */
[----:B----4-:R-:W-:Y:S05]  /*11bb0*/  @!P3 BRA `(.L_x_3351) ;  /* 0xfffffffc00f0b947 */ /* 0x010fea000383ffff */
[----:B------:R-:W-:Y:S05]  /*11bc0*/  BRA `(.L_x_3387) ;  /* 0xffffffe800547947 */ /* 0x000fea000383ffff */
.L_x_3356:
[----:B-1----:R1:W2:Y:S02]  /*11bd0*/  SYNCS.PHASECHK.TRANS64.TRYWAIT P3, [R2+URZ+0x38840], R3 ;  /* 0x03884003020075a7 */ /* 0x0022a4000806017f */
[----:B--2---:R-:W-:Y:S05]  /*11be0*/  @!P3 NANOSLEEP.SYNCS 0x989680 ;  /* 0x009896800000b95d */ /* 0x004fea0003900000 */
[----:B------:R-:W2:Y:S02]  /*11bf0*/  @!P3 SYNCS.PHASECHK.TRANS64 P3, [R2+URZ+0x38840], R3 ;  /* 0x038840030200b5a7 */ /* 0x000ea4000806007f */
[----:B--2---:R-:W-:Y:S05]  /*11c00*/  @!P3 BRA `(.L_x_3356) ;  /* 0xfffffffc00f0b947 */ /* 0x004fea000383ffff */
[----:B------:R-:W-:Y:S05]  /*11c10*/  BRA `(.L_x_3388) ;  /* 0xffffffec00ac7947 */ /* 0x000fea000383ffff */
.L_x_3358:
[----:B---3--:R3:W4:Y:S02]  /*11c20*/  SYNCS.PHASECHK.TRANS64.TRYWAIT P3, [R2+URZ+0x38860], R3 ;  /* 0x03886003020075a7 */ /* 0x008724000806017f */
[----:B----4-:R-:W-:Y:S05]  /*11c30*/  @!P3 NANOSLEEP.SYNCS 0x989680 ;  /* 0x009896800000b95d */ /* 0x010fea0003900000 */
[----:B------:R-:W4:Y:S02]  /*11c40*/  @!P3 SYNCS.PHASECHK.TRANS64 P3, [R2+URZ+0x38860], R3 ;  /* 0x038860030200b5a7 */ /* 0x000f24000806007f */
[----:B----4-:R-:W-:Y:S05]  /*11c50*/  @!P3 BRA `(.L_x_3358) ;  /* 0xfffffffc00f0b947 */ /* 0x010fea000383ffff */
[----:B------:R-:W-:Y:S05]  /*11c60*/  BRA `(.L_x_3389) ;  /* 0xffffffec00f47947 */ /* 0x000fea000383ffff */
.L_x_3363:
[----:B------:R-:W-:Y:S01]  /*11c70*/  BSSY B0, `(.L_x_3390) ;  /* 0x0000007000007945 */ /* 0x000fe20003800000 */
[----:B--2---:R-:W-:Y:S01]  /*11c80*/  MOV R12, RZ ;  /* 0x000000ff000c7202 */ /* 0x004fe20000000f00 */
[----:B------:R-:W-:Y:S02]  /*11c90*/  IMAD.MOV.U32 R11, RZ, RZ, 0x1f ;  /* 0x0000001fff0b7424 */ /* 0x000fe400078e00ff */
[----:B------:R-:W-:-:S07]  /*11ca0*/  IMAD.MOV.U32 R15, RZ, RZ, -0x1 ;  /* 0xffffffffff0f7424 */ /* 0x000fce00078e00ff */
[----:B-1-34-:R-:W-:Y:S05]  /*11cb0*/  WARPSYNC.COLLECTIVE R15, `(.L_x_3391) ;  /* 0x000000000f087348 */ /* 0x01afea0003c00000 */
[----:B------:R2:W1:Y:S02]  /*11cc0*/  SHFL.IDX P6, R14, R13, R12, R11 ;  /* 0x0000000c0d0e7389 */ /* 0x00046400000c000b */
[----:B-1234-:R-:W-:Y:S01]  /*11cd0*/  ENDCOLLECTIVE ;  /* 0x000000000000791b */ /* 0x01efe20003800000 */
.L_x_3391:
[----:B------:R-:W-:Y:S05]  /*11ce0*/  BSYNC B0 ;  /* 0x0000000000007941 */ /* 0x000fea0003800000 */
.L_x_3390:
[----:B------:R-:W-:Y:S05]  /*11cf0*/  BRA `(.L_x_3392) ;  /* 0xfffffff400287947 */ /* 0x000fea000383ffff */
.L_x_3365:
[----:B-1----:R1:W2:Y:S02]  /*11d00*/  SYNCS.PHASECHK.TRANS64.TRYWAIT P0, [R7+URZ+0x38820], R0 ;  /* 0x03882000070075a7 */ /* 0x0022a4000800017f */
[----:B--2---:R-:W-:Y:S05]  /*11d10*/  @!P0 NANOSLEEP.SYNCS 0x989680 ;  /* 0x009896800000895d */ /* 0x004fea0003900000 */
[----:B------:R-:W2:Y:S02]  /*11d20*/  @!P0 SYNCS.PHASECHK.TRANS64 P0, [R7+URZ+0x38820], R0 ;  /* 0x03882000070085a7 */ /* 0x000ea4000800007f */
[----:B--2---:R-:W-:Y:S05]  /*11d30*/  @!P0 BRA `(.L_x_3365) ;  /* 0xfffffffc00f08947 */ /* 0x004fea000383ffff */
[----:B------:R-:W-:Y:S05]  /*11d40*/  BRA `(.L_x_3393) ;  /* 0xfffffff400707947 */ /* 0x000fea000383ffff */
.L_x_3369:
[----:B-1----:R1:W2:Y:S02]  /*11d50*/  SYNCS.PHASECHK.TRANS64.TRYWAIT P0, [R5+URZ], R4 ;  /* 0x00000004050075a7 */ /* 0x0022a4000800017f */
[----:B--2---:R-:W-:Y:S05]  /*11d60*/  @!P0 NANOSLEEP.SYNCS 0x989680 ;  /* 0x009896800000895d */ /* 0x004fea0003900000 */
[----:B------:R-:W2:Y:S02]  /*11d70*/  @!P0 SYNCS.PHASECHK.TRANS64 P0, [R5+URZ], R4 ;  /* 0x00000004050085a7 */ /* 0x000ea4000800007f */
[----:B--2---:R-:W-:Y:S05]  /*11d80*/  @!P0 BRA `(.L_x_3369) ;  /* 0xfffffffc00f08947 */ /* 0x004fea000383ffff */
[----:B------:R-:W-:Y:S05]  /*11d90*/  BRA `(.L_x_3394) ;  /* 0xfffffff400cc7947 */ /* 0x000fea000383ffff */
.L_x_3370:
[----:B--2---:R2:W3:Y:S02]  /*11da0*/  SYNCS.PHASECHK.TRANS64.TRYWAIT P0, [R3+URZ], R0 ;  /* 0x00000000030075a7 */ /* 0x0044e4000800017f */
[----:B---3--:R-:W-:Y:S05]  /*11db0*/  @!P0 NANOSLEEP.SYNCS 0x989680 ;  /* 0x009896800000895d */ /* 0x008fea0003900000 */
[----:B------:R-:W3:Y:S02]  /*11dc0*/  @!P0 SYNCS.PHASECHK.TRANS64 P0, [R3+URZ], R0 ;  /* 0x00000000030085a7 */ /* 0x000ee4000800007f */
[----:B---3--:R-:W-:Y:S05]  /*11dd0*/  @!P0 BRA `(.L_x_3370) ;  /* 0xfffffffc00f08947 */ /* 0x008fea000383ffff */
[----:B------:R-:W-:Y:S05]  /*11de0*/  BRA `(.L_x_3395) ;  /* 0xfffffff400c07947 */ /* 0x000fea000383ffff */
.L_x_3372:
[----:B-1----:R1:W2:Y:S02]  /*11df0*/  SYNCS.PHASECHK.TRANS64.TRYWAIT P0, [R5+URZ], R4 ;  /* 0x00000004050075a7 */ /* 0x0022a4000800017f */
[----:B--2---:R-:W-:Y:S05]  /*11e00*/  @!P0 NANOSLEEP.SYNCS 0x989680 ;  /* 0x009896800000895d */ /* 0x004fea0003900000 */
[----:B------:R-:W2:Y:S02]  /*11e10*/  @!P0 SYNCS.PHASECHK.TRANS64 P0, [R5+URZ], R4 ;  /* 0x00000004050085a7 */ /* 0x000ea4000800007f */
[----:B--2---:R-:W-:Y:S05]  /*11e20*/  @!P0 BRA `(.L_x_3372) ;  /* 0xfffffffc00f08947 */ /* 0x004fea000383ffff */
[----:B------:R-:W-:Y:S05]  /*11e30*/  BRA `(.L_x_3396) ;  /* 0xfffffff400c47947 */ /* 0x000fea000383ffff */
.L_x_3397:
        /* <DEDUP_REMOVED lines=12> */
.L_x_4562:


//--------------------- .text._ZN7cutlass13device_kernelIN5flash11enable_sm90INS1_16FlashAttnFwdSm90INS1_25CollectiveMainloopFwdSm90ILi2EN4cute5tupleIJNS5_1CILi1EEES8_S8_EEENS6_IJNS7_ILi64EEESA_SA_EEELi512ENS_10bfloat16_tEfNS_4arch4Sm90ELb1ELb0ELb0ELb1ELb0ELb0ELb0ELb0ELb0ELb0ELb0ELb0EEENS1_21CollectiveEpilogueFwdINS6_IJSA_NS7_ILi512EEESA_EEES9_SC_SE_Li256ELb1ELb0ELb0ELb0EEENS1_36VarlenDynamicPersistentTileSchedulerILi64ELi64ELi256ELi32ELb0ELb0ELb1ELb1ELb1ELb1EEEEEEEEEvNT_6ParamsE --------------------------
	.section	.text._ZN7cutlass13device_kernelIN5flash11enable_sm90INS1_16FlashAttnFwdSm90INS1_25CollectiveMainloopFwdSm90ILi2EN4cute5tupleIJNS5_1CILi1EEES8_S8_EEENS6_IJNS7_ILi64EEESA_SA_EEELi512ENS_10bfloat16_tEfNS_4arch4Sm90ELb1ELb0ELb0ELb1ELb0ELb0ELb0ELb0ELb0ELb0ELb0ELb0EEENS1_21CollectiveEpilogueFwdINS6_IJSA_NS7_ILi512EEESA_EEES9_SC_SE_Li256ELb1ELb0ELb0ELb0EEENS1_36VarlenDynamicPersistentTileSchedulerILi64ELi64ELi256ELi32ELb0ELb0ELb1ELb1ELb1ELb1EEEEEEEEEvNT_6ParamsE,"ax",@progbits
	.align	128
.text._ZN7cutlass13device_kernelIN5flash11enable_sm90INS1_16FlashAttnFwdSm90INS1_25CollectiveMainloopFwdSm90ILi2EN4cute5tupleIJNS5_1CILi1EEES8_S8_EEENS6_IJNS7_ILi64EEESA_SA_EEELi512ENS_10bfloat16_tEfNS_4arch4Sm90ELb1ELb0ELb0ELb1ELb0ELb0ELb0ELb0ELb0ELb0ELb0ELb0EEENS1_21CollectiveEpilogueFwdINS6_IJSA_NS7_ILi512EEESA_EEES9_SC_SE_Li256ELb1ELb0ELb0ELb0EEENS1_36VarlenDynamicPersistentTileSchedulerILi64ELi64ELi256ELi32ELb0ELb0ELb1ELb1ELb1ELb1EEEEEEEEEvNT_6ParamsE:
        .type           _ZN7cutlass13device_kernelIN5flash11enable_sm90INS1_16FlashAttnFwdSm90INS1_25CollectiveMainloopFwdSm90ILi2EN4cute5tupleIJNS5_1CILi1EEES8_S8_EEENS6_IJNS7_ILi64EEESA_SA_EEELi512ENS_10bfloat16_tEfNS_4arch4Sm90ELb1ELb0ELb0ELb1ELb0ELb0ELb0ELb0ELb0ELb0ELb0ELb0EEENS1_21CollectiveEpilogueFwdINS6_IJSA_NS7_ILi512EEESA_EEES9_SC_SE_Li256ELb1ELb0ELb0ELb0EEENS1_36VarlenDynamicPersistentTileSchedulerILi64ELi64ELi256ELi32ELb0ELb0ELb1ELb1ELb1ELb1EEEEEEEEEvNT_6ParamsE,@function
        .size           _ZN7cutlass13device_kernelIN5flash11enable_sm90INS1_16FlashAttnFwdSm90INS1_25CollectiveMainloopFwdSm90ILi2EN4cute5tupleIJNS5_1CILi1EEES8_S8_EEENS6_IJNS7_ILi64EEESA_SA_EEELi512ENS_10bfloat16_tEfNS_4arch4Sm90ELb1ELb0ELb0ELb1ELb0ELb0ELb0ELb0ELb0ELb0ELb0ELb0EEENS1_21CollectiveEpilogueFwdINS6_IJSA_NS7_ILi512EEESA_EEES9_SC_SE_Li256ELb1ELb0ELb0ELb0EEENS1_36VarlenDynamicPersistentTileSchedulerILi64ELi64ELi256ELi32ELb0ELb0ELb1ELb1ELb1ELb1EEEEEEEEEvNT_6ParamsE,(.L_x_4563 - _ZN7cutlass13device_kernelIN5flash11enable_sm90INS1_16FlashAttnFwdSm90INS1_25CollectiveMainloopFwdSm90ILi2EN4cute5tupleIJNS5_1CILi1EEES8_S8_EEENS6_IJNS7_ILi64EEESA_SA_EEELi512ENS_10bfloat16_tEfNS_4arch4Sm90ELb1ELb0ELb0ELb1ELb0ELb0ELb0ELb0ELb0ELb0ELb0ELb0EEENS1_21CollectiveEpilogueFwdINS6_IJSA_NS7_ILi512EEESA_EEES9_SC_SE_Li256ELb1ELb0ELb0ELb0EEENS1_36VarlenDynamicPersistentTileSchedulerILi64ELi64ELi256ELi32ELb0ELb0ELb1ELb1ELb1ELb1EEEEEEEEEvNT_6ParamsE)
        .other          _ZN7cutlass13device_kernelIN5flash11enable_sm90INS1_16FlashAttnFwdSm90INS1_25CollectiveMainloopFwdSm90ILi2EN4cute5tupleIJNS5_1CILi1EEES8_S8_EEENS6_IJNS7_ILi64EEESA_SA_EEELi512ENS_10bfloat16_tEfNS_4arch4Sm90ELb1ELb0ELb0ELb1ELb0ELb0ELb0ELb0ELb0ELb0ELb0ELb0EEENS1_21CollectiveEpilogueFwdINS6_IJSA_NS7_ILi512EEESA_EEES9_SC_SE_Li256ELb1ELb0ELb0ELb0EEENS1_36VarlenDynamicPersistentTileSchedulerILi64ELi64ELi256ELi32ELb0ELb0ELb1ELb1ELb1ELb1EEEEEEEEEvNT_6ParamsE,@"STO_CUDA_ENTRY STV_DEFAULT"
_ZN7cutlass13device_kernelIN5flash11enable_sm90INS1_16FlashAttnFwdSm90INS1_25CollectiveMainloopFwdSm90ILi2EN4cute5tupleIJNS5_1CILi1EEES8_S8_EEENS6_IJNS7_ILi64EEESA_SA_EEELi512ENS_10bfloat16_tEfNS_4arch4Sm90ELb1ELb0ELb0ELb1ELb0ELb0ELb0ELb0ELb0ELb0ELb0ELb0EEENS1_21CollectiveEpilogueFwdINS6_IJSA_NS7_ILi512EEESA_EEES9_SC_SE_Li256ELb1ELb0ELb0ELb0EEENS1_36VarlenDynamicPersistentTileSchedulerILi64ELi64ELi256ELi32ELb0ELb0ELb1ELb1ELb1ELb1EEEEEEEEEvNT_6ParamsE:
        /* <DEDUP_REMOVED lines=21> */
.L_x_3399:
[----:B------:R-:W-:Y:S05]  /*0150*/  BSYNC B0 ;  /* 0x0000000000007941 */ /* 0x000fea0003800000 */
.L_x_3398:
        /* <DEDUP_REMOVED lines=37> */
.L_x_3400:
        /* <DEDUP_REMOVED lines=22> */
.L_x_3401:
        /* <DEDUP_REMOVED lines=18> */
.L_x_3402:
        /* <DEDUP_REMOVED lines=22> */
.L_x_3403:
        /* <DEDUP_REMOVED lines=22> */
.L_x_3404:
[----:B------:R-:W-:Y:S01]  /*08f0*/  PLOP3.LUT P0, PT, PT, PT, UP0, 0x80, 0x0 ;  /* 0x000000000000781c */ /* 0x000fe20003f0f008 */
[----:B------:R-:W-:Y:S01]  /*0900*/  UMOV UR36, 0x1 ;  /* 0x0000000100247882 */ /* 0x000fe20000000000 */
[----:B------:R-:W-:Y:S01]  /*0910*/  NOP ;  /* 0x0000000000007918 */ /* 0x000fe20000000000 */
[----:B------:R-:W-:Y:S01]  /*0920*/  USEL UR36, UR36, 0x2, !UP0 ;  /* 0x0000000224247887 */ /* 0x000fe2000c000000 */
[----:B------:R-:W-:Y:S01]  /*0930*/  ULDC.64 UR48, c[0x0][0x208] ;  /* 0x0000820000307ab9 */ /* 0x000fe20000000a00 */
[----:B012-4-:R-:W-:Y:S08]  /*0940*/  BAR.SYNC.DEFER_BLOCKING 0x0 ;  /* 0x0000000000007b1d */ /* 0x017ff00000010000 */
[----:B------:R-:W-:Y:S05]  /*0950*/  @!P0 BRA `(.L_x_3405) ;  /* 0x000000a800b88947 */ /* 0x000fea0003800000 */
.L_x_3406:
        /* <DEDUP_REMOVED lines=20> */
[----:B------:R-:W-:Y:S01]  /*0aa0*/  MOV R23, 0x40 ;  /* 0x0000004000177802 */ /* 0x000fe20000000f00 */
[----:B------:R-:W-:Y:S01]  /*0ab0*/  ULOP3.LUT UR41, UR36, 0x1, URZ, 0xfc, !UPT ;  /* 0x0000000124297892 */ /* 0x000fe2000f8efc3f */
[----:B------:R-:W-:Y:S01]  /*0ac0*/  R2UR UR52, R13 ;  /* 0x000000000d3472ca */ /* 0x000fe200000e0000 */
[----:B------:R-:W-:Y:S01]  /*0ad0*/  UMOV UR37, URZ ;  /* 0x0000003f00257c82 */ /* 0x000fe20008000000 */
[----:B------:R-:W-:Y:S01]  /*0ae0*/  SHF.R.S32.HI R0, RZ, 0x1f, R189 ;  /* 0x0000001fff007819 */ /* 0x000fe200000114bd */
[----:B------:R-:W-:Y:S01]  /*0af0*/  UMOV UR38, URZ ;  /* 0x0000003f00267c82 */ /* 0x000fe20008000000 */
[----:B------:R-:W-:Y:S01]  /*0b00*/  R2UR UR5, R14 ;  /* 0x000000000e0572ca */ /* 0x000fe200000e0000 */
[----:B------:R-:W-:Y:S01]  /*0b10*/  UMOV UR39, URZ ;  /* 0x0000003f00277c82 */ /* 0x000fe20008000000 */
[CC--:B------:R-:W-:Y:S02]  /*0b20*/  LEA.HI R2, R0.reuse, R189.reuse, RZ, 0x4 ;  /* 0x000000bd00027211 */ /* 0x0c0fe400078f20ff */
[----:B------:R-:W-:-:S02]  /*0b30*/  LEA.HI R6, R0, R189, RZ, 0x5 ;  /* 0x000000bd00067211 */ /* 0x000fc400078f28ff */
[----:B------:R-:W-:Y:S02]  /*0b40*/  SHF.R.S32.HI R3, RZ, 0x4, R2 ;  /* 0x00000004ff037819 */ /* 0x000fe40000011402 */
[--C-:B------:R-:W-:Y:S02]  /*0b50*/  SHF.R.S32.HI R12, RZ, 0x5, R6.reuse ;  /* 0x00000005ff0c7819 */ /* 0x100fe40000011406 */
[C---:B------:R-:W-:Y:S02]  /*0b60*/  LEA.HI R5, R2.reuse, R3, RZ, 0x1 ;  /* 0x0000000302057211 */ /* 0x040fe400078f08ff */
[----:B------:R-:W-:Y:S02]  /*0b70*/  LOP3.LUT R2, R2, 0xfffffff0, RZ, 0xc0, !PT ;  /* 0xfffffff002027812 */ /* 0x000fe400078ec0ff */
[----:B------:R-:W-:Y:S02]  /*0b80*/  LOP3.LUT R8, R5, 0x1ffffffe, RZ, 0xc0, !PT ;  /* 0x1ffffffe05087812 */ /* 0x000fe400078ec0ff */
[----:B------:R-:W-:Y:S01]  /*0b90*/  SHF.R.S32.HI R5, RZ, 0x1f, R6 ;  /* 0x0000001fff057819 */ /* 0x000fe20000011406 */
[----:B------:R-:W-:Y:S01]  /*0ba0*/  IMAD.IADD R6, R189, 0x1, -R2 ;  /* 0x00000001bd067824 */ /* 0x000fe200078e0a02 */
[----:B------:R-:W-:Y:S01]  /*0bb0*/  LEA.HI R4, R0, R189, RZ, 0x7 ;  /* 0x000000bd00047211 */ /* 0x000fe200078f38ff */
[----:B------:R-:W-:Y:S01]  /*0bc0*/  IMAD.IADD R9, R3, 0x1, -R8 ;  /* 0x0000000103097824 */ /* 0x000fe200078e0a08 */
[----:B------:R-:W-:-:S02]  /*0bd0*/  LEA.HI R5, R5, R12, RZ, 0x2 ;  /* 0x0000000c05057211 */ /* 0x000fc400078f10ff */
[----:B------:R-:W-:Y:S01]  /*0be0*/  SHF.R.S32.HI R3, RZ, 0x1f, R6 ;  /* 0x0000001fff037819 */ /* 0x000fe20000011406 */
[----:B------:R-:W-:Y:S01]  /*0bf0*/  IMAD.SHL.U32 R9, R9, 0x8, RZ ;  /* 0x0000000809097824 */ /* 0x000fe200078e00ff */
        /* <DEDUP_REMOVED lines=8> */
[----:B------:R-:W-:Y:S01]  /*0c80*/  IADD3 R2, R189, -R2, RZ ;  /* 0x80000002bd027210 */ /* 0x000fe20007ffe0ff */
[----:B------:R-:W-:Y:S01]  /*0c90*/  IMAD R188, R8, 0x10, R11 ;  /* 0x0000001008bc7824 */ /* 0x000fe200078e020b */
[----:B------:R-:W-:-:S02]  /*0ca0*/  IADD3 R8, R6, -R7, RZ ;  /* 0x8000000706087210 */ /* 0x000fc40007ffe0ff */
[----:B------:R-:W-:Y:S01]  /*0cb0*/  LOP3.LUT R11, R10, 0x7ffffe00, RZ, 0xc0, !PT ;  /* 0x7ffffe000a0b7812 */ /* 0x000fe200078ec0ff */
[----:B------:R-:W-:Y:S01]  /*0cc0*/  IMAD.U32 R188, R188, 0x40, R9 ;  /* 0x00000040bcbc7824 */ /* 0x000fe200078e0009 */
[----:B------:R-:W-:Y:S01]  /*0cd0*/  SHF.R.S32.HI R3, RZ, 0x1f, R2 ;  /* 0x0000001fff037819 */ /* 0x000fe20000011402 */
[C---:B------:R-:W-:Y:S01]  /*0ce0*/  IMAD.SHL.U32 R10, R8.reuse, 0x40, RZ ;  /* 0x00000040080a7824 */ /* 0x040fe200078e00ff */
[----:B------:R-:W-:Y:S01]  /*0cf0*/  R2P PR, R8, 0x6 ;  /* 0x0000000608007804 */ /* 0x000fe20000000000 */
[----:B------:R-:W-:Y:S01]  /*0d00*/  IMAD R11, R12, 0x400, R11 ;  /* 0x000004000c0b7824 */ /* 0x000fe200078e020b */
[----:B------:R-:W-:Y:S02]  /*0d10*/  LEA.HI R5, R3, R2, RZ, 0x2 ;  /* 0x0000000203057211 */ /* 0x000fe400078f10ff */
[----:B------:R-:W-:Y:S02]  /*0d20*/  LOP3.LUT R10, R10, 0x1c0, RZ, 0xc0, !PT ;  /* 0x000001c00a0a7812 */ /* 0x000fe400078ec0ff */
[----:B------:R-:W-:-:S02]  /*0d30*/  SHF.R.S32.HI R6, RZ, 0x2, R5 ;  /* 0x00000002ff067819 */ /* 0x000fc40000011405 */
[----:B------:R-:W-:Y:S02]  /*0d40*/  LOP3.LUT R9, R10, 0x8, R9, 0xf8, !PT ;  /* 0x000000080a097812 */ /* 0x000fe400078ef809 */
[----:B------:R-:W-:Y:S02]  /*0d50*/  SHF.R.S32.HI R7, RZ, 0x1f, R5 ;  /* 0x0000001fff077819 */ /* 0x000fe40000011405 */
[----:B------:R-:W-:Y:S02]  /*0d60*/  SHF.R.U32.HI R10, RZ, 0x3, R10 ;  /* 0x00000003ff0a7819 */ /* 0x000fe4000001160a */
[----:B------:R-:W-:Y:S02]  /*0d70*/  LEA.HI R7, R7, R6, RZ, 0x3 ;  /* 0x0000000607077211 */ /* 0x000fe400078f18ff */
[----:B------:R-:W-:Y:S02]  /*0d80*/  LOP3.LUT R10, R9, R10, RZ, 0x3c, !PT ;  /* 0x0000000a090a7212 */ /* 0x000fe400078e3cff */
[----:B------:R-:W-:-:S02]  /*0d90*/  LEA.HI R3, R3, R2, RZ, 0x5 ;  /* 0x0000000203037211 */ /* 0x000fc400078f28ff */
[----:B------:R-:W-:Y:S01]  /*0da0*/  LOP3.LUT R7, R7, 0xfffffff8, RZ, 0xc0, !PT ;  /* 0xfffffff807077812 */ /* 0x000fe200078ec0ff */
[----:B------:R-:W-:Y:S01]  /*0db0*/  IMAD.IADD R10, R11, 0x1, R10 ;  /* 0x000000010b0a7824 */ /* 0x000fe200078e020a */
[----:B------:R-:W-:Y:S02]  /*0dc0*/  LOP3.LUT R5, R5, 0x7ffffffc, RZ, 0xc0, !PT ;  /* 0x7ffffffc05057812 */ /* 0x000fe400078ec0ff */
[----:B------:R-:W-:Y:S01]  /*0dd0*/  IADD3 R6, R6, -R7, RZ ;  /* 0x8000000706067210 */ /* 0x000fe20007ffe0ff */
[----:B------:R-:W-:Y:S01]  /*0de0*/  IMAD.MOV.U32 R7, RZ, RZ, R15 ;  /* 0x000000ffff077224 */ /* 0x000fe200078e000f */
[----:B------:R-:W-:Y:S01]  /*0df0*/  SHF.R.S32.HI R3, RZ, 0x5, R3 ;  /* 0x00000005ff037819 */ /* 0x000fe20000011403 */
[----:B------:R-:W-:Y:S01]  /*0e00*/  IMAD.IADD R5, R2, 0x1, -R5 ;  /* 0x0000000102057824 */ /* 0x000fe200078e0a05 */
[----:B------:R-:W-:Y:S02]  /*0e10*/  LEA.HI R0, R0, R189, RZ, 0x3 ;  /* 0x000000bd00007211 */ /* 0x000fe400078f18ff */
[----:B------:R-:W-:Y:S01]  /*0e20*/  LEA R19, R10, UR40, 0x1 ;  /* 0x000000280a137c11 */ /* 0x000fe2000f8e08ff */
[----:B------:R-:W-:Y:S01]  /*0e30*/  IMAD R2, R3, 0x10, R6 ;  /* 0x0000001003027824 */ /* 0x000fe200078e0206 */
[----:B------:R-:W-:Y:S01]  /*0e40*/  LEA.HI R4, R4, R185, RZ, 0x1 ;  /* 0x000000b904047211 */ /* 0x000fe200078f08ff */
[----:B------:R-:W-:Y:S01]  /*0e50*/  IMAD.SHL.U32 R16, R5, 0x2, RZ ;  /* 0x0000000205107824 */ /* 0x000fe200078e00ff */
[----:B------:R-:W-:Y:S01]  /*0e60*/  LOP3.LUT R6, R0, 0x1ffffff8, RZ, 0xc0, !PT ;  /* 0x1ffffff800067812 */ /* 0x000fe200078ec0ff */
[C---:B------:R-:W-:Y:S01]  /*0e70*/  VIADD R184, R19.reuse, 0x26800 ;  /* 0x0002680013b87836 */ /* 0x040fe20000000000 */
[----:B------:R-:W-:Y:S01]  /*0e80*/  LOP3.LUT R4, R4, 0xfffffe, RZ, 0xc0, !PT ;  /* 0x00fffffe04047812 */ /* 0x000fe200078ec0ff */
[----:B------:R-:W-:Y:S01]  /*0e90*/  VIADD R22, R19, 0x26820 ;  /* 0x0002682013167836 */ /* 0x000fe20000000000 */
[----:B------:R-:W-:Y:S01]  /*0ea0*/  SEL R23, R23, 0xffffffc0, !P2 ;  /* 0xffffffc017177807 */ /* 0x000fe20005000000 */
[----:B------:R-:W-:Y:S01]  /*0eb0*/  IMAD.IADD R6, R189, 0x1, -R6 ;  /* 0x00000001bd067824 */ /* 0x000fe200078e0a06 */
[----:B------:R-:W-:Y:S01]  /*0ec0*/  SHF.R.S32.HI R186, RZ, 0x3, R0 ;  /* 0x00000003ffba7819 */ /* 0x000fe20000011400 */
[----:B------:R-:W-:-:S02]  /*0ed0*/  @P1 VIADD R22, R184, 0xffffffe0 ;  /* 0xffffffe0b8161836 */ /* 0x000fc40000000000 */
[----:B------:R-:W-:Y:S01]  /*0ee0*/  IMAD.IADD R4, R185, 0x1, -R4 ;  /* 0x00000001b9047824 */ /* 0x000fe200078e0a04 */
[----:B------:R-:W-:Y:S01]  /*0ef0*/  SHF.L.U32 R17, R6, 0x3, RZ ;  /* 0x0000000306117819 */ /* 0x000fe200000006ff */
[----:B------:R-:W-:Y:S01]  /*0f00*/  IMAD.IADD R184, R184, 0x1, R23 ;  /* 0x00000001b8b87824 */ /* 0x000fe200078e0217 */
[----:B------:R-:W-:Y:S01]  /*0f10*/  IADD3 R23, R23, R22, RZ ;  /* 0x0000001617177210 */ /* 0x000fe20007ffe0ff */
[----:B------:R-:W-:-:S07]  /*0f20*/  IMAD.SHL.U32 R18, R4, 0x100, RZ ;  /* 0x0000010004127824 */ /* 0x000fce00078e00ff */
.L_x_3462:
[----:B0-----:R-:W0:Y:S01]  /*0f30*/  LDC.64 R4, c[0x0][0xc60] ;  /* 0x00031800ff047b82 */ /* 0x001e220000000a00 */
[----:B------:R-:W-:Y:S01]  /*0f40*/  ULDC.64 UR6, c[0x0][0xa28] ;  /* 0x00028a0000067ab9 */ /* 0x000fe20000000a00 */
[----:B------:R-:W-:Y:S01]  /*0f50*/  ULDC.64 UR8, c[0x0][0xa18] ;  /* 0x0002860000087ab9 */ /* 0x000fe20000000a00 */
[----:B------:R-:W-:Y:S01]  /*0f60*/  ULDC UR4, c[0x0][0x404] ;  /* 0x0001010000047ab9 */ /* 0x000fe20000000800 */
[----:B0-----:R-:W-:-:S06]  /*0f70*/  IMAD.WIDE R4, R7, 0x4, R4 ;  /* 0x0000000407047825 */ /* 0x001fcc00078e0204 */
[----:B--2---:R-:W2:Y:S01]  /*0f80*/  LDG.E R4, desc[UR48][R4.64] ;  /* 0x0000003004047981 */ /* 0x004ea2000c1e1900 */
[----:B------:R-:W-:Y:S02]  /*0f90*/  UISETP.NE.U32.AND UP0, UPT, UR6, URZ, UPT ;  /* 0x0000003f0600728c */ /* 0x000fe4000bf05070 */
[----:B------:R-:W-:Y:S02]  /*0fa0*/  UISETP.NE.U32.AND UP1, UPT, UR8, URZ, UPT ;  /* 0x0000003f0800728c */ /* 0x000fe4000bf25070 */
[----:B------:R-:W-:Y:S02]  /*0fb0*/  UISETP.NE.AND.EX UP0, UPT, UR7, URZ, UPT, UP0 ;  /* 0x0000003f0700728c */ /* 0x000fe4000bf05300 */
[----:B------:R-:W-:-:S04]  /*0fc0*/  UISETP.NE.AND.EX UP1, UPT, UR9, URZ, UPT, UP1 ;  /* 0x0000003f0900728c */ /* 0x000fc8000bf25310 */
[----:B------:R-:W-:Y:S02]  /*0fd0*/  PLOP3.LUT P0, PT, PT, PT, UP0, 0x80, 0x0 ;  /* 0x000000000000781c */ /* 0x000fe40003f0f008 */
[----:B------:R-:W-:Y:S02]  /*0fe0*/  PLOP3.LUT P2, PT, PT, PT, UP1, 0x80, 0x0 ;  /* 0x000000000000781c */ /* 0x000fe40003f4f018 */
[----:B--2---:R-:W-:-:S13]  /*0ff0*/  R2UR UR42, R4 ;  /* 0x00000000042a72ca */ /* 0x004fda00000e0000 */
[----:B------:R-:W-:Y:S02]  /*1000*/  USHF.R.S32.HI UR43, URZ, 0x1f, UR42 ;  /* 0x0000001f3f2b7899 */ /* 0x000fe4000801142a */
[----:B------:R-:W-:-:S04]  /*1010*/  @UP0 ULEA UR6, UP2, UR42, UR6, 0x2 ;  /* 0x000000062a060291 */ /* 0x000fc8000f84103f */
[----:B------:R-:W-:Y:S02]  /*1020*/  @UP0 ULEA.HI.X UR7, UR42, UR7, UR43, 0x2, UP2 ;  /* 0x000000072a070291 */ /* 0x000fe400090f142b */
[----:B------:R-:W-:Y:S01]  /*1030*/  @UP1 ULEA UR8, UP0, UR42, UR8, 0x2 ;  /* 0x000000082a081291 */ /* 0x000fe2000f80103f */
[----:B------:R-:W-:-:S03]  /*1040*/  IMAD.U32 R4, RZ, RZ, UR6 ;  /* 0x00000006ff047e24 */ /* 0x000fc6000f8e00ff */
[----:B------:R-:W-:Y:S01]  /*1050*/  @UP1 ULEA.HI.X UR9, UR42, UR9, UR43, 0x2, UP0 ;  /* 0x000000092a091291 */ /* 0x000fe200080f142b */
[----:B------:R-:W-:Y:S01]  /*1060*/  IMAD.U32 R5, RZ, RZ, UR7 ;  /* 0x00000007ff057e24 */ /* 0x000fe2000f8e00ff */
[----:B------:R-:W-:Y:S01]  /*1070*/  ULDC.64 UR6, c[0x0][0x3f8] ;  /* 0x0000fe0000067ab9 */ /* 0x000fe20000000a00 */
[----:B------:R-:W-:-:S03]  /*1080*/  IMAD.U32 R6, RZ, RZ, UR8 ;  /* 0x00000008ff067e24 */ /* 0x000fc6000f8e00ff */
[----:B------:R-:W-:Y:S01]  /*1090*/  IMAD.U32 R7, RZ, RZ, UR9 ;  /* 0x00000009ff077e24 */ /* 0x000fe2000f8e00ff */
[----:B------:R-:W2:Y:S01]  /*10a0*/  @P0 LDG.E R4, desc[UR48][R4.64] ;  /* 0x0000003004040981 */ /* 0x000ea2000c1e1900 */
[----:B------:R-:W-:Y:S01]  /*10b0*/  UISETP.NE.U32.AND UP0, UPT, UR6, URZ, UPT ;  /* 0x0000003f0600728c */ /* 0x000fe2000bf05070 */
[----:B------:R-:W-:Y:S02]  /*10c0*/  ULDC.64 UR8, c[0x0][0xa20] ;  /* 0x0002880000087ab9 */ /* 0x000fe40000000a00 */
[----:B---3--:R-:W3:Y:S01]  /*10d0*/  @P2 LDG.E R6, desc[UR48][R6.64] ;  /* 0x0000003006062981 */ /* 0x008ee2000c1e1900 */
[----:B------:R-:W-:Y:S01]  /*10e0*/  UISETP.NE.AND.EX UP0, UPT, UR7, URZ, UPT, UP0 ;  /* 0x0000003f0700728c */ /* 0x000fe2000bf05300 */
[----:B------:R-:W-:Y:S01]  /*10f0*/  ISETP.NE.U32.AND P1, PT, RZ, UR8, PT ;  /* 0x00000008ff007c0c */ /* 0x000fe2000bf25070 */
[----:B------:R-:W-:Y:S01]  /*1100*/  ULDC UR6, c[0x0][0x2e0] ;  /* 0x0000b80000067ab9 */ /* 0x000fe20000000800 */
[----:B------:R-:W-:Y:S01]  /*1110*/  UMOV UR50, URZ ;  /* 0x0000003f00327c82 */ /* 0x000fe20008000000 */
[----:B------:R-:W-:Y:S01]  /*1120*/  USEL UR4, UR4, 0x1, UP0 ;  /* 0x0000000104047887 */ /* 0x000fe20008000000 */
[----:B------:R-:W-:Y:S01]  /*1130*/  ISETP.NE.AND.EX P1, PT, RZ, UR9, PT, P1 ;  /* 0x00000009ff007c0c */ /* 0x000fe2000bf25310 */
[----:B------:R-:W-:Y:S01]  /*1140*/  ULDC UR51, c[0x0][0x288] ;  /* 0x0000a20000337ab9 */ /* 0x000fe20000000800 */
[----:B------:R-:W-:Y:S01]  /*1150*/  UMOV UR44, UR5 ;  /* 0x00000005002c7c82 */ /* 0x000fe20008000000 */
[----:B------:R-:W-:Y:S01]  /*1160*/  UIMAD UR6, UR4, UR6, URZ ;  /* 0x00000006040672a4 */ /* 0x000fe2000f8e023f */
[----:B--2---:R-:W-:-:S02]  /*1170*/  @P0 R2UR UR50, R4 ;  /* 0x00000000043202ca */ /* 0x004fc400000e0000 */
[----:B---3--:R-:W-:Y:S01]  /*1180*/  @P2 R2UR UR51, R6 ;  /* 0x00000000063322ca */ /* 0x008fe200000e0000 */
[----:B-1---5:R-:W-:-:S14]  /*1190*/  @P2 BRA `(.L_x_3407) ;  /* 0x0000000000342947 */ /* 0x022fdc0003800000 */
[----:B------:R-:W-:Y:S02]  /*11a0*/  ULDC.64 UR4, c[0x0][0xa00] ;  /* 0x0002800000047ab9 */ /* 0x000fe40000000a00 */
[----:B------:R-:W-:-:S04]  /*11b0*/  ISETP.NE.U32.AND P0, PT, RZ, UR4, PT ;  /* 0x00000004ff007c0c */ /* 0x000fc8000bf05070 */
[----:B------:R-:W-:-:S13]  /*11c0*/  ISETP.NE.AND.EX P0, PT, RZ, UR5, PT, P0 ;  /* 0x00000005ff007c0c */ /* 0x000fda000bf05300 */
[----:B------:R-:W-:Y:S05]  /*11d0*/  @!P0 BRA `(.L_x_3407) ;  /* 0x0000000000248947 */ /* 0x000fea0003800000 */
[----:B------:R-:W-:Y:S02]  /*11e0*/  ULDC.64 UR4, c[0x0][0xa00] ;  /* 0x0002800000047ab9 */ /* 0x000fe40000000a00 */
[----:B------:R-:W-:-:S06]  /*11f0*/  UIMAD.WIDE UR4, UR42, 0x4, UR4 ;  /* 0x000000042a0478a5 */ /* 0x000fcc000f8e0204 */
[----:B------:R-:W-:Y:S01]  /*1200*/  MOV R4, UR4 ;  /* 0x0000000400047c02 */ /* 0x000fe20008000f00 */
[----:B------:R-:W-:-:S05]  /*1210*/  IMAD.U32 R5, RZ, RZ, UR5 ;  /* 0x00000005ff057e24 */ /* 0x000fca000f8e00ff */
[----:B------:R-:W2:Y:S04]  /*1220*/  LDG.E R3, desc[UR48][R4.64] ;  /* 0x0000003004037981 */ /* 0x000ea8000c1e1900 */
[----:B------:R-:W3:Y:S01]  /*1230*/  LDG.E R0, desc[UR48][R4.64+0x4] ;  /* 0x0000043004007981 */ /* 0x000ee2000c1e1900 */
[----:B--2---:R-:W-:Y:S02]  /*1240*/  R2UR UR51, R3 ;  /* 0x00000000033372ca */ /* 0x004fe400000e0000 */
[----:B---3--:R-:W-:-:S13]  /*1250*/  R2UR UR4, R0 ;  /* 0x00000000000472ca */ /* 0x008fda00000e0000 */
[----:B------:R-:W-:-:S12]  /*1260*/  UIADD3 UR51, -UR51, UR4, URZ ;  /* 0x0000000433337290 */ /* 0x000fd8000fffe13f */
.L_x_3407:
[----:B------:R-:W-:Y:S01]  /*1270*/  UMOV UR45, UR52 ;  /* 0x00000034002d7c82 */ /* 0x000fe20008000000 */
[----:B------:R-:W-:Y:S05]  /*1280*/  @!P1 BRA `(.L_x_3408) ;  /* 0x00000000001c9947 */ /* 0x000fea0003800000 */
[----:B------:R-:W-:-:S04]  /*1290*/  ULEA UR4, UP0, UR42, UR8, 0x2 ;  /* 0x000000082a047291 */ /* 0x000fc8000f80103f */
[----:B------:R-:W-:Y:S02]  /*12a0*/  ULEA.HI.X UR5, UR42, UR9, UR43, 0x2, UP0 ;  /* 0x000000092a057291 */ /* 0x000fe400080f142b */
[----:B------:R-:W-:-:S04]  /*12b0*/  IMAD.U32 R4, RZ, RZ, UR4 ;  /* 0x00000004ff047e24 */ /* 0x000fc8000f8e00ff */
[----:B------:R-:W-:-:S05]  /*12c0*/  IMAD.U32 R5, RZ, RZ, UR5 ;  /* 0x00000005ff057e24 */ /* 0x000fca000f8e00ff */
[----:B------:R-:W2:Y:S02]  /*12d0*/  LDG.E R4, desc[UR48][R4.64] ;  /* 0x0000003004047981 */ /* 0x000ea4000c1e1900 */
[----:B--2---:R-:W-:Y:S01]  /*12e0*/  R2UR UR6, R4 ;  /* 0x00000000040672ca */ /* 0x004fe200000e0000 */
[----:B------:R-:W-:-:S14]  /*12f0*/  BRA `(.L_x_3409) ;  /* 0x0000000000347947 */ /* 0x000fdc0003800000 */
.L_x_3408:
[----:B------:R-:W-:Y:S02]  /*1300*/  ULDC.64 UR4, c[0x0][0xa08] ;  /* 0x0002820000047ab9 */ /* 0x000fe40000000a00 */
[----:B------:R-:W-:-:S04]  /*1310*/  ISETP.NE.U32.AND P0, PT, RZ, UR4, PT ;  /* 0x00000004ff007c0c */ /* 0x000fc8000bf05070 */
[----:B------:R-:W-:-:S13]  /*1320*/  ISETP.NE.AND.EX P0, PT, RZ, UR5, PT, P0 ;  /* 0x00000005ff007c0c */ /* 0x000fda000bf05300 */
[----:B------:R-:W-:Y:S05]  /*1330*/  @!P0 BRA `(.L_x_3409) ;  /* 0x0000000000248947 */ /* 0x000fea0003800000 */
[----:B------:R-:W-:Y:S02]  /*1340*/  ULDC.64 UR4, c[0x0][0xa08] ;  /* 0x0002820000047ab9 */ /* 0x000fe40000000a00 */
[----:B------:R-:W-:-:S06]  /*1350*/  UIMAD.WIDE UR4, UR42, 0x4, UR4 ;  /* 0x000000042a0478a5 */ /* 0x000fcc000f8e0204 */
[----:B------:R-:W-:Y:S01]  /*1360*/  IMAD.U32 R4, RZ, RZ, UR4 ;  /* 0x00000004ff047e24 */ /* 0x000fe2000f8e00ff */
[----:B------:R-:W-:-:S05]  /*1370*/  MOV R5, UR5 ;  /* 0x0000000500057c02 */ /* 0x000fca0008000f00 */
[----:B------:R-:W2:Y:S04]  /*1380*/  LDG.E R3, desc[UR48][R4.64] ;  /* 0x0000003004037981 */ /* 0x000ea8000c1e1900 */
[----:B------:R-:W3:Y:S01]  /*1390*/  LDG.E R0, desc[UR48][R4.64+0x4] ;  /* 0x0000043004007981 */ /* 0x000ee2000c1e1900 */
[----:B--2---:R-:W-:Y:S02]  /*13a0*/  R2UR UR6, R3 ;  /* 0x00000000030672ca */ /* 0x004fe400000e0000 */
[----:B---3--:R-:W-:-:S13]  /*13b0*/  R2UR UR4, R0 ;  /* 0x00000000000472ca */ /* 0x008fda00000e0000 */
[----:B------:R-:W-:-:S12]  /*13c0*/  UIADD3 UR6, -UR6, UR4, URZ ;  /* 0x0000000406067290 */ /* 0x000fd8000fffe13f */
.L_x_3409:
[----:B------:R-:W-:Y:S01]  /*13d0*/  UIADD3 UR50, -UR50, UR6, URZ ;  /* 0x0000000632327290 */ /* 0x000fe2000fffe13f */
[----:B------:R-:W-:Y:S01]  /*13e0*/  IMAD.MOV.U32 R3, RZ, RZ, RZ ;  /* 0x000000ffff037224 */ /* 0x000fe200078e00ff */
[----:B------:R-:W-:Y:S01]  /*13f0*/  ULEA UR5, UR52, 0x7f, 0x6 ;  /* 0x0000007f34057891 */ /* 0x000fe2000f8e303f */
[----:B------:R-:W-:Y:S01]  /*1400*/  IMAD.MOV.U32 R0, RZ, RZ, RZ ;  /* 0x000000ffff007224 */ /* 0x000fe200078e00ff */
[----:B------:R-:W-:Y:S01]  /*1410*/  UIADD3 UR4, UR50, 0x3f, URZ ;  /* 0x0000003f32047890 */ /* 0x000fe2000fffe03f */
[----:B------:R-:W-:Y:S01]  /*1420*/  CS2R R150, SRZ ;  /* 0x0000000000967805 */ /* 0x000fe2000001ff00 */
[----:B------:R-:W-:Y:S01]  /*1430*/  UIADD3 UR6, UR50, UR5, -UR51 ;  /* 0x0000000532067290 */ /* 0x000fe2000fffe833 */
[----:B------:R-:W-:Y:S01]  /*1440*/  CS2R R148, SRZ ;  /* 0x0000000000947805 */ /* 0x000fe2000001ff00 */
[----:B------:R-:W-:Y:S01]  /*1450*/  UISETP.NE.AND UP0, UPT, UR46, 0x1, UPT ;  /* 0x000000012e00788c */ /* 0x000fe2000bf05270 */
[----:B------:R-:W-:Y:S01]  /*1460*/  CS2R R146, SRZ ;  /* 0x0000000000927805 */ /* 0x000fe2000001ff00 */
[----:B------:R-:W-:Y:S01]  /*1470*/  USHF.R.S32.HI UR5, URZ, 0x1f, UR4 ;  /* 0x0000001f3f057899 */ /* 0x000fe20008011404 */
[----:B------:R-:W-:Y:S01]  /*1480*/  CS2R R144, SRZ ;  /* 0x0000000000907805 */ /* 0x000fe2000001ff00 */
[----:B------:R-:W-:Y:S01]  /*1490*/  USHF.R.S32.HI UR7, URZ, 0x1f, UR6 ;  /* 0x0000001f3f077899 */ /* 0x000fe20008011406 */
[----:B------:R-:W-:Y:S01]  /*14a0*/  CS2R R142, SRZ ;  /* 0x00000000008e7805 */ /* 0x000fe2000001ff00 */
[----:B------:R-:W-:Y:S01]  /*14b0*/  ULEA.HI UR5, UR5, UR4, URZ, 0x6 ;  /* 0x0000000405057291 */ /* 0x000fe2000f8f303f */
[----:B------:R-:W-:Y:S01]  /*14c0*/  PLOP3.LUT P0, PT, PT, PT, UP0, 0x80, 0x0 ;  /* 0x000000000000781c */ /* 0x000fe20003f0f008 */
[----:B------:R-:W-:Y:S01]  /*14d0*/  ULEA.HI UR7, UR7, UR6, URZ, 0x6 ;  /* 0x0000000607077291 */ /* 0x000fe2000f8f303f */
[----:B------:R-:W-:Y:S01]  /*14e0*/  CS2R R140, SRZ ;  /* 0x00000000008c7805 */ /* 0x000fe2000001ff00 */
[----:B------:R-:W-:Y:S01]  /*14f0*/  USHF.R.S32.HI UR5, URZ, 0x6, UR5 ;  /* 0x000000063f057899 */ /* 0x000fe20008011405 */
[----:B------:R-:W-:Y:S01]  /*1500*/  CS2R R138, SRZ ;  /* 0x00000000008a7805 */ /* 0x000fe2000001ff00 */
[----:B------:R-:W-:Y:S01]  /*1510*/  USHF.R.S32.HI UR7, URZ, 0x6, UR7 ;  /* 0x000000063f077899 */ /* 0x000fe20008011407 */
[----:B------:R-:W-:-:S02]  /*1520*/  CS2R R136, SRZ ;  /* 0x0000000000887805 */ /* 0x000fc4000001ff00 */
[----:B------:R-:W-:Y:S02]  /*1530*/  CS2R R134, SRZ ;  /* 0x0000000000867805 */ /* 0x000fe4000001ff00 */
[----:B------:R-:W-:Y:S01]  /*1540*/  CS2R R132, SRZ ;  /* 0x0000000000847805 */ /* 0x000fe2000001ff00 */
[----:B------:R-:W-:Y:S01]  /*1550*/  UISETP.LT.AND UP1, UPT, UR5, UR7, UPT ;  /* 0x000000070500728c */ /* 0x000fe2000bf21270 */
[----:B------:R-:W-:Y:S02]  /*1560*/  CS2R R130, SRZ ;  /* 0x0000000000827805 */ /* 0x000fe4000001ff00 */
[----:B------:R-:W-:Y:S02]  /*1570*/  CS2R R128, SRZ ;  /* 0x0000000000807805 */ /* 0x000fe4000001ff00 */
        /* <DEDUP_REMOVED lines=53> */
[----:B------:R-:W-:Y:S06]  /*18d0*/  @!P0 BRA `(.L_x_3410) ;  /* 0x0000001800248947 */ /* 0x000fec0003800000 */
[----:B------:R-:W-:Y:S01]  /*18e0*/  UISETP.GE.AND UP0, UPT, UR53, 0x1, UPT ;  /* 0x000000013500788c */ /* 0x000fe2000bf06270 */
[----:B------:R-:W-:-:S05]  /*18f0*/  PLOP3.LUT P0, PT, PT, PT, PT, 0x80, 0x0 ;  /* 0x000000000000781c */ /* 0x000fca0003f0f070 */
[----:B------:R-:W-:-:S13]  /*1900*/  PLOP3.LUT P1, PT, PT, PT, UP0, 0x80, 0x0 ;  /* 0x000000000000781c */ /* 0x000fda0003f2f008 */
        /* <DEDUP_REMOVED lines=15> */
.L_x_3412:
[----:B------:R-:W-:Y:S01]  /*1a00*/  ULEA UR21, UR39, UR40, 0x3 ;  /* 0x0000002827157291 */ /* 0x000fe2000f8e183f */
[----:B------:R-:W-:-:S05]  /*1a10*/  IMAD.U32 R4, RZ, RZ, UR38 ;  /* 0x00000026ff047e24 */ /* 0x000fca000f8e00ff */
[----:B------:R-:W-:-:S04]  /*1a20*/  SHF.L.U32 R4, R4, 0x1f, RZ ;  /* 0x0000001f04047819 */ /* 0x000fc800000006ff */
[----:B------:R-:W0:Y:S02]  /*1a30*/  SYNCS.PHASECHK.TRANS64.TRYWAIT P1, [UR21+0x28c50], R4 ;  /* 0x028c5004ff0075a7 */ /* 0x000e240008020155 */
[----:B0-----:R-:W-:Y:S05]  /*1a40*/  @!P1 BRA `(.L_x_3413) ;  /* 0x000000e800b09947 */ /* 0x001fea0003800000 */
.L_x_3548:
        /* <DEDUP_REMOVED lines=24> */
[----:B------:R-:W-:-:S06]  /*1bd0*/  UISETP.GE.AND UP0, UPT, UR53, 0x2, UPT ;  /* 0x000000023500788c */ /* 0x000fcc000bf06270 */
[----:B------:R-:W-:Y:S02]  /*1be0*/  PLOP3.LUT P1, PT, PT, PT, UP0, 0x80, 0x0 ;  /* 0x000000000000781c */ /* 0x000fe40003f2f008 */
        /* <DEDUP_REMOVED lines=19> */
[----:B------:R-:W-:-:S06]  /*1d20*/  UIADD3 UR53, UR53, -0x2, URZ ;  /* 0xfffffffe35357890 */ /* 0x000fcc000fffe03f */
[----:B0-----:R-:W-:-:S07]  /*1d30*/  IMAD.U32 R4, RZ, RZ, UR53 ;  /* 0x00000035ff047e24 */ /* 0x001fce000f8e00ff */
.L_x_3419:
[----:B------:R-:W-:Y:S01]  /*1d40*/  BAR.SYNC.DEFER_BLOCKING 0xe, 0x100 ;  /* 0x0384000000007b1d */ /* 0x000fe20000010000 */
[----:B-1----:R-:W-:Y:S01]  /*1d50*/  IMAD.U32 R5, RZ, RZ, UR39 ;  /* 0x00000027ff057e24 */ /* 0x002fe2000f8e00ff */
[----:B------:R-:W-:Y:S01]  /*1d60*/  UIADD3 UR39, UR39, 0x1, URZ ;  /* 0x0000000127277890 */ /* 0x000fe2000fffe03f */
[C---:B------:R-:W-:Y:S01]  /*1d70*/  ISETP.GT.AND P3, PT, R4.reuse, RZ, PT ;  /* 0x000000ff0400720c */ /* 0x040fe20003f64270 */
[----:B------:R-:W-:Y:S02]  /*1d80*/  VIADD R4, R4, 0xffffffff ;  /* 0xffffffff04047836 */ /* 0x000fe40000000000 */
[----:B------:R-:W-:Y:S01]  /*1d90*/  IMAD R5, R5, 0x40, R2 ;  /* 0x0000004005057824 */ /* 0x000fe200078e0202 */
        /* <DEDUP_REMOVED lines=137> */
.L_x_3415:
[----:B------:R-:W-:Y:S01]  /*2630*/  ULEA UR21, UR39, UR40, 0x3 ;  /* 0x0000002827157291 */ /* 0x000fe2000f8e183f */
[----:B------:R-:W-:-:S04]  /*2640*/  MOV R5, UR38 ;  /* 0x0000002600057c02 */ /* 0x000fc80008000f00 */
[----:B------:R-:W-:-:S04]  /*2650*/  SHF.L.U32 R5, R5, 0x1f, RZ ;  /* 0x0000001f05057819 */ /* 0x000fc800000006ff */
[----:B------:R0:W1:Y:S01]  /*2660*/  SYNCS.PHASECHK.TRANS64.TRYWAIT P1, [UR21+0x28c50], R5 ;  /* 0x028c5005ff0075a7 */ /* 0x0000620008020155 */
[----:B------:R-:W-:Y:S05]  /*2670*/  @!P0 BRA `(.L_x_3416) ;  /* 0x0000000000048947 */ /* 0x000fea0003800000 */
[----:B------:R-:W-:Y:S01]  /*2680*/  BPT.TRAP 0x1 ;  /* 0x000000040000795c */ /* 0x000fe20000300000 */
.L_x_3416:
[----:B-1----:R-:W-:Y:S05]  /*2690*/  @P1 BRA `(.L_x_3417) ;  /* 0x0000000000081947 */ /* 0x002fea0003800000 */
[----:B------:R-:W1:Y:S02]  /*26a0*/  SYNCS.PHASECHK.TRANS64.TRYWAIT P1, [UR21+0x28c50], R5 ;  /* 0x028c5005ff0075a7 */ /* 0x000e640008020155 */
[----:B-1----:R-:W-:Y:S05]  /*26b0*/  @!P1 BRA `(.L_x_3418) ;  /* 0x000000dc00ac9947 */ /* 0x002fea0003800000 */
.L_x_3417:
        /* <DEDUP_REMOVED lines=29> */
.L_x_3414:
[----:B------:R-:W-:Y:S01]  /*2890*/  BAR.SYNC.DEFER_BLOCKING 0xe, 0x100 ;  /* 0x0384000000007b1d */ /* 0x000fe20000010000 */
[----:B-1----:R-:W-:Y:S01]  /*28a0*/  IMAD.U32 R5, RZ, RZ, UR39 ;  /* 0x00000027ff057e24 */ /* 0x002fe2000f8e00ff */
        /* <DEDUP_REMOVED lines=140> */
.L_x_3410:
[----:B------:R-:W-:Y:S01]  /*3170*/  UISETP.GE.AND UP0, UPT, UR53, 0x1, UPT ;  /* 0x000000013500788c */ /* 0x000fe2000bf06270 */
[----:B------:R-:W-:-:S05]  /*3180*/  PLOP3.LUT P0, PT, PT, PT, PT, 0x80, 0x0 ;  /* 0x000000000000781c */ /* 0x000fca0003f0f070 */
[----:B------:R-:W-:-:S13]  /*3190*/  PLOP3.LUT P1, PT, PT, PT, UP0, 0x80, 0x0 ;  /* 0x000000000000781c */ /* 0x000fda0003f2f008 */
        /* <DEDUP_REMOVED lines=31> */
.L_x_3420:
        /* <DEDUP_REMOVED lines=9> */
.L_x_3549:
[----:B------:R-:W-:Y:S05]  /*3420*/  @!P0 BRA `(.L_x_3422) ;  /* 0x0000000000048947 */ /* 0x000fea0003800000 */
[----:B------:R-:W-:Y:S01]  /*3430*/  BPT.TRAP 0x1 ;  /* 0x000000040000795c */ /* 0x000fe20000300000 */
.L_x_3422:
[----:B------:R-:W-:Y:S02]  /*3440*/  IMAD.U32 R7, RZ, RZ, UR39 ;  /* 0x00000027ff077e24 */ /* 0x000fe4000f8e00ff */
[----:B------:R-:W-:-:S03]  /*3450*/  IMAD.U32 R8, RZ, RZ, UR38 ;  /* 0x00000026ff087e24 */ /* 0x000fc6000f8e00ff */
[----:B------:R-:W-:Y:S02]  /*3460*/  LEA R7, R7, UR40, 0x3 ;  /* 0x0000002807077c11 */ /* 0x000fe4000f8e18ff */
[----:B------:R-:W-:-:S04]  /*3470*/  SHF.L.U32 R8, R8, 0x1f, RZ ;  /* 0x0000001f08087819 */ /* 0x000fc800000006ff */
[----:B------:R1:W2:Y:S01]  /*3480*/  SYNCS.PHASECHK.TRANS64.TRYWAIT P1, [R7+URZ+0x28c30], R8 ;  /* 0x028c3008070075a7 */ /* 0x0002a2000802017f */
[----:B------:R-:W-:Y:S05]  /*3490*/  @!P0 BRA `(.L_x_3423) ;  /* 0x0000000000048947 */ /* 0x000fea0003800000 */
[----:B------:R-:W-:Y:S01]  /*34a0*/  BPT.TRAP 0x1 ;  /* 0x000000040000795c */ /* 0x000fe20000300000 */
.L_x_3423:
[----:B--2---:R-:W-:Y:S05]  /*34b0*/  @P1 BRA `(.L_x_3424) ;  /* 0x0000000000081947 */ /* 0x004fea0003800000 */
[----:B------:R-:W2:Y:S02]  /*34c0*/  SYNCS.PHASECHK.TRANS64.TRYWAIT P1, [R7+URZ+0x28c30], R8 ;  /* 0x028c3008070075a7 */ /* 0x000ea4000802017f */
[----:B--2---:R-:W-:Y:S05]  /*34d0*/  @!P1 BRA `(.L_x_3425) ;  /* 0x000000d000549947 */ /* 0x004fea0003800000 */
.L_x_3424:
[----:B0-----:R-:W0:Y:S01]  /*34e0*/  S2R R0, SR_TID.X ;  /* 0x0000000000007919 */ /* 0x001e220000002100 */
[----:B------:R-:W-:-:S04]  /*34f0*/  UIADD3 UR4, UR40, 0x22400, URZ ;  /* 0x0002240028047890 */ /* 0x000fc8000fffe03f */
[----:B------:R-:W-:-:S04]  /*3500*/  USHF.R.U32.HI UR4, URZ, 0x4, UR4 ;  /* 0x000000043f047899 */ /* 0x000fc80008011604 */
[----:B------:R-:W-:Y:S01]  /*3510*/  ULOP3.LUT UR4, UR4, 0x3fff, URZ, 0xc0, !UPT ;  /* 0x00003fff04047892 */ /* 0x000fe2000f8ec03f */
[----:B0-----:R-:W-:-:S05]  /*3520*/  LOP3.LUT R3, R0, 0x7f, RZ, 0xc0, !PT ;  /* 0x0000007f00037812 */ /* 0x001fca00078ec0ff */
        /* <DEDUP_REMOVED lines=10> */
[----:B------:R-:W-:Y:S01]  /*35d0*/  IMAD.U32 R5, RZ, RZ, UR52 ;  /* 0x00000034ff057e24 */ /* 0x000fe2000f8e00ff */
[----:B------:R-:W-:Y:S01]  /*35e0*/  UMOV UR7, 0x40000040 ;  /* 0x4000004000077882 */ /* 0x000fe20000000000 */
[----:B------:R-:W-:Y:S01]  /*35f0*/  UMOV UR5, 0x40000040 ;  /* 0x4000004000057882 */ /* 0x000fe20000000000 */
[----:B------:R-:W-:Y:S01]  /*3600*/  ULOP3.LUT UR4, UR4, 0x3fff, URZ, 0xc0, !UPT ;  /* 0x00003fff04047892 */ /* 0x000fe2000f8ec03f */
[----:B------:R-:W-:Y:S01]  /*3610*/  IMAD R5, R5, 0x40, R2 ;  /* 0x0000004005057824 */ /* 0x000fe200078e0202 */
[----:B------:R-:W-:Y:S01]  /*3620*/  UMOV UR11, 0x40000040 ;  /* 0x40000040000b7882 */ /* 0x000fe20000000000 */
[----:B------:R-:W-:Y:S01]  /*3630*/  UMOV UR9, 0x40000040 ;  /* 0x4000004000097882 */ /* 0x000fe20000000000 */
[----:B------:R-:W-:-:S02]  /*3640*/  ULEA UR18, UR39, UR18, 0x9 ;  /* 0x0000001227127291 */ /* 0x000fc4000f8e483f */
[----:B------:R-:W-:Y:S02]  /*3650*/  ULOP3.LUT UR16, UR4, 0x10000, URZ, 0xfc, !UPT ;  /* 0x0001000004107892 */ /* 0x000fe4000f8efc3f */
[----:B------:R-:W-:Y:S02]  /*3660*/  UIADD3 UR6, UR18, 0x2, URZ ;  /* 0x0000000212067890 */ /* 0x000fe4000fffe03f */
[----:B------:R-:W-:Y:S02]  /*3670*/  UIADD3 UR4, UR16, 0x2, URZ ;  /* 0x0000000210047890 */ /* 0x000fe4000fffe03f */
[----:B------:R-:W-:Y:S02]  /*3680*/  UIADD3 UR10, UR18, 0x4, URZ ;  /* 0x00000004120a7890 */ /* 0x000fe4000fffe03f */
[----:B------:R-:W-:Y:S02]  /*3690*/  UIADD3 UR8, UR16, 0x4, URZ ;  /* 0x0000000410087890 */ /* 0x000fe4000fffe03f */
[----:B------:R-:W-:Y:S01]  /*36a0*/  HGMMA.64x64x16.F32.BF16 R24, gdesc[UR16], RZ, !UPT, gsb0 ;  /* 0x00e00000101879f0 */ /* 0x000fe2000c0018ff */
[----:B------:R-:W-:-:S02]  /*36b0*/  UIADD3 UR14, UR18, 0x6, URZ ;  /* 0x00000006120e7890 */ /* 0x000fc4000fffe03f */
[----:B------:R-:W-:Y:S01]  /*36c0*/  UIADD3 UR12, UR16, 0x6, URZ ;  /* 0x00000006100c7890 */ /* 0x000fe2000fffe03f */
[----:B------:R-:W-:Y:S01]  /*36d0*/  UMOV UR15, 0x40000040 ;  /* 0x40000040000f7882 */ /* 0x000fe20000000000 */
[----:B------:R-:W-:Y:S01]  /*36e0*/  UMOV UR13, 0x40000040 ;  /* 0x40000040000d7882 */ /* 0x000fe20000000000 */
[----:B------:R-:W-:Y:S02]  /*36f0*/  WARPGROUP.DEPBAR.LE gsb0, 0x0 ;  /* 0x00008000000079c5 */ /* 0x000fe40000010000 */
[----:B------:R-:W-:-:S06]  /*3700*/  WARPGROUP.ARRIVE ;  /* 0x00000000000079c5 */ /* 0x000fcc0000000000 */
[----:B------:R-:W-:Y:S01]  /*3710*/  HGMMA.64x64x16.F32.BF16 R24, gdesc[UR4], R24, gsb0 ;  /* 0x00e00000041879f0 */ /* 0x000fe20008001818 */
[----:B------:R-:W-:Y:S02]  /*3720*/  UMOV UR6, 0x40 ;  /* 0x0000004000067882 */ /* 0x000fe40000000000 */
[----:B------:R-:W-:-:S04]  /*3730*/  UIMAD UR6, UR53, -0x40, UR6 ;  /* 0xffffffc0350678a4 */ /* 0x000fc8000f8e0206 */
[----:B------:R-:W-:Y:S02]  /*3740*/  UIADD3 UR7, UR50, 0x1, UR6 ;  /* 0x0000000132077890 */ /* 0x000fe4000fffe006 */
[----:B------:R-:W-:-:S04]  /*3750*/  IMAD.U32 R3, RZ, RZ, UR6 ;  /* 0x00000006ff037e24 */ /* 0x000fc8000f8e00ff */
[----:B------:R-:W-:Y:S02]  /*3760*/  MOV R9, UR7 ;  /* 0x0000000700097c02 */ /* 0x000fe40008000f00 */
[----:B------:R-:W-:Y:S02]  /*3770*/  IADD3 R3, -R16, UR50, R3 ;  /* 0x0000003210037c10 */ /* 0x000fe4000fffe103 */
[----:B------:R-:W-:-:S04]  /*3780*/  IADD3 R4, R9, -UR51, -R16 ;  /* 0x8000003309047c10 */ /* 0x000fc8000fffe810 */
[----:B------:R-:W-:-:S04]  /*3790*/  IADD3 R6, R4, 0x8, R5 ;  /* 0x0000000804067810 */ /* 0x000fc80007ffe005 */
[----:B------:R-:W-:Y:S02]  /*37a0*/  VIMNMX R6, R3, R6, PT ;  /* 0x0000000603067248 */ /* 0x000fe40003fe0100 */
[----:B------:R-:W-:Y:S02]  /*37b0*/  VIADDMNMX R3, R5, R4, R3, PT ;  /* 0x0000000405037246 */ /* 0x000fe40003800103 */
[C---:B------:R-:W-:Y:S02]  /*37c0*/  ISETP.GT.AND P2, PT, R6.reuse, RZ, PT ;  /* 0x000000ff0600720c */ /* 0x040fe40003f44270 */
[C---:B------:R-:W-:Y:S02]  /*37d0*/  ISETP.GT.AND P3, PT, R6.reuse, 0x1, PT ;  /* 0x000000010600780c */ /* 0x040fe40003f64270 */
[----:B------:R-:W-:Y:S01]  /*37e0*/  ISETP.GT.AND P4, PT, R6, 0x8, PT ;  /* 0x000000080600780c */ /* 0x000fe20003f84270 */
[----:B------:R-:W-:Y:S02]  /*37f0*/  WARPGROUP.DEPBAR.LE gsb0, 0x0 ;  /* 0x00008000000079c5 */ /* 0x000fe40000010000 */
[----:B------:R-:W-:-:S06]  /*3800*/  WARPGROUP.ARRIVE ;  /* 0x00000000000079c5 */ /* 0x000fcc0000000000 */
[----:B------:R-:W-:Y:S01]  /*3810*/  HGMMA.64x64x16.F32.BF16 R24, gdesc[UR8], R24, gsb0 ;  /* 0x00e00000081879f0 */ /* 0x000fe20008001818 */
[----:B------:R-:W-:Y:S02]  /*3820*/  ULDC UR10, c[0x0][0x988] ;  /* 0x00026200000a7ab9 */ /* 0x000fe40000000800 */
[----:B------:R-:W-:Y:S02]  /*3830*/  WARPGROUP.DEPBAR.LE gsb0, 0x0 ;  /* 0x00008000000079c5 */ /* 0x000fe40000010000 */
[----:B------:R-:W-:-:S06]  /*3840*/  WARPGROUP.ARRIVE ;  /* 0x00000000000079c5 */ /* 0x000fcc0000000000 */
[----:B------:R-:W-:Y:S03]  /*3850*/  HGMMA.64x64x16.F32.BF16 R24, gdesc[UR12], R24, gsb0 ;  /* 0x00e000000c1879f0 */ /* 0x000fe60008001818 */
[----:B------:R-:W-:Y:S02]  /*3860*/  WARPGROUP.DEPBAR.LE gsb0, 0x0 ;  /* 0x00008000000079c5 */ /* 0x000fe40000010000 */
[----:B------:R-:W-:Y:S02]  /*3870*/  FSEL R26, R26, -INF , P2 ;  /* 0xff8000001a1a7808 */ /* 0x000fe40001000000 */
[----:B------:R-:W-:Y:S02]  /*3880*/  FSEL R27, R27, -INF , P3 ;  /* 0xff8000001b1b7808 */ /* 0x000fe40001800000 */
        /* <DEDUP_REMOVED lines=39> */
[----:B------:R-:W-:Y:S02]  /*3b00*/  FSEL R55, R55, -INF , P2 ;  /* 0xff80000037377808 */ /* 0x000fe40001000000 */
[----:B------:R-:W-:Y:S02]  /*3b10*/  FMNMX.FTZ R6, R54, R9, !PT ;  /* 0x0000000936067209 */ /* 0x000fe40007810000 */
[----:B------:R-:W-:Y:S02]  /*3b20*/  ISETP.GT.AND P2, PT, R3, RZ, PT ;  /* 0x000000ff0300720c */ /* 0x000fe40003f44270 */
[----:B------:R-:W-:Y:S02]  /*3b30*/  FMNMX.FTZ R6, R55, R6, !PT ;  /* 0x0000000637067209 */ /* 0x000fe40007810000 */
[----:B------:R-:W-:-:S02]  /*3b40*/  ISETP.GT.AND P3, PT, R3, 0x1, PT ;  /* 0x000000010300780c */ /* 0x000fc40003f64270 */
[----:B------:R-:W-:Y:S01]  /*3b50*/  ISETP.GT.AND P4, PT, R3, 0x8, PT ;  /* 0x000000080300780c */ /* 0x000fe20003f84270 */
[----:B------:R-:W0:Y:S01]  /*3b60*/  SHFL.BFLY PT, R9, R6, 0x2, 0x1f ;  /* 0x0c401f0006097f89 */ /* 0x000e2200000e0000 */
[----:B------:R-:W-:Y:S02]  /*3b70*/  FSEL R24, R24, -INF , P2 ;  /* 0xff80000018187808 */ /* 0x000fe40001000000 */
        /* <DEDUP_REMOVED lines=13> */
[----:B0-----:R-:W-:Y:S02]  /*3c50*/  FMNMX.FTZ R10, R6, R9, !PT ;  /* 0x00000009060a7209 */ /* 0x001fe40007810000 */
[----:B------:R-:W-:Y:S02]  /*3c60*/  ISETP.GT.AND P2, PT, R3, 0x19, PT ;  /* 0x000000190300780c */ /* 0x000fe40003f44270 */
[----:B------:R-:W-:Y:S01]  /*3c70*/  FSEL R36, R36, -INF , P3 ;  /* 0xff80000024247808 */ /* 0x000fe20001800000 */
[----:B------:R-:W0:Y:S01]  /*3c80*/  SHFL.BFLY PT, R11, R10, 0x1, 0x1f ;  /* 0x0c201f000a0b7f89 */ /* 0x000e2200000e0000 */
        /* <DEDUP_REMOVED lines=25> */
[----:B------:R-:W-:Y:S02]  /*3e20*/  FSEL R53, R53, -INF , P3 ;  /* 0xff80000035357808 */ /* 0x000fe40001800000 */
[----:B------:R-:W-:Y:S02]  /*3e30*/  FMNMX.FTZ R4, R52, R3, !PT ;  /* 0x0000000334047209 */ /* 0x000fe40007810000 */
[----:B0-----:R-:W-:Y:S02]  /*3e40*/  FMNMX.FTZ R5, R10, R11, !PT ;  /* 0x0000000b0a057209 */ /* 0x001fe40007810000 */
[----:B------:R-:W-:Y:S02]  /*3e50*/  FMNMX.FTZ R4, R53, R4, !PT ;  /* 0x0000000435047209 */ /* 0x000fe40007810000 */
[C---:B------:R-:W-:Y:S01]  /*3e60*/  FSETP.NEU.FTZ.AND P5, PT, R5.reuse, -INF , PT ;  /* 0xff8000000500780b */ /* 0x040fe20003fbd000 */
[----:B------:R-:W-:Y:S02]  /*3e70*/  FMUL.FTZ R6, R5, UR10 ;  /* 0x0000000a05067c20 */ /* 0x000fe40008410000 */
[----:B------:R-:W0:Y:S03]  /*3e80*/  SHFL.BFLY PT, R3, R4, 0x2, 0x1f ;  /* 0x0c401f0004037f89 */ /* 0x000e2600000e0000 */
[----:B------:R-:W-:-:S05]  /*3e90*/  FSEL R6, R6, RZ, P5 ;  /* 0x000000ff06067208 */ /* 0x000fca0002800000 */
        /* <DEDUP_REMOVED lines=16> */
[----:B0-----:R-:W-:Y:S01]  /*3fa0*/  FMNMX.FTZ R3, R4, R3, !PT ;  /* 0x0000000304037209 */ /* 0x001fe20007810000 */
[----:B------:R-:W-:Y:S04]  /*3fb0*/  MUFU.EX2 R26, R26 ;  /* 0x0000001a001a7308 */ /* 0x000fe80000000800 */
[----:B------:R-:W0:Y:S04]  /*3fc0*/  SHFL.BFLY PT, R4, R3, 0x1, 0x1f ;  /* 0x0c201f0003047f89 */ /* 0x000e2800000e0000 */
[----:B------:R-:W3:Y:S08]  /*3fd0*/  MUFU.EX2 R27, R27 ;  /* 0x0000001b001b7308 */ /* 0x000ef00000000800 */
[----:B------:R-:W-:Y:S08]  /*3fe0*/  MUFU.EX2 R30, R30 ;  /* 0x0000001e001e7308 */ /* 0x000ff00000000800 */
[----:B------:R-:W4:Y:S01]  /*3ff0*/  MUFU.EX2 R31, R31 ;  /* 0x0000001f001f7308 */ /* 0x000f220000000800 */
[----:B---3--:R-:W-:-:S02]  /*4000*/  F2FP.BF16.F32.PACK_AB R153, R27, R26 ;  /* 0x0000001a1b99723e */ /* 0x008fc400000010ff */
[----:B0-----:R-:W-:-:S04]  /*4010*/  FMNMX.FTZ R4, R3, R4, !PT ;  /* 0x0000000403047209 */ /* 0x001fc80007810000 */
[C---:B------:R-:W-:Y:S01]  /*4020*/  FSETP.NEU.FTZ.AND P2, PT, R4.reuse, -INF , PT ;  /* 0xff8000000400780b */ /* 0x040fe20003f5d000 */
[----:B------:R-:W-:Y:S01]  /*4030*/  FMUL.FTZ R3, R4, UR10 ;  /* 0x0000000a04037c20 */ /* 0x000fe20008410000 */
[----:B------:R-:W0:Y:S04]  /*4040*/  MUFU.EX2 R34, R34 ;  /* 0x0000002200227308 */ /* 0x000e280000000800 */
[----:B------:R-:W-:Y:S01]  /*4050*/  FSEL R6, R3, RZ, P2 ;  /* 0x000000ff03067208 */ /* 0x000fe20001000000 */
[----:B------:R-:W-:Y:S01]  /*4060*/  FADD.FTZ R3, R26, R27 ;  /* 0x0000001b1a037221 */ /* 0x000fe20000010000 */
[----:B----4-:R-:W-:Y:S02]  /*4070*/  F2FP.BF16.F32.PACK_AB R155, R31, R30 ;  /* 0x0000001e1f9b723e */ /* 0x010fe400000010ff */
[----:B------:R-:W3:Y:S01]  /*4080*/  MUFU.EX2 R35, R35 ;  /* 0x0000002300237308 */ /* 0x000ee20000000800 */
        /* <DEDUP_REMOVED lines=16> */
[----:B0-----:R-:W-:Y:S01]  /*4190*/  FADD.FTZ R12, R34, R11 ;  /* 0x0000000b220c7221 */ /* 0x001fe20000010000 */
        /* <DEDUP_REMOVED lines=8> */
[----:B---3--:R-:W-:-:S06]  /*4220*/  F2FP.BF16.F32.PACK_AB R157, R35, R34 ;  /* 0x00000022239d723e */ /* 0x008fcc00000010ff */
[----:B------:R-:W0:Y:S01]  /*4230*/  MUFU.EX2 R29, R29 ;  /* 0x0000001d001d7308 */ /* 0x000e220000000800 */
[----:B----4-:R-:W-:Y:S01]  /*4240*/  FADD.FTZ R9, R24, R25 ;  /* 0x0000001918097221 */ /* 0x010fe20000010000 */
[----:B------:R-:W-:-:S06]  /*4250*/  F2FP.BF16.F32.PACK_AB R152, R25, R24 ;  /* 0x000000181998723e */ /* 0x000fcc00000010ff */
[----:B------:R-:W3:Y:S01]  /*4260*/  MUFU.EX2 R32, R32 ;  /* 0x0000002000207308 */ /* 0x000ee20000000800 */
[----:B-----5:R-:W-:Y:S01]  /*4270*/  FADD.FTZ R10, R28, R9 ;  /* 0x000000091c0a7221 */ /* 0x020fe20000010000 */
[----:B------:R-:W-:-:S06]  /*4280*/  FADD.FTZ R9, R35, R12 ;  /* 0x0000000c23097221 */ /* 0x000fcc0000010000 */
[----:B------:R-:W4:Y:S01]  /*4290*/  MUFU.EX2 R38, R38 ;  /* 0x0000002600267308 */ /* 0x000f220000000800 */
[C---:B0-----:R-:W-:Y:S01]  /*42a0*/  FADD.FTZ R3, R29.reuse, R10 ;  /* 0x0000000a1d037221 */ /* 0x041fe20000010000 */
[----:B------:R-:W-:Y:S01]  /*42b0*/  F2FP.BF16.F32.PACK_AB R154, R29, R28 ;  /* 0x0000001c1d9a723e */ /* 0x000fe200000010ff */
[----:B------:R-:W-:Y:S06]  /*42c0*/  BAR.SYNC.DEFER_BLOCKING 0xf, 0x100 ;  /* 0x03c4000000007b1d */ /* 0x000fec0000010000 */
[----:B------:R-:W0:Y:S01]  /*42d0*/  MUFU.EX2 R33, R33 ;  /* 0x0000002100217308 */ /* 0x000e220000000800 */
[----:B---3--:R-:W-:-:S07]  /*42e0*/  FADD.FTZ R10, R32, R3 ;  /* 0x00000003200a7221 */ /* 0x008fce0000010000 */
[----:B------:R-:W3:Y:S01]  /*42f0*/  MUFU.EX2 R39, R39 ;  /* 0x0000002700277308 */ /* 0x000ee20000000800 */
[----:B----4-:R-:W-:-:S07]  /*4300*/  FADD.FTZ R12, R38, R9 ;  /* 0x00000009260c7221 */ /* 0x010fce0000010000 */
[----:B------:R-:W4:Y:S01]  /*4310*/  MUFU.EX2 R36, R36 ;  /* 0x0000002400247308 */ /* 0x000f220000000800 */
[C---:B0-----:R-:W-:Y:S01]  /*4320*/  FADD.FTZ R3, R33.reuse, R10 ;  /* 0x0000000a21037221 */ /* 0x041fe20000010000 */
[----:B------:R-:W-:Y:S01]  /*4330*/  F2FP.BF16.F32.PACK_AB R156, R33, R32 ;  /* 0x00000020219c723e */ /* 0x000fe200000010ff */
[----:B------:R0:W-:Y:S05]  /*4340*/  STSM.16.M88.4 [R19+0x26800], R152 ;  /* 0x0268009813007844 */ /* 0x0001ea0000000200 */
[----:B------:R-:W5:Y:S01]  /*4350*/  MUFU.EX2 R42, R42 ;  /* 0x0000002a002a7308 */ /* 0x000f620000000800 */
[C---:B---3--:R-:W-:Y:S01]  /*4360*/  FADD.FTZ R9, R39.reuse, R12 ;  /* 0x0000000c27097221 */ /* 0x048fe20000010000 */
[----:B------:R-:W-:-:S06]  /*4370*/  F2FP.BF16.F32.PACK_AB R159, R39, R38 ;  /* 0x00000026279f723e */ /* 0x000fcc00000010ff */
[----:B------:R-:W3:Y:S01]  /*4380*/  MUFU.EX2 R37, R37 ;  /* 0x0000002500257308 */ /* 0x000ee20000000800 */
[----:B----4-:R-:W-:-:S07]  /*4390*/  FADD.FTZ R10, R36, R3 ;  /* 0x00000003240a7221 */ /* 0x010fce0000010000 */
[----:B------:R-:W4:Y:S01]  /*43a0*/  MUFU.EX2 R40, R40 ;  /* 0x0000002800287308 */ /* 0x000f220000000800 */
[----:B-----5:R-:W-:-:S07]  /*43b0*/  FADD.FTZ R12, R42, R9 ;  /* 0x000000092a0c7221 */ /* 0x020fce0000010000 */
[----:B------:R-:W5:Y:S01]  /*43c0*/  MUFU.EX2 R43, R43 ;  /* 0x0000002b002b7308 */ /* 0x000f620000000800 */
[C---:B---3--:R-:W-:Y:S01]  /*43d0*/  FADD.FTZ R9, R37.reuse, R10 ;  /* 0x0000000a25097221 */ /* 0x048fe20000010000 */
[----:B------:R-:W-:-:S05]  /*43e0*/  F2FP.BF16.F32.PACK_AB R158, R37, R36 ;  /* 0x00000024259e723e */ /* 0x000fca00000010ff */
[----:B------:R0:W-:Y:S01]  /*43f0*/  STSM.16.M88.4 [R22], R156 ;  /* 0x0000009c16007844 */ /* 0x0001e20000000200 */
[----:B------:R-:W3:Y:S01]  /*4400*/  MUFU.EX2 R41, R41 ;  /* 0x0000002900297308 */ /* 0x000ee20000000800 */
[----:B----4-:R-:W-:-:S07]  /*4410*/  FADD.FTZ R10, R40, R9 ;  /* 0x00000009280a7221 */ /* 0x010fce0000010000 */
[----:B------:R-:W4:Y:S01]  /*4420*/  MUFU.EX2 R46, R46 ;  /* 0x0000002e002e7308 */ /* 0x000f220000000800 */
[C---:B-----5:R-:W-:Y:S01]  /*4430*/  FADD.FTZ R11, R43.reuse, R12 ;  /* 0x0000000c2b0b7221 */ /* 0x060fe20000010000 */
[----:B------:R-:W-:-:S06]  /*4440*/  F2FP.BF16.F32.PACK_AB R161, R43, R42 ;  /* 0x0000002a2ba1723e */ /* 0x000fcc00000010ff */
[----:B------:R-:W-:Y:S01]  /*4450*/  MUFU.EX2 R44, R44 ;  /* 0x0000002c002c7308 */ /* 0x000fe20000000800 */
[C---:B---3--:R-:W-:Y:S01]  /*4460*/  FADD.FTZ R9, R41.reuse, R10 ;  /* 0x0000000a29097221 */ /* 0x048fe20000010000 */
[----:B------:R-:W-:-:S06]  /*4470*/  F2FP.BF16.F32.PACK_AB R160, R41, R40 ;  /* 0x0000002829a0723e */ /* 0x000fcc00000010ff */
[----:B------:R-:W3:Y:S01]  /*4480*/  MUFU.EX2 R47, R47 ;  /* 0x0000002f002f7308 */ /* 0x000ee20000000800 */
[----:B----4-:R-:W-:-:S07]  /*4490*/  FADD.FTZ R10, R46, R11 ;  /* 0x0000000b2e0a7221 */ /* 0x010fce0000010000 */
[----:B------:R-:W4:Y:S08]  /*44a0*/  MUFU.EX2 R45, R45 ;  /* 0x0000002d002d7308 */ /* 0x000f300000000800 */
[----:B------:R-:W-:Y:S01]  /*44b0*/  MUFU.EX2 R50, R50 ;  /* 0x0000003200327308 */ /* 0x000fe20000000800 */
[C---:B---3--:R-:W-:Y:S01]  /*44c0*/  F2FP.BF16.F32.PACK_AB R163, R47.reuse, R46 ;  /* 0x0000002e2fa3723e */ /* 0x048fe200000010ff */
[----:B------:R-:W-:-:S06]  /*44d0*/  FADD.FTZ R47, R47, R10 ;  /* 0x0000000a2f2f7221 */ /* 0x000fcc0000010000 */
[----:B------:R-:W3:Y:S01]  /*44e0*/  MUFU.EX2 R51, R51 ;  /* 0x0000003300337308 */ /* 0x000ee20000000800 */
[----:B----4-:R-:W-:-:S05]  /*44f0*/  F2FP.BF16.F32.PACK_AB R162, R45, R44 ;  /* 0x0000002c2da2723e */ /* 0x010fca00000010ff */
[----:B------:R0:W-:Y:S02]  /*4500*/  STSM.16.M88.4 [R184], R160 ;  /* 0x000000a0b8007844 */ /* 0x0001e40000000200 */
[----:B------:R-:W-:Y:S08]  /*4510*/  MUFU.EX2 R48, R48 ;  /* 0x0000003000307308 */ /* 0x000ff00000000800 */
[----:B------:R-:W4:Y:S01]  /*4520*/  MUFU.EX2 R49, R49 ;  /* 0x0000003100317308 */ /* 0x000f220000000800 */
[----:B---3--:R-:W-:Y:S01]  /*4530*/  F2FP.BF16.F32.PACK_AB R165, R51, R50 ;  /* 0x0000003233a5723e */ /* 0x008fe200000010ff */
[----:B------:R-:W-:-:S04]  /*4540*/  FADD.FTZ R50, R50, R47 ;  /* 0x0000002f32327221 */ /* 0x000fc80000010000 */
[----:B------:R-:W-:Y:S02]  /*4550*/  FADD.FTZ R51, R51, R50 ;  /* 0x0000003233337221 */ /* 0x000fe40000010000 */
[----:B------:R-:W-:Y:S08]  /*4560*/  MUFU.EX2 R54, R54 ;  /* 0x0000003600367308 */ /* 0x000ff00000000800 */
[----:B------:R-:W3:Y:S01]  /*4570*/  MUFU.EX2 R55, R55 ;  /* 0x0000003700377308 */ /* 0x000ee20000000800 */
[----:B----4-:R-:W-:-:S07]  /*4580*/  F2FP.BF16.F32.PACK_AB R164, R49, R48 ;  /* 0x0000003031a4723e */ /* 0x010fce00000010ff */
[----:B------:R-:W-:Y:S08]  /*4590*/  MUFU.EX2 R52, R52 ;  /* 0x0000003400347308 */ /* 0x000ff00000000800 */
[----:B------:R4:W5:Y:S01]  /*45a0*/  MUFU.EX2 R3, R6 ;  /* 0x0000000600037308 */ /* 0x0009620000000800 */
[----:B---3--:R-:W-:Y:S01]  /*45b0*/  F2FP.BF16.F32.PACK_AB R167, R55, R54 ;  /* 0x0000003637a7723e */ /* 0x008fe200000010ff */
[----:B----4-:R-:W-:-:S04]  /*45c0*/  FADD.FTZ R6, R44, R9 ;  /* 0x000000092c067221 */ /* 0x010fc80000010000 */
        /* <DEDUP_REMOVED lines=11> */
.L_x_3426:
[----:B------:R3:W4:Y:S01]  /*4680*/  SYNCS.PHASECHK.TRANS64.TRYWAIT P2, [R7+URZ+0x28c50], R8 ;  /* 0x028c5008070075a7 */ /* 0x000722000804017f */
[----:B------:R-:W-:Y:S05]  /*4690*/  @!P0 BRA `(.L_x_3427) ;  /* 0x0000000000048947 */ /* 0x000fea0003800000 */
[----:B------:R-:W-:Y:S01]  /*46a0*/  BPT.TRAP 0x1 ;  /* 0x000000040000795c */ /* 0x000fe20000300000 */
.L_x_3427:
[----:B----4-:R-:W-:Y:S05]  /*46b0*/  @P2 BRA `(.L_x_3428) ;  /* 0x0000000000082947 */ /* 0x010fea0003800000 */
[----:B------:R-:W4:Y:S02]  /*46c0*/  SYNCS.PHASECHK.TRANS64.TRYWAIT P2, [R7+URZ+0x28c50], R8 ;  /* 0x028c5008070075a7 */ /* 0x000f24000804017f */
[----:B----4-:R-:W-:Y:S05]  /*46d0*/  @!P2 BRA `(.L_x_3429) ;  /* 0x000000bc00e8a947 */ /* 0x010fea0003800000 */
.L_x_3428:
[----:B------:R-:W-:Y:S01]  /*46e0*/  ULEA UR11, UR39, UR47, 0xc ;  /* 0x0000002f270b7291 */ /* 0x000fe2000f8e603f */
[----:B------:R-:W-:Y:S01]  /*46f0*/  WARPGROUP.ARRIVE ;  /* 0x00000000000079c5 */ /* 0x000fe20000000000 */
[----:B------:R-:W-:Y:S01]  /*4700*/  UMOV UR7, 0x40000040 ;  /* 0x4000004000077882 */ /* 0x000fe20000000000 */
[----:B------:R-:W-:Y:S01]  /*4710*/  UIADD3 UR21, UR53, -0x2, URZ ;  /* 0xfffffffe35157890 */ /* 0x000fe2000fffe03f */
[----:B-1234-:R-:W-:-:S03]  /*4720*/  @!P1 VIADD R7, R7, 0x28c60 ;  /* 0x00028c6007079836 */ /* 0x01efc60000000000 */
[----:B------:R-:W-:Y:S02]  /*4730*/  UMOV UR6, UR11 ;  /* 0x0000000b00067c82 */ /* 0x000fe40008000000 */
[----:B------:R-:W-:Y:S01]  /*4740*/  HGMMA.64x256x16.F32.BF16 R24, R152, gdesc[UR4].tnspB, RZ, !UPT, gsb0 ;  /* 0x43e0000498187df0 */ /* 0x000fe2000c0018ff */
[----:B------:R-:W-:Y:S01]  /*4750*/  UIADD3 UR6, UR11, 0x80, URZ ;  /* 0x000000800b067890 */ /* 0x000fe2000fffe03f */
[----:B------:R-:W-:Y:S01]  /*4760*/  @!P1 PRMT R7, RZ, 0x654, R7 ;  /* 0x00000654ff079816 */ /* 0x000fe20000000007 */
        /* <DEDUP_REMOVED lines=17> */
[----:B------:R-:W-:-:S04]  /*4880*/  UIADD3 UR6, UR50, -UR51, URZ ;  /* 0x8000003332067290 */ /* 0x000fc8000fffe03f */
[----:B------:R-:W-:-:S04]  /*4890*/  ULEA UR6, UR52, UR6, 0x6 ;  /* 0x0000000634067291 */ /* 0x000fc8000f8e303f */
        /* <DEDUP_REMOVED lines=21> */
[----:B------:R-:W-:-:S05]  /*49f0*/  ULDC UR22, c[0x0][0x988] ;  /* 0x0002620000167ab9 */ /* 0x000fca0000000800 */
.L_x_3439:
[----:B------:R-:W-:-:S04]  /*4a00*/  UIADD3 UR39, UR23, 0x1, URZ ;  /* 0x0000000117277890 */ /* 0x000fc8000fffe03f */
[----:B------:R-:W-:-:S04]  /*4a10*/  UISETP.NE.AND UP0, UPT, UR39, 0x2, UPT ;  /* 0x000000022700788c */ /* 0x000fc8000bf05270 */
[----:B------:R-:W-:Y:S02]  /*4a20*/  USEL UR6, URZ, 0x1, UP0 ;  /* 0x000000013f067887 */ /* 0x000fe40008000000 */
[----:B------:R-:W-:Y:S02]  /*4a30*/  USEL UR39, UR39, URZ, UP0 ;  /* 0x0000003f27277287 */ /* 0x000fe40008000000 */
[----:B------:R-:W-:Y:S01]  /*4a40*/  ULOP3.LUT UR38, UR38, UR6, URZ, 0x3c, !UPT ;  /* 0x0000000626267292 */ /* 0x000fe2000f8e3c3f */
[----:B0-23--:R-:W-:Y:S11]  /*4a50*/  @!P0 BRA `(.L_x_3431) ;  /* 0x0000000000048947 */ /* 0x00dff60003800000 */
[----:B------:R-:W-:Y:S01]  /*4a60*/  BPT.TRAP 0x1 ;  /* 0x000000040000795c */ /* 0x000fe20000300000 */
.L_x_3431:
[----:B------:R-:W-:Y:S01]  /*4a70*/  ULEA UR24, UR39, UR40, 0x3 ;  /* 0x0000002827187291 */ /* 0x000fe2000f8e183f */
[----:B-1----:R-:W-:-:S05]  /*4a80*/  IMAD.U32 R7, RZ, RZ, UR38 ;  /* 0x00000026ff077e24 */ /* 0x002fca000f8e00ff */
[----:B------:R-:W-:-:S04]  /*4a90*/  SHF.L.U32 R7, R7, 0x1f, RZ ;  /* 0x0000001f07077819 */ /* 0x000fc800000006ff */
[----:B------:R1:W2:Y:S01]  /*4aa0*/  SYNCS.PHASECHK.TRANS64.TRYWAIT P2, [UR24+0x28c30], R7 ;  /* 0x028c3007ff0075a7 */ /* 0x0002a20008040158 */
[----:B------:R-:W-:Y:S05]  /*4ab0*/  @!P0 BRA `(.L_x_3432) ;  /* 0x0000000000048947 */ /* 0x000fea0003800000 */
[----:B------:R-:W-:Y:S01]  /*4ac0*/  BPT.TRAP 0x1 ;  /* 0x000000040000795c */ /* 0x000fe20000300000 */
.L_x_3432:
[----:B--2---:R-:W-:Y:S05]  /*4ad0*/  @P2 BRA `(.L_x_3433) ;  /* 0x0000000000082947 */ /* 0x004fea0003800000 */
[----:B------:R-:W2:Y:S02]  /*4ae0*/  SYNCS.PHASECHK.TRANS64.TRYWAIT P2, [UR24+0x28c30], R7 ;  /* 0x028c3007ff0075a7 */ /* 0x000ea40008040158 */
[----:B--2---:R-:W-:Y:S05]  /*4af0*/  @!P2 BRA `(.L_x_3434) ;  /* 0x000000b800f4a947 */ /* 0x004fea0003800000 */
.L_x_3433:
[----:B------:R-:W-:Y:S01]  /*4b00*/  R2UR UR18, R0 ;  /* 0x00000000001272ca */ /* 0x000fe200000e0000 */
[----:B0-----:R-:W-:Y:S01]  /*4b10*/  WARPGROUP.ARRIVE ;  /* 0x00000000000079c5 */ /* 0x001fe20000000000 */
        /* <DEDUP_REMOVED lines=12> */
[----:B------:R-:W-:Y:S02]  /*4be0*/  UMOV UR6, 0x1 ;  /* 0x0000000100067882 */ /* 0x000fe40000000000 */
[----:B------:R-:W-:-:S04]  /*4bf0*/  UIMAD UR6, UR21, -0x40, UR6 ;  /* 0xffffffc0150678a4 */ /* 0x000fc8000f8e0206 */
[----:B------:R-:W-:-:S04]  /*4c00*/  ULEA UR6, UR52, UR6, 0x6 ;  /* 0x0000000634067291 */ /* 0x000fc8000f8e303f */
[----:B------:R-:W-:-:S06]  /*4c10*/  UIADD3 UR6, -UR51, UR6, UR50 ;  /* 0x0000000633067290 */ /* 0x000fcc000fffe132 */
[----:B--2---:R-:W-:-:S04]  /*4c20*/  IADD3 R4, R2, UR6, -R16 ;  /* 0x0000000602047c10 */ /* 0x004fc8000fffe810 */
        /* <DEDUP_REMOVED lines=59> */
[----:B------:R-:W0:Y:S01]  /*4fe0*/  SHFL.BFLY PT, R11, R10, 0x2, 0x1f ;  /* 0x0c401f000a0b7f89 */ /* 0x000e2200000e0000 */
[----:B------:R-:W-:Y:S02]  /*4ff0*/  ISETP.GT.AND P4, PT, R5, 0x28, PT ;  /* 0x000000280500780c */ /* 0x000fe40003f84270 */
[----:B------:R-:W-:Y:S02]  /*5000*/  FSEL R155, R155, -INF , P3 ;  /* 0xff8000009b9b7808 */ /* 0x000fe40001800000 */
[----:B------:R-:W-:-:S02]  /*5010*/  ISETP.GT.AND P3, PT, R5, 0x9, PT ;  /* 0x000000090500780c */ /* 0x000fc40003f64270 */
[----:B------:R-:W-:Y:S02]  /*5020*/  ISETP.GT.AND P5, PT, R5, 0x29, PT ;  /* 0x000000290500780c */ /* 0x000fe40003fa4270 */
[----:B------:R-:W-:Y:S02]  /*5030*/  FSEL R159, R159, -INF , P3 ;  /* 0xff8000009f9f7808 */ /* 0x000fe40001800000 */
[----:B------:R-:W-:Y:S02]  /*5040*/  ISETP.GT.AND P3, PT, R5, 0x11, PT ;  /* 0x000000110500780c */ /* 0x000fe40003f64270 */
[----:B------:R-:W-:Y:S02]  /*5050*/  FSEL R174, R174, -INF , P4 ;  /* 0xff800000aeae7808 */ /* 0x000fe40002000000 */
[----:B------:R-:W-:Y:S02]  /*5060*/  FSEL R163, R163, -INF , P3 ;  /* 0xff800000a3a37808 */ /* 0x000fe40001800000 */
[----:B------:R-:W-:-:S02]  /*5070*/  ISETP.GT.AND P3, PT, R5, 0x19, PT ;  /* 0x000000190500780c */ /* 0x000fc40003f64270 */
[----:B------:R-:W-:Y:S02]  /*5080*/  FSEL R175, R175, -INF , P5 ;  /* 0xff800000afaf7808 */ /* 0x000fe40002800000 */
[----:B------:R-:W-:Y:S02]  /*5090*/  FSEL R167, R167, -INF , P3 ;  /* 0xff800000a7a77808 */ /* 0x000fe40001800000 */
[C---:B------:R-:W-:Y:S02]  /*50a0*/  ISETP.GT.AND P3, PT, R5.reuse, 0x21, PT ;  /* 0x000000210500780c */ /* 0x040fe40003f64270 */
[----:B0-----:R-:W-:Y:S02]  /*50b0*/  FMNMX.FTZ R12, R10, R11, !PT ;  /* 0x0000000b0a0c7209 */ /* 0x001fe40007810000 */
[----:B------:R-:W-:Y:S02]  /*50c0*/  FSEL R11, R154, -INF , P2 ;  /* 0xff8000009a0b7808 */ /* 0x000fe40001000000 */
[----:B------:R-:W-:Y:S01]  /*50d0*/  ISETP.GT.AND P2, PT, R5, 0x8, PT ;  /* 0x000000080500780c */ /* 0x000fe20003f44270 */
[----:B------:R-:W0:Y:S01]  /*50e0*/  SHFL.BFLY PT, R15, R12, 0x1, 0x1f ;  /* 0x0c201f000c0f7f89 */ /* 0x000e2200000e0000 */
[----:B------:R-:W-:-:S02]  /*50f0*/  FMNMX.FTZ R4, R11, R8, !PT ;  /* 0x000000080b047209 */ /* 0x000fc40007810000 */
[----:B------:R-:W-:Y:S02]  /*5100*/  FSEL R158, R158, -INF , P2 ;  /* 0xff8000009e9e7808 */ /* 0x000fe40001000000 */
[----:B------:R-:W-:Y:S02]  /*5110*/  FMNMX.FTZ R13, R155, R4, !PT ;  /* 0x000000049b0d7209 */ /* 0x000fe40007810000 */
[----:B------:R-:W-:Y:S02]  /*5120*/  ISETP.GT.AND P2, PT, R5, 0x10, PT ;  /* 0x000000100500780c */ /* 0x000fe40003f44270 */
        /* <DEDUP_REMOVED lines=25> */
[----:B0-----:R-:W-:Y:S02]  /*52c0*/  FMNMX.FTZ R4, R12, R15, !PT ;  /* 0x0000000f0c047209 */ /* 0x001fe40007810000 */
[----:B------:R-:W-:-:S02]  /*52d0*/  FSEL R183, R183, -INF , P4 ;  /* 0xff800000b7b77808 */ /* 0x000fc40002000000 */
[----:B------:R-:W-:Y:S01]  /*52e0*/  FMNMX.FTZ R10, R182, R5, !PT ;  /* 0x00000005b60a7209 */ /* 0x000fe20007810000 */
[C---:B------:R-:W-:Y:S01]  /*52f0*/  FMUL.FTZ R12, R4.reuse, UR10 ;  /* 0x0000000a040c7c20 */ /* 0x040fe20008410000 */
[----:B------:R-:W-:Y:S02]  /*5300*/  FSETP.NEU.FTZ.AND P2, PT, R4, -INF , PT ;  /* 0xff8000000400780b */ /* 0x000fe40003f5d000 */
[----:B------:R-:W-:Y:S02]  /*5310*/  FMNMX.FTZ R5, R183, R10, !PT ;  /* 0x0000000ab7057209 */ /* 0x000fe40007810000 */
[----:B------:R-:W-:-:S03]  /*5320*/  FSEL R20, R12, RZ, P2 ;  /* 0x000000ff0c147208 */ /* 0x000fc60001000000 */
[----:B------:R-:W0:Y:S02]  /*5330*/  SHFL.BFLY PT, R12, R5, 0x2, 0x1f ;  /* 0x0c401f00050c7f89 */ /* 0x000e2400000e0000 */
[--C-:B------:R-:W-:Y:S01]  /*5340*/  FFMA.FTZ R13, R153, UR10, -R20.reuse ;  /* 0x0000000a990d7c23 */ /* 0x100fe20008010814 */
[--C-:B------:R-:W-:Y:S01]  /*5350*/  FFMA.FTZ R154, R156, UR10, -R20.reuse ;  /* 0x0000000a9c9a7c23 */ /* 0x100fe20008010814 */
[--C-:B------:R-:W-:Y:S01]  /*5360*/  FFMA.FTZ R156, R160, UR10, -R20.reuse ;  /* 0x0000000aa09c7c23 */ /* 0x100fe20008010814 */
[--C-:B------:R-:W-:Y:S01]  /*5370*/  FFMA.FTZ R160, R168, UR10, -R20.reuse ;  /* 0x0000000aa8a07c23 */ /* 0x100fe20008010814 */
[----:B------:R-:W-:Y:S01]  /*5380*/  FSEL R168, R4, RZ, P2 ;  /* 0x000000ff04a87208 */ /* 0x000fe20001000000 */
[--C-:B------:R-:W-:Y:S01]  /*5390*/  FFMA.FTZ R21, R161, UR10, -R20.reuse ;  /* 0x0000000aa1157c23 */ /* 0x100fe20008010814 */
[--C-:B------:R-:W-:Y:S01]  /*53a0*/  FFMA.FTZ R152, R152, UR10, -R20.reuse ;  /* 0x0000000a98987c23 */ /* 0x100fe20008010814 */
[--C-:B------:R-:W-:Y:S01]  /*53b0*/  FFMA.FTZ R161, R165, UR10, -R20.reuse ;  /* 0x0000000aa5a17c23 */ /* 0x100fe20008010814 */
[--C-:B------:R-:W-:Y:S01]  /*53c0*/  FFMA.FTZ R165, R169, UR10, -R20.reuse ;  /* 0x0000000aa9a57c23 */ /* 0x100fe20008010814 */
[----:B------:R-:W-:Y:S01]  /*53d0*/  FADD.FTZ R168, -R168, R9 ;  /* 0x00000009a8a87221 */ /* 0x000fe20000010100 */
[--C-:B------:R-:W-:Y:S01]  /*53e0*/  FFMA.FTZ R169, R173, UR10, -R20.reuse ;  /* 0x0000000aada97c23 */ /* 0x100fe20008010814 */
[--C-:B------:R-:W-:Y:S01]  /*53f0*/  FFMA.FTZ R10, R164, UR10, -R20.reuse ;  /* 0x0000000aa40a7c23 */ /* 0x100fe20008010814 */
[--C-:B------:R-:W-:Y:S01]  /*5400*/  FFMA.FTZ R173, R177, UR10, -R20.reuse ;  /* 0x0000000ab1ad7c23 */ /* 0x100fe20008010814 */
[----:B------:R-:W-:Y:S01]  /*5410*/  FMUL.FTZ R9, R168, UR10 ;  /* 0x0000000aa8097c20 */ /* 0x000fe20008410000 */
[--C-:B------:R-:W-:Y:S01]  /*5420*/  FFMA.FTZ R15, R157, UR10, -R20.reuse ;  /* 0x0000000a9d0f7c23 */ /* 0x100fe20008010814 */
[--C-:B------:R-:W-:Y:S01]  /*5430*/  FFMA.FTZ R164, R176, UR10, -R20.reuse ;  /* 0x0000000ab0a47c23 */ /* 0x100fe20008010814 */
[----:B------:R-:W-:Y:S01]  /*5440*/  FFMA.FTZ R177, R181, UR10, -R20 ;  /* 0x0000000ab5b17c23 */ /* 0x000fe20008010814 */
[----:B------:R-:W-:Y:S01]  /*5450*/  MUFU.EX2 R152, R152 ;  /* 0x0000009800987308 */ /* 0x000fe20000000800 */
[----:B------:R-:W-:-:S02]  /*5460*/  MOV R168, UR24 ;  /* 0x0000001800a87c02 */ /* 0x000fc40008000f00 */
[----:B0-----:R-:W-:Y:S01]  /*5470*/  FMNMX.FTZ R14, R5, R12, !PT ;  /* 0x0000000c050e7209 */ /* 0x001fe20007810000 */
[----:B------:R-:W-:-:S04]  /*5480*/  FFMA.FTZ R12, R172, UR10, -R20 ;  /* 0x0000000aac0c7c23 */ /* 0x000fc80008010814 */
[----:B------:R-:W0:Y:S01]  /*5490*/  MUFU.EX2 R9, R9 ;  /* 0x0000000900097308 */ /* 0x000e220000000800 */
[----:B------:R-:W2:Y:S07]  /*54a0*/  SHFL.BFLY PT, R5, R14, 0x1, 0x1f ;  /* 0x0c201f000e057f89 */ /* 0x000eae00000e0000 */
[----:B------:R-:W3:Y:S08]  /*54b0*/  MUFU.EX2 R13, R13 ;  /* 0x0000000d000d7308 */ /* 0x000ef00000000800 */
[----:B------:R-:W4:Y:S01]  /*54c0*/  MUFU.EX2 R154, R154 ;  /* 0x0000009a009a7308 */ /* 0x000f220000000800 */
[----:B0-----:R-:W-:Y:S01]  /*54d0*/  FFMA.FTZ R176, R9, R3, R152 ;  /* 0x0000000309b07223 */ /* 0x001fe20000010098 */
[-C--:B------:R-:W-:Y:S01]  /*54e0*/  FMUL.FTZ R24, R24, R9.reuse ;  /* 0x0000000918187220 */ /* 0x080fe20000410000 */
[-C--:B------:R-:W-:Y:S01]  /*54f0*/  FMUL.FTZ R25, R25, R9.reuse ;  /* 0x0000000919197220 */ /* 0x080fe20000410000 */
[-C--:B------:R-:W-:Y:S01]  /*5500*/  FMUL.FTZ R28, R28, R9.reuse ;  /* 0x000000091c1c7220 */ /* 0x080fe20000410000 */
[-C--:B------:R-:W-:Y:S01]  /*5510*/  FMUL.FTZ R29, R29, R9.reuse ;  /* 0x000000091d1d7220 */ /* 0x080fe20000410000 */
[-C--:B------:R-:W-:Y:S01]  /*5520*/  FMUL.FTZ R32, R32, R9.reuse ;  /* 0x0000000920207220 */ /* 0x080fe20000410000 */
[----:B------:R-:W-:Y:S01]  /*5530*/  FMUL.FTZ R33, R33, R9 ;  /* 0x0000000921217220 */ /* 0x000fe20000410000 */
[----:B------:R-:W0:Y:S01]  /*5540*/  MUFU.EX2 R15, R15 ;  /* 0x0000000f000f7308 */ /* 0x000e220000000800 */
[C---:B---3--:R-:W-:Y:S01]  /*5550*/  FADD.FTZ R181, R13.reuse, R176 ;  /* 0x000000b00db57221 */ /* 0x048fe20000010000 */
[----:B--2---:R-:W-:Y:S01]  /*5560*/  FMNMX.FTZ R5, R14, R5, !PT ;  /* 0x000000050e057209 */ /* 0x004fe20007810000 */
[----:B------:R-:W-:Y:S01]  /*5570*/  FFMA.FTZ R14, R180, UR10, -R20 ;  /* 0x0000000ab40e7c23 */ /* 0x000fe20008010814 */
[----:B------:R-:W-:Y:S01]  /*5580*/  F2FP.BF16.F32.PACK_AB R152, R13, R152 ;  /* 0x000000980d98723e */ /* 0x000fe200000010ff */
[-C--:B------:R-:W-:Y:S01]  /*5590*/  FMUL.FTZ R36, R36, R9.reuse ;  /* 0x0000000924247220 */ /* 0x080fe20000410000 */
[C---:B------:R-:W-:Y:S01]  /*55a0*/  FSETP.NEU.FTZ.AND P3, PT, R5.reuse, -INF , PT ;  /* 0xff8000000500780b */ /* 0x040fe20003f7d000 */
[----:B------:R-:W-:Y:S01]  /*55b0*/  FMUL.FTZ R153, R5, UR10 ;  /* 0x0000000a05997c20 */ /* 0x000fe20008410000 */
[----:B------:R-:W-:Y:S01]  /*55c0*/  MUFU.EX2 R156, R156 ;  /* 0x0000009c009c7308 */ /* 0x000fe20000000800 */
[----:B----4-:R-:W-:Y:S01]  /*55d0*/  FADD.FTZ R176, R154, R181 ;  /* 0x000000b59ab07221 */ /* 0x010fe20000010000 */
[-C--:B------:R-:W-:Y:S01]  /*55e0*/  FMUL.FTZ R37, R37, R9.reuse ;  /* 0x0000000925257220 */ /* 0x080fe20000410000 */
[-C--:B------:R-:W-:Y:S01]  /*55f0*/  FMUL.FTZ R40, R40, R9.reuse ;  /* 0x0000000928287220 */ /* 0x080fe20000410000 */
[----:B------:R-:W-:Y:S01]  /*5600*/  FSEL R172, R153, RZ, P3 ;  /* 0x000000ff99ac7208 */ /* 0x000fe20001800000 */
[-C--:B------:R-:W-:Y:S01]  /*5610*/  FMUL.FTZ R41, R41, R9.reuse ;  /* 0x0000000929297220 */ /* 0x080fe20000410000 */
[-C--:B------:R-:W-:Y:S01]  /*5620*/  FMUL.FTZ R44, R44, R9.reuse ;  /* 0x000000092c2c7220 */ /* 0x080fe20000410000 */
[----:B------:R-:W-:Y:S01]  /*5630*/  FMUL.FTZ R45, R45, R9 ;  /* 0x000000092d2d7220 */ /* 0x000fe20000410000 */
[----:B------:R-:W-:Y:S01]  /*5640*/  MUFU.EX2 R21, R21 ;  /* 0x0000001500157308 */ /* 0x000fe20000000800 */
[--C-:B------:R-:W-:Y:S01]  /*5650*/  FFMA.FTZ R153, R11, UR10, -R172.reuse ;  /* 0x0000000a0b997c23 */ /* 0x100fe200080108ac */
[----:B------:R-:W-:Y:S01]  /*5660*/  FSEL R11, R5, RZ, P3 ;  /* 0x000000ff050b7208 */ /* 0x000fe20001800000 */
[--C-:B------:R-:W-:Y:S01]  /*5670*/  FFMA.FTZ R20, R155, UR10, -R172.reuse ;  /* 0x0000000a9b147c23 */ /* 0x100fe200080108ac */
[--C-:B------:R-:W-:Y:S01]  /*5680*/  FFMA.FTZ R155, R158, UR10, -R172.reuse ;  /* 0x0000000a9e9b7c23 */ /* 0x100fe200080108ac */
[--C-:B------:R-:W-:Y:S01]  /*5690*/  FFMA.FTZ R158, R159, UR10, -R172.reuse ;  /* 0x0000000a9f9e7c23 */ /* 0x100fe200080108ac */
[----:B------:R-:W-:Y:S01]  /*56a0*/  FFMA.FTZ R157, R162, UR10, -R172 ;  /* 0x0000000aa29d7c23 */ /* 0x000fe200080108ac */
[----:B------:R-:W-:Y:S01]  /*56b0*/  FADD.FTZ R11, -R11, R8 ;  /* 0x000000080b0b7221 */ /* 0x000fe20000010100 */
[----:B------:R-:W-:Y:S01]  /*56c0*/  MUFU.EX2 R153, R153 ;  /* 0x0000009900997308 */ /* 0x000fe20000000800 */
[----:B------:R-:W-:Y:S01]  /*56d0*/  FFMA.FTZ R162, R163, UR10, -R172 ;  /* 0x0000000aa3a27c23 */ /* 0x000fe200080108ac */
[----:B------:R-:W-:-:S02]  /*56e0*/  IMAD.MOV R163, RZ, RZ, -R18 ;  /* 0x000000ffffa37224 */ /* 0x000fc400078e0a12 */
[----:B------:R-:W-:Y:S01]  /*56f0*/  FMUL.FTZ R8, R11, UR10 ;  /* 0x0000000a0b087c20 */ /* 0x000fe20008410000 */
[--C-:B------:R-:W-:Y:S01]  /*5700*/  FFMA.FTZ R159, R166, UR10, -R172.reuse ;  /* 0x0000000aa69f7c23 */ /* 0x100fe200080108ac */
[--C-:B------:R-:W-:Y:S01]  /*5710*/  FFMA.FTZ R166, R167, UR10, -R172.reuse ;  /* 0x0000000aa7a67c23 */ /* 0x100fe200080108ac */
[--C-:B------:R-:W-:Y:S01]  /*5720*/  FFMA.FTZ R171, R171, UR10, -R172.reuse ;  /* 0x0000000aabab7c23 */ /* 0x100fe200080108ac */
[----:B------:R-:W-:Y:S01]  /*5730*/  ISETP.NE.AND P2, PT, R16, R163, PT ;  /* 0x000000a31000720c */ /* 0x000fe20003f45270 */
[----:B------:R-:W-:Y:S01]  /*5740*/  MUFU.EX2 R20, R20 ;  /* 0x0000001400147308 */ /* 0x000fe20000000800 */
[----:B------:R-:W-:Y:S02]  /*5750*/  @!P1 VIADD R163, R168, 0x28c40 ;  /* 0x00028c40a8a39836 */ /* 0x000fe40000000000 */
[--C-:B------:R-:W-:Y:S01]  /*5760*/  FFMA.FTZ R11, R170, UR10, -R172.reuse ;  /* 0x0000000aaa0b7c23 */ /* 0x100fe200080108ac */
[--C-:B------:R-:W-:Y:S01]  /*5770*/  FFMA.FTZ R174, R174, UR10, -R172.reuse ;  /* 0x0000000aaeae7c23 */ /* 0x100fe200080108ac */
[--C-:B------:R-:W-:Y:S01]  /*5780*/  FFMA.FTZ R175, R175, UR10, -R172.reuse ;  /* 0x0000000aafaf7c23 */ /* 0x100fe200080108ac */
[--C-:B------:R-:W-:Y:S01]  /*5790*/  FFMA.FTZ R178, R178, UR10, -R172.reuse ;  /* 0x0000000ab2b27c23 */ /* 0x100fe200080108ac */
[----:B------:R-:W-:Y:S01]  /*57a0*/  @!P1 PRMT R163, RZ, 0x654, R163 ;  /* 0x00000654ffa39816 */ /* 0x000fe200000000a3 */
[--C-:B------:R-:W-:Y:S01]  /*57b0*/  FFMA.FTZ R179, R179, UR10, -R172.reuse ;  /* 0x0000000ab3b37c23 */ /* 0x100fe200080108ac */
[----:B------:R-:W2:Y:S01]  /*57c0*/  MUFU.EX2 R8, R8 ;  /* 0x0000000800087308 */ /* 0x000ea20000000800 */
[--C-:B------:R-:W-:Y:S01]  /*57d0*/  FFMA.FTZ R182, R182, UR10, -R172.reuse ;  /* 0x0000000ab6b67c23 */ /* 0x100fe200080108ac */
[----:B------:R3:W-:Y:S01]  /*57e0*/  @!P1 SYNCS.ARRIVE.TRANS64.RED.A1T0 RZ, [R163+URZ], RZ ;  /* 0x000000ffa3ff99a7 */ /* 0x0007e2000810043f */
[----:B------:R-:W-:Y:S01]  /*57f0*/  FFMA.FTZ R172, R183, UR10, -R172 ;  /* 0x0000000ab7ac7c23 */ /* 0x000fe200080108ac */
[----:B0-----:R-:W-:Y:S01]  /*5800*/  F2FP.BF16.F32.PACK_AB R154, R15, R154 ;  /* 0x0000009a0f9a723e */ /* 0x001fe200000010ff */
[-C--:B------:R-:W-:Y:S01]  /*5810*/  FMUL.FTZ R48, R48, R9.reuse ;  /* 0x0000000930307220 */ /* 0x080fe20000410000 */
[-C--:B------:R-:W-:Y:S01]  /*5820*/  FMUL.FTZ R49, R49, R9.reuse ;  /* 0x0000000931317220 */ /* 0x080fe20000410000 */
[-C--:B------:R-:W-:Y:S01]  /*5830*/  FMUL.FTZ R52, R52, R9.reuse ;  /* 0x0000000934347220 */ /* 0x080fe20000410000 */
[----:B------:R-:W0:Y:S01]  /*5840*/  MUFU.EX2 R155, R155 ;  /* 0x0000009b009b7308 */ /* 0x000e220000000800 */
[----:B------:R-:W-:Y:S01]  /*5850*/  FMUL.FTZ R53, R53, R9 ;  /* 0x0000000935357220 */ /* 0x000fe20000410000 */
[----:B---3--:R-:W-:-:S02]  /*5860*/  IMAD.U32 R163, RZ, RZ, UR23 ;  /* 0x00000017ffa37e24 */ /* 0x008fc4000f8e00ff */
[-C--:B------:R-:W-:Y:S01]  /*5870*/  FMUL.FTZ R56, R56, R9.reuse ;  /* 0x0000000938387220 */ /* 0x080fe20000410000 */
[-C--:B------:R-:W-:Y:S01]  /*5880*/  FMUL.FTZ R57, R57, R9.reuse ;  /* 0x0000000939397220 */ /* 0x080fe20000410000 */
[-C--:B------:R-:W-:Y:S01]  /*5890*/  FMUL.FTZ R60, R60, R9.reuse ;  /* 0x000000093c3c7220 */ /* 0x080fe20000410000 */
[----:B------:R-:W-:Y:S02]  /*58a0*/  @!P2 IMAD R3, R163, 0x40, R2 ;  /* 0x00000040a303a824 */ /* 0x000fe400078e0202 */
[----:B------:R-:W-:Y:S01]  /*58b0*/  FMUL.FTZ R61, R61, R9 ;  /* 0x000000093d3d7220 */ /* 0x000fe20000410000 */
[----:B------:R-:W3:Y:S01]  /*58c0*/  MUFU.EX2 R158, R158 ;  /* 0x0000009e009e7308 */ /* 0x000ee20000000800 */
[----:B--2---:R-:W-:Y:S01]  /*58d0*/  FFMA.FTZ R167, R8, R6, R153 ;  /* 0x0000000608a77223 */ /* 0x004fe20000010099 */
[----:B------:R-:W-:Y:S01]  /*58e0*/  F2FP.BF16.F32.PACK_AB R153, R20, R153 ;  /* 0x000000991499723e */ /* 0x000fe200000010ff */
[-C--:B------:R-:W-:Y:S01]  /*58f0*/  FMUL.FTZ R64, R64, R9.reuse ;  /* 0x0000000940407220 */ /* 0x080fe20000410000 */
[----:B------:R-:W-:Y:S01]  /*5900*/  @!P2 LEA R3, R3, UR40, 0x2 ;  /* 0x000000280303ac11 */ /* 0x000fe2000f8e10ff */
[----:B------:R-:W-:Y:S01]  /*5910*/  FADD.FTZ R6, R20, R167 ;  /* 0x000000a714067221 */ /* 0x000fe20000010000 */
[-C--:B------:R-:W-:Y:S01]  /*5920*/  FMUL.FTZ R65, R65, R9.reuse ;  /* 0x0000000941417220 */ /* 0x080fe20000410000 */
[-C--:B------:R-:W-:Y:S01]  /*5930*/  FMUL.FTZ R68, R68, R9.reuse ;  /* 0x0000000944447220 */ /* 0x080fe20000410000 */
[----:B------:R-:W-:Y:S01]  /*5940*/  MUFU.EX2 R157, R157 ;  /* 0x0000009d009d7308 */ /* 0x000fe20000000800 */
[----:B0-----:R-:W-:Y:S01]  /*5950*/  FADD.FTZ R167, R155, R6 ;  /* 0x000000069ba77221 */ /* 0x001fe20000010000 */
[----:B------:R-:W-:Y:S01]  /*5960*/  @!P2 STS [R3+0x28800], R9 ;  /* 0x028800090300a388 */ /* 0x000fe20000000800 */
[-C--:B------:R-:W-:Y:S01]  /*5970*/  FMUL.FTZ R69, R69, R9.reuse ;  /* 0x0000000945457220 */ /* 0x080fe20000410000 */
[-C--:B------:R-:W-:Y:S01]  /*5980*/  FMUL.FTZ R72, R72, R9.reuse ;  /* 0x0000000948487220 */ /* 0x080fe20000410000 */
[-C--:B------:R-:W-:Y:S01]  /*5990*/  FMUL.FTZ R73, R73, R9.reuse ;  /* 0x0000000949497220 */ /* 0x080fe20000410000 */
[----:B------:R0:W-:Y:S01]  /*59a0*/  @!P2 STS [R3+0x28820], R8 ;  /* 0x028820080300a388 */ /* 0x0001e20000000800 */
[----:B------:R-:W-:Y:S01]  /*59b0*/  FMUL.FTZ R76, R76, R9 ;  /* 0x000000094c4c7220 */ /* 0x000fe20000410000 */
[----:B------:R-:W-:Y:S01]  /*59c0*/  MUFU.EX2 R162, R162 ;  /* 0x000000a200a27308 */ /* 0x000fe20000000800 */
        /* <DEDUP_REMOVED lines=41> */
[----:B------:R-:W-:Y:S01]  /*5c60*/  FADD.FTZ R176, R158, R167 ;  /* 0x000000a79eb07221 */ /* 0x000fe20000010000 */
[----:B--2---:R-:W-:Y:S01]  /*5c70*/  F2FP.BF16.F32.PACK_AB R158, R161, R10 ;  /* 0x0000000aa19e723e */ /* 0x004fe200000010ff */
[-C--:B------:R-:W-:Y:S01]  /*5c80*/  FMUL.FTZ R141, R141, R9.reuse ;  /* 0x000000098d8d7220 */ /* 0x080fe20000410000 */
[----:B------:R-:W-:Y:S01]  /*5c90*/  FMUL.FTZ R144, R144, R9 ;  /* 0x0000000990907220 */ /* 0x000fe20000410000 */
[----:B------:R-:W-:Y:S01]  /*5ca0*/  FADD.FTZ R167, R157, R176 ;  /* 0x000000b09da77221 */ /* 0x000fe20000010000 */
[----:B------:R-:W-:Y:S01]  /*5cb0*/  F2FP.BF16.F32.PACK_AB R157, R162, R157 ;  /* 0x0000009da29d723e */ /* 0x000fe200000010ff */
[----:B------:R-:W2:Y:S01]  /*5cc0*/  MUFU.EX2 R160, R160 ;  /* 0x000000a000a07308 */ /* 0x000ea20000000800 */
[-C--:B------:R-:W-:Y:S01]  /*5cd0*/  FMUL.FTZ R145, R145, R9.reuse ;  /* 0x0000000991917220 */ /* 0x080fe20000410000 */
[-C--:B------:R-:W-:Y:S01]  /*5ce0*/  FMUL.FTZ R148, R148, R9.reuse ;  /* 0x0000000994947220 */ /* 0x080fe20000410000 */
[----:B------:R-:W-:Y:S01]  /*5cf0*/  FMUL.FTZ R149, R149, R9 ;  /* 0x0000000995957220 */ /* 0x000fe20000410000 */
        /* <DEDUP_REMOVED lines=13> */
[----:B----4-:R-:W-:Y:S01]  /*5dd0*/  FADD.FTZ R174, R156, R171 ;  /* 0x000000ab9cae7221 */ /* 0x010fe20000010000 */
[----:B------:R-:W-:Y:S01]  /*5de0*/  F2FP.BF16.F32.PACK_AB R156, R21, R156 ;  /* 0x0000009c159c723e */ /* 0x000fe200000010ff */
[-C--:B------:R-:W-:Y:S01]  /*5df0*/  FMUL.FTZ R47, R47, R8.reuse ;  /* 0x000000082f2f7220 */ /* 0x080fe20000410000 */
[-C--:B------:R-:W-:Y:S01]  /*5e00*/  FMUL.FTZ R50, R50, R8.reuse ;  /* 0x0000000832327220 */ /* 0x080fe20000410000 */
[----:B------:R-:W-:Y:S01]  /*5e10*/  FADD.FTZ R171, R21, R174 ;  /* 0x000000ae15ab7221 */ /* 0x000fe20000010000 */
[----:B------:R-:W-:Y:S01]  /*5e20*/  FADD.FTZ R174, R162, R167 ;  /* 0x000000a7a2ae7221 */ /* 0x000fe20000010000 */
[-C--:B------:R-:W-:Y:S01]  /*5e30*/  FMUL.FTZ R51, R51, R8.reuse ;  /* 0x0000000833337220 */ /* 0x080fe20000410000 */
[----:B------:R-:W0:Y:S01]  /*5e40*/  MUFU.EX2 R165, R165 ;  /* 0x000000a500a57308 */ /* 0x000e220000000800 */
[----:B------:R-:W-:Y:S01]  /*5e50*/  FADD.FTZ R176, R10, R171 ;  /* 0x000000ab0ab07221 */ /* 0x000fe20000010000 */
[----:B------:R-:W-:Y:S01]  /*5e60*/  FADD.FTZ R167, R159, R174 ;  /* 0x000000ae9fa77221 */ /* 0x000fe20000010000 */
[----:B-----5:R-:W-:Y:S01]  /*5e70*/  F2FP.BF16.F32.PACK_AB R159, R166, R159 ;  /* 0x0000009fa69f723e */ /* 0x020fe200000010ff */
[-C--:B------:R-:W-:Y:S01]  /*5e80*/  FMUL.FTZ R54, R54, R8.reuse ;  /* 0x0000000836367220 */ /* 0x080fe20000410000 */
[----:B------:R-:W-:Y:S01]  /*5e90*/  FADD.FTZ R13, R161, R176 ;  /* 0x000000b0a10d7221 */ /* 0x000fe20000010000 */
[----:B------:R-:W-:Y:S01]  /*5ea0*/  FADD.FTZ R174, R166, R167 ;  /* 0x000000a7a6ae7221 */ /* 0x000fe20000010000 */
[-C--:B------:R-:W-:Y:S01]  /*5eb0*/  FMUL.FTZ R55, R55, R8.reuse ;  /* 0x0000000837377220 */ /* 0x080fe20000410000 */
[----:B------:R-:W4:Y:S01]  /*5ec0*/  MUFU.EX2 R12, R12 ;  /* 0x0000000c000c7308 */ /* 0x000f220000000800 */
[----:B--2---:R-:W-:Y:S01]  /*5ed0*/  FADD.FTZ R176, R160, R13 ;  /* 0x0000000da0b07221 */ /* 0x004fe20000010000 */
[----:B-1----:R-:W-:Y:S01]  /*5ee0*/  FADD.FTZ R13, R11, R174 ;  /* 0x000000ae0b0d7221 */ /* 0x002fe20000010000 */
[----:B------:R-:W-:Y:S01]  /*5ef0*/  F2FP.BF16.F32.PACK_AB R161, R170, R11 ;  /* 0x0000000baaa1723e */ /* 0x000fe200000010ff */
[----:B------:R3:W-:Y:S01]  /*5f00*/  STSM.16.M88.4 [R22], R156 ;  /* 0x0000009c16007844 */ /* 0x0007e20000000200 */
[-C--:B------:R-:W-:Y:S01]  /*5f10*/  FMUL.FTZ R58, R58, R8.reuse ;  /* 0x000000083a3a7220 */ /* 0x080fe20000410000 */
[----:B------:R-:W-:Y:S01]  /*5f20*/  FADD.FTZ R20, R170, R13 ;  /* 0x0000000daa147221 */ /* 0x000fe20000010000 */
[----:B------:R-:W-:Y:S01]  /*5f30*/  FMUL.FTZ R59, R59, R8 ;  /* 0x000000083b3b7220 */ /* 0x000fe20000410000 */
[----:B------:R-:W1:Y:S01]  /*5f40*/  MUFU.EX2 R6, R175 ;  /* 0x000000af00067308 */ /* 0x000e620000000800 */
        /* <DEDUP_REMOVED lines=8> */
[----:B----4-:R-:W-:Y:S01]  /*5fd0*/  FADD.FTZ R174, R12, R3 ;  /* 0x000000030cae7221 */ /* 0x010fe20000010000 */
[----:B------:R-:W-:Y:S01]  /*5fe0*/  FADD.FTZ R3, R163, R20 ;  /* 0x00000014a3037221 */ /* 0x000fe20000010000 */
[-C--:B------:R-:W-:Y:S01]  /*5ff0*/  FMUL.FTZ R71, R71, R8.reuse ;  /* 0x0000000847477220 */ /* 0x080fe20000410000 */
[-C--:B------:R-:W-:Y:S01]  /*6000*/  FMUL.FTZ R74, R74, R8.reuse ;  /* 0x000000084a4a7220 */ /* 0x080fe20000410000 */
[-C--:B------:R-:W-:Y:S01]  /*6010*/  FMUL.FTZ R75, R75, R8.reuse ;  /* 0x000000084b4b7220 */ /* 0x080fe20000410000 */
[-C--:B------:R-:W-:Y:S01]  /*6020*/  FMUL.FTZ R78, R78, R8.reuse ;  /* 0x000000084e4e7220 */ /* 0x080fe20000410000 */
[-C--:B------:R-:W-:Y:S01]  /*6030*/  FMUL.FTZ R79, R79, R8.reuse ;  /* 0x000000084f4f7220 */ /* 0x080fe20000410000 */
[----:B------:R-:W2:Y:S01]  /*6040*/  MUFU.EX2 R178, R178 ;  /* 0x000000b200b27308 */ /* 0x000ea20000000800 */
        /* <DEDUP_REMOVED lines=14> */
[----:B------:R3:W-:Y:S01]  /*6130*/  STSM.16.M88.4 [R184], R160 ;  /* 0x000000a0b8007844 */ /* 0x0007e20000000200 */
        /* <DEDUP_REMOVED lines=25> */
[C---:B--2---:R-:W-:Y:S01]  /*62d0*/  FADD.FTZ R3, R173.reuse, R10 ;  /* 0x0000000aad037221 */ /* 0x044fe20000010000 */
[----:B------:R-:W-:Y:S01]  /*62e0*/  F2FP.BF16.F32.PACK_AB R164, R173, R164 ;  /* 0x000000a4ada4723e */ /* 0x000fe200000010ff */
        /* <DEDUP_REMOVED lines=11> */
[----:B------:R-:W-:-:S02]  /*63a0*/  FMUL.FTZ R151, R151, R8 ;  /* 0x0000000897977220 */ /* 0x000fc40000410000 */
[----:B------:R-:W1:Y:S01]  /*63b0*/  MUFU.EX2 R172, R172 ;  /* 0x000000ac00ac7308 */ /* 0x000e620000000800 */
[----:B0-----:R-:W-:Y:S01]  /*63c0*/  FADD.FTZ R6, R14, R3 ;  /* 0x000000030e067221 */ /* 0x001fe20000010000 */
[----:B--2---:R-:W-:-:S03]  /*63d0*/  F2FP.BF16.F32.PACK_AB R166, R177, R14 ;  /* 0x0000000eb1a6723e */ /* 0x004fc600000010ff */
[----:B------:R-:W-:Y:S01]  /*63e0*/  FADD.FTZ R3, R177, R6 ;  /* 0x00000006b1037221 */ /* 0x000fe20000010000 */
[C---:B-1----:R-:W-:Y:S01]  /*63f0*/  F2FP.BF16.F32.PACK_AB R167, R172.reuse, R167 ;  /* 0x000000a7aca7723e */ /* 0x042fe200000010ff */
[----:B------:R-:W-:-:S04]  /*6400*/  FADD.FTZ R6, R172, R11 ;  /* 0x0000000bac067221 */ /* 0x000fc80000010000 */
[----:B------:R3:W-:Y:S01]  /*6410*/  STSM.16.M88.4 [R23], R164 ;  /* 0x000000a417007844 */ /* 0x0007e20000000200 */
[----:B------:R-:W-:Y:S05]  /*6420*/  @!P0 BRA `(.L_x_3435) ;  /* 0x0000000000048947 */ /* 0x000fea0003800000 */
[----:B------:R-:W-:Y:S01]  /*6430*/  BPT.TRAP 0x1 ;  /* 0x000000040000795c */ /* 0x000fe20000300000 */
.L_x_3435:
[----:B------:R0:W1:Y:S01]  /*6440*/  SYNCS.PHASECHK.TRANS64.TRYWAIT P2, [UR24+0x28c50], R7 ;  /* 0x028c5007ff0075a7 */ /* 0x0000620008040158 */
[----:B------:R-:W-:Y:S05]  /*6450*/  @!P0 BRA `(.L_x_3436) ;  /* 0x0000000000048947 */ /* 0x000fea0003800000 */
[----:B------:R-:W-:Y:S01]  /*6460*/  BPT.TRAP 0x1 ;  /* 0x000000040000795c */ /* 0x000fe20000300000 */
.L_x_3436:
[----:B-1----:R-:W-:Y:S05]  /*6470*/  @P2 BRA `(.L_x_3437) ;  /* 0x0000000000082947 */ /* 0x002fea0003800000 */
[----:B------:R-:W1:Y:S02]  /*6480*/  SYNCS.PHASECHK.TRANS64.TRYWAIT P2, [UR24+0x28c50], R7 ;  /* 0x028c5007ff0075a7 */ /* 0x000e640008040158 */
[----:B-1----:R-:W-:Y:S05]  /*6490*/  @!P2 BRA `(.L_x_3438) ;  /* 0x000000a000a4a947 */ /* 0x002fea0003800000 */
.L_x_3437:
[----:B------:R-:W-:Y:S01]  /*64a0*/  ULEA UR11, UR39, UR47, 0xc ;  /* 0x0000002f270b7291 */ /* 0x000fe2000f8e603f */
[----:B------:R-:W-:Y:S01]  /*64b0*/  WARPGROUP.ARRIVE ;  /* 0x00000000000079c5 */ /* 0x000fe20000000000 */
[----:B------:R-:W-:Y:S01]  /*64c0*/  UMOV UR7, 0x40000040 ;  /* 0x4000004000077882 */ /* 0x000fe20000000000 */
[----:B------:R-:W-:Y:S01]  /*64d0*/  UISETP.GT.AND UP0, UPT, UR21, UR20, UPT ;  /* 0x000000141500728c */ /* 0x000fe2000bf04270 */
[----:B-1----:R-:W-:Y:S01]  /*64e0*/  @!P1 VIADD R168, R168, 0x28c60 ;  /* 0x00028c60a8a89836 */ /* 0x002fe20000000000 */
        /* <DEDUP_REMOVED lines=37> */
.L_x_3430:
[----:B------:R-:W-:-:S13]  /*6740*/  ISETP.LE.AND P2, PT, RZ, UR21, PT ;  /* 0x00000015ff007c0c */ /* 0x000fda000bf43270 */
[----:B------:R-:W-:Y:S05]  /*6750*/  @!P2 BRA `(.L_x_3440) ;  /* 0x00000018002ca947 */ /* 0x000fea0003800000 */
[----:B------:R-:W-:Y:S01]  /*6760*/  IMAD.MOV.U32 R8, RZ, RZ, R5 ;  /* 0x000000ffff087224 */ /* 0x000fe200078e0005 */
[----:B------:R-:W-:Y:S01]  /*6770*/  UMOV UR22, UR39 ;  /* 0x0000002700167c82 */ /* 0x000fe20008000000 */
[----:B------:R-:W-:Y:S01]  /*6780*/  IMAD.MOV.U32 R9, RZ, RZ, R4 ;  /* 0x000000ffff097224 */ /* 0x000fe200078e0004 */
[----:B------:R-:W-:-:S06]  /*6790*/  ULDC UR20, c[0x0][0x988] ;  /* 0x0002620000147ab9 */ /* 0x000fcc0000000800 */
.L_x_3449:
[----:B------:R-:W-:-:S04]  /*67a0*/  UIADD3 UR39, UR22, 0x1, URZ ;  /* 0x0000000116277890 */ /* 0x000fc8000fffe03f */
[----:B------:R-:W-:-:S04]  /*67b0*/  UISETP.NE.AND UP0, UPT, UR39, 0x2, UPT ;  /* 0x000000022700788c */ /* 0x000fc8000bf05270 */
[----:B------:R-:W-:Y:S02]  /*67c0*/  USEL UR6, URZ, 0x1, UP0 ;  /* 0x000000013f067887 */ /* 0x000fe40008000000 */
[----:B------:R-:W-:Y:S02]  /*67d0*/  USEL UR39, UR39, URZ, UP0 ;  /* 0x0000003f27277287 */ /* 0x000fe40008000000 */
[----:B------:R-:W-:Y:S01]  /*67e0*/  ULOP3.LUT UR38, UR38, UR6, URZ, 0x3c, !UPT ;  /* 0x0000000626267292 */ /* 0x000fe2000f8e3c3f */
[----:B-12-4-:R-:W-:Y:S11]  /*67f0*/  @!P0 BRA `(.L_x_3441) ;  /* 0x0000000000048947 */ /* 0x016ff60003800000 */
[----:B------:R-:W-:Y:S01]  /*6800*/  BPT.TRAP 0x1 ;  /* 0x000000040000795c */ /* 0x000fe20000300000 */
.L_x_3441:
[----:B------:R-:W-:Y:S01]  /*6810*/  ULEA UR23, UR39, UR40, 0x3 ;  /* 0x0000002827177291 */ /* 0x000fe2000f8e183f */
[----:B01----:R-:W-:-:S05]  /*6820*/  IMAD.U32 R7, RZ, RZ, UR38 ;  /* 0x00000026ff077e24 */ /* 0x003fca000f8e00ff */
[----:B------:R-:W-:-:S04]  /*6830*/  SHF.L.U32 R7, R7, 0x1f, RZ ;  /* 0x0000001f07077819 */ /* 0x000fc800000006ff */
[----:B------:R0:W1:Y:S01]  /*6840*/  SYNCS.PHASECHK.TRANS64.TRYWAIT P2, [UR23+0x28c30], R7 ;  /* 0x028c3007ff0075a7 */ /* 0x0000620008040157 */
[----:B------:R-:W-:Y:S05]  /*6850*/  @!P0 BRA `(.L_x_3442) ;  /* 0x0000000000048947 */ /* 0x000fea0003800000 */
[----:B------:R-:W-:Y:S01]  /*6860*/  BPT.TRAP 0x1 ;  /* 0x000000040000795c */ /* 0x000fe20000300000 */
.L_x_3442:
[----:B-1----:R-:W-:Y:S05]  /*6870*/  @P2 BRA `(.L_x_3443) ;  /* 0x0000000000082947 */ /* 0x002fea0003800000 */
[----:B------:R-:W1:Y:S02]  /*6880*/  SYNCS.PHASECHK.TRANS64.TRYWAIT P2, [UR23+0x28c30], R7 ;  /* 0x028c3007ff0075a7 */ /* 0x000e640008040157 */
[----:B-1----:R-:W-:Y:S05]  /*6890*/  @!P2 BRA `(.L_x_3444) ;  /* 0x0000009c00b8a947 */ /* 0x002fea0003800000 */
.L_x_3443:
[----:B------:R-:W-:Y:S01]  /*68a0*/  R2UR UR18, R0 ;  /* 0x00000000001272ca */ /* 0x000fe200000e0000 */
[----:B--23--:R-:W-:Y:S01]  /*68b0*/  WARPGROUP.ARRIVE ;  /* 0x00000000000079c5 */ /* 0x00cfe20000000000 */
        /* <DEDUP_REMOVED lines=20> */
[----:B-1----:R-:W-:-:S04]  /*6a00*/  FMNMX.FTZ R4, R152, R9, !PT ;  /* 0x0000000998047209 */ /* 0x002fc80007810000 */
        /* <DEDUP_REMOVED lines=49> */
[----:B------:R-:W-:Y:S01]  /*6d20*/  IADD3 R173, -R18, RZ, RZ ;  /* 0x000000ff12ad7210 */ /* 0x000fe20007ffe1ff */
[----:B------:R-:W2:Y:S01]  /*6d30*/  MUFU.EX2 R9, R9 ;  /* 0x0000000900097308 */ /* 0x000ea20000000800 */
[----:B------:R-:W-:Y:S01]  /*6d40*/  FMNMX.FTZ R12, R182, R5, !PT ;  /* 0x00000005b60c7209 */ /* 0x000fe20007810000 */
[----:B------:R-:W-:Y:S01]  /*6d50*/  FFMA.FTZ R181, R181, UR10, -R190 ;  /* 0x0000000ab5b57c23 */ /* 0x000fe200080108be */
[----:B------:R-:W-:-:S02]  /*6d60*/  ISETP.NE.AND P2, PT, R16, R173, PT ;  /* 0x000000ad1000720c */ /* 0x000fc40003f45270 */
[----:B------:R-:W-:-:S03]  /*6d70*/  FMNMX.FTZ R5, R183, R12, !PT ;  /* 0x0000000cb7057209 */ /* 0x000fc60007810000 */
[----:B------:R3:W-:Y:S01]  /*6d80*/  MUFU.EX2 R12, R157 ;  /* 0x0000009d000c7308 */ /* 0x0007e20000000800 */
[-C--:B-1----:R-:W-:Y:S01]  /*6d90*/  FMUL.FTZ R24, R24, R10.reuse ;  /* 0x0000000a18187220 */ /* 0x082fe20000410000 */
[----:B------:R-:W1:Y:S01]  /*6da0*/  SHFL.BFLY PT, R20, R5, 0x2, 0x1f ;  /* 0x0c401f0005147f89 */ /* 0x000e6200000e0000 */
[-C--:B------:R-:W-:Y:S01]  /*6db0*/  FMUL.FTZ R25, R25, R10.reuse ;  /* 0x0000000a19197220 */ /* 0x080fe20000410000 */
[-C--:B------:R-:W-:Y:S01]  /*6dc0*/  FMUL.FTZ R28, R28, R10.reuse ;  /* 0x0000000a1c1c7220 */ /* 0x080fe20000410000 */
[-C--:B------:R-:W-:Y:S01]  /*6dd0*/  FMUL.FTZ R29, R29, R10.reuse ;  /* 0x0000000a1d1d7220 */ /* 0x080fe20000410000 */
[-C--:B------:R-:W-:Y:S01]  /*6de0*/  FMUL.FTZ R32, R32, R10.reuse ;  /* 0x0000000a20207220 */ /* 0x080fe20000410000 */
[-C--:B------:R-:W-:Y:S01]  /*6df0*/  FMUL.FTZ R33, R33, R10.reuse ;  /* 0x0000000a21217220 */ /* 0x080fe20000410000 */
[----:B------:R-:W-:Y:S01]  /*6e00*/  MUFU.EX2 R152, R152 ;  /* 0x0000009800987308 */ /* 0x000fe20000000800 */
[--C-:B---3--:R-:W-:Y:S01]  /*6e10*/  FFMA.FTZ R157, R177, UR10, -R190.reuse ;  /* 0x0000000ab19d7c23 */ /* 0x108fe200080108be */
[----:B--2---:R-:W-:Y:S01]  /*6e20*/  FFMA.FTZ R3, R10, R3, R9 ;  /* 0x000000030a037223 */ /* 0x004fe20000010009 */
        /* <DEDUP_REMOVED lines=15> */
[----:B-1----:R-:W-:Y:S01]  /*6f20*/  FMNMX.FTZ R161, R5, R20, !PT ;  /* 0x0000001405a17209 */ /* 0x002fe20007810000 */
[--C-:B------:R-:W-:Y:S01]  /*6f30*/  FFMA.FTZ R20, R172, UR10, -R190.reuse ;  /* 0x0000000aac147c23 */ /* 0x100fe200080108be */
[-C--:B------:R-:W-:Y:S01]  /*6f40*/  FMUL.FTZ R61, R61, R10.reuse ;  /* 0x0000000a3d3d7220 */ /* 0x080fe20000410000 */
[-C--:B------:R-:W-:Y:S01]  /*6f50*/  FMUL.FTZ R64, R64, R10.reuse ;  /* 0x0000000a40407220 */ /* 0x080fe20000410000 */
[-C--:B------:R-:W-:Y:S01]  /*6f60*/  FMUL.FTZ R65, R65, R10.reuse ;  /* 0x0000000a41417220 */ /* 0x080fe20000410000 */
[----:B------:R-:W1:Y:S01]  /*6f70*/  SHFL.BFLY PT, R168, R161, 0x1, 0x1f ;  /* 0x0c201f00a1a87f89 */ /* 0x000e6200000e0000 */
        /* <DEDUP_REMOVED lines=9> */
[----:B--2---:R-:W-:Y:S01]  /*7010*/  FFMA.FTZ R164, R176, UR10, -R190 ;  /* 0x0000000ab0a47c23 */ /* 0x004fe200080108be */
        /* <DEDUP_REMOVED lines=13> */
[----:B-1----:R-:W-:Y:S01]  /*70f0*/  FMNMX.FTZ R5, R161, R168, !PT ;  /* 0x000000a8a1057209 */ /* 0x002fe20007810000 */
        /* <DEDUP_REMOVED lines=19> */
[--C-:B-1----:R-:W-:Y:S01]  /*7230*/  FFMA.FTZ R180, R167, UR10, -R177.reuse ;  /* 0x0000000aa7b47c23 */ /* 0x102fe200080108b1 */
[----:B------:R-:W-:Y:S01]  /*7240*/  FFMA.FTZ R167, R170, UR10, -R177 ;  /* 0x0000000aaaa77c23 */ /* 0x000fe200080108b1 */
[----:B------:R-:W-:-:S02]  /*7250*/  IMAD.U32 R170, RZ, RZ, UR23 ;  /* 0x00000017ffaa7e24 */ /* 0x000fc4000f8e00ff */
[--C-:B------:R-:W-:Y:S01]  /*7260*/  FFMA.FTZ R171, R174, UR10, -R177.reuse ;  /* 0x0000000aaeab7c23 */ /* 0x100fe200080108b1 */
[--C-:B------:R-:W-:Y:S01]  /*7270*/  FFMA.FTZ R174, R175, UR10, -R177.reuse ;  /* 0x0000000aafae7c23 */ /* 0x100fe200080108b1 */
[----:B------:R-:W-:Y:S02]  /*7280*/  IMAD.U32 R175, RZ, RZ, UR22 ;  /* 0x00000016ffaf7e24 */ /* 0x000fe4000f8e00ff */
[--C-:B------:R-:W-:Y:S01]  /*7290*/  FFMA.FTZ R173, R178, UR10, -R177.reuse ;  /* 0x0000000ab2ad7c23 */ /* 0x100fe200080108b1 */
[----:B------:R-:W1:Y:S01]  /*72a0*/  MUFU.EX2 R168, R168 ;  /* 0x000000a800a87308 */ /* 0x000e620000000800 */
[----:B------:R-:W-:Y:S02]  /*72b0*/  @!P1 VIADD R154, R170, 0x28c40 ;  /* 0x00028c40aa9a9836 */ /* 0x000fe40000000000 */
[--C-:B------:R-:W-:Y:S01]  /*72c0*/  FFMA.FTZ R182, R182, UR10, -R177.reuse ;  /* 0x0000000ab6b67c23 */ /* 0x100fe200080108b1 */
[----:B------:R-:W-:Y:S02]  /*72d0*/  @!P2 IMAD R158, R175, 0x40, R2 ;  /* 0x00000040af9ea824 */ /* 0x000fe400078e0202 */
[--C-:B------:R-:W-:Y:S01]  /*72e0*/  FFMA.FTZ R183, R183, UR10, -R177.reuse ;  /* 0x0000000ab7b77c23 */ /* 0x100fe200080108b1 */
[----:B------:R-:W-:Y:S01]  /*72f0*/  FFMA.FTZ R179, R179, UR10, -R177 ;  /* 0x0000000ab3b37c23 */ /* 0x000fe200080108b1 */
[----:B------:R-:W-:Y:S01]  /*7300*/  @!P1 PRMT R154, RZ, 0x654, R154 ;  /* 0x00000654ff9a9816 */ /* 0x000fe2000000009a */
[-C--:B------:R-:W-:Y:S01]  /*7310*/  FMUL.FTZ R116, R116, R10.reuse ;  /* 0x0000000a74747220 */ /* 0x080fe20000410000 */
[----:B------:R-:W2:Y:S01]  /*7320*/  MUFU.EX2 R155, R155 ;  /* 0x0000009b009b7308 */ /* 0x000ea20000000800 */
[----:B------:R-:W-:Y:S01]  /*7330*/  @!P2 LEA R158, R158, UR40, 0x2 ;  /* 0x000000289e9eac11 */ /* 0x000fe2000f8e10ff */
[----:B------:R3:W-:Y:S01]  /*7340*/  @!P1 SYNCS.ARRIVE.TRANS64.RED.A1T0 RZ, [R154+URZ], RZ ;  /* 0x000000ff9aff99a7 */ /* 0x0007e2000810043f */
[-C--:B------:R-:W-:Y:S01]  /*7350*/  FMUL.FTZ R117, R117, R10.reuse ;  /* 0x0000000a75757220 */ /* 0x080fe20000410000 */
[-C--:B------:R-:W-:Y:S01]  /*7360*/  FMUL.FTZ R120, R120, R10.reuse ;  /* 0x0000000a78787220 */ /* 0x080fe20000410000 */
[-C--:B------:R-:W-:Y:S01]  /*7370*/  FMUL.FTZ R121, R121, R10.reuse ;  /* 0x0000000a79797220 */ /* 0x080fe20000410000 */
[----:B------:R-:W-:Y:S01]  /*7380*/  @!P2 STS [R158+0x28800], R10 ;  /* 0x0288000a9e00a388 */ /* 0x000fe20000000800 */
[----:B------:R-:W-:Y:S01]  /*7390*/  FMUL.FTZ R124, R124, R10 ;  /* 0x0000000a7c7c7220 */ /* 0x000fe20000410000 */
[----:B------:R-:W4:Y:S01]  /*73a0*/  MUFU.EX2 R165, R165 ;  /* 0x000000a500a57308 */ /* 0x000f220000000800 */
[----:B-1----:R-:W-:Y:S01]  /*73b0*/  FFMA.FTZ R6, R169, R6, R168 ;  /* 0x00000006a9067223 */ /* 0x002fe200000100a8 */
[C---:B---3--:R-:W-:Y:S01]  /*73c0*/  FADD.FTZ R154, R152.reuse, R3 ;  /* 0x00000003989a7221 */ /* 0x048fe20000010000 */
[----:B------:R1:W-:Y:S01]  /*73d0*/  @!P2 STS [R158+0x28820], R169 ;  /* 0x028820a99e00a388 */ /* 0x0003e20000000800 */
[----:B------:R-:W-:Y:S01]  /*73e0*/  F2FP.BF16.F32.PACK_AB R152, R152, R9 ;  /* 0x000000099898723e */ /* 0x000fe200000010ff */
[-C--:B------:R-:W-:Y:S01]  /*73f0*/  FMUL.FTZ R125, R125, R10.reuse ;  /* 0x0000000a7d7d7220 */ /* 0x080fe20000410000 */
[----:B------:R-:W-:Y:S01]  /*7400*/  FADD.FTZ R3, R11, R154 ;  /* 0x0000009a0b037221 */ /* 0x000fe20000010000 */
[-C--:B------:R-:W-:Y:S01]  /*7410*/  FMUL.FTZ R128, R128, R10.reuse ;  /* 0x0000000a80807220 */ /* 0x080fe20000410000 */
[----:B------:R-:W3:Y:S01]  /*7420*/  MUFU.EX2 R172, R172 ;  /* 0x000000ac00ac7308 */ /* 0x000ee20000000800 */
[----:B--2---:R-:W-:Y:S01]  /*7430*/  FADD.FTZ R6, R155, R6 ;  /* 0x000000069b067221 */ /* 0x004fe20000010000 */
[----:B------:R-:W-:Y:S01]  /*7440*/  FADD.FTZ R3, R12, R3 ;  /* 0x000000030c037221 */ /* 0x000fe20000010000 */
[-C--:B------:R-:W-:Y:S01]  /*7450*/  FMUL.FTZ R129, R129, R10.reuse ;  /* 0x0000000a81817220 */ /* 0x080fe20000410000 */
[-C--:B------:R-:W-:Y:S01]  /*7460*/  FMUL.FTZ R132, R132, R10.reuse ;  /* 0x0000000a84847220 */ /* 0x080fe20000410000 */
[-C--:B------:R-:W-:Y:S01]  /*7470*/  FMUL.FTZ R133, R133, R10.reuse ;  /* 0x0000000a85857220 */ /* 0x080fe20000410000 */
[----:B------:R-:W-:Y:S01]  /*7480*/  FADD.FTZ R154, R156, R3 ;  /* 0x000000039c9a7221 */ /* 0x000fe20000010000 */
[-C--:B------:R-:W-:Y:S01]  /*7490*/  FMUL.FTZ R136, R136, R10.reuse ;  /* 0x0000000a88887220 */ /* 0x080fe20000410000 */
[----:B------:R-:W2:Y:S01]  /*74a0*/  MUFU.EX2 R159, R159 ;  /* 0x0000009f009f7308 */ /* 0x000ea20000000800 */
[----:B----4-:R-:W-:Y:S01]  /*74b0*/  FADD.FTZ R3, R165, R6 ;  /* 0x00000006a5037221 */ /* 0x010fe20000010000 */
[----:B------:R-:W-:Y:S01]  /*74c0*/  FADD.FTZ R175, R13, R154 ;  /* 0x0000009a0daf7221 */ /* 0x000fe20000010000 */
[-C--:B------:R-:W-:Y:S01]  /*74d0*/  FMUL.FTZ R137, R137, R10.reuse ;  /* 0x0000000a89897220 */ /* 0x080fe20000410000 */
[-C--:B------:R-:W-:Y:S01]  /*74e0*/  FMUL.FTZ R140, R140, R10.reuse ;  /* 0x0000000a8c8c7220 */ /* 0x080fe20000410000 */
        /* <DEDUP_REMOVED lines=8> */
[----:B------:R-:W-:Y:S01]  /*7570*/  FMUL.FTZ R149, R149, R10 ;  /* 0x0000000a95957220 */ /* 0x000fe20000410000 */
[----:B------:R-:W-:Y:S01]  /*7580*/  FADD.FTZ R154, R160, R175 ;  /* 0x000000afa09a7221 */ /* 0x000fe20000010000 */
[----:B------:R-:W-:Y:S01]  /*7590*/  F2FP.BF16.F32.PACK_AB R156, R13, R156 ;  /* 0x0000009c0d9c723e */ /* 0x000fe200000010ff */
[----:B------:R-:W3:Y:S01]  /*75a0*/  MUFU.EX2 R163, R163 ;  /* 0x000000a300a37308 */ /* 0x000ee20000000800 */
[----:B--2---:R-:W-:Y:S01]  /*75b0*/  FADD.FTZ R3, R159, R6 ;  /* 0x000000069f037221 */ /* 0x004fe20000010000 */
[----:B-1----:R-:W-:Y:S01]  /*75c0*/  F2FP.BF16.F32.PACK_AB R158, R15, R14 ;  /* 0x0000000e0f9e723e */ /* 0x002fe200000010ff */
        /* <DEDUP_REMOVED lines=64> */
[-C--:B------:R-:W-:Y:S01]  /*79d0*/  FMUL.FTZ R118, R118, R169.reuse ;  /* 0x000000a976767220 */ /* 0x080fe20000410000 */
[----:B------:R-:W-:Y:S01]  /*79e0*/  F2FP.BF16.F32.PACK_AB R153, R155, R168 ;  /* 0x000000a89b99723e */ /* 0x000fe200000010ff */
[----:B------:R-:W-:Y:S01]  /*79f0*/  FMUL.FTZ R119, R119, R169 ;  /* 0x000000a977777220 */ /* 0x000fe20000410000 */
[----:B------:R-:W-:Y:S01]  /*7a00*/  F2FP.BF16.F32.PACK_AB R154, R12, R11 ;  /* 0x0000000b0c9a723e */ /* 0x000fe200000010ff */
[----:B------:R-:W-:Y:S01]  /*7a10*/  FMUL.FTZ R122, R122, R169 ;  /* 0x000000a97a7a7220 */ /* 0x000fe20000410000 */
[----:B------:R-:W3:Y:S01]  /*7a20*/  MUFU.EX2 R174, R174 ;  /* 0x000000ae00ae7308 */ /* 0x000ee20000000800 */
[----:B-1----:R-:W-:Y:S01]  /*7a30*/  FADD.FTZ R3, R171, R6 ;  /* 0x00000006ab037221 */ /* 0x002fe20000010000 */
[----:B------:R-:W-:Y:S01]  /*7a40*/  F2FP.BF16.F32.PACK_AB R155, R172, R165 ;  /* 0x000000a5ac9b723e */ /* 0x000fe200000010ff */
[----:B------:R-:W-:Y:S01]  /*7a50*/  BAR.SYNC.DEFER_BLOCKING 0xf, 0x100 ;  /* 0x03c4000000007b1d */ /* 0x000fe20000010000 */
        /* <DEDUP_REMOVED lines=18> */
[----:B------:R-:W-:-:S03]  /*7b80*/  FMUL.FTZ R151, R151, R169 ;  /* 0x000000a997977220 */ /* 0x000fc60000410000 */
[----:B------:R-:W3:Y:S01]  /*7b90*/  MUFU.EX2 R8, R181 ;  /* 0x000000b500087308 */ /* 0x000ee20000000800 */
[C---:B-1----:R-:W-:Y:S01]  /*7ba0*/  FADD.FTZ R10, R157.reuse, R10 ;  /* 0x0000000a9d0a7221 */ /* 0x042fe20000010000 */
[----:B------:R-:W-:Y:S01]  /*7bb0*/  F2FP.BF16.F32.PACK_AB R164, R157, R164 ;  /* 0x000000a49da4723e */ /* 0x000fe200000010ff */
[----:B------:R1:W-:Y:S01]  /*7bc0*/  STSM.16.M88.4 [R19+0x26800], R152 ;  /* 0x0268009813007844 */ /* 0x0003e20000000200 */
[----:B------:R-:W-:Y:S01]  /*7bd0*/  F2FP.BF16.F32.PACK_AB R157, R176, R159 ;  /* 0x0000009fb09d723e */ /* 0x000fe200000010ff */
[----:B------:R-:W-:Y:S01]  /*7be0*/  FADD.FTZ R3, R161, R10 ;  /* 0x0000000aa1037221 */ /* 0x000fe20000010000 */
[----:B------:R-:W-:Y:S02]  /*7bf0*/  F2FP.BF16.F32.PACK_AB R159, R180, R163 ;  /* 0x000000a3b49f723e */ /* 0x000fe400000010ff */
[----:B------:R-:W4:Y:S01]  /*7c00*/  MUFU.EX2 R178, R179 ;  /* 0x000000b300b27308 */ /* 0x000f220000000800 */
[----:B--2---:R-:W-:Y:S01]  /*7c10*/  FADD.FTZ R9, R173, R6 ;  /* 0x00000006ad097221 */ /* 0x004fe20000010000 */
[----:B------:R-:W-:Y:S01]  /*7c20*/  F2FP.BF16.F32.PACK_AB R163, R174, R171 ;  /* 0x000000abaea3723e */ /* 0x000fe200000010ff */
[----:B------:R1:W-:Y:S05]  /*7c30*/  STSM.16.M88.4 [R22], R156 ;  /* 0x0000009c16007844 */ /* 0x0003ea0000000200 */
[----:B------:R-:W2:Y:S01]  /*7c40*/  MUFU.EX2 R182, R182 ;  /* 0x000000b600b67308 */ /* 0x000ea20000000800 */
[C---:B---3--:R-:W-:Y:S01]  /*7c50*/  F2FP.BF16.F32.PACK_AB R166, R8.reuse, R161 ;  /* 0x000000a108a6723e */ /* 0x048fe200000010ff */
[----:B------:R-:W-:Y:S01]  /*7c60*/  FADD.FTZ R3, R8, R3 ;  /* 0x0000000308037221 */ /* 0x000fe20000010000 */
[----:B------:R-:W-:-:S05]  /*7c70*/  F2FP.BF16.F32.PACK_AB R161, R190, R167 ;  /* 0x000000a7bea1723e */ /* 0x000fca00000010ff */
[----:B------:R-:W3:Y:S01]  /*7c80*/  MUFU.EX2 R183, R183 ;  /* 0x000000b700b77308 */ /* 0x000ee20000000800 */
[C---:B----4-:R-:W-:Y:S01]  /*7c90*/  FADD.FTZ R9, R178.reuse, R9 ;  /* 0x00000009b2097221 */ /* 0x050fe20000010000 */
[----:B------:R-:W-:Y:S01]  /*7ca0*/  F2FP.BF16.F32.PACK_AB R165, R178, R173 ;  /* 0x000000adb2a5723e */ /* 0x000fe200000010ff */
[----:B------:R1:W-:Y:S02]  /*7cb0*/  STSM.16.M88.4 [R184], R160 ;  /* 0x000000a0b8007844 */ /* 0x0003e40000000200 */
[----:B--2---:R-:W-:Y:S01]  /*7cc0*/  FADD.FTZ R6, R182, R9 ;  /* 0x00000009b6067221 */ /* 0x004fe20000010000 */
[----:B---3--:R-:W-:-:S03]  /*7cd0*/  F2FP.BF16.F32.PACK_AB R167, R183, R182 ;  /* 0x000000b6b7a7723e */ /* 0x008fc600000010ff */
[----:B------:R-:W-:Y:S02]  /*7ce0*/  FADD.FTZ R6, R183, R6 ;  /* 0x00000006b7067221 */ /* 0x000fe40000010000 */
[----:B------:R1:W-:Y:S01]  /*7cf0*/  STSM.16.M88.4 [R23], R164 ;  /* 0x000000a417007844 */ /* 0x0003e20000000200 */
[----:B------:R-:W-:Y:S05]  /*7d00*/  @!P0 BRA `(.L_x_3445) ;  /* 0x0000000000048947 */ /* 0x000fea0003800000 */
[----:B------:R-:W-:Y:S01]  /*7d10*/  BPT.TRAP 0x1 ;  /* 0x000000040000795c */ /* 0x000fe20000300000 */
.L_x_3445:
[----:B------:R2:W3:Y:S01]  /*7d20*/  SYNCS.PHASECHK.TRANS64.TRYWAIT P2, [UR23+0x28c50], R7 ;  /* 0x028c5007ff0075a7 */ /* 0x0004e20008040157 */
[----:B------:R-:W-:Y:S05]  /*7d30*/  @!P0 BRA `(.L_x_3446) ;  /* 0x0000000000048947 */ /* 0x000fea0003800000 */
[----:B------:R-:W-:Y:S01]  /*7d40*/  BPT.TRAP 0x1 ;  /* 0x000000040000795c */ /* 0x000fe20000300000 */
.L_x_3446:
[----:B---3--:R-:W-:Y:S05]  /*7d50*/  @P2 BRA `(.L_x_3447) ;  /* 0x0000000000082947 */ /* 0x008fea0003800000 */
[----:B------:R-:W3:Y:S02]  /*7d60*/  SYNCS.PHASECHK.TRANS64.TRYWAIT P2, [UR23+0x28c50], R7 ;  /* 0x028c5007ff0075a7 */ /* 0x000ee40008040157 */
[----:B---3--:R-:W-:Y:S05]  /*7d70*/  @!P2 BRA `(.L_x_3448) ;  /* 0x000000880098a947 */ /* 0x008fea0003800000 */
.L_x_3447:
        /* <DEDUP_REMOVED lines=41> */
.L_x_3440:
[----:B------:R-:W5:Y:S01]  /*8010*/  SHFL.BFLY PT, R0, R3, 0x2, 0x1f ;  /* 0x0c401f0003007f89 */ /* 0x000f6200000e0000 */
[----:B------:R-:W-:Y:S01]  /*8020*/  IMAD.U32 R11, RZ, RZ, UR10 ;  /* 0x0000000aff0b7e24 */ /* 0x000fe2000f8e00ff */
[----:B------:R-:W-:Y:S01]  /*8030*/  UIADD3 UR37, UR37, 0x1, URZ ;  /* 0x0000000125257890 */ /* 0x000fe2000fffe03f */
[----:B------:R-:W-:Y:S01]  /*8040*/  IMAD.U32 R15, RZ, RZ, UR10 ;  /* 0x0000000aff0f7e24 */ /* 0x000fe2000f8e00ff */
[----:B------:R-:W0:Y:S01]  /*8050*/  SHFL.BFLY PT, R9, R6, 0x2, 0x1f ;  /* 0x0c401f0006097f89 */ /* 0x000e2200000e0000 */
[----:B------:R-:W-:Y:S08]  /*8060*/  BAR.ARV 0x8, 0xa0 ;  /* 0x0202800000007b1d */ /* 0x000ff00000002000 */
[----:B------:R-:W-:Y:S01]  /*8070*/  BAR.SYNC.DEFER_BLOCKING 0xf, 0x100 ;  /* 0x03c4000000007b1d */ /* 0x000fe20000010000 */
[----:B-----5:R-:W-:Y:S01]  /*8080*/  FADD.FTZ R0, R0, R3 ;  /* 0x0000000300007221 */ /* 0x020fe20000010000 */
[----:B------:R-:W-:Y:S01]  /*8090*/  IMAD.U32 R3, RZ, RZ, UR39 ;  /* 0x00000027ff037e24 */ /* 0x000fe2000f8e00ff */
[----:B------:R-:W-:Y:S01]  /*80a0*/  UIADD3 UR39, UR39, 0x1, URZ ;  /* 0x0000000127277890 */ /* 0x000fe2000fffe03f */
[----:B0-----:R-:W-:-:S02]  /*80b0*/  FADD.FTZ R9, R9, R6 ;  /* 0x0000000609097221 */ /* 0x001fc40000010000 */
[----:B-12---:R-:W0:Y:S01]  /*80c0*/  SHFL.BFLY PT, R7, R0, 0x1, 0x1f ;  /* 0x0c201f0000077f89 */ /* 0x006e2200000e0000 */
[----:B------:R-:W-:-:S03]  /*80d0*/  UISETP.NE.AND UP0, UPT, UR39, 0x2, UPT ;  /* 0x000000022700788c */ /* 0x000fc6000bf05270 */
[----:B------:R-:W1:Y:S01]  /*80e0*/  SHFL.BFLY PT, R8, R9, 0x1, 0x1f ;  /* 0x0c201f0009087f89 */ /* 0x000e6200000e0000 */
[----:B------:R-:W-:Y:S02]  /*80f0*/  USEL UR4, URZ, 0x1, UP0 ;  /* 0x000000013f047887 */ /* 0x000fe40008000000 */
[----:B------:R-:W-:Y:S02]  /*8100*/  USEL UR39, UR39, URZ, UP0 ;  /* 0x0000003f27277287 */ /* 0x000fe40008000000 */
[----:B------:R-:W-:Y:S01]  /*8110*/  ULOP3.LUT UR38, UR38, UR4, URZ, 0x3c, !UPT ;  /* 0x0000000426267292 */ /* 0x000fe2000f8e3c3f */
[----:B0-----:R-:W-:Y:S01]  /*8120*/  FADD.FTZ R12, R0, R7 ;  /* 0x00000007000c7221 */ /* 0x001fe20000010000 */
[----:B------:R-:W-:Y:S02]  /*8130*/  IMAD.MOV R7, RZ, RZ, -R18 ;  /* 0x000000ffff077224 */ /* 0x000fe400078e0a12 */
[----:B-1----:R-:W-:Y:S02]  /*8140*/  FADD.FTZ R13, R9, R8 ;  /* 0x00000008090d7221 */ /* 0x002fe40000010000 */
[----:B------:R-:W-:-:S02]  /*8150*/  FSETP.NE.FTZ.AND P1, PT, R12, RZ, PT ;  /* 0x000000ff0c00720b */ /* 0x000fc40003f35000 */
[----:B------:R-:W-:Y:S02]  /*8160*/  ISETP.NE.AND P0, PT, R16, R7, PT ;  /* 0x000000071000720c */ /* 0x000fe40003f05270 */
[----:B------:R-:W-:Y:S02]  /*8170*/  CS2R R6, SRZ ;  /* 0x0000000000067805 */ /* 0x000fe4000001ff00 */
[----:B------:R-:W-:-:S07]  /*8180*/  FSETP.NE.FTZ.AND P2, PT, R13, RZ, PT ;  /* 0x000000ff0d00720b */ /* 0x000fce0003f55000 */
[----:B------:R-:W0:Y:S02]  /*8190*/  @P1 MUFU.RCP R7, R12 ;  /* 0x0000000c00071308 */ /* 0x000e240000001000 */
[----:B------:R-:W-:Y:S01]  /*81a0*/  @!P0 LEA R0, R3, R2, 0x6 ;  /* 0x0000000203008211 */ /* 0x000fe200078e30ff */
[----:B------:R-:W-:-:S03]  /*81b0*/  IMAD.MOV.U32 R3, RZ, RZ, -0x800000 ;  /* 0xff800000ff037424 */ /* 0x000fc600078e00ff */
[----:B------:R-:W-:Y:S01]  /*81c0*/  @P2 FMUL.FTZ R15, R15, 0.69314718246459960938 ;  /* 0x3f3172180f0f2820 */ /* 0x000fe20000410000 */
[----:B------:R-:W-:Y:S01]  /*81d0*/  @!P0 LEA R9, R0, UR40, 0x2 ;  /* 0x0000002800098c11 */ /* 0x000fe2000f8e10ff */
[----:B------:R-:W-:Y:S01]  /*81e0*/  IMAD.MOV.U32 R0, RZ, RZ, -0x800000 ;  /* 0xff800000ff007424 */ /* 0x000fe200078e00ff */
[----:B------:R-:W1:Y:S08]  /*81f0*/  @P2 MUFU.RCP R6, R13 ;  /* 0x0000000d00062308 */ /* 0x000e700000001000 */
[----:B------:R-:W2:Y:S01]  /*8200*/  @P1 MUFU.LG2 R12, R12 ;  /* 0x0000000c000c1308 */ /* 0x000ea20000000c00 */
[----:B0-----:R0:W-:Y:S01]  /*8210*/  @!P0 STS [R9+0x28800], R7 ;  /* 0x0288000709008388 */ /* 0x0011e20000000800 */
[-C--:B---3--:R-:W-:Y:S01]  /*8220*/  FMUL.FTZ R161, R24, R7.reuse ;  /* 0x0000000718a17220 */ /* 0x088fe20000410000 */
[-C--:B------:R-:W-:Y:S01]  /*8230*/  FMUL.FTZ R8, R25, R7.reuse ;  /* 0x0000000719087220 */ /* 0x080fe20000410000 */
[-C--:B------:R-:W-:Y:S01]  /*8240*/  FMUL.FTZ R10, R28, R7.reuse ;  /* 0x000000071c0a7220 */ /* 0x080fe20000410000 */
        /* <DEDUP_REMOVED lines=64> */
[----:B--2---:R-:W-:Y:S01]  /*8650*/  @P1 FMUL.FTZ R12, R12, 0.69314718246459960938 ;  /* 0x3f3172180c0c1820 */ /* 0x004fe20000410000 */
[----:B---3--:R-:W-:Y:S01]  /*8660*/  @P2 FMUL.FTZ R14, R13, 0.69314718246459960938 ;  /* 0x3f3172180d0e2820 */ /* 0x008fe20000410000 */
[-C--:B-1----:R-:W-:Y:S01]  /*8670*/  FMUL.FTZ R9, R26, R6.reuse ;  /* 0x000000061a097220 */ /* 0x082fe20000410000 */
        /* <DEDUP_REMOVED lines=67> */
.L_x_3411:
[----:B------:R-:W0:Y:S08]  /*8ab0*/  S2UR UR4, SR_CgaCtaId ;  /* 0x00000000000479c3 */ /* 0x000e300000008800 */
[----:B------:R-:W-:Y:S06]  /*8ac0*/  BAR.SYNC.DEFER_BLOCKING 0x5, 0x120 ;  /* 0x0144800000007b1d */ /* 0x000fec0000010000 */
[----:B------:R-:W-:Y:S01]  /*8ad0*/  UMOV UR40, 0x400 ;  /* 0x0000040000287882 */ /* 0x000fe20000000000 */
[----:B------:R-:W-:Y:S01]  /*8ae0*/  BSSY B0, `(.L_x_3450) ;  /* 0x0000291000007945 */ /* 0x000fe20003800000 */
[----:B0-----:R-:W-:-:S09]  /*8af0*/  ULEA UR40, UR4, UR40, 0x18 ;  /* 0x0000002804287291 */ /* 0x001fd2000f8ec03f */
[----:B------:R-:W0:Y:S02]  /*8b00*/  LDS.128 R4, [UR40+0x28cd0] ;  /* 0x028cd028ff047984 */ /* 0x000e240008000c00 */
[----:B0-----:R-:W-:Y:S02]  /*8b10*/  R2UR UR52, R5 ;  /* 0x00000000053472ca */ /* 0x001fe400000e0000 */
[----:B------:R-:W-:Y:S01]  /*8b20*/  R2UR UR5, R6 ;  /* 0x00000000060572ca */ /* 0x000fe200000e0000 */
        /* <DEDUP_REMOVED lines=10> */
[----:B------:R-:W-:Y:S01]  /*8bd0*/  F2FP.BF16.F32.PACK_AB R8, R8, R161 ;  /* 0x000000a10808723e */ /* 0x000fe200000010ff */
[----:B------:R-:W-:Y:S01]  /*8be0*/  UISETP.NE.U32.AND UP0, UPT, UR8, URZ, UPT ;  /* 0x0000003f0800728c */ /* 0x000fe2000bf05070 */
[----:B------:R-:W-:-:S02]  /*8bf0*/  F2FP.BF16.F32.PACK_AB R11, R31, R11 ;  /* 0x0000000b1f0b723e */ /* 0x000fc400000010ff */
[----:B------:R-:W-:Y:S01]  /*8c00*/  F2FP.BF16.F32.PACK_AB R33, R35, R34 ;  /* 0x000000222321723e */ /* 0x000fe200000010ff */
[----:B------:R-:W-:Y:S01]  /*8c10*/  UISETP.NE.AND.EX UP0, UPT, UR9, URZ, UPT, UP0 ;  /* 0x0000003f0900728c */ /* 0x000fe2000bf05300 */
[----:B------:R-:W-:Y:S02]  /*8c20*/  F2FP.BF16.F32.PACK_AB R40, R41, R40 ;  /* 0x000000282928723e */ /* 0x000fe400000010ff */
[----:B------:R-:W-:Y:S02]  /*8c30*/  F2FP.BF16.F32.PACK_AB R34, R37, R36 ;  /* 0x000000242522723e */ /* 0x000fe400000010ff */
[----:B------:R-:W-:Y:S02]  /*8c40*/  F2FP.BF16.F32.PACK_AB R35, R39, R38 ;  /* 0x000000262723723e */ /* 0x000fe400000010ff */
[----:B------:R-:W-:Y:S02]  /*8c50*/  F2FP.BF16.F32.PACK_AB R41, R43, R42 ;  /* 0x0000002a2b29723e */ /* 0x000fe400000010ff */
[----:B------:R-:W-:Y:S01]  /*8c60*/  F2FP.BF16.F32.PACK_AB R48, R49, R48 ;  /* 0x000000303130723e */ /* 0x000fe200000010ff */
[----:B------:R-:W-:Y:S01]  /*8c70*/  UMOV UR6, UR40 ;  /* 0x0000002800067c82 */ /* 0x000fe20008000000 */
[----:B0-----:R-:W-:Y:S01]  /*8c80*/  UMOV UR7, UR4 ;  /* 0x0000000400077c82 */ /* 0x001fe20008000000 */
[----:B------:R-:W-:Y:S01]  /*8c90*/  F2FP.BF16.F32.PACK_AB R42, R45, R44 ;  /* 0x0000002c2d2a723e */ /* 0x000fe200000010ff */
[----:B------:R-:W-:Y:S01]  /*8ca0*/  IMAD.U32 R127, RZ, RZ, UR7 ;  /* 0x00000007ff7f7e24 */ /* 0x000fe2000f8e00ff */
[----:B------:R-:W-:Y:S01]  /*8cb0*/  MOV R126, UR6 ;  /* 0x00000006007e7c02 */ /* 0x000fe20008000f00 */
[----:B------:R-:W-:Y:S01]  /*8cc0*/  ULDC.64 UR6, c[0x0][0xbd8] ;  /* 0x0002f60000067ab9 */ /* 0x000fe20000000a00 */
[----:B------:R-:W-:Y:S01]  /*8cd0*/  F2FP.BF16.F32.PACK_AB R43, R47, R46 ;  /* 0x0000002e2f2b723e */ /* 0x000fe200000010ff */
[----:B------:R-:W-:Y:S01]  /*8ce0*/  UISETP.NE.U32.AND UP1, UPT, UR6, URZ, UPT ;  /* 0x0000003f0600728c */ /* 0x000fe2000bf25070 */
[----:B------:R-:W-:Y:S01]  /*8cf0*/  F2FP.BF16.F32.PACK_AB R49, R51, R50 ;  /* 0x000000323331723e */ /* 0x000fe200000010ff */
[----:B------:R-:W-:Y:S01]  /*8d00*/  IMAD.WIDE R122, R188, 0x2, R126 ;  /* 0x00000002bc7a7825 */ /* 0x000fe200078e027e */
[----:B------:R-:W-:Y:S01]  /*8d10*/  F2FP.BF16.F32.PACK_AB R56, R57, R56 ;  /* 0x000000383938723e */ /* 0x000fe200000010ff */
[----:B------:R-:W-:Y:S01]  /*8d20*/  UISETP.NE.AND.EX UP1, UPT, UR7, URZ, UPT, UP1 ;  /* 0x0000003f0700728c */ /* 0x000fe2000bf25310 */
[----:B------:R-:W-:Y:S01]  /*8d30*/  F2FP.BF16.F32.PACK_AB R50, R53, R52 ;  /* 0x000000343532723e */ /* 0x000fe200000010ff */
[----:B------:R-:W-:Y:S01]  /*8d40*/  UIADD3 UR4, UP2, UR10, UR6, URZ ;  /* 0x000000060a047290 */ /* 0x000fe2000ff5e03f */
[C---:B------:R-:W-:Y:S01]  /*8d50*/  IADD3 R177, P0, R122.reuse, 0x40, RZ ;  /* 0x000000407ab17810 */ /* 0x040fe20007f1e0ff */
[----:B------:R-:W-:Y:S01]  /*8d60*/  @UP0 UIADD3 UR6, UP3, UR10, UR8, URZ ;  /* 0x000000080a060290 */ /* 0x000fe2000ff7e03f */
[C---:B------:R-:W-:Y:S01]  /*8d70*/  IADD3 R183, P6, R122.reuse, 0x2020, RZ ;  /* 0x000020207ab77810 */ /* 0x040fe20007fde0ff */
[----:B------:R-:W-:Y:S01]  /*8d80*/  UIADD3.X UR8, UR11, UR7, URZ, UP2, !UPT ;  /* 0x000000070b087290 */ /* 0x000fe200097fe43f */
[----:B------:R-:W-:Y:S01]  /*8d90*/  LOP3.LUT R6, R177, 0x380, RZ, 0xc0, !PT ;  /* 0x00000380b1067812 */ /* 0x000fe200078ec0ff */
[--C-:B------:R-:W-:Y:S01]  /*8da0*/  IMAD.X R13, RZ, RZ, R123.reuse, P0 ;  /* 0x000000ffff0d7224 */ /* 0x100fe200000e067b */
[----:B------:R-:W-:Y:S01]  /*8db0*/  IADD3 R175, P1, R122, 0x20, RZ ;  /* 0x000000207aaf7810 */ /* 0x000fe20007f3e0ff */
[--C-:B------:R-:W-:Y:S01]  /*8dc0*/  IMAD.X R25, RZ, RZ, R123.reuse, P6 ;  /* 0x000000ffff197224 */ /* 0x100fe200030e067b */
[----:B------:R-:W-:Y:S01]  /*8dd0*/  SHF.R.U64 R6, R6, 0x3, RZ ;  /* 0x0000000306067819 */ /* 0x000fe200000012ff */
[----:B------:R-:W-:Y:S01]  /*8de0*/  @UP0 UIADD3.X UR7, UR11, UR9, URZ, UP3, !UPT ;  /* 0x000000090b070290 */ /* 0x000fe20009ffe43f */
[----:B------:R-:W-:Y:S01]  /*8df0*/  IADD3 R197, P0, R122, 0x4020, RZ ;  /* 0x000040207ac57810 */ /* 0x000fe20007f1e0ff */
[----:B------:R-:W-:Y:S01]  /*8e00*/  IMAD.X R5, RZ, RZ, R123, P1 ;  /* 0x000000ffff057224 */ /* 0x000fe200008e067b */
[----:B------:R-:W-:-:S02]  /*8e10*/  LOP3.LUT R12, R6, R177, RZ, 0x3c, !PT ;  /* 0x000000b1060c7212 */ /* 0x000fc400078e3cff */
[----:B------:R-:W-:Y:S02]  /*8e20*/  LOP3.LUT R6, R183, 0x380, RZ, 0xc0, !PT ;  /* 0x00000380b7067812 */ /* 0x000fe400078ec0ff */
[----:B------:R-:W-:Y:S02]  /*8e30*/  IADD3 R191, P5, R122, 0x2040, RZ ;  /* 0x000020407abf7810 */ /* 0x000fe40007fbe0ff */
[----:B------:R-:W-:Y:S02]  /*8e40*/  SHF.R.U64 R6, R6, 0x3, RZ ;  /* 0x0000000306067819 */ /* 0x000fe400000012ff */
[----:B------:R-:W-:Y:S01]  /*8e50*/  IADD3 R195, P1, R122, 0x4000, RZ ;  /* 0x000040007ac37810 */ /* 0x000fe20007f3e0ff */
[--C-:B------:R-:W-:Y:S01]  /*8e60*/  IMAD.X R83, RZ, RZ, R123.reuse, P5 ;  /* 0x000000ffff537224 */ /* 0x100fe200028e067b */
[----:B------:R-:W-:Y:S02]  /*8e70*/  LOP3.LUT R24, R6, R183, RZ, 0x3c, !PT ;  /* 0x000000b706187212 */ /* 0x000fe400078e3cff */
[----:B------:R-:W-:Y:S01]  /*8e80*/  LOP3.LUT R6, R197, 0x380, RZ, 0xc0, !PT ;  /* 0x00000380c5067812 */ /* 0x000fe200078ec0ff */
[----:B------:R-:W-:Y:S01]  /*8e90*/  IMAD.X R91, RZ, RZ, R123, P1 ;  /* 0x000000ffff5b7224 */ /* 0x000fe200008e067b */
[----:B------:R-:W-:-:S02]  /*8ea0*/  IADD3 R179, P4, R122, 0x60, RZ ;  /* 0x000000607ab37810 */ /* 0x000fc40007f9e0ff */
[----:B------:R-:W-:Y:S02]  /*8eb0*/  SHF.R.U64 R6, R6, 0x3, RZ ;  /* 0x0000000306067819 */ /* 0x000fe400000012ff */
[C---:B------:R-:W-:Y:S01]  /*8ec0*/  LOP3.LUT R107, R122.reuse, 0x380, RZ, 0xc0, !PT ;  /* 0x000003807a6b7812 */ /* 0x040fe200078ec0ff */
[--C-:B------:R-:W-:Y:S01]  /*8ed0*/  IMAD.X R15, RZ, RZ, R123.reuse, P4 ;  /* 0x000000ffff0f7224 */ /* 0x100fe200020e067b */
[C---:B------:R-:W-:Y:S02]  /*8ee0*/  IADD3 R181, P3, R122.reuse, 0x2000, RZ ;  /* 0x000020007ab57810 */ /* 0x040fe40007f7e0ff */
[C---:B------:R-:W-:Y:S02]  /*8ef0*/  IADD3 R193, P2, R122.reuse, 0x2060, RZ ;  /* 0x000020607ac17810 */ /* 0x040fe40007f5e0ff */
[C---:B------:R-:W-:Y:S02]  /*8f00*/  IADD3 R205, P5, R122.reuse, 0x6020, RZ ;  /* 0x000060207acd7810 */ /* 0x040fe40007fbe0ff */
[----:B------:R-:W-:Y:S01]  /*8f10*/  LOP3.LUT R4, R175, 0x380, RZ, 0xc0, !PT ;  /* 0x00000380af047812 */ /* 0x000fe200078ec0ff */
[--C-:B------:R-:W-:Y:S01]  /*8f20*/  IMAD.X R87, RZ, RZ, R123.reuse, P2 ;  /* 0x000000ffff577224 */ /* 0x100fe200010e067b */
[----:B------:R-:W-:Y:S01]  /*8f30*/  IADD3 R118, P1, R122, 0x6060, RZ ;  /* 0x000060607a767810 */ /* 0x000fe20007f3e0ff */
[----:B------:R-:W-:Y:S01]  /*8f40*/  IMAD.X R111, RZ, RZ, R123, P5 ;  /* 0x000000ffff6f7224 */ /* 0x000fe200028e067b */
[----:B------:R-:W-:-:S02]  /*8f50*/  LOP3.LUT R14, R179, 0x380, RZ, 0xc0, !PT ;  /* 0x00000380b30e7812 */ /* 0x000fc400078ec0ff */
[----:B------:R-:W-:Y:S01]  /*8f60*/  LOP3.LUT R94, R6, R197, RZ, 0x3c, !PT ;  /* 0x000000c5065e7212 */ /* 0x000fe200078e3cff */
[----:B------:R-:W-:Y:S01]  /*8f70*/  IMAD.X R119, RZ, RZ, R123, P1 ;  /* 0x000000ffff777224 */ /* 0x000fe200008e067b */
[----:B------:R-:W-:Y:S02]  /*8f80*/  SHF.R.U64 R107, R107, 0x3, RZ ;  /* 0x000000036b6b7819 */ /* 0x000fe400000012ff */
[----:B------:R-:W-:Y:S02]  /*8f90*/  LOP3.LUT R20, R181, 0x380, RZ, 0xc0, !PT ;  /* 0x00000380b5147812 */ /* 0x000fe400078ec0ff */
[----:B------:R-:W-:Y:S02]  /*8fa0*/  LOP3.LUT R6, R205, 0x380, RZ, 0xc0, !PT ;  /* 0x00000380cd067812 */ /* 0x000fe400078ec0ff */
[----:B------:R-:W-:Y:S02]  /*8fb0*/  IADD3 R203, P6, R122, 0x6000, RZ ;  /* 0x000060007acb7810 */ /* 0x000fe40007fde0ff */
[----:B------:R-:W-:-:S02]  /*8fc0*/  SHF.R.U64 R4, R4, 0x3, RZ ;  /* 0x0000000304047819 */ /* 0x000fc400000012ff */
[C---:B------:R-:W-:Y:S02]  /*8fd0*/  IADD3 R199, P4, R122.reuse, 0x4040, RZ ;  /* 0x000040407ac77810 */ /* 0x040fe40007f9e0ff */
[----:B------:R-:W-:Y:S02]  /*8fe0*/  IADD3.X R21, RZ, R123, RZ, P3, !PT ;  /* 0x0000007bff157210 */ /* 0x000fe40001ffe4ff */
[C---:B------:R-:W-:Y:S01]  /*8ff0*/  IADD3 R114, P2, R122.reuse, 0x6040, RZ ;  /* 0x000060407a727810 */ /* 0x040fe20007f5e0ff */
[----:B------:R-:W-:Y:S01]  /*9000*/  IMAD.X R99, RZ, RZ, R123, P4 ;  /* 0x000000ffff637224 */ /* 0x000fe200020e067b */
[----:B------:R-:W-:Y:S02]  /*9010*/  LOP3.LUT R82, R191, 0x380, RZ, 0xc0, !PT ;  /* 0x00000380bf527812 */ /* 0x000fe400078ec0ff */
[----:B------:R-:W-:Y:S02]  /*9020*/  IADD3 R201, P3, R122, 0x4060, RZ ;  /* 0x000040607ac97810 */ /* 0x000fe40007f7e0ff */
[----:B------:R-:W-:-:S02]  /*9030*/  SHF.R.U64 R14, R14, 0x3, RZ ;  /* 0x000000030e0e7819 */ /* 0x000fc400000012ff */
[----:B------:R-:W-:Y:S01]  /*9040*/  LOP3.LUT R86, R193, 0x380, RZ, 0xc0, !PT ;  /* 0x00000380c1567812 */ /* 0x000fe200078ec0ff */
[--C-:B------:R-:W-:Y:S01]  /*9050*/  IMAD.X R103, RZ, RZ, R123.reuse, P3 ;  /* 0x000000ffff677224 */ /* 0x100fe200018e067b */
[----:B------:R-:W-:Y:S02]  /*9060*/  LOP3.LUT R110, R118, 0x380, RZ, 0xc0, !PT ;  /* 0x00000380766e7812 */ /* 0x000fe400078ec0ff */
[----:B------:R-:W-:Y:S01]  /*9070*/  LOP3.LUT R122, R107, R122, RZ, 0x3c, !PT ;  /* 0x0000007a6b7a7212 */ /* 0x000fe200078e3cff */
[----:B------:R-:W-:Y:S01]  /*9080*/  IMAD.X R107, RZ, RZ, R123, P6 ;  /* 0x000000ffff6b7224 */ /* 0x000fe200030e067b */
[----:B------:R-:W-:Y:S02]  /*9090*/  SHF.R.U64 R20, R20, 0x3, RZ ;  /* 0x0000000314147819 */ /* 0x000fe400000012ff */
[----:B------:R-:W-:Y:S02]  /*90a0*/  LOP3.LUT R90, R195, 0x380, RZ, 0xc0, !PT ;  /* 0x00000380c35a7812 */ /* 0x000fe400078ec0ff */
[----:B------:R-:W-:-:S02]  /*90b0*/  SHF.R.U64 R6, R6, 0x3, RZ ;  /* 0x0000000306067819 */ /* 0x000fc400000012ff */
[----:B------:R-:W-:Y:S02]  /*90c0*/  LOP3.LUT R4, R4, R175, RZ, 0x3c, !PT ;  /* 0x000000af04047212 */ /* 0x000fe400078e3cff */
[----:B------:R-:W-:Y:S02]  /*90d0*/  LOP3.LUT R106, R203, 0x380, RZ, 0xc0, !PT ;  /* 0x00000380cb6a7812 */ /* 0x000fe400078ec0ff */
[----:B------:R-:W-:Y:S02]  /*90e0*/  SHF.R.U64 R82, R82, 0x3, RZ ;  /* 0x0000000352527819 */ /* 0x000fe400000012ff */
[----:B------:R-:W-:Y:S02]  /*90f0*/  LOP3.LUT R98, R199, 0x380, RZ, 0xc0, !PT ;  /* 0x00000380c7627812 */ /* 0x000fe400078ec0ff */
[----:B------:R-:W-:Y:S02]  /*9100*/  LOP3.LUT R27, R114, 0x380, RZ, 0xc0, !PT ;  /* 0x00000380721b7812 */ /* 0x000fe400078ec0ff */
[----:B------:R-:W-:-:S02]  /*9110*/  LOP3.LUT R14, R14, R179, RZ, 0x3c, !PT ;  /* 0x000000b30e0e7212 */ /* 0x000fc400078e3cff */
[----:B------:R-:W-:Y:S02]  /*9120*/  SHF.R.U64 R86, R86, 0x3, RZ ;  /* 0x0000000356567819 */ /* 0x000fe400000012ff */
[----:B------:R-:W-:Y:S02]  /*9130*/  LOP3.LUT R102, R201, 0x380, RZ, 0xc0, !PT ;  /* 0x00000380c9667812 */ /* 0x000fe400078ec0ff */
[----:B------:R-:W-:Y:S02]  /*9140*/  SHF.R.U64 R29, R110, 0x3, RZ ;  /* 0x000000036e1d7819 */ /* 0x000fe400000012ff */
[----:B------:R-:W-:Y:S02]  /*9150*/  LOP3.LUT R20, R20, R181, RZ, 0x3c, !PT ;  /* 0x000000b514147212 */ /* 0x000fe400078e3cff */
[----:B------:R-:W-:Y:S02]  /*9160*/  SHF.R.U64 R90, R90, 0x3, RZ ;  /* 0x000000035a5a7819 */ /* 0x000fe400000012ff */
[----:B------:R-:W-:-:S02]  /*9170*/  MOV R122, R122 ;  /* 0x0000007a007a7202 */ /* 0x000fc40000000f00 */
[----:B------:R-:W-:Y:S02]  /*9180*/  LOP3.LUT R110, R6, R205, RZ, 0x3c, !PT ;  /* 0x000000cd066e7212 */ /* 0x000fe400078e3cff */
[----:B------:R-:W-:Y:S01]  /*9190*/  SHF.R.U64 R106, R106, 0x3, RZ ;  /* 0x000000036a6a7819 */ /* 0x000fe200000012ff */
[----:B------:R0:W-:Y:S01]  /*91a0*/  STSM.16.M88.4 [R122], R8 ;  /* 0x000000087a007844 */ /* 0x0001e20000000200 */
[----:B------:R-:W-:Y:S02]  /*91b0*/  MOV R6, R4 ;  /* 0x0000000400067202 */ /* 0x000fe40000000f00 */
[----:B------:R-:W-:Y:S02]  /*91c0*/  LOP3.LUT R82, R82, R191, RZ, 0x3c, !PT ;  /* 0x000000bf52527212 */ /* 0x000fe400078e3cff */
[----:B------:R-:W-:Y:S01]  /*91d0*/  SHF.R.U64 R98, R98, 0x3, RZ ;  /* 0x0000000362627819 */ /* 0x000fe200000012ff */
[----:B------:R-:W-:Y:S01]  /*91e0*/  STSM.16.M88.4 [R6], R32 ;  /* 0x0000002006007844 */ /* 0x000fe20000000200 */
[----:B------:R-:W-:-:S02]  /*91f0*/  SHF.R.U64 R27, R27, 0x3, RZ ;  /* 0x000000031b1b7819 */ /* 0x000fc400000012ff */
[----:B------:R-:W-:Y:S02]  /*9200*/  MOV R12, R12 ;  /* 0x0000000c000c7202 */ /* 0x000fe40000000f00 */
[----:B------:R-:W-:Y:S02]  /*9210*/  LOP3.LUT R86, R86, R193, RZ, 0x3c, !PT ;  /* 0x000000c156567212 */ /* 0x000fe400078e3cff */
[----:B------:R-:W-:Y:S01]  /*9220*/  SHF.R.U64 R102, R102, 0x3, RZ ;  /* 0x0000000366667819 */ /* 0x000fe200000012ff */
[----:B------:R-:W-:Y:S01]  /*9230*/  STSM.16.M88.4 [R12], R40 ;  /* 0x000000280c007844 */ /* 0x000fe20000000200 */
[----:B------:R-:W-:Y:S01]  /*9240*/  MOV R14, R14 ;  /* 0x0000000e000e7202 */ /* 0x000fe20000000f00 */
[----:B0-----:R-:W-:Y:S01]  /*9250*/  IMAD.U32 R10, RZ, RZ, UR6 ;  /* 0x00000006ff0a7e24 */ /* 0x001fe2000f8e00ff */
        /* <DEDUP_REMOVED lines=10> */
[----:B------:R-:W-:Y:S01]  /*9300*/  F2FP.BF16.F32.PACK_AB R72, R73, R72 ;  /* 0x000000484948723e */ /* 0x000fe200000010ff */
[----:B------:R-:W-:Y:S01]  /*9310*/  STSM.16.M88.4 [R20], R56 ;  /* 0x0000003814007844 */ /* 0x000fe20000000200 */
[----:B------:R-:W-:Y:S02]  /*9320*/  IADD3.X R95, RZ, R123, RZ, P0, !PT ;  /* 0x0000007bff5f7210 */ /* 0x000fe400007fe4ff */
[----:B------:R-:W-:Y:S02]  /*9330*/  LOP3.LUT R106, R106, R203, RZ, 0x3c, !PT ;  /* 0x000000cb6a6a7212 */ /* 0x000fe400078e3cff */
[----:B------:R-:W-:Y:S02]  /*9340*/  MOV R24, R24 ;  /* 0x0000001800187202 */ /* 0x000fe40000000f00 */
[----:B------:R-:W-:Y:S02]  /*9350*/  F2FP.BF16.F32.PACK_AB R66, R69, R68 ;  /* 0x000000444542723e */ /* 0x000fe400000010ff */
[----:B------:R-:W-:-:S02]  /*9360*/  F2FP.BF16.F32.PACK_AB R67, R71, R70 ;  /* 0x000000464743723e */ /* 0x000fc400000010ff */
[----:B------:R-:W-:Y:S02]  /*9370*/  F2FP.BF16.F32.PACK_AB R73, R75, R74 ;  /* 0x0000004a4b49723e */ /* 0x000fe400000010ff */
[----:B------:R-:W-:Y:S01]  /*9380*/  IADD3.X R115, RZ, R123, RZ, P2, !PT ;  /* 0x0000007bff737210 */ /* 0x000fe200017fe4ff */
[----:B------:R-:W-:Y:S01]  /*9390*/  STSM.16.M88.4 [R24], R64 ;  /* 0x0000004018007844 */ /* 0x000fe20000000200 */
[----:B------:R-:W-:Y:S02]  /*93a0*/  LOP3.LUT R98, R98, R199, RZ, 0x3c, !PT ;  /* 0x000000c762627212 */ /* 0x000fe400078e3cff */
[----:B------:R-:W-:Y:S02]  /*93b0*/  LOP3.LUT R114, R27, R114, RZ, 0x3c, !PT ;  /* 0x000000721b727212 */ /* 0x000fe400078e3cff */
        /* <DEDUP_REMOVED lines=31> */
[----:B------:R-:W-:Y:S01]  /*95b0*/  LOP3.LUT R118, R29, R118, RZ, 0x3c, !PT ;  /* 0x000000761d767212 */ /* 0x000fe200078e3cff */
        /* <DEDUP_REMOVED lines=19> */
[----:B------:R-:W-:Y:S01]  /*96f0*/  STSM.16.M88.4 [R110], R128 ;  /* 0x000000806e007844 */ /* 0x000fe20000000200 */
[----:B------:R-:W-:-:S02]  /*9700*/  F2FP.BF16.F32.PACK_AB R138, R141, R140 ;  /* 0x0000008c8d8a723e */ /* 0x000fc400000010ff */
[----:B------:R-:W-:Y:S02]  /*9710*/  F2FP.BF16.F32.PACK_AB R139, R143, R142 ;  /* 0x0000008e8f8b723e */ /* 0x000fe400000010ff */
[----:B------:R-:W-:Y:S01]  /*9720*/  F2FP.BF16.F32.PACK_AB R145, R147, R146 ;  /* 0x000000929391723e */ /* 0x000fe200000010ff */
[----:B0-----:R-:W-:Y:S01]  /*9730*/  IMAD.U32 R4, RZ, RZ, UR4 ;  /* 0x00000004ff047e24 */ /* 0x001fe2000f8e00ff */
[----:B------:R-:W-:Y:S01]  /*9740*/  MOV R118, R118 ;  /* 0x0000007600767202 */ /* 0x000fe20000000f00 */
[----:B------:R0:W-:Y:S01]  /*9750*/  STSM.16.M88.4 [R8], R136 ;  /* 0x0000008808007844 */ /* 0x0001e20000000200 */
[----:B------:R-:W-:Y:S02]  /*9760*/  F2FP.BF16.F32.PACK_AB R146, R149, R148 ;  /* 0x000000949592723e */ /* 0x000fe400000010ff */
[----:B------:R-:W-:Y:S02]  /*9770*/  F2FP.BF16.F32.PACK_AB R147, R151, R150 ;  /* 0x000000969793723e */ /* 0x000fe400000010ff */
[----:B------:R-:W-:-:S02]  /*9780*/  PLOP3.LUT P6, PT, PT, PT, UP0, 0x80, 0x0 ;  /* 0x000000000000781c */ /* 0x000fc40003fcf008 */
[----:B------:R-:W-:Y:S01]  /*9790*/  PLOP3.LUT P0, PT, PT, PT, UP1, 0x80, 0x0 ;  /* 0x000000000000781c */ /* 0x000fe20003f0f018 */
[----:B------:R1:W-:Y:S01]  /*97a0*/  STSM.16.M88.4 [R118], R144 ;  /* 0x0000009076007844 */ /* 0x0003e20000000200 */
[----:B------:R-:W-:Y:S01]  /*97b0*/  MOV R5, UR8 ;  /* 0x0000000800057c02 */ /* 0x000fe20008000f00 */
[----:B------:R-:W-:Y:S08]  /*97c0*/  BAR.SYNC.DEFER_BLOCKING 0x1, 0x100 ;  /* 0x0044000000007b1d */ /* 0x000ff00000010000 */
[----:B------:R2:W3:Y:S04]  /*97d0*/  @P6 LDG.E R10, desc[UR48][R10.64] ;  /* 0x000000300a0a6981 */ /* 0x0004e8000c1e1900 */
[----:B------:R-:W4:Y:S01]  /*97e0*/  @P0 LDG.E R6, desc[UR48][R4.64] ;  /* 0x0000003004060981 */ /* 0x000f22000c1e1900 */
[----:B------:R-:W-:Y:S01]  /*97f0*/  IMAD R9, R186, 0x40, R17 ;  /* 0x00000040ba097824 */ /* 0x000fe200078e0211 */
[----:B------:R-:W-:Y:S01]  /*9800*/  ULDC UR8, c[0x0][0xa88] ;  /* 0x0002a20000087ab9 */ /* 0x000fe20000000800 */
[----:B------:R-:W-:-:S02]  /*9810*/  UMOV UR4, URZ ;  /* 0x0000003f00047c82 */ /* 0x000fc40008000000 */
[----:B------:R-:W-:-:S03]  /*9820*/  IMAD.WIDE R126, R9, 0x2, R126 ;  /* 0x00000002097e7825 */ /* 0x000fc600078e027e */
[C---:B------:R-:W-:Y:S02]  /*9830*/  IADD3 R12, P2, R126.reuse, 0x1000, RZ ;  /* 0x000010007e0c7810 */ /* 0x040fe40007f5e0ff */
[C---:B------:R-:W-:Y:S02]  /*9840*/  IADD3 R33, P1, R126.reuse, 0x2000, RZ ;  /* 0x000020007e217810 */ /* 0x040fe40007f3e0ff */
[----:B--2---:R-:W-:Y:S02]  /*9850*/  P2R R11, PR, RZ, 0x4 ;  /* 0x00000004ff0b7803 */ /* 0x004fe40000000000 */
[C---:B------:R-:W-:Y:S02]  /*9860*/  IADD3 R25, P2, R126.reuse, 0x3000, RZ ;  /* 0x000030007e197810 */ /* 0x040fe40007f5e0ff */
[C---:B------:R-:W-:Y:S02]  /*9870*/  IADD3 R41, P3, R126.reuse, 0x4000, RZ ;  /* 0x000040007e297810 */ /* 0x040fe40007f7e0ff */
        /* <DEDUP_REMOVED lines=14> */
[----:B0-----:R-:W-:Y:S02]  /*9960*/  LOP3.LUT R8, R9, R12, RZ, 0x3c, !PT ;  /* 0x0000000c09087212 */ /* 0x001fe400078e3cff */
[----:B------:R-:W-:Y:S02]  /*9970*/  LOP3.LUT R32, R32, R33, RZ, 0x3c, !PT ;  /* 0x0000002120207212 */ /* 0x000fe400078e3cff */
[----:B------:R-:W-:Y:S02]  /*9980*/  LOP3.LUT R24, R24, R25, RZ, 0x3c, !PT ;  /* 0x0000001918187212 */ /* 0x000fe400078e3cff */
[----:B------:R-:W-:Y:S02]  /*9990*/  LOP3.LUT R40, R40, R41, RZ, 0x3c, !PT ;  /* 0x0000002928287212 */ /* 0x000fe400078e3cff */
[----:B------:R-:W-:-:S02]  /*99a0*/  LOP3.LUT R28, R28, R29, RZ, 0x3c, !PT ;  /* 0x0000001d1c1c7212 */ /* 0x000fc400078e3cff */
[----:B------:R-:W-:Y:S02]  /*99b0*/  LOP3.LUT R44, R44, R45, RZ, 0x3c, !PT ;  /* 0x0000002d2c2c7212 */ /* 0x000fe400078e3cff */
[----:B---3--:R-:W-:Y:S02]  /*99c0*/  @P6 R2UR UR8, R10 ;  /* 0x000000000a0862ca */ /* 0x008fe400000e0000 */
[----:B----4-:R-:W-:Y:S01]  /*99d0*/  @P0 R2UR UR4, R6 ;  /* 0x00000000060402ca */ /* 0x010fe200000e0000 */
[----:B-1----:R-:W-:-:S14]  /*99e0*/  @P6 BRA `(.L_x_3452) ;  /* 0x0000000000186947 */ /* 0x002fdc0003800000 */
[----:B------:R-:W-:Y:S05]  /*99f0*/  @!P0 BRA `(.L_x_3452) ;  /* 0x0000000000148947 */ /* 0x000fea0003800000 */
[----:B------:R-:W2:Y:S04]  /*9a00*/  LDG.E R10, desc[UR48][R4.64] ;  /* 0x00000030040a7981 */ /* 0x000ea8000c1e1900 */
[----:B------:R-:W3:Y:S01]  /*9a10*/  LDG.E R6, desc[UR48][R4.64+0x4] ;  /* 0x0000043004067981 */ /* 0x000ee2000c1e1900 */
[----:B--2---:R-:W-:Y:S02]  /*9a20*/  R2UR UR6, R10 ;  /* 0x000000000a0672ca */ /* 0x004fe400000e0000 */
[----:B---3--:R-:W-:-:S13]  /*9a30*/  R2UR UR8, R6 ;  /* 0x00000000060872ca */ /* 0x008fda00000e0000 */
[----:B------:R-:W-:-:S12]  /*9a40*/  UIADD3 UR8, -UR6, UR8, URZ ;  /* 0x0000000806087290 */ /* 0x000fd8000fffe13f */
.L_x_3452:
        /* <DEDUP_REMOVED lines=23> */
[----:B------:R-:W-:Y:S01]  /*9bc0*/  IMAD.X R37, RZ, RZ, R127, P0 ;  /* 0x000000ffff257224 */ /* 0x000fe200000e067f */
[----:B0-----:R-:W-:Y:S02]  /*9bd0*/  ISETP.NE.AND P6, PT, R4, RZ, PT ;  /* 0x000000ff0400720c */ /* 0x001fe40003fc5270 */
[----:B------:R-:W-:Y:S02]  /*9be0*/  LOP3.LUT R48, R48, R49, RZ, 0x3c, !PT ;  /* 0x0000003130307212 */ /* 0x000fe400078e3cff */
[----:B------:R-:W-:Y:S02]  /*9bf0*/  IADD3.X R41, RZ, R127, RZ, P3, !PT ;  /* 0x0000007fff297210 */ /* 0x000fe40001ffe4ff */
[----:B------:R-:W-:-:S02]  /*9c00*/  IADD3 R61, P2, R126, 0xa000, RZ ;  /* 0x0000a0007e3d7810 */ /* 0x000fc40007f5e0ff */
[C---:B------:R-:W-:Y:S02]  /*9c10*/  IADD3 R57, P3, R126.reuse, 0xb000, RZ ;  /* 0x0000b0007e397810 */ /* 0x040fe40007f7e0ff */
[C---:B------:R-:W-:Y:S02]  /*9c20*/  IADD3 R69, P4, R126.reuse, 0xc000, RZ ;  /* 0x0000c0007e457810 */ /* 0x040fe40007f9e0ff */
[C---:B------:R-:W-:Y:S02]  /*9c30*/  IADD3 R65, P5, R126.reuse, 0xd000, RZ ;  /* 0x0000d0007e417810 */ /* 0x040fe40007fbe0ff */
[C---:B------:R-:W-:Y:S02]  /*9c40*/  IADD3 R77, P0, R126.reuse, 0xe000, RZ ;  /* 0x0000e0007e4d7810 */ /* 0x040fe40007f1e0ff */
[----:B------:R-:W-:Y:S02]  /*9c50*/  IADD3.X R49, RZ, R127, RZ, P1, !PT ;  /* 0x0000007fff317210 */ /* 0x000fe40000ffe4ff */
[----:B------:R-:W-:-:S02]  /*9c60*/  IADD3 R5, P1, R126, 0xf000, RZ ;  /* 0x0000f0007e057810 */ /* 0x000fc40007f3e0ff */
[----:B------:R-:W-:Y:S02]  /*9c70*/  LOP3.LUT R60, R61, 0x380, RZ, 0xc0, !PT ;  /* 0x000003803d3c7812 */ /* 0x000fe400078ec0ff */
[----:B------:R-:W-:Y:S01]  /*9c80*/  LOP3.LUT R56, R57, 0x380, RZ, 0xc0, !PT ;  /* 0x0000038039387812 */ /* 0x000fe200078ec0ff */
[----:B------:R-:W-:Y:S01]  /*9c90*/  IMAD.X R73, RZ, RZ, R127, P1 ;  /* 0x000000ffff497224 */ /* 0x000fe200008e067f */
        /* <DEDUP_REMOVED lines=22> */
[----:B------:R-:W-:Y:S02]  /*9e00*/  LOP3.LUT R126, R11, R126, RZ, 0x3c, !PT ;  /* 0x0000007e0b7e7212 */ /* 0x000fe400078e3cff */
        /* <DEDUP_REMOVED lines=14> */
[C---:B------:R-:W-:Y:S01]  /*9ef0*/  IADD3 R10, R6.reuse, 0x8, RZ ;  /* 0x00000008060a7810 */ /* 0x040fe20007ffe0ff */
        /* <DEDUP_REMOVED lines=14> */
.L_x_3453:
        /* <DEDUP_REMOVED lines=11> */
[----:B------:R-:W5:Y:S01]  /*a090*/  LD.E.128 R32, desc[UR48][R32.64] ;  /* 0x0000003020207980 */ /* 0x000f62000c101d00 */
[----:B------:R-:W-:-:S02]  /*a0a0*/  SHF.L.U32 R5, R4, 0x1, RZ ;  /* 0x0000000104057819 */ /* 0x000fc400000006ff */
[----:B------:R-:W-:Y:S01]  /*a0b0*/  ISETP.GE.AND P0, PT, R6, UR14, PT ;  /* 0x0000000e06007c0c */ /* 0x000fe2000bf06270 */
[----:B------:R-:W5:Y:S01]  /*a0c0*/  LD.E.128 R24, desc[UR48][R24.64] ;  /* 0x0000003018187980 */ /* 0x000f62000c101d00 */
[----:B------:R-:W-:Y:S02]  /*a0d0*/  ISETP.GE.AND P1, PT, R84, UR14, PT ;  /* 0x0000000e54007c0c */ /* 0x000fe4000bf26270 */
[----:B------:R-:W-:Y:S01]  /*a0e0*/  LOP3.LUT R0, R5, 0x2, R0, 0xe2, !PT ;  /* 0x0000000205007812 */ /* 0x000fe200078ee200 */
[----:B------:R-:W5:Y:S01]  /*a0f0*/  LD.E.128 R40, desc[UR48][R40.64] ;  /* 0x0000003028287980 */ /* 0x000f62000c101d00 */
[----:B------:R-:W-:Y:S02]  /*a100*/  SEL R5, RZ, 0x4, P0 ;  /* 0x00000004ff057807 */ /* 0x000fe40000000000 */
[----:B------:R-:W-:Y:S01]  /*a110*/  SEL R4, RZ, 0x8, P1 ;  /* 0x00000008ff047807 */ /* 0x000fe20000800000 */
[----:B------:R-:W-:Y:S02]  /*a120*/  UIMAD UR6, UR12, UR10, URZ ;  /* 0x0000000a0c0672a4 */ /* 0x000fe4000f8e023f */
[----:B------:R-:W-:Y:S01]  /*a130*/  IMAD.U32 R21, RZ, RZ, UR10 ;  /* 0x0000000aff157e24 */ /* 0x000fe2000f8e00ff */
[----:B------:R-:W5:Y:S01]  /*a140*/  LD.E.128 R28, desc[UR48][R28.64] ;  /* 0x000000301c1c7980 */ /* 0x000f62000c101d00 */
[----:B------:R-:W-:Y:S01]  /*a150*/  LOP3.LUT R0, R4, R0, R5, 0xfe, !PT ;  /* 0x0000000004007212 */ /* 0x000fe200078efe05 */
[--C-:B------:R-:W-:Y:S01]  /*a160*/  IMAD.MOV.U32 R4, RZ, RZ, R17.reuse ;  /* 0x000000ffff047224 */ /* 0x100fe200078e0011 */
[----:B------:R-:W-:Y:S01]  /*a170*/  SHF.R.S32.HI R5, RZ, 0x1f, R17 ;  /* 0x0000001fff057819 */ /* 0x000fe20000011411 */
[----:B------:R-:W-:Y:S01]  /*a180*/  UIMAD UR6, UR4, UR11, UR6 ;  /* 0x0000000b040672a4 */ /* 0x000fe2000f8e0206 */
[----:B------:R-:W5:Y:S01]  /*a190*/  LD.E.128 R44, desc[UR48][R44.64] ;  /* 0x000000302c2c7980 */ /* 0x000f62000c101d00 */
[C---:B------:R-:W-:Y:S01]  /*a1a0*/  VIADD R86, R17.reuse, 0x100 ;  /* 0x0000010011567836 */ /* 0x040fe20000000000 */
[----:B------:R-:W-:Y:S01]  /*a1b0*/  ULDC.64 UR10, c[0x0][0xae0] ;  /* 0x0002b800000a7ab9 */ /* 0x000fe20000000a00 */
[----:B------:R-:W-:Y:S01]  /*a1c0*/  VIADD R88, R17, 0x140 ;  /* 0x0000014011587836 */ /* 0x000fe20000000000 */
[----:B------:R-:W5:Y:S01]  /*a1d0*/  LD.E.128 R36, desc[UR48][R36.64] ;  /* 0x0000003024247980 */ /* 0x000f62000c101d00 */
[----:B------:R-:W-:-:S03]  /*a1e0*/  IMAD.WIDE.U32 R4, R21, UR4, R4 ;  /* 0x0000000415047c25 */ /* 0x000fc6000f8e0004 */
        /* <DEDUP_REMOVED lines=9> */
[----:B------:R-:W-:Y:S01]  /*a280*/  VIADD R5, R5, UR6 ;  /* 0x0000000605057c36 */ /* 0x000fe20008000000 */
[----:B------:R-:W-:Y:S01]  /*a290*/  ISETP.GE.AND P0, PT, R86, UR14, PT ;  /* 0x0000000e56007c0c */ /* 0x000fe2000bf06270 */
[----:B------:R-:W-:Y:S01]  /*a2a0*/  @!PT LDS RZ, [RZ] ;  /* 0x00000000fffff984 */ /* 0x000fe20000000800 */
[----:B------:R-:W-:Y:S01]  /*a2b0*/  @!PT LDS RZ, [RZ] ;  /* 0x00000000fffff984 */ /* 0x000fe20000000800 */
[----:B------:R-:W-:Y:S01]  /*a2c0*/  @!PT LDS RZ, [RZ] ;  /* 0x00000000fffff984 */ /* 0x000fe20000000800 */
[----:B------:R-:W-:Y:S01]  /*a2d0*/  @!PT LDS RZ, [RZ] ;  /* 0x00000000fffff984 */ /* 0x000fe20000000800 */
[----:B------:R1:W-:Y:S06]  /*a2e0*/  MEMBAR.ALL.CTA ;  /* 0x0000000000007992 */ /* 0x0003ec0000008000 */
[----:B-1----:R-:W1:Y:S01]  /*a2f0*/  FENCE.VIEW.ASYNC.S ;  /* 0x00000000000073c6 */ /* 0x002e620000000000 */
[----:B------:R-:W-:Y:S01]  /*a300*/  IMAD.U32 R81, RZ, RZ, UR10 ;  /* 0x0000000aff517e24 */ /* 0x000fe2000f8e00ff */
[----:B------:R-:W-:Y:S01]  /*a310*/  ISETP.GE.AND P1, PT, R88, UR14, PT ;  /* 0x0000000e58007c0c */ /* 0x000fe2000bf26270 */
[----:B------:R-:W-:Y:S01]  /*a320*/  UIMAD UR7, UR45, -0x40, UR8 ;  /* 0xffffffc02d0778a4 */ /* 0x000fe2000f8e0208 */
[----:B------:R-:W-:Y:S01]  /*a330*/  IADD3 R80, R17, 0x180, RZ ;  /* 0x0000018011507810 */ /* 0x000fe20007ffe0ff */
[----:B------:R-:W-:-:S02]  /*a340*/  UIMAD UR6, UR44, UR11, UR4 ;  /* 0x0000000b2c0672a4 */ /* 0x000fc4000f8e0204 */
[----:B------:R-:W-:Y:S01]  /*a350*/  IMAD.WIDE.U32 R4, R81, UR44, R4 ;  /* 0x0000002c51047c25 */ /* 0x000fe2000f8e0004 */
[----:B------:R-:W-:Y:S01]  /*a360*/  SEL R21, RZ, 0x10, P0 ;  /* 0x00000010ff157807 */ /* 0x000fe20000000000 */
[----:B------:R-:W-:Y:S01]  /*a370*/  UIADD3 UR4, UR40, 0x28c20, URZ ;  /* 0x00028c2028047890 */ /* 0x000fe2000fffe03f */
[----:B------:R-:W-:Y:S01]  /*a380*/  SEL R20, RZ, 0x20, P1 ;  /* 0x00000020ff147807 */ /* 0x000fe20000800000 */
[----:B------:R-:W-:Y:S01]  /*a390*/  ULDC.64 UR8, c[0x0][0xae8] ;  /* 0x0002ba0000087ab9 */ /* 0x000fe20000000a00 */
[----:B------:R-:W-:Y:S01]  /*a3a0*/  ISETP.GE.AND P2, PT, R186, UR7, PT ;  /* 0x00000007ba007c0c */ /* 0x000fe2000bf46270 */
[----:B------:R-:W-:Y:S01]  /*a3b0*/  UPRMT UR4, URZ, 0x654, UR4 ;  /* 0x000006543f047896 */ /* 0x000fe20008000004 */
[----:B------:R-:W-:Y:S01]  /*a3c0*/  ISETP.GE.AND P0, PT, R80, UR14, PT ;  /* 0x0000000e50007c0c */ /* 0x000fe2000bf06270 */
[----:B------:R-:W-:Y:S01]  /*a3d0*/  VIADD R80, R186, 0x20 ;  /* 0x00000020ba507836 */ /* 0x000fe20000000000 */
[----:B------:R-:W-:Y:S01]  /*a3e0*/  LOP3.LUT R21, R20, R0, R21, 0xfe, !PT ;  /* 0x0000000014157212 */ /* 0x000fe200078efe15 */
[----:B------:R-:W-:Y:S01]  /*a3f0*/  VIADD R20, R17, 0x1c0 ;  /* 0x000001c011147836 */ /* 0x000fe20000000000 */
[----:B------:R-:W-:Y:S01]  /*a400*/  IADD3 R5, R5, UR6, RZ ;  /* 0x0000000605057c10 */ /* 0x000fe2000fffe0ff */
[----:B------:R-:W-:-:S02]  /*a410*/  UIMAD UR6, UR43, UR8, URZ ;  /* 0x000000082b0672a4 */ /* 0x000fc4000f8e023f */
[----:B------:R-:W-:Y:S01]  /*a420*/  IMAD.U32 R81, RZ, RZ, UR8 ;  /* 0x00000008ff517e24 */ /* 0x000fe2000f8e00ff */
[----:B------:R-:W-:Y:S01]  /*a430*/  SEL R0, RZ, 0x40, P0 ;  /* 0x00000040ff007807 */ /* 0x000fe20000000000 */
[----:B------:R-:W-:Y:S01]  /*a440*/  BSSY B1, `(.L_x_3454) ;  /* 0x0000028000017945 */ /* 0x000fe20003800000 */
[----:B------:R-:W-:Y:S01]  /*a450*/  UIMAD UR6, UR42, UR9, UR6 ;  /* 0x000000092a0672a4 */ /* 0x000fe2000f8e0206 */
[----:B------:R-:W-:Y:S01]  /*a460*/  ISETP.GE.AND P1, PT, R20, UR14, PT ;  /* 0x0000000e14007c0c */ /* 0x000fe2000bf26270 */
[----:B-1----:R-:W-:Y:S01]  /*a470*/  SYNCS.ARRIVE.TRANS64.RED.A1T0 RZ, [UR4], RZ ;  /* 0x000000ffffff79a7 */ /* 0x002fe20008100404 */
[----:B------:R-:W-:Y:S01]  /*a480*/  ISETP.GE.AND P0, PT, R80, UR7, PT ;  /* 0x0000000750007c0c */ /* 0x000fe2000bf06270 */
[----:B------:R-:W-:Y:S01]  /*a490*/  IMAD.WIDE.U32 R80, R81, UR42, R4 ;  /* 0x0000002a51507c25 */ /* 0x000fe2000f8e0004 */
[----:B------:R-:W-:Y:S02]  /*a4a0*/  LOP3.LUT R0, R21, R0, RZ, 0xfc, !PT ;  /* 0x0000000015007212 */ /* 0x000fe400078efcff */
        /* <DEDUP_REMOVED lines=8> */
[----:B------:R-:W-:Y:S01]  /*a530*/  MOV R5, R87 ;  /* 0x0000005700057202 */ /* 0x000fe20000000f00 */
        /* <DEDUP_REMOVED lines=24> */
.L_x_3455:
[----:B------:R-:W-:Y:S05]  /*a6c0*/  BSYNC B1 ;  /* 0x0000000000017941 */ /* 0x000fea0003800000 */
.L_x_3454:
        /* <DEDUP_REMOVED lines=31> */
.L_x_3451:
[----:B------:R-:W-:Y:S01]  /*a8c0*/  ULDC.64 UR6, c[0x0][0xbe0] ;  /* 0x0002f80000067ab9 */ /* 0x000fe20000000a00 */
[----:B------:R-:W-:Y:S02]  /*a8d0*/  USHF.L.U32 UR4, UR42, 0x2, URZ ;  /* 0x000000022a047899 */ /* 0x000fe4000800063f */
[----:B------:R-:W-:Y:S01]  /*a8e0*/  UISETP.NE.U32.AND UP0, UPT, UR6, URZ, UPT ;  /* 0x0000003f0600728c */ /* 0x000fe2000bf05070 */
[----:B------:R-:W-:Y:S01]  /*a8f0*/  ULDC.64 UR8, c[0x0][0xbd8] ;  /* 0x0002f60000087ab9 */ /* 0x000fe20000000a00 */
[----:B------:R-:W-:Y:S02]  /*a900*/  USHF.L.U64.HI UR10, UR42, 0x2, UR43 ;  /* 0x000000022a0a7899 */ /* 0x000fe4000801022b */
[----:B------:R-:W-:Y:S02]  /*a910*/  UISETP.NE.AND.EX UP1, UPT, UR7, URZ, UPT, UP0 ;  /* 0x0000003f0700728c */ /* 0x000fe4000bf25300 */
[----:B------:R-:W-:Y:S01]  /*a920*/  UISETP.NE.U32.AND UP0, UPT, UR8, URZ, UPT ;  /* 0x0000003f0800728c */ /* 0x000fe2000bf05070 */
[----:B------:R-:W-:Y:S01]  /*a930*/  MOV R3, RZ ;  /* 0x000000ff00037202 */ /* 0x000fe20000000f00 */
[----:B------:R-:W-:Y:S01]  /*a940*/  VIADD R12, R17, 0x40 ;  /* 0x00000040110c7836 */ /* 0x000fe20000000000 */
[----:B------:R-:W-:Y:S01]  /*a950*/  ULDC UR12, c[0x0][0xa8c] ;  /* 0x0002a300000c7ab9 */ /* 0x000fe20000000800 */
[----:B------:R-:W-:Y:S01]  /*a960*/  PLOP3.LUT P4, PT, PT, PT, UP1, 0x80, 0x0 ;  /* 0x000000000000781c */ /* 0x000fe20003f8f018 */
[----:B------:R-:W-:-:S04]  /*a970*/  UISETP.NE.AND.EX UP0, UPT, UR9, URZ, UPT, UP0 ;  /* 0x0000003f0900728c */ /* 0x000fc8000bf05300 */
[----:B------:R-:W-:Y:S02]  /*a980*/  @UP1 UIADD3 UR6, UP2, UR4, UR6, URZ ;  /* 0x0000000604061290 */ /* 0x000fe4000ff5e03f */
[----:B------:R-:W-:Y:S02]  /*a990*/  PLOP3.LUT P3, PT, PT, PT, UP0, 0x80, 0x0 ;  /* 0x000000000000781c */ /* 0x000fe40003f6f008 */
[----:B------:R-:W-:Y:S02]  /*a9a0*/  @UP1 UIADD3.X UR7, UR10, UR7, URZ, UP2, !UPT ;  /* 0x000000070a071290 */ /* 0x000fe400097fe43f */
[----:B------:R-:W-:Y:S01]  /*a9b0*/  UIADD3 UR4, UP1, UR4, UR8, URZ ;  /* 0x0000000804047290 */ /* 0x000fe2000ff3e03f */
[----:B------:R-:W-:-:S03]  /*a9c0*/  IMAD.U32 R8, RZ, RZ, UR6 ;  /* 0x00000006ff087e24 */ /* 0x000fc6000f8e00ff */
[----:B------:R-:W-:Y:S01]  /*a9d0*/  IMAD.U32 R9, RZ, RZ, UR7 ;  /* 0x00000007ff097e24 */ /* 0x000fe2000f8e00ff */
[----:B------:R-:W-:Y:S01]  /*a9e0*/  UIADD3.X UR6, UR10, UR9, URZ, UP1, !UPT ;  /* 0x000000090a067290 */ /* 0x000fe20008ffe43f */
[----:B------:R-:W-:-:S03]  /*a9f0*/  IMAD.U32 R4, RZ, RZ, UR4 ;  /* 0x00000004ff047e24 */ /* 0x000fc6000f8e00ff */
[----:B------:R0:W2:Y:S02]  /*aa00*/  @P4 LDG.E R8, desc[UR48][R8.64] ;  /* 0x0000003008084981 */ /* 0x0000a4000c1e1900 */
        /* <DEDUP_REMOVED lines=11> */
[----:B------:R-:W-:-:S02]  /*aac0*/  ISETP.GE.AND P2, PT, R15, UR12, PT ;  /* 0x0000000c0f007c0c */ /* 0x000fc4000bf46270 */
[----:B------:R-:W-:Y:S02]  /*aad0*/  ISETP.GT.AND P0, PT, R189, 0x3f, PT ;  /* 0x0000003fbd00780c */ /* 0x000fe40003f04270 */
        /* <DEDUP_REMOVED lines=12> */
.L_x_3457:
[----:B------:R-:W-:Y:S01]  /*aba0*/  USHF.R.S32.HI UR8, URZ, 0x1f, UR44 ;  /* 0x0000001f3f087899 */ /* 0x000fe2000801142c */
[----:B------:R-:W-:Y:S01]  /*abb0*/  BSSY B1, `(.L_x_3458) ;  /* 0x0000021000017945 */ /* 0x000fe20003800000 */
[----:B------:R-:W-:Y:S01]  /*abc0*/  USEL UR42, UR42, URZ, !UP0 ;  /* 0x0000003f2a2a7287 */ /* 0x000fe2000c000000 */
[C---:B------:R-:W-:Y:S01]  /*abd0*/  IADD3 R20, R17.reuse, 0x100, RZ ;  /* 0x0000010011147810 */ /* 0x040fe20007ffe0ff */
[----:B------:R-:W-:Y:S01]  /*abe0*/  USEL UR43, UR43, URZ, !UP0 ;  /* 0x0000003f2b2b7287 */ /* 0x000fe2000c000000 */
[----:B------:R-:W-:Y:S01]  /*abf0*/  VIADD R26, R17, 0x140 ;  /* 0x00000140111a7836 */ /* 0x000fe20000000000 */
[----:B------:R-:W-:Y:S02]  /*ac00*/  SHF.R.S32.HI R10, RZ, 0x1f, R17 ;  /* 0x0000001fff0a7819 */ /* 0x000fe40000011411 */
[----:B-----5:R-:W-:Y:S01]  /*ac10*/  SHF.R.S32.HI R6, RZ, 0x1f, R3 ;  /* 0x0000001fff067819 */ /* 0x020fe20000011403 */
[----:B------:R-:W-:Y:S07]  /*ac20*/  @P0 BRA `(.L_x_3459) ;  /* 0x0000000000640947 */ /* 0x000fee0003800000 */
        /* <DEDUP_REMOVED lines=9> */
[----:B------:R-:W-:Y:S02]  /*acc0*/  LEA.HI.X.SX32 R5, R0, R6, 0x1, P0 ;  /* 0x0000000600057211 */ /* 0x000fe400000f0eff */
[----:B------:R-:W-:Y:S01]  /*acd0*/  MOV R9, UR10 ;  /* 0x0000000a00097c02 */ /* 0x000fe20008000f00 */
[----:B------:R-:W-:-:S03]  /*ace0*/  UIMAD UR6, UR44, UR11, UR6 ;  /* 0x0000000b2c0672a4 */ /* 0x000fc6000f8e0206 */
[----:B------:R-:W-:Y:S01]  /*acf0*/  ULDC.64 UR10, c[0x0][0xb78] ;  /* 0x0002de00000a7ab9 */ /* 0x000fe20000000a00 */
[----:B------:R-:W-:Y:S01]  /*ad00*/  IMAD.WIDE.U32 R4, R9, UR44, R4 ;  /* 0x0000002c09047c25 */ /* 0x000fe2000f8e0004 */
[----:B------:R-:W-:-:S03]  /*ad10*/  UIMAD UR7, UR43, UR10, URZ ;  /* 0x0000000a2b0772a4 */ /* 0x000fc6000f8e023f */
[----:B------:R-:W-:Y:S01]  /*ad20*/  VIADD R5, R5, UR6 ;  /* 0x0000000605057c36 */ /* 0x000fe20008000000 */
[----:B------:R-:W-:Y:S01]  /*ad30*/  UIMAD UR7, UR42, UR11, UR7 ;  /* 0x0000000b2a0772a4 */ /* 0x000fe2000f8e0207 */
[----:B------:R-:W-:Y:S02]  /*ad40*/  IMAD.U32 R9, RZ, RZ, UR10 ;  /* 0x0000000aff097e24 */ /* 0x000fe4000f8e00ff */
[----:B------:R-:W-:Y:S02]  /*ad50*/  ULDC.64 UR10, c[0x0][0xb40] ;  /* 0x0002d000000a7ab9 */ /* 0x000fe40000000a00 */
[----:B------:R-:W-:-:S04]  /*ad60*/  IMAD.WIDE.U32 R4, R9, UR42, R4 ;  /* 0x0000002a09047c25 */ /* 0x000fc8000f8e0004 */
[----:B------:R-:W-:Y:S01]  /*ad70*/  VIADD R5, R5, UR7 ;  /* 0x0000000705057c36 */ /* 0x000fe20008000000 */
[----:B------:R-:W-:-:S04]  /*ad80*/  LEA R8, P0, R4, UR10, 0x2 ;  /* 0x0000000a04087c11 */ /* 0x000fc8000f8010ff */
[----:B------:R-:W-:Y:S01]  /*ad90*/  LEA.HI.X R9, R4, UR11, R5, 0x2, P0 ;  /* 0x0000000b04097c11 */ /* 0x000fe200080f1405 */
[----:B------:R-:W-:-:S05]  /*ada0*/  IMAD.MOV.U32 R5, RZ, RZ, -0x800000 ;  /* 0xff800000ff057424 */ /* 0x000fca00078e00ff */
[----:B------:R0:W-:Y:S03]  /*adb0*/  STG.E desc[UR48][R8.64], R5 ;  /* 0x0000000508007986 */ /* 0x0001e6000c101930 */
.L_x_3459:
[----:B------:R-:W-:Y:S05]  /*adc0*/  BSYNC B1 ;  /* 0x0000000000017941 */ /* 0x000fea0003800000 */
.L_x_3458:
[----:B------:R-:W-:Y:S01]  /*add0*/  ULDC.64 UR6, c[0x0][0xaa0] ;  /* 0x0002a80000067ab9 */ /* 0x000fe20000000a00 */
[----:B------:R-:W-:Y:S01]  /*ade0*/  MOV R4, R17 ;  /* 0x0000001100047202 */ /* 0x000fe20000000f00 */
        /* <DEDUP_REMOVED lines=9> */
[----:B------:R-:W-:Y:S01]  /*ae80*/  VIADD R8, R17, 0x180 ;  /* 0x0000018011087836 */ /* 0x000fe20000000000 */
[----:B------:R-:W-:Y:S01]  /*ae90*/  SEL R0, RZ, 0x10, P0 ;  /* 0x00000010ff007807 */ /* 0x000fe20000000000 */
[----:B------:R-:W-:-:S02]  /*aea0*/  IMAD.IADD R5, R5, 0x1, R3 ;  /* 0x0000000105057824 */ /* 0x000fc400078e0203 */
[----:B------:R-:W-:Y:S01]  /*aeb0*/  IMAD.U32 R3, RZ, RZ, UR6 ;  /* 0x00000006ff037e24 */ /* 0x000fe2000f8e00ff */
[----:B------:R-:W-:Y:S01]  /*aec0*/  UIMAD UR6, UR8, UR6, URZ ;  /* 0x00000006080672a4 */ /* 0x000fe2000f8e023f */
[----:B------:R-:W-:Y:S02]  /*aed0*/  ISETP.GE.AND P0, PT, R8, UR12, PT ;  /* 0x0000000c08007c0c */ /* 0x000fe4000bf06270 */
[----:B------:R-:W-:Y:S01]  /*aee0*/  IMAD.WIDE.U32 R4, R3, UR44, R4 ;  /* 0x0000002c03047c25 */ /* 0x000fe2000f8e0004 */
[----:B------:R-:W-:Y:S01]  /*aef0*/  UIMAD UR6, UR44, UR7, UR6 ;  /* 0x000000072c0672a4 */ /* 0x000fe2000f8e0206 */
[----:B------:R-:W-:Y:S01]  /*af00*/  IADD3 R3, R17, 0x1c0, RZ ;  /* 0x000001c011037810 */ /* 0x000fe20007ffe0ff */
[----:B------:R-:W-:Y:S01]  /*af10*/  UIMAD UR7, UR45, -0x40, UR4 ;  /* 0xffffffc02d0778a4 */ /* 0x000fe2000f8e0204 */
[----:B------:R-:W-:Y:S01]  /*af20*/  LOP3.LUT R11, R6, R11, R0, 0xfe, !PT ;  /* 0x0000000b060b7212 */ /* 0x000fe200078efe00 */
[----:B------:R-:W-:Y:S01]  /*af30*/  ULDC.64 UR8, c[0x0][0xae8] ;  /* 0x0002ba0000087ab9 */ /* 0x000fe20000000a00 */
[----:B------:R-:W-:Y:S01]  /*af40*/  SEL R0, RZ, 0x40, P0 ;  /* 0x00000040ff007807 */ /* 0x000fe20000000000 */
[----:B------:R-:W-:Y:S01]  /*af50*/  UIMAD UR4, UR43, UR8, URZ ;  /* 0x000000082b0472a4 */ /* 0x000fe2000f8e023f */
[----:B------:R-:W-:Y:S01]  /*af60*/  VIADD R5, R5, UR6 ;  /* 0x0000000605057c36 */ /* 0x000fe20008000000 */
[C---:B------:R-:W-:Y:S01]  /*af70*/  ISETP.GE.AND P1, PT, R186.reuse, UR7, PT ;  /* 0x00000007ba007c0c */ /* 0x040fe2000bf26270 */
[----:B------:R-:W-:Y:S01]  /*af80*/  IMAD.U32 R9, RZ, RZ, UR8 ;  /* 0x00000008ff097e24 */ /* 0x000fe2000f8e00ff */
[----:B------:R-:W-:Y:S01]  /*af90*/  UIMAD UR4, UR42, UR9, UR4 ;  /* 0x000000092a0472a4 */ /* 0x000fe2000f8e0204 */
[----:B------:R-:W-:Y:S01]  /*afa0*/  ISETP.GE.AND P2, PT, R3, UR12, PT ;  /* 0x0000000c03007c0c */ /* 0x000fe2000bf46270 */
[----:B------:R-:W-:Y:S01]  /*afb0*/  VIADD R6, R186, 0x20 ;  /* 0x00000020ba067836 */ /* 0x000fe20000000000 */
[----:B------:R-:W-:Y:S01]  /*afc0*/  LOP3.LUT R21, R11, R0, RZ, 0xfc, !PT ;  /* 0x000000000b157212 */ /* 0x000fe200078efcff */
[----:B------:R-:W-:Y:S01]  /*afd0*/  IMAD.WIDE.U32 R8, R9, UR42, R4 ;  /* 0x0000002a09087c25 */ /* 0x000fe2000f8e0004 */
[----:B------:R-:W-:-:S02]  /*afe0*/  SHF.R.S32.HI R5, RZ, 0x1f, R186 ;  /* 0x0000001fff057819 */ /* 0x000fc400000114ba */
[----:B------:R-:W-:Y:S01]  /*aff0*/  MOV R4, R186 ;  /* 0x000000ba00047202 */ /* 0x000fe20000000f00 */
[----:B------:R-:W-:Y:S01]  /*b000*/  IMAD.U32 R11, RZ, RZ, UR45 ;  /* 0x0000002dff0b7e24 */ /* 0x000fe2000f8e00ff */
[----:B------:R-:W-:Y:S01]  /*b010*/  SEL R0, RZ, 0x80, P2 ;  /* 0x00000080ff007807 */ /* 0x000fe20001000000 */
[----:B------:R-:W-:Y:S01]  /*b020*/  VIADD R13, R9, UR4 ;  /* 0x00000004090d7c36 */ /* 0x000fe20008000000 */
[----:B------:R-:W-:Y:S01]  /*b030*/  ISETP.GE.AND P0, PT, R6, UR7, PT ;  /* 0x0000000706007c0c */ /* 0x000fe2000bf06270 */
[----:B------:R-:W-:Y:S01]  /*b040*/  IMAD.WIDE R10, R11, 0x40, R4 ;  /* 0x000000400b0a7825 */ /* 0x000fe200078e0204 */
[----:B------:R-:W-:Y:S01]  /*b050*/  LOP3.LUT R0, R21, R0, RZ, 0xfc, !PT ;  /* 0x0000000015007212 */ /* 0x000fe200078efcff */
[----:B------:R-:W-:Y:S10]  /*b060*/  @P1 BRA `(.L_x_3461) ;  /* 0x0000000000681947 */ /* 0x000ff40003800000 */
        /* <DEDUP_REMOVED lines=26> */
.L_x_3461:
[----:B------:R-:W-:Y:S05]  /*b210*/  BSYNC B1 ;  /* 0x0000000000017941 */ /* 0x000fea0003800000 */
.L_x_3460:
        /* <DEDUP_REMOVED lines=29> */
.L_x_3456:
[----:B------:R-:W-:Y:S05]  /*b3f0*/  BSYNC B0 ;  /* 0x0000000000007941 */ /* 0x000fea0003800000 */
.L_x_3450:
[----:B------:R-:W-:Y:S02]  /*b400*/  ULDC UR4, c[0x0][0xc14] ;  /* 0x0003050000047ab9 */ /* 0x000fe40000000800 */
[----:B------:R-:W-:-:S13]  /*b410*/  ISETP.GE.AND P0, PT, R7, UR4, PT ;  /* 0x0000000407007c0c */ /* 0x000fda000bf06270 */
[----:B------:R-:W-:Y:S05]  /*b420*/  @!P0 BRA `(.L_x_3462) ;  /* 0xffffff5800c08947 */ /* 0x000fea000383ffff */
[----:B------:R-:W-:Y:S05]  /*b430*/  EXIT ;  /* 0x000000000000794d */ /* 0x000fea0003800000 */
.L_x_3405:
        /* <DEDUP_REMOVED lines=19> */
[C---:B------:R-:W-:Y:S02]  /*b570*/  ISETP.NE.AND P1, PT, R7.reuse, RZ, PT ;  /* 0x000000ff0700720c */ /* 0x040fe40003f25270 */
[----:B------:R-:W-:Y:S02]  /*b580*/  ISETP.GE.U32.AND P0, PT, R7, 0x2, PT ;  /* 0x000000020700780c */ /* 0x000fe40003f06070 */
[----:B------:R-:W-:Y:S02]  /*b590*/  LOP3.LUT R0, R0, 0xfffffffe, RZ, 0xc0, !PT ;  /* 0xfffffffe00007812 */ /* 0x000fe400078ec0ff */
[----:B------:R-:W-:-:S07]  /*b5a0*/  MOV R16, RZ ;  /* 0x000000ff00107202 */ /* 0x000fce0000000f00 */
        /* <DEDUP_REMOVED lines=14> */
[----:B0-----:R-:W-:Y:S01]  /*b690*/  SEL R3, R6, RZ, P0 ;  /* 0x000000ff06037207 */ /* 0x001fe20000000000 */
[----:B------:R-:W-:Y:S01]  /*b6a0*/  IMAD.MOV.U32 R6, RZ, RZ, RZ ;  /* 0x000000ffff067224 */ /* 0x000fe200078e00ff */
        /* <DEDUP_REMOVED lines=22> */
.L_x_3467:
[----:B------:R-:W-:Y:S01]  /*b810*/  IADD3 R6, R6, 0x1f, RZ ;  /* 0x0000001f06067810 */ /* 0x000fe20007ffe0ff */
        /* <DEDUP_REMOVED lines=14> */
.L_x_3466:
[----:B------:R-:W-:Y:S05]  /*b900*/  BSYNC B0 ;  /* 0x0000000000007941 */ /* 0x000fea0003800000 */
.L_x_3465:
        /* <DEDUP_REMOVED lines=25> */
.L_x_3463:
[----:B------:R-:W-:-:S05]  /*baa0*/  IADD3 R7, -R2, R5, RZ ;  /* 0x0000000502077210 */ /* 0x000fca0007ffe1ff */
        /* <DEDUP_REMOVED lines=19> */
.L_x_3468:
[----:B-1----:R-:W-:Y:S01]  /*bbe0*/  IMAD.MOV R2, RZ, RZ, -R3 ;  /* 0x000000ffff027224 */ /* 0x002fe200078e0a03 */
[----:B--2---:R-:W-:Y:S01]  /*bbf0*/  IABS R4, R6 ;  /* 0x0000000600047213 */ /* 0x004fe20000000000 */
[----:B---3--:R-:W-:Y:S02]  /*bc00*/  IMAD R16, R16, UR4, R7 ;  /* 0x0000000410107c24 */ /* 0x008fe4000f8e0207 */
[----:B------:R-:W-:Y:S01]  /*bc10*/  IMAD R5, R2, R11, RZ ;  /* 0x0000000b02057224 */ /* 0x000fe200078e02ff */
[----:B------:R-:W-:Y:S01]  /*bc20*/  MOV R2, RZ ;  /* 0x000000ff00027202 */ /* 0x000fe20000000f00 */
[----:B------:R-:W-:-:S04]  /*bc30*/  IMAD.MOV R4, RZ, RZ, -R4 ;  /* 0x000000ffff047224 */ /* 0x000fc800078e0a04 */
        /* <DEDUP_REMOVED lines=28> */
[----:B------:R-:W-:Y:S01]  /*be00*/  IMAD R9, R2, R7, RZ ;  /* 0x0000000702097224 */ /* 0x000fe200078e02ff */
[----:B------:R-:W-:-:S05]  /*be10*/  MOV R2, RZ ;  /* 0x000000ff00027202 */ /* 0x000fca0000000f00 */
        /* <DEDUP_REMOVED lines=14> */
[----:B------:R-:W-:Y:S01]  /*bf00*/  @!P0 LOP3.LUT R2, RZ, R10, RZ, 0x33, !PT ;  /* 0x0000000aff028212 */ /* 0x000fe200078e33ff */
[----:B------:R-:W-:-:S04]  /*bf10*/  IMAD.MOV R10, RZ, RZ, -R10 ;  /* 0x000000ffff0a7224 */ /* 0x000fc800078e0a0a */
[----:B------:R-:W-:Y:S01]  /*bf20*/  IMAD R18, R2, R10, R5 ;  /* 0x0000000a02127224 */ /* 0x000fe200078e0205 */
[----:B------:R-:W-:-:S05]  /*bf30*/  LOP3.LUT R2, RZ, R2, RZ, 0x33, !PT ;  /* 0x00000002ff027212 */ /* 0x000fca00078e33ff */
[----:B------:R-:W-:Y:S01]  /*bf40*/  IMAD.IADD R17, R17, 0x1, R2 ;  /* 0x0000000111117824 */ /* 0x000fe200078e0202 */
[----:B------:R-:W-:Y:S06]  /*bf50*/  BRA `(.L_x_3469) ;  /* 0x00000000000c7947 */ /* 0x000fec0003800000 */
.L_x_3464:
[----:B------:R-:W-:Y:S01]  /*bf60*/  IMAD.MOV.U32 R17, RZ, RZ, RZ ;  /* 0x000000ffff117224 */ /* 0x000fe200078e00ff */
[----:B------:R-:W-:Y:S01]  /*bf70*/  MOV R16, UR6 ;  /* 0x0000000600107c02 */ /* 0x000fe20008000f00 */
[----:B------:R-:W-:-:S07]  /*bf80*/  IMAD.MOV.U32 R18, RZ, RZ, RZ ;  /* 0x000000ffff127224 */ /* 0x000fce00078e00ff */
.L_x_3469:
[----:B------:R-:W1:Y:S01]  /*bf90*/  S2R R2, SR_TID.X ;  /* 0x0000000000027919 */ /* 0x000e620000002100 */
[----:B------:R-:W-:Y:S01]  /*bfa0*/  STL [R1+0x20], RZ ;  /* 0x000020ff01007387 */ /* 0x000fe20000100800 */
        /* <DEDUP_REMOVED lines=10> */
[----:B------:R1:W-:Y:S03]  /*c050*/  STL [R1], RZ ;  /* 0x000000ff01007387 */ /* 0x0003e60000100800 */
[----:B------:R-:W-:Y:S05]  /*c060*/  @P0 BRA `(.L_x_3470) ;  /* 0x0000004000340947 */ /* 0x000fea0003800000 */
[----:B-1----:R-:W-:Y:S01]  /*c070*/  IMAD.MOV.U32 R0, RZ, RZ, 0x1 ;  /* 0x00000001ff007424 */ /* 0x002fe200078e00ff */
[----:B------:R1:W-:Y:S01]  /*c080*/  STL [R1], RZ ;  /* 0x000000ff01007387 */ /* 0x0003e20000100800 */
[----:B------:R-:W-:Y:S01]  /*c090*/  ULDC UR37, c[0x0][0xc] ;  /* 0x0000030000257ab9 */ /* 0x000fe20000000800 */
[----:B------:R-:W-:Y:S02]  /*c0a0*/  ULDC.64 UR38, c[0x0][0x198] ;  /* 0x0000660000267ab9 */ /* 0x000fe40000000a00 */
[----:B------:R1:W-:Y:S04]  /*c0b0*/  STL [R1+0x4], R0 ;  /* 0x0000040001007387 */ /* 0x0003e80000100800 */
[----:B------:R1:W-:Y:S02]  /*c0c0*/  STL [R1+0x20], RZ ;  /* 0x000020ff01007387 */ /* 0x0003e40000100800 */
.L_x_3535:
[----:B--2---:R-:W2:Y:S02]  /*c0d0*/  LDC.64 R2, c[0x0][0xc60] ;  /* 0x00031800ff027b82 */ /* 0x004ea40000000a00 */
[----:B--2---:R-:W-:-:S05]  /*c0e0*/  IMAD.WIDE R2, R19, 0x4, R2 ;  /* 0x0000000413027825 */ /* 0x004fca00078e0202 */
[----:B------:R-:W2:Y:S01]  /*c0f0*/  LDG.E R5, desc[UR48][R2.64] ;  /* 0x0000003002057981 */ /* 0x000ea2000c1e1900 */
[----:B------:R-:W-:Y:S05]  /*c100*/  YIELD ;  /* 0x0000000000007946 */ /* 0x000fea0003800000 */
[----:B------:R-:W-:Y:S01]  /*c110*/  ULDC.64 UR4, c[0x0][0xa28] ;  /* 0x00028a0000047ab9 */ /* 0x000fe20000000a00 */
[----:B-1----:R-:W-:Y:S01]  /*c120*/  IMAD.MOV.U32 R0, RZ, RZ, RZ ;  /* 0x000000ffff007224 */ /* 0x002fe200078e00ff */
[----:B------:R-:W-:Y:S01]  /*c130*/  ISETP.NE.U32.AND P0, PT, RZ, UR4, PT ;  /* 0x00000004ff007c0c */ /* 0x000fe2000bf05070 */
[----:B------:R-:W-:Y:S01]  /*c140*/  IMAD.MOV.U32 R6, RZ, RZ, RZ ;  /* 0x000000ffff067224 */ /* 0x000fe200078e00ff */
[----:B------:R-:W-:-:S02]  /*c150*/  ULDC.64 UR6, c[0x0][0xa08] ;  /* 0x0002820000067ab9 */ /* 0x000fc40000000a00 */
[----:B------:R-:W-:Y:S02]  /*c160*/  ISETP.NE.AND.EX P0, PT, RZ, UR5, PT, P0 ;  /* 0x00000005ff007c0c */ /* 0x000fe4000bf05300 */
[----:B--2---:R-:W-:Y:S01]  /*c170*/  SHF.R.S32.HI R4, RZ, 0x1f, R5 ;  /* 0x0000001fff047819 */ /* 0x004fe20000011405 */
[----:B------:R1:W-:Y:S10]  /*c180*/  STL [R1+0x10], R5 ;  /* 0x0000100501007387 */ /* 0x0003f40000100800 */
[----:B------:R-:W-:-:S04]  /*c190*/  @P0 LEA R2, P1, R5, UR4, 0x2 ;  /* 0x0000000405020c11 */ /* 0x000fc8000f8210ff */
[C-C-:B------:R-:W-:Y:S01]  /*c1a0*/  @P0 LEA.HI.X R3, R5.reuse, UR5, R4.reuse, 0x2, P1 ;  /* 0x0000000505030c11 */ /* 0x140fe200088f1404 */
[----:B------:R-:W-:Y:S02]  /*c1b0*/  ULDC.64 UR4, c[0x0][0xa18] ;  /* 0x0002860000047ab9 */ /* 0x000fe40000000a00 */
[----:B------:R-:W-:Y:S02]  /*c1c0*/  ISETP.NE.U32.AND P1, PT, RZ, UR4, PT ;  /* 0x00000004ff007c0c */ /* 0x000fe4000bf25070 */
[C---:B------:R-:W-:Y:S01]  /*c1d0*/  SHF.L.U32 R11, R5.reuse, 0x2, RZ ;  /* 0x00000002050b7819 */ /* 0x040fe200000006ff */
[----:B------:R2:W5:Y:S01]  /*c1e0*/  @P0 LDG.E R0, desc[UR48][R2.64] ;  /* 0x0000003002000981 */ /* 0x000562000c1e1900 */
[----:B------:R-:W-:Y:S02]  /*c1f0*/  ISETP.NE.AND.EX P1, PT, RZ, UR5, PT, P1 ;  /* 0x00000005ff007c0c */ /* 0x000fe4000bf25310 */
[----:B------:R-:W-:Y:S01]  /*c200*/  SHF.L.U64.HI R10, R5, 0x2, R4 ;  /* 0x00000002050a7819 */ /* 0x000fe20000010204 */
[----:B------:R-:W-:Y:S04]  /*c210*/  STL [R1+0x18], R11 ;  /* 0x0000180b01007387 */ /* 0x000fe80000100800 */
[----:B------:R-:W-:Y:S06]  /*c220*/  STL [R1+0x1c], R10 ;  /* 0x00001c0a01007387 */ /* 0x000fec0000100800 */
[----:B------:R-:W-:-:S04]  /*c230*/  @P1 IADD3 R8, P0, R11, UR4, RZ ;  /* 0x000000040b081c10 */ /* 0x000fc8000ff1e0ff */
[C---:B------:R-:W-:Y:S01]  /*c240*/  @P1 IADD3.X R9, R10.reuse, UR5, RZ, P0, !PT ;  /* 0x000000050a091c10 */ /* 0x040fe200087fe4ff */
[----:B------:R-:W-:Y:S02]  /*c250*/  ULDC.64 UR4, c[0x0][0xa00] ;  /* 0x0002800000047ab9 */ /* 0x000fe40000000a00 */
[----:B------:R-:W-:Y:S02]  /*c260*/  ISETP.NE.U32.AND P2, PT, RZ, UR4, PT ;  /* 0x00000004ff007c0c */ /* 0x000fe4000bf45070 */
[C---:B--2---:R-:W-:Y:S02]  /*c270*/  IADD3 R2, P0, R11.reuse, UR4, RZ ;  /* 0x000000040b027c10 */ /* 0x044fe4000ff1e0ff */
[----:B------:R-:W-:Y:S02]  /*c280*/  ISETP.NE.AND.EX P2, PT, RZ, UR5, PT, P2 ;  /* 0x00000005ff007c0c */ /* 0x000fe4000bf45320 */
[----:B------:R-:W-:Y:S01]  /*c290*/  IADD3.X R3, R10, UR5, RZ, P0, !PT ;  /* 0x000000050a037c10 */ /* 0x000fe200087fe4ff */
[----:B------:R-:W-:Y:S01]  /*c2a0*/  ULDC UR4, c[0x0][0x288] ;  /* 0x0000a20000047ab9 */ /* 0x000fe20000000800 */
[----:B------:R-:W-:-:S04]  /*c2b0*/  IADD3 R4, P0, R11, UR6, RZ ;  /* 0x000000060b047c10 */ /* 0x000fc8000ff1e0ff */
[----:B-1----:R-:W-:-:S05]  /*c2c0*/  IADD3.X R5, R10, UR7, RZ, P0, !PT ;  /* 0x000000070a057c10 */ /* 0x002fca00087fe4ff */
[----:B------:R-:W2:Y:S01]  /*c2d0*/  @P2 LDG.E R6, desc[UR48][R2.64] ;  /* 0x0000003002062981 */ /* 0x000ea2000c1e1900 */
[----:B------:R-:W-:-:S03]  /*c2e0*/  ISETP.NE.U32.AND P0, PT, RZ, UR6, PT ;  /* 0x00000006ff007c0c */ /* 0x000fc6000bf05070 */
[----:B--2---:R1:W-:Y:S02]  /*c2f0*/  STL [R1+0x24], R6 ;  /* 0x0000240601007387 */ /* 0x0043e40000100800 */
[----:B-1----:R-:W-:Y:S01]  /*c300*/  IMAD.U32 R6, RZ, RZ, UR4 ;  /* 0x00000004ff067e24 */ /* 0x002fe2000f8e00ff */
[----:B------:R-:W-:-:S05]  /*c310*/  ULDC.64 UR4, c[0x0][0x3f8] ;  /* 0x0000fe0000047ab9 */ /* 0x000fca0000000a00 */
[----:B------:R1:W5:Y:S01]  /*c320*/  @P1 LDG.E R6, desc[UR48][R8.64] ;  /* 0x0000003008061981 */ /* 0x000362000c1e1900 */
[----:B------:R-:W-:Y:S01]  /*c330*/  UISETP.NE.U32.AND UP0, UPT, UR4, URZ, UPT ;  /* 0x0000003f0400728c */ /* 0x000fe2000bf05070 */
[----:B------:R-:W-:Y:S02]  /*c340*/  ISETP.NE.AND.EX P0, PT, RZ, UR7, PT, P0 ;  /* 0x00000007ff007c0c */ /* 0x000fe4000bf05300 */
[----:B------:R-:W-:Y:S01]  /*c350*/  ULDC UR4, c[0x0][0x404] ;  /* 0x0001010000047ab9 */ /* 0x000fe20000000800 */
[----:B------:R-:W-:-:S03]  /*c360*/  UISETP.NE.AND.EX UP0, UPT, UR5, URZ, UPT, UP0 ;  /* 0x0000003f0500728c */ /* 0x000fc6000bf05300 */
[----:B------:R-:W-:Y:S01]  /*c370*/  ULDC UR5, c[0x0][0x2e0] ;  /* 0x0000b80000057ab9 */ /* 0x000fe20000000800 */
[----:B------:R-:W-:-:S04]  /*c380*/  USEL UR4, UR4, 0x1, UP0 ;  /* 0x0000000104047887 */ /* 0x000fc80008000000 */
[----:B------:R-:W-:-:S06]  /*c390*/  UIMAD UR4, UR4, UR5, URZ ;  /* 0x00000005040472a4 */ /* 0x000fcc000f8e023f */
[----:B------:R-:W-:Y:S01]  /*c3a0*/  IMAD.U32 R7, RZ, RZ, UR4 ;  /* 0x00000004ff077e24 */ /* 0x000fe2000f8e00ff */
[----:B-1----:R-:W-:Y:S06]  /*c3b0*/  @P1 BRA `(.L_x_3471) ;  /* 0x0000000000101947 */ /* 0x002fec0003800000 */
[----:B------:R-:W-:Y:S05]  /*c3c0*/  @!P2 BRA `(.L_x_3471) ;  /* 0x00000000000ca947 */ /* 0x000fea0003800000 */
[----:B-----5:R-:W2:Y:S04]  /*c3d0*/  LDG.E R6, desc[UR48][R2.64] ;  /* 0x0000003002067981 */ /* 0x020ea8000c1e1900 */
[----:B------:R-:W2:Y:S02]  /*c3e0*/  LDG.E R9, desc[UR48][R2.64+0x4] ;  /* 0x0000043002097981 */ /* 0x000ea4000c1e1900 */
[----:B--2---:R-:W-:-:S07]  /*c3f0*/  IMAD.IADD R6, R9, 0x1, -R6 ;  /* 0x0000000109067824 */ /* 0x004fce00078e0a06 */
.L_x_3471:
[----:B------:R-:W-:Y:S01]  /*c400*/  MOV R3, RZ ;  /* 0x000000ff00037202 */ /* 0x000fe20000000f00 */
[----:B------:R-:W-:-:S05]  /*c410*/  ULDC.64 UR4, c[0x0][0xa20] ;  /* 0x0002880000047ab9 */ /* 0x000fca0000000a00 */
[----:B------:R-:W2:Y:S01]  /*c420*/  @P0 LDG.E R3, desc[UR48][R4.64] ;  /* 0x0000003004030981 */ /* 0x000ea2000c1e1900 */
[----:B------:R-:W-:-:S04]  /*c430*/  ISETP.NE.U32.AND P1, PT, RZ, UR4, PT ;  /* 0x00000004ff007c0c */ /* 0x000fc8000bf25070 */
[----:B------:R-:W-:Y:S01]  /*c440*/  ISETP.NE.AND.EX P1, PT, RZ, UR5, PT, P1 ;  /* 0x00000005ff007c0c */ /* 0x000fe2000bf25310 */
[----:B--2--5:R-:W-:-:S05]  /*c450*/  IMAD.IADD R2, R3, 0x1, R0 ;  /* 0x0000000103027824 */ /* 0x024fca00078e0200 */
[----:B------:R1:W-:Y:S07]  /*c460*/  STL [R1+0x8], R2 ;  /* 0x0000080201007387 */ /* 0x0003ee0000100800 */
[----:B------:R-:W-:Y:S05]  /*c470*/  @!P1 BRA `(.L_x_3472) ;  /* 0x0000000000109947 */ /* 0x000fea0003800000 */
[----:B-1----:R-:W-:-:S04]  /*c480*/  IADD3 R2, P0, R11, UR4, RZ ;  /* 0x000000040b027c10 */ /* 0x002fc8000ff1e0ff */
[----:B------:R-:W-:-:S05]  /*c490*/  IADD3.X R3, R10, UR5, RZ, P0, !PT ;  /* 0x000000050a037c10 */ /* 0x000fca00087fe4ff */
[----:B------:R2:W5:Y:S01]  /*c4a0*/  LDG.E R7, desc[UR48][R2.64] ;  /* 0x0000003002077981 */ /* 0x000562000c1e1900 */
[----:B------:R-:W-:Y:S05]  /*c4b0*/  BRA `(.L_x_3473) ;  /* 0x0000000000107947 */ /* 0x000fea0003800000 */
.L_x_3472:
[----:B------:R-:W-:Y:S05]  /*c4c0*/  @!P0 BRA `(.L_x_3473) ;  /* 0x00000000000c8947 */ /* 0x000fea0003800000 */
[----:B-1----:R-:W2:Y:S04]  /*c4d0*/  LDG.E R2, desc[UR48][R4.64] ;  /* 0x0000003004027981 */ /* 0x002ea8000c1e1900 */
[----:B------:R-:W2:Y:S02]  /*c4e0*/  LDG.E R7, desc[UR48][R4.64+0x4] ;  /* 0x0000043004077981 */ /* 0x000ea4000c1e1900 */
[----:B--2---:R-:W-:-:S07]  /*c4f0*/  IMAD.IADD R7, R7, 0x1, -R2 ;  /* 0x0000000107077824 */ /* 0x004fce00078e0a02 */
.L_x_3473:
[----:B-----5:R-:W-:Y:S01]  /*c500*/  IMAD.IADD R7, R7, 0x1, -R0 ;  /* 0x0000000107077824 */ /* 0x020fe200078e0a00 */
[----:B------:R-:W-:Y:S01]  /*c510*/  LEA R0, R17, 0x7f, 0x6 ;  /* 0x0000007f11007811 */ /* 0x000fe200078e30ff */
[----:B------:R-:W-:Y:S03]  /*c520*/  BSSY B6, `(.L_x_3474) ;  /* 0x0000300000067945 */ /* 0x000fe60003800000 */
[C---:B------:R-:W-:Y:S01]  /*c530*/  IADD3 R6, R7.reuse, R0, -R6 ;  /* 0x0000000007067210 */ /* 0x040fe20007ffe806 */
[----:B------:R-:W-:-:S03]  /*c540*/  VIADD R7, R7, 0x3f ;  /* 0x0000003f07077836 */ /* 0x000fc60000000000 */
[----:B--2---:R-:W-:Y:S02]  /*c550*/  SHF.R.S32.HI R3, RZ, 0x1f, R6 ;  /* 0x0000001fff037819 */ /* 0x004fe40000011406 */
[----:B------:R-:W-:Y:S02]  /*c560*/  SHF.R.S32.HI R0, RZ, 0x1f, R7 ;  /* 0x0000001fff007819 */ /* 0x000fe40000011407 */
[----:B------:R-:W-:Y:S02]  /*c570*/  LEA.HI R3, R3, R6, RZ, 0x6 ;  /* 0x0000000603037211 */ /* 0x000fe400078f30ff */
[----:B------:R-:W-:Y:S02]  /*c580*/  LEA.HI R0, R0, R7, RZ, 0x6 ;  /* 0x0000000700007211 */ /* 0x000fe400078f30ff */
[----:B------:R-:W-:Y:S02]  /*c590*/  SHF.R.S32.HI R3, RZ, 0x6, R3 ;  /* 0x00000006ff037819 */ /* 0x000fe40000011403 */
[----:B------:R-:W-:-:S04]  /*c5a0*/  SHF.R.S32.HI R0, RZ, 0x6, R0 ;  /* 0x00000006ff007819 */ /* 0x000fc80000011400 */
[----:B-1----:R-:W-:-:S04]  /*c5b0*/  VIMNMX R2, R0, R3, PT ;  /* 0x0000000300027248 */ /* 0x002fc80003fe0100 */
[----:B------:R-:W-:Y:S01]  /*c5c0*/  ISETP.GT.AND P0, PT, R2, RZ, PT ;  /* 0x000000ff0200720c */ /* 0x000fe20003f04270 */
[----:B------:R1:W-:-:S12]  /*c5d0*/  STL [R1+0x14], R2 ;  /* 0x0000140201007387 */ /* 0x0003d80000100800 */
[----:B-1----:R-:W-:Y:S05]  /*c5e0*/  @P0 BRA `(.L_x_3475) ;  /* 0x0000000000440947 */ /* 0x002fea0003800000 */
[----:B------:R-:W1:Y:S02]  /*c5f0*/  S2R R2, SR_TID.X ;  /* 0x0000000000027919 */ /* 0x000e640000002100 */
[----:B-1----:R-:W-:-:S04]  /*c600*/  LOP3.LUT R2, R2, 0x1f, RZ, 0xc0, !PT ;  /* 0x0000001f02027812 */ /* 0x002fc800078ec0ff */
[----:B------:R-:W-:-:S13]  /*c610*/  ISETP.NE.AND P1, PT, R2, RZ, PT ;  /* 0x000000ff0200720c */ /* 0x000fda0003f25270 */
[----:B------:R-:W-:Y:S05]  /*c620*/  @P1 BRA `(.L_x_3476) ;  /* 0x0000002c00bc1947 */ /* 0x000fea0003800000 */
[----:B------:R-:W1:Y:S01]  /*c630*/  S2R R7, SR_LANEID ;  /* 0x0000000000077919 */ /* 0x000e620000000000 */
[----:B------:R-:W-:Y:S01]  /*c640*/  VOTEU.ANY UR4, UPT, PT ;  /* 0x0000000000047886 */ /* 0x000fe200038e0100 */
[----:B------:R-:W2:Y:S01]  /*c650*/  LDC.64 R2, c[0x0][0xc38] ;  /* 0x00030e00ff027b82 */ /* 0x000ea20000000a00 */
[----:B------:R-:W1:Y:S08]  /*c660*/  FLO.U32 R0, UR4 ;  /* 0x0000000400007d00 */ /* 0x000e7000080e0000 */
[----:B------:R-:W2:Y:S01]  /*c670*/  POPC R5, UR4 ;  /* 0x0000000400057d09 */ /* 0x000ea20008000000 */
[----:B-1----:R-:W-:-:S13]  /*c680*/  ISETP.EQ.U32.AND P0, PT, R0, R7, PT ;  /* 0x000000070000720c */ /* 0x002fda0003f02070 */
[----:B--2---:R-:W2:Y:S01]  /*c690*/  @P0 ATOMG.E.ADD.STRONG.GPU PT, R3, desc[UR48][R2.64], R5 ;  /* 0x00000005020309a8 */ /* 0x004ea200081ee1f0 */
[----:B------:R-:W1:Y:S02]  /*c6a0*/  S2R R4, SR_LTMASK ;  /* 0x0000000000047919 */ /* 0x000e640000003900 */
[----:B-1----:R-:W-:-:S04]  /*c6b0*/  LOP3.LUT R4, R4, UR4, RZ, 0xc0, !PT ;  /* 0x0000000404047c12 */ /* 0x002fc8000f8ec0ff */
[----:B------:R-:W1:Y:S01]  /*c6c0*/  POPC R7, R4 ;  /* 0x0000000400077309 */ /* 0x000e620000000000 */
[----:B--2---:R-:W1:Y:S02]  /*c6d0*/  SHFL.IDX PT, R0, R3, R0, 0x1f ;  /* 0x00001f0003007589 */ /* 0x004e6400000e0000 */
[----:B-1----:R-:W-:Y:S01]  /*c6e0*/  IADD3 R16, R0, UR37, R7 ;  /* 0x0000002500107c10 */ /* 0x002fe2000fffe007 */
[----:B------:R-:W-:Y:S06]  /*c6f0*/  BRA `(.L_x_3476) ;  /* 0x0000002c00887947 */ /* 0x000fec0003800000 */
.L_x_3475:
[----:B------:R-:W1:Y:S01]  /*c700*/  S2R R3, SR_CgaCtaId ;  /* 0x0000000000037919 */ /* 0x000e620000008800 */
[----:B------:R-:W-:-:S04]  /*c710*/  MOV R0, 0x400 ;  /* 0x0000040000007802 */ /* 0x000fc80000000f00 */
[----:B-1----:R-:W-:-:S04]  /*c720*/  LEA R2, R3, R0, 0x18 ;  /* 0x0000000003027211 */ /* 0x002fc800078ec0ff */
[----:B------:R-:W-:Y:S01]  /*c730*/  IADD3 R0, R2, 0x22400, RZ ;  /* 0x0002240002007810 */ /* 0x000fe20007ffe0ff */
[----:B------:R1:W-:Y:S03]  /*c740*/  STL [R1+0xc], R2 ;  /* 0x00000c0201007387 */ /* 0x0003e60000100800 */
[----:B------:R-:W-:-:S13]  /*c750*/  LOP3.LUT P0, RZ, R0, 0x3ff, RZ, 0xc0, !PT ;  /* 0x000003ff00ff7812 */ /* 0x000fda000780c0ff */
[----:B-1----:R-:W-:Y:S05]  /*c760*/  @!P0 BRA `(.L_x_3477) ;  /* 0x0000000000408947 */ /* 0x002fea0003800000 */
[----:B------:R-:W-:Y:S01]  /*c770*/  MOV R2, 0x0 ;  /* 0x0000000000027802 */ /* 0x000fe20000000f00 */
[----:B------:R-:W-:Y:S01]  /*c780*/  ULDC.64 UR6, c[0x4][0x88] ;  /* 0x0100220000067ab9 */ /* 0x000fe20000000a00 */
[----:B------:R-:W-:Y:S01]  /*c790*/  ULDC.64 UR8, c[0x4][0x90] ;  /* 0x0100240000087ab9 */ /* 0x000fe20000000a00 */
[----:B------:R-:W-:Y:S01]  /*c7a0*/  ULDC.64 UR4, c[0x4][0x8] ;  /* 0x0100020000047ab9 */ /* 0x000fe20000000a00 */
[----:B------:R-:W-:Y:S01]  /*c7b0*/  IMAD.U32 R4, RZ, RZ, UR6 ;  /* 0x00000006ff047e24 */ /* 0x000fe2000f8e00ff */
[----:B------:R-:W-:Y:S01]  /*c7c0*/  MOV R10, UR4 ;  /* 0x00000004000a7c02 */ /* 0x000fe20008000f00 */
        /* <DEDUP_REMOVED lines=10> */
.L_x_3477:
        /* <DEDUP_REMOVED lines=17> */
[----:B01----:R-:W-:-:S07]  /*c980*/  IMAD.MOV.U32 R13, RZ, RZ, RZ ;  /* 0x000000ffff0d7224 */ /* 0x003fce00078e00ff */
[----:B------:R-:W-:-:S07]  /*c990*/  LEPC R20, `(.L_x_3479) ;  /* 0x000000001014794e */ /* 0x000fce0000000000 */
[----:B--2---:R-:W-:Y:S05]  /*c9a0*/  CALL.ABS.NOINC R2 ;  /* 0x0000000002007343 */ /* 0x004fea0003c00000 */
.L_x_3479:
        /* <DEDUP_REMOVED lines=15> */
[----:B0-----:R-:W-:Y:S05]  /*caa0*/  CALL.ABS.NOINC R2 ;  /* 0x0000000002007343 */ /* 0x001fea0003c00000 */
.L_x_3478:
[----:B------:R-:W2:Y:S01]  /*cab0*/  LDL.LU R2, [R1+0x18] ;  /* 0x0000180001027983 */ /* 0x000ea20000300800 */
[----:B------:R-:W-:Y:S01]  /*cac0*/  ULDC.64 UR4, c[0x0][0x9f8] ;  /* 0x00027e0000047ab9 */ /* 0x000fe20000000a00 */
[----:B------:R-:W1:Y:S02]  /*cad0*/  LDC R4, c[0x0][0x428] ;  /* 0x00010a00ff047b82 */ /* 0x000e640000000800 */
        /* <DEDUP_REMOVED lines=17> */
[----:B-1----:R-:W-:Y:S01]  /*cbf0*/  ISETP.NE.AND P0, PT, R4, 0x1, PT ;  /* 0x000000010400780c */ /* 0x002fe20003f05270 */
[----:B------:R-:W-:Y:S01]  /*cc00*/  IMAD R17, R17, 0x40, R7 ;  /* 0x0000004011117824 */ /* 0x000fe200078e0207 */
[----:B------:R-:W-:Y:S02]  /*cc10*/  MOV R4, R18 ;  /* 0x0000001200047202 */ /* 0x000fe40000000f00 */
[----:B------:R-:W-:-:S09]  /*cc20*/  PLOP3.LUT P1, PT, P6, PT, PT, 0x8, 0x0 ;  /* 0x000000000000781c */ /* 0x000fd2000372e170 */
[----:B------:R-:W1:Y:S08]  /*cc30*/  @P0 LDC R5, c[0x0][0x42c] ;  /* 0x00010b00ff050b82 */ /* 0x000e700000000800 */
[----:B------:R-:W2:Y:S01]  /*cc40*/  @P0 LDC R6, c[0x0][0x430] ;  /* 0x00010c00ff060b82 */ /* 0x000ea20000000800 */
[----:B-1----:R-:W-:-:S05]  /*cc50*/  @P0 IMAD.HI.U32 R5, R18, R5, RZ ;  /* 0x0000000512050227 */ /* 0x002fca00078e00ff */
[----:B--2---:R-:W-:Y:S02]  /*cc60*/  @P0 SHF.R.U32.HI R4, RZ, R6, R5 ;  /* 0x00000006ff040219 */ /* 0x004fe40000011605 */
[----:B------:R-:W-:-:S04]  /*cc70*/  ISETP.NE.U32.AND P0, PT, RZ, UR4, PT ;  /* 0x00000004ff007c0c */ /* 0x000fc8000bf05070 */
[----:B------:R-:W-:-:S04]  /*cc80*/  ISETP.NE.AND.EX P0, PT, RZ, UR5, PT, P0 ;  /* 0x00000005ff007c0c */ /* 0x000fc8000bf05300 */
[----:B0-----:R-:W-:-:S09]  /*cc90*/  SEL R6, R8, RZ, !P0 ;  /* 0x000000ff08067207 */ /* 0x001fd20004000000 */
.L_x_3480:
        /* <DEDUP_REMOVED lines=19> */
.L_x_3552:
[----:B------:R-:W-:Y:S01]  /*cdd0*/  UMOV UR4, 0xffffffff ;  /* 0xffffffff00047882 */ /* 0x000fe20000000000 */
[----:B------:R-:W-:Y:S02]  /*cde0*/  SHF.R.S32.HI R5, RZ, 0x1f, R0 ;  /* 0x0000001fff057819 */ /* 0x000fe40000011400 */
[----:B------:R-:W-:Y:S05]  /*cdf0*/  BRA.DIV UR4, `(.L_x_3482) ;  /* 0x0000003a04c07947 */ /* 0x000fea000b800000 */
[----:B------:R-:W-:-:S13]  /*ce00*/  ELECT P6, URZ, PT ;  /* 0x00000000003f782f */ /* 0x000fda00038c0000 */
.L_x_3555:
[----:B------:R-:W-:Y:S05]  /*ce10*/  @!P6 BRA `(.L_x_3483) ;  /* 0x0000000000f8e947 */ /* 0x000fea0003800000 */
[----:B------:R-:W-:-:S04]  /*ce20*/  ISETP.NE.U32.AND P0, PT, R2, RZ, PT ;  /* 0x000000ff0200720c */ /* 0x000fc80003f05070 */
[----:B------:R-:W-:-:S13]  /*ce30*/  ISETP.NE.AND.EX P0, PT, R3, RZ, PT, P0 ;  /* 0x000000ff0300720c */ /* 0x000fda0003f05300 */
[----:B------:R-:W-:Y:S05]  /*ce40*/  @!P0 BRA `(.L_x_3484) ;  /* 0x0000000000448947 */ /* 0x000fea0003800000 */
[----:B------:R-:W0:Y:S01]  /*ce50*/  LDC R11, c[0x0][0x41c] ;  /* 0x00010700ff0b7b82 */ /* 0x000e220000000800 */
[----:B------:R-:W-:Y:S01]  /*ce60*/  ULDC.64 UR4, c[0x0][0x408] ;  /* 0x0001020000047ab9 */ /* 0x000fe20000000a00 */
[----:B0-----:R-:W-:-:S13]  /*ce70*/  ISETP.NE.AND P0, PT, R11, 0x1, PT ;  /* 0x000000010b00780c */ /* 0x001fda0003f05270 */
[----:B------:R-:W0:Y:S02]  /*ce80*/  @P0 LDC.64 R8, c[0x0][0x420] ;  /* 0x00010800ff080b82 */ /* 0x000e240000000a00 */
[----:B0-----:R-:W-:-:S04]  /*ce90*/  @P0 IMAD.HI.U32 R10, R7, R8, RZ ;  /* 0x00000008070a0227 */ /* 0x001fc800078e00ff */
[----:B------:R-:W-:Y:S01]  /*cea0*/  IMAD.MOV.U32 R8, RZ, RZ, R7 ;  /* 0x000000ffff087224 */ /* 0x000fe200078e0007 */
[----:B------:R-:W-:Y:S01]  /*ceb0*/  @P0 SHF.R.U32.HI R8, RZ, R9, R10 ;  /* 0x00000009ff080219 */ /* 0x000fe2000001160a */
[----:B------:R-:W-:-:S04]  /*cec0*/  IMAD R10, R5, UR4, RZ ;  /* 0x00000004050a7c24 */ /* 0x000fc8000f8e02ff */
[----:B------:R-:W-:Y:S02]  /*ced0*/  IMAD.MOV R9, RZ, RZ, -R8 ;  /* 0x000000ffff097224 */ /* 0x000fe400078e0a08 */
[----:B------:R-:W-:Y:S02]  /*cee0*/  IMAD R10, R0, UR5, R10 ;  /* 0x00000005000a7c24 */ /* 0x000fe4000f8e020a */
[----:B------:R-:W-:Y:S01]  /*cef0*/  IMAD R7, R11, R9, R7 ;  /* 0x000000090b077224 */ /* 0x000fe200078e0207 */
[----:B------:R-:W-:-:S03]  /*cf00*/  SHF.R.S32.HI R9, RZ, 0x1f, R8 ;  /* 0x0000001fff097819 */ /* 0x000fc60000011408 */
[----:B------:R-:W-:-:S05]  /*cf10*/  IMAD.WIDE.U32 R8, R0, UR4, R8 ;  /* 0x0000000400087c25 */ /* 0x000fca000f8e0008 */
[----:B------:R-:W-:Y:S02]  /*cf20*/  IADD3 R9, R9, R10, RZ ;  /* 0x0000000a09097210 */ /* 0x000fe40007ffe0ff */
[----:B------:R-:W-:-:S04]  /*cf30*/  LEA R10, P0, R8, R2, 0x2 ;  /* 0x00000002080a7211 */ /* 0x000fc800078010ff */
[----:B------:R-:W-:-:S05]  /*cf40*/  LEA.HI.X R11, R8, R3, R9, 0x2, P0 ;  /* 0x00000003080b7211 */ /* 0x000fca00000f1409 */
[----:B------:R0:W5:Y:S04]  /*cf50*/  LDG.E R9, desc[UR48][R10.64] ;  /* 0x000000300a097981 */ /* 0x000168000c1e1900 */
.L_x_3484:
[----:B------:R-:W2:Y:S01]  /*cf60*/  LDL R8, [R1] ;  /* 0x0000000001087983 */ /* 0x000ea20000100800 */
[----:B0-----:R-:W-:-:S03]  /*cf70*/  MOV R11, 0x400 ;  /* 0x00000400000b7802 */ /* 0x001fc60000000f00 */
[----:B------:R-:W3:Y:S01]  /*cf80*/  LDL R10, [R1+0x4] ;  /* 0x00000400010a7983 */ /* 0x000ee20000100800 */
[----:B------:R-:W0:Y:S02]  /*cf90*/  S2R R12, SR_CgaCtaId ;  /* 0x00000000000c7919 */ /* 0x000e240000008800 */
[----:B0-----:R-:W-:-:S05]  /*cfa0*/  LEA R11, R12, R11, 0x18 ;  /* 0x0000000b0c0b7211 */ /* 0x001fca00078ec0ff */
[----:B--2---:R-:W-:Y:S01]  /*cfb0*/  IMAD R8, R8, 0x8, R11 ;  /* 0x0000000808087824 */ /* 0x004fe200078e020b */
[----:B---3--:R-:W-:-:S04]  /*cfc0*/  SHF.L.U32 R10, R10, 0x1f, RZ ;  /* 0x0000001f0a0a7819 */ /* 0x008fc800000006ff */
[----:B------:R-:W0:Y:S02]  /*cfd0*/  SYNCS.PHASECHK.TRANS64.TRYWAIT P0, [R8+URZ+0x28c40], R10 ;  /* 0x028c400a080075a7 */ /* 0x000e24000800017f */
[----:B0-----:R-:W-:Y:S05]  /*cfe0*/  @!P0 BRA `(.L_x_3485) ;  /* 0x0000003800648947 */ /* 0x001fea0003800000 */
.L_x_3556:
        /* <DEDUP_REMOVED lines=11> */
.L_x_3486:
        /* <DEDUP_REMOVED lines=22> */
.L_x_3483:
        /* <DEDUP_REMOVED lines=22> */
[----:B--2---:R-:W-:-:S04]  /*d360*/  IADD3 R12, R12, 0x1, RZ ;  /* 0x000000010c0c7810 */ /* 0x004fc80007ffe0ff */
[----:B------:R-:W-:Y:S01]  /*d370*/  LEA.HI R6, R12, R12, RZ, 0x1 ;  /* 0x0000000c0c067211 */ /* 0x000fe200078f08ff */
[----:B------:R0:W-:Y:S03]  /*d380*/  STL [R1+0x20], R12 ;  /* 0x0000200c01007387 */ /* 0x0001e60000100800 */
[----:B------:R-:W-:-:S05]  /*d390*/  LOP3.LUT R6, R6, 0xfffffffe, RZ, 0xc0, !PT ;  /* 0xfffffffe06067812 */ /* 0x000fca00078ec0ff */
[----:B------:R-:W-:-:S05]  /*d3a0*/  IMAD.IADD R6, R12, 0x1, -R6 ;  /* 0x000000010c067824 */ /* 0x000fca00078e0a06 */
[----:B------:R-:W-:-:S04]  /*d3b0*/  SHF.L.U32 R6, R6, 0x1f, RZ ;  /* 0x0000001f06067819 */ /* 0x000fc800000006ff */
[----:B------:R-:W1:Y:S02]  /*d3c0*/  SYNCS.PHASECHK.TRANS64.TRYWAIT P0, [R10+URZ+0x28c20], R6 ;  /* 0x028c20060a0075a7 */ /* 0x000e64000800017f */
[----:B01----:R-:W-:Y:S05]  /*d3d0*/  @!P0 BRA `(.L_x_3488) ;  /* 0x00000034007c8947 */ /* 0x003fea0003800000 */
.L_x_3557:
[----:B------:R-:W-:Y:S05]  /*d3e0*/  BSYNC B0 ;  /* 0x0000000000007941 */ /* 0x000fea0003800000 */
.L_x_3487:
        /* <DEDUP_REMOVED lines=11> */
.L_x_3558:
        /* <DEDUP_REMOVED lines=11> */
.L_x_3492:
[----:B0-----:R-:W2:Y:S01]  /*d550*/  LDL R6, [R1] ;  /* 0x0000000001067983 */ /* 0x001ea20000100800 */
[----:B------:R-:W-:-:S03]  /*d560*/  MOV R10, 0x400 ;  /* 0x00000400000a7802 */ /* 0x000fc60000000f00 */
[----:B------:R-:W3:Y:S01]  /*d570*/  LDL R8, [R1+0x8] ;  /* 0x0000080001087983 */ /* 0x000ee20000100800 */
[----:B------:R-:W0:Y:S01]  /*d580*/  S2R R12, SR_CgaCtaId ;  /* 0x00000000000c7919 */ /* 0x000e220000008800 */
[----:B------:R-:W-:Y:S02]  /*d590*/  R2UR UR11, R7 ;  /* 0x00000000070b72ca */ /* 0x000fe400000e0000 */
        /* <DEDUP_REMOVED lines=52> */
.L_x_3490:
[----:B------:R-:W-:Y:S05]  /*d8e0*/  BSYNC B0 ;  /* 0x0000000000007941 */ /* 0x000fea0003800000 */
.L_x_3489:
[----:B------:R-:W2:Y:S01]  /*d8f0*/  LDL R7, [R1+0x14] ;  /* 0x0000140001077983 */ /* 0x000ea20000100800 */
[----:B------:R-:W-:Y:S01]  /*d900*/  BSSY B0, `(.L_x_3493) ;  /* 0x00001a6000007945 */ /* 0x000fe20003800000 */
[----:B--2---:R-:W-:-:S13]  /*d910*/  ISETP.GE.AND P0, PT, R7, 0x2, PT ;  /* 0x000000020700780c */ /* 0x004fda0003f06270 */
[----:B------:R-:W-:Y:S05]  /*d920*/  @!P0 BRA `(.L_x_3494) ;  /* 0x00000018008c8947 */ /* 0x000fea0003800000 */
[C---:B0-----:R-:W-:Y:S01]  /*d930*/  LOP3.LUT R6, R7.reuse, 0x1, RZ, 0xc0, !PT ;  /* 0x0000000107067812 */ /* 0x041fe200078ec0ff */
[----:B------:R-:W-:Y:S01]  /*d940*/  BSSY B1, `(.L_x_3495) ;  /* 0x000008f000017945 */ /* 0x000fe20003800000 */
[----:B------:R-:W-:Y:S02]  /*d950*/  IADD3 R10, R7, -0x2, RZ ;  /* 0xfffffffe070a7810 */ /* 0x000fe40007ffe0ff */
[----:B------:R-:W-:-:S03]  /*d960*/  ISETP.NE.U32.AND P0, PT, R6, 0x1, PT ;  /* 0x000000010600780c */ /* 0x000fc60003f05070 */
[----:B------:R-:W-:-:S10]  /*d970*/  IMAD.MOV.U32 R8, RZ, RZ, R10 ;  /* 0x000000ffff087224 */ /* 0x000fd400078e000a */
[----:B------:R-:W-:Y:S05]  /*d980*/  @!P0 BRA `(.L_x_3496) ;  /* 0x0000000800288947 */ /* 0x000fea0003800000 */
        /* <DEDUP_REMOVED lines=11> */
[----:B------:R-:W-:Y:S01]  /*da40*/  ISETP.NE.U32.AND P0, PT, R2, RZ, PT ;  /* 0x000000ff0200720c */ /* 0x000fe20003f05070 */
[----:B------:R-:W-:-:S03]  /*da50*/  IMAD.MOV.U32 R11, RZ, RZ, R10 ;  /* 0x000000ffff0b7224 */ /* 0x000fc600078e000a */
        /* <DEDUP_REMOVED lines=16> */
[----:B------:R-:W-:Y:S01]  /*db60*/  LEA.HI.X R3, R6, R3, R9, 0x2, P0 ;  /* 0x0000000306037211 */ /* 0x000fe200000f1409 */
[----:B------:R-:W-:-:S04]  /*db70*/  IMAD.MOV R6, RZ, RZ, -R8 ;  /* 0x000000ffff067224 */ /* 0x000fc800078e0a08 */
[----:B------:R1:W5:Y:S01]  /*db80*/  LDG.E R9, desc[UR48][R2.64] ;  /* 0x0000003002097981 */ /* 0x000362000c1e1900 */
[----:B------:R-:W-:-:S07]  /*db90*/  IMAD R11, R11, R6, R10 ;  /* 0x000000060b0b7224 */ /* 0x000fce00078e020a */
.L_x_3499:
[----:B-1----:R-:W1:Y:S01]  /*dba0*/  S2R R3, SR_CgaCtaId ;  /* 0x0000000000037919 */ /* 0x002e620000008800 */
[----:B------:R-:W-:-:S04]  /*dbb0*/  MOV R2, 0x400 ;  /* 0x0000040000027802 */ /* 0x000fc80000000f00 */
[----:B-1----:R-:W-:Y:S02]  /*dbc0*/  LEA R2, R3, R2, 0x18 ;  /* 0x0000000203027211 */ /* 0x002fe400078ec0ff */
[----:B------:R-:W-:-:S03]  /*dbd0*/  SHF.L.U32 R3, R12, 0x1f, RZ ;  /* 0x0000001f0c037819 */ /* 0x000fc600000006ff */
[----:B------:R-:W-:-:S04]  /*dbe0*/  IMAD R2, R13, 0x8, R2 ;  /* 0x000000080d027824 */ /* 0x000fc800078e0202 */
[----:B------:R-:W1:Y:S02]  /*dbf0*/  SYNCS.PHASECHK.TRANS64.TRYWAIT P0, [R2+URZ+0x28c40], R3 ;  /* 0x028c4003020075a7 */ /* 0x000e64000800017f */
[----:B-1----:R-:W-:Y:S05]  /*dc00*/  @!P0 BRA `(.L_x_3500) ;  /* 0x0000002c00a48947 */ /* 0x002fea0003800000 */
.L_x_3559:
        /* <DEDUP_REMOVED lines=11> */
.L_x_3501:
[----:B------:R-:W2:Y:S01]  /*dcc0*/  LDL R6, [R1] ;  /* 0x0000000001067983 */ /* 0x000ea20000100800 */
[----:B------:R-:W-:-:S03]  /*dcd0*/  MOV R8, 0x400 ;  /* 0x0000040000087802 */ /* 0x000fc60000000f00 */
[----:B------:R-:W3:Y:S01]  /*dce0*/  LDL R7, [R1+0x8] ;  /* 0x0000080001077983 */ /* 0x000ee20000100800 */
        /* <DEDUP_REMOVED lines=17> */
[----:B------:R-:W2:Y:S02]  /*de00*/  SYNCS.PHASECHK.TRANS64.TRYWAIT P0, [R2+URZ+0x28c60], R3 ;  /* 0x028c6003020075a7 */ /* 0x000ea4000800017f */
[----:B0-2---:R-:W-:Y:S05]  /*de10*/  @!P0 BRA `(.L_x_3502) ;  /* 0x0000002c00348947 */ /* 0x005fea0003800000 */
.L_x_3560:
        /* <DEDUP_REMOVED lines=8> */
.L_x_3503:
[----:B01----:R-:W2:Y:S01]  /*dea0*/  LDL R3, [R1] ;  /* 0x0000000001037983 */ /* 0x003ea20000100800 */
        /* <DEDUP_REMOVED lines=53> */
.L_x_3498:
[----:B------:R-:W-:Y:S05]  /*e200*/  BSYNC B2 ;  /* 0x0000000000027941 */ /* 0x000fea0003800000 */
.L_x_3497:
[----:B------:R-:W2:Y:S02]  /*e210*/  LDL.LU R2, [R1+0x14] ;  /* 0x0000140001027983 */ /* 0x000ea40000300800 */
[----:B--2---:R-:W-:-:S07]  /*e220*/  VIADD R8, R2, 0xfffffffd ;  /* 0xfffffffd02087836 */ /* 0x004fce0000000000 */
.L_x_3496:
[----:B------:R-:W-:Y:S05]  /*e230*/  BSYNC B1 ;  /* 0x0000000000017941 */ /* 0x000fea0003800000 */
.L_x_3495:
[----:B------:R-:W-:-:S13]  /*e240*/  ISETP.NE.AND P0, PT, R10, RZ, PT ;  /* 0x000000ff0a00720c */ /* 0x000fda0003f05270 */
[----:B------:R-:W-:Y:S05]  /*e250*/  @!P0 BRA `(.L_x_3494) ;  /* 0x0000001000408947 */ /* 0x000fea0003800000 */
.L_x_3518:
[----:B------:R-:W2:Y:S04]  /*e260*/  LDL.LU R3, [R1] ;  /* 0x0000000001037983 */ /* 0x000ea80000300800 */
[----:B------:R-:W3:Y:S01]  /*e270*/  LDL.LU R2, [R1+0x4] ;  /* 0x0000040001027983 */ /* 0x000ee20000300800 */
[----:B------:R-:W-:Y:S05]  /*e280*/  YIELD ;  /* 0x0000000000007946 */ /* 0x000fea0003800000 */
[----:B------:R-:W-:Y:S01]  /*e290*/  BSSY B1, `(.L_x_3504) ;  /* 0x0000082000017945 */ /* 0x000fe20003800000 */
[----:B--2---:R-:W-:-:S04]  /*e2a0*/  IADD3 R10, R3, 0x1, RZ ;  /* 0x00000001030a7810 */ /* 0x004fc80007ffe0ff */
[----:B------:R-:W-:-:S04]  /*e2b0*/  ISETP.NE.AND P0, PT, R10, 0x2, PT ;  /* 0x000000020a00780c */ /* 0x000fc80003f05270 */
[----:B0-----:R-:W-:Y:S02]  /*e2c0*/  SEL R11, RZ, 0x1, P0 ;  /* 0x00000001ff0b7807 */ /* 0x001fe40000000000 */
        /* <DEDUP_REMOVED lines=8> */
[----:B------:R-:W1:Y:S01]  /*e350*/  LDC R9, c[0x0][0x41c] ;  /* 0x00010700ff097b82 */ /* 0x000e620000000800 */
[----:B0-----:R-:W-:Y:S01]  /*e360*/  IMAD.MOV.U32 R12, RZ, RZ, R8 ;  /* 0x000000ffff0c7224 */ /* 0x001fe200078e0008 */
[----:B------:R-:W-:Y:S02]  /*e370*/  ULDC.64 UR6, c[0x0][0x408] ;  /* 0x0001020000067ab9 */ /* 0x000fe40000000a00 */
[----:B------:R-:W-:-:S04]  /*e380*/  IMAD R7, R5, UR6, RZ ;  /* 0x0000000605077c24 */ /* 0x000fc8000f8e02ff */
[----:B------:R-:W-:Y:S01]  /*e390*/  IMAD R7, R0, UR7, R7 ;  /* 0x0000000700077c24 */ /* 0x000fe2000f8e0207 */
[----:B-1----:R-:W-:-:S13]  /*e3a0*/  ISETP.NE.AND P0, PT, R9, 0x1, PT ;  /* 0x000000010900780c */ /* 0x002fda0003f05270 */
[----:B------:R-:W0:Y:S02]  /*e3b0*/  @P0 LDC.64 R2, c[0x0][0x420] ;  /* 0x00010800ff020b82 */ /* 0x000e240000000a00 */
[----:B0-----:R-:W-:-:S05]  /*e3c0*/  @P0 IMAD.HI.U32 R2, R8, R2, RZ ;  /* 0x0000000208020227 */ /* 0x001fca00078e00ff */
[----:B------:R-:W-:-:S04]  /*e3d0*/  @P0 SHF.R.U32.HI R12, RZ, R3, R2 ;  /* 0x00000003ff0c0219 */ /* 0x000fc80000011602 */
[--C-:B------:R-:W-:Y:S01]  /*e3e0*/  SHF.R.S32.HI R3, RZ, 0x1f, R12.reuse ;  /* 0x0000001fff037819 */ /* 0x100fe2000001140c */
[----:B------:R-:W-:-:S04]  /*e3f0*/  IMAD.MOV.U32 R2, RZ, RZ, R12 ;  /* 0x000000ffff027224 */ /* 0x000fc800078e000c */
[----:B------:R-:W-:-:S04]  /*e400*/  IMAD.WIDE.U32 R2, R0, UR6, R2 ;  /* 0x0000000600027c25 */ /* 0x000fc8000f8e0002 */
[----:B------:R-:W-:Y:S01]  /*e410*/  IMAD.IADD R3, R7, 0x1, R3 ;  /* 0x0000000107037824 */ /* 0x000fe200078e0203 */
[----:B------:R-:W-:-:S04]  /*e420*/  LEA R6, P0, R2, UR4, 0x2 ;  /* 0x0000000402067c11 */ /* 0x000fc8000f8010ff */
[----:B------:R-:W-:Y:S02]  /*e430*/  LEA.HI.X R7, R2, UR5, R3, 0x2, P0 ;  /* 0x0000000502077c11 */ /* 0x000fe400080f1403 */
[----:B------:R-:W-:-:S05]  /*e440*/  IADD3 R3, -R12, RZ, RZ ;  /* 0x000000ff0c037210 */ /* 0x000fca0007ffe1ff */
[----:B------:R-:W-:Y:S02]  /*e450*/  IMAD R3, R9, R3, R8 ;  /* 0x0000000309037224 */ /* 0x000fe400078e0208 */
[----:B------:R1:W5:Y:S05]  /*e460*/  LDG.E R9, desc[UR48][R6.64] ;  /* 0x0000003006097981 */ /* 0x00036a000c1e1900 */
.L_x_3506:
[----:B-1----:R-:W1:Y:S01]  /*e470*/  S2R R6, SR_CgaCtaId ;  /* 0x0000000000067919 */ /* 0x002e620000008800 */
[----:B------:R-:W-:Y:S02]  /*e480*/  MOV R2, 0x400 ;  /* 0x0000040000027802 */ /* 0x000fe40000000f00 */
[----:B------:R-:W-:Y:S02]  /*e490*/  SHF.L.U32 R7, R11, 0x1f, RZ ;  /* 0x0000001f0b077819 */ /* 0x000fe400000006ff */
[----:B-1----:R-:W-:-:S05]  /*e4a0*/  LEA R2, R6, R2, 0x18 ;  /* 0x0000000206027211 */ /* 0x002fca00078ec0ff */
[----:B------:R-:W-:-:S04]  /*e4b0*/  IMAD R2, R10, 0x8, R2 ;  /* 0x000000080a027824 */ /* 0x000fc800078e0202 */
[----:B------:R-:W1:Y:S02]  /*e4c0*/  SYNCS.PHASECHK.TRANS64.TRYWAIT P0, [R2+URZ+0x28c40], R7 ;  /* 0x028c4007020075a7 */ /* 0x000e64000800017f */
[----:B-1----:R-:W-:Y:S05]  /*e4d0*/  @!P0 BRA `(.L_x_3507) ;  /* 0x0000002400988947 */ /* 0x002fea0003800000 */
.L_x_3561:
[----:B------:R-:W2:Y:S02]  /*e4e0*/  S2R R6, SR_TID.X ;  /* 0x0000000000067919 */ /* 0x000ea40000002100 */
[----:B--2---:R-:W-:-:S04]  /*e4f0*/  LOP3.LUT R6, R6, 0x7f, RZ, 0xc0, !PT ;  /* 0x0000007f06067812 */ /* 0x004fc800078ec0ff */
[----:B------:R-:W-:-:S13]  /*e500*/  ISETP.NE.AND P0, PT, R6, RZ, PT ;  /* 0x000000ff0600720c */ /* 0x000fda0003f05270 */
[----:B------:R-:W-:Y:S05]  /*e510*/  @P0 BRA `(.L_x_3508) ;  /* 0x00000000001c0947 */ /* 0x000fea0003800000 */
[----:B------:R-:W2:Y:S01]  /*e520*/  S2R R6, SR_TID.X ;  /* 0x0000000000067919 */ /* 0x000ea20000002100 */
[----:B0-----:R-:W-:-:S04]  /*e530*/  IMAD.MOV.U32 R13, RZ, RZ, 0x2000 ;  /* 0x00002000ff0d7424 */ /* 0x001fc800078e00ff */
[----:B------:R3:W-:Y:S01]  /*e540*/  SYNCS.ARRIVE.TRANS64 RZ, [R2+URZ+0x28c30], R13 ;  /* 0x028c300d02ff79a7 */ /* 0x0007e2000800003f */
[----:B--2---:R-:W-:-:S04]  /*e550*/  LOP3.LUT R6, R6, 0x1f, RZ, 0xc0, !PT ;  /* 0x0000001f06067812 */ /* 0x004fc800078ec0ff */
[----:B------:R-:W-:-:S13]  /*e560*/  ISETP.NE.AND P1, PT, R6, RZ, PT ;  /* 0x000000ff0600720c */ /* 0x000fda0003f25270 */
[----:B---3--:R-:W-:Y:S05]  /*e570*/  @!P1 BRA `(.L_x_3508) ;  /* 0x0000000000049947 */ /* 0x008fea0003800000 */
[----:B------:R-:W-:Y:S01]  /*e580*/  BPT.TRAP 0x1 ;  /* 0x000000040000795c */ /* 0x000fe20000300000 */
.L_x_3508:
[----:B0-----:R-:W2:Y:S01]  /*e590*/  LDL R12, [R1+0x8] ;  /* 0x00000800010c7983 */ /* 0x001ea20000100800 */
[----:B------:R-:W-:Y:S01]  /*e5a0*/  MOV R6, 0x400 ;  /* 0x0000040000067802 */ /* 0x000fe20000000f00 */
        /* <DEDUP_REMOVED lines=14> */
[----:B--2---:R-:W-:-:S05]  /*e690*/  IMAD R6, R3, 0x40, R12 ;  /* 0x0000004003067824 */ /* 0x004fca00078e020c */
[----:B------:R-:W-:-:S13]  /*e6a0*/  R2UR UR11, R6 ;  /* 0x00000000060b72ca */ /* 0x000fda00000e0000 */
[----:B------:R0:W-:Y:S01]  /*e6b0*/  UTMALDG.4D [UR8], [UR4], desc[UR6] ;  /* 0x00000608040075b4 */ /* 0x0001e20008019000 */
[----:B------:R-:W2:Y:S02]  /*e6c0*/  SYNCS.PHASECHK.TRANS64.TRYWAIT P1, [R2+URZ+0x28c60], R7 ;  /* 0x028c6007020075a7 */ /* 0x000ea4000802017f */
[----:B0-2---:R-:W-:Y:S05]  /*e6d0*/  @!P1 BRA `(.L_x_3509) ;  /* 0x00000024002c9947 */ /* 0x005fea0003800000 */
.L_x_3562:
        /* <DEDUP_REMOVED lines=8> */
.L_x_3510:
[----:B01----:R-:W0:Y:S01]  /*e760*/  S2R R7, SR_CgaCtaId ;  /* 0x0000000000077919 */ /* 0x003e220000008800 */
[----:B--2---:R-:W-:Y:S01]  /*e770*/  MOV R3, 0x400 ;  /* 0x0000040000037802 */ /* 0x004fe20000000f00 */
        /* <DEDUP_REMOVED lines=15> */
[----:B0-----:R-:W-:-:S05]  /*e870*/  LEA R3, R7, R3, 0x18 ;  /* 0x0000000307037211 */ /* 0x001fca00078ec0ff */
        /* <DEDUP_REMOVED lines=35> */
.L_x_3505:
[----:B------:R-:W-:Y:S05]  /*eab0*/  BSYNC B1 ;  /* 0x0000000000017941 */ /* 0x000fea0003800000 */
.L_x_3504:
[----:B------:R-:W-:Y:S01]  /*eac0*/  VIADD R10, R10, 0x1 ;  /* 0x000000010a0a7836 */ /* 0x000fe20000000000 */
[----:B------:R-:W-:Y:S04]  /*ead0*/  BSSY B1, `(.L_x_3511) ;  /* 0x0000084000017945 */ /* 0x000fe80003800000 */
[----:B------:R-:W-:-:S04]  /*eae0*/  ISETP.NE.AND P0, PT, R10, 0x2, PT ;  /* 0x000000020a00780c */ /* 0x000fc80003f05270 */
[----:B------:R-:W-:Y:S02]  /*eaf0*/  SEL R2, RZ, 0x1, P0 ;  /* 0x00000001ff027807 */ /* 0x000fe40000000000 */
[----:B0-----:R-:W-:Y:S02]  /*eb00*/  SEL R12, R10, RZ, P0 ;  /* 0x000000ff0a0c7207 */ /* 0x001fe40000000000 */
        /* <DEDUP_REMOVED lines=16> */
[----:B------:R-:W-:-:S05]  /*ec10*/  IADD3 R3, -R2, RZ, RZ ;  /* 0x000000ff02037210 */ /* 0x000fca0007ffe1ff */
        /* <DEDUP_REMOVED lines=9> */
.L_x_3513:
[----:B------:R-:W2:Y:S01]  /*ecb0*/  S2R R3, SR_CgaCtaId ;  /* 0x0000000000037919 */ /* 0x000ea20000008800 */
[----:B------:R-:W-:-:S04]  /*ecc0*/  MOV R2, 0x400 ;  /* 0x0000040000027802 */ /* 0x000fc80000000f00 */
[----:B--2---:R-:W-:Y:S02]  /*ecd0*/  LEA R2, R3, R2, 0x18 ;  /* 0x0000000203027211 */ /* 0x004fe400078ec0ff */
[----:B------:R-:W-:-:S03]  /*ece0*/  SHF.L.U32 R3, R11, 0x1f, RZ ;  /* 0x0000001f0b037819 */ /* 0x000fc600000006ff */
[----:B------:R-:W-:-:S04]  /*ecf0*/  IMAD R2, R12, 0x8, R2 ;  /* 0x000000080c027824 */ /* 0x000fc800078e0202 */
[----:B------:R-:W2:Y:S02]  /*ed00*/  SYNCS.PHASECHK.TRANS64.TRYWAIT P0, [R2+URZ+0x28c40], R3 ;  /* 0x028c4003020075a7 */ /* 0x000ea4000800017f */
[----:B--2---:R-:W-:Y:S05]  /*ed10*/  @!P0 BRA `(.L_x_3514) ;  /* 0x0000001c00b08947 */ /* 0x004fea0003800000 */
.L_x_3563:
        /* <DEDUP_REMOVED lines=11> */
.L_x_3515:
[----:B------:R-:W3:Y:S01]  /*edd0*/  LDL R6, [R1] ;  /* 0x0000000001067983 */ /* 0x000ee20000100800 */
        /* <DEDUP_REMOVED lines=14> */
[----:B------:R-:W-:Y:S02]  /*eec0*/  R2UR UR8, R6 ;  /* 0x00000000060872ca */ /* 0x000fe400000e0000 */
[----:B----4-:R-:W-:-:S04]  /*eed0*/  LEA R10, R10, R7, 0x6 ;  /* 0x000000070a0a7211 */ /* 0x010fc800078e30ff */
[----:B------:R-:W-:-:S07]  /*eee0*/  R2UR UR11, R10 ;  /* 0x000000000a0b72ca */ /* 0x000fce00000e0000 */
[----:B------:R-:W-:-:S09]  /*eef0*/  UIADD3 UR8, UR8, 0x22400, URZ ;  /* 0x0002240008087890 */ /* 0x000fd2000fffe03f */
[----:B------:R0:W-:Y:S01]  /*ef00*/  UTMALDG.4D [UR8], [UR4], desc[UR6] ;  /* 0x00000608040075b4 */ /* 0x0001e20008019000 */
[----:B------:R-:W1:Y:S02]  /*ef10*/  SYNCS.PHASECHK.TRANS64.TRYWAIT P1, [R2+URZ+0x28c60], R3 ;  /* 0x028c6003020075a7 */ /* 0x000e64000802017f */
[----:B01----:R-:W-:Y:S05]  /*ef20*/  @!P1 BRA `(.L_x_3516) ;  /* 0x0000001c00409947 */ /* 0x003fea0003800000 */
.L_x_3564:
        /* <DEDUP_REMOVED lines=8> */
.L_x_3517:
        /* <DEDUP_REMOVED lines=54> */
.L_x_3512:
[----:B------:R-:W-:Y:S05]  /*f310*/  BSYNC B1 ;  /* 0x0000000000017941 */ /* 0x000fea0003800000 */
.L_x_3511:
[C---:B------:R-:W-:Y:S01]  /*f320*/  ISETP.GT.AND P0, PT, R8.reuse, 0x1, PT ;  /* 0x000000010800780c */ /* 0x040fe20003f04270 */
[----:B------:R-:W-:-:S04]  /*f330*/  VIADD R2, R8, 0xfffffffe ;  /* 0xfffffffe08027836 */ /* 0x000fc80000000000 */
[----:B------:R-:W-:-:S08]  /*f340*/  IMAD.MOV.U32 R8, RZ, RZ, R2 ;  /* 0x000000ffff087224 */ /* 0x000fd000078e0002 */
[----:B------:R-:W-:Y:S05]  /*f350*/  @P0 BRA `(.L_x_3518) ;  /* 0xffffffec00c00947 */ /* 0x000fea000383ffff */
.L_x_3494:
[----:B------:R-:W-:Y:S05]  /*f360*/  BSYNC B0 ;  /* 0x0000000000007941 */ /* 0x000fea0003800000 */
.L_x_3493:
[----:B------:R-:W2:Y:S01]  /*f370*/  LDL.LU R3, [R1] ;  /* 0x0000000001037983 */ /* 0x000ea20000300800 */
[----:B------:R-:W-:Y:S01]  /*f380*/  BSSY B0, `(.L_x_3519) ;  /* 0x0000016000007945 */ /* 0x000fe20003800000 */
[----:B------:R-:W1:Y:S02]  /*f390*/  S2R R2, SR_TID.X ;  /* 0x0000000000027919 */ /* 0x000e640000002100 */
[----:B-1----:R-:W-:-:S04]  /*f3a0*/  LOP3.LUT R2, R2, 0x1f, RZ, 0xc0, !PT ;  /* 0x0000001f02027812 */ /* 0x002fc800078ec0ff */
[----:B------:R-:W-:Y:S02]  /*f3b0*/  ISETP.NE.AND P1, PT, R2, RZ, PT ;  /* 0x000000ff0200720c */ /* 0x000fe40003f25270 */
[----:B--2---:R-:W-:-:S04]  /*f3c0*/  IADD3 R0, R3, 0x1, RZ ;  /* 0x0000000103007810 */ /* 0x004fc80007ffe0ff */
[----:B------:R-:W-:-:S04]  /*f3d0*/  ISETP.NE.AND P0, PT, R0, 0x2, PT ;  /* 0x000000020000780c */ /* 0x000fc80003f05270 */
[----:B------:R-:W-:Y:S02]  /*f3e0*/  SEL R2, R0, RZ, P0 ;  /* 0x000000ff00027207 */ /* 0x000fe40000000000 */
[----:B------:R-:W-:-:S03]  /*f3f0*/  SEL R0, RZ, 0x1, P0 ;  /* 0x00000001ff007807 */ /* 0x000fc60000000000 */
[----:B------:R1:W-:Y:S01]  /*f400*/  STL [R1], R2 ;  /* 0x0000000201007387 */ /* 0x0003e20000100800 */
[----:B------:R-:W-:Y:S05]  /*f410*/  @P1 BRA `(.L_x_3520) ;  /* 0x0000000000301947 */ /* 0x000fea0003800000 */
[----:B------:R-:W2:Y:S01]  /*f420*/  S2R R7, SR_LANEID ;  /* 0x0000000000077919 */ /* 0x000ea20000000000 */
[----:B------:R-:W-:Y:S01]  /*f430*/  VOTEU.ANY UR4, UPT, PT ;  /* 0x0000000000047886 */ /* 0x000fe200038e0100 */
[----:B-1----:R-:W1:Y:S01]  /*f440*/  LDC.64 R2, c[0x0][0xc38] ;  /* 0x00030e00ff027b82 */ /* 0x002e620000000a00 */
[----:B------:R-:W2:Y:S08]  /*f450*/  FLO.U32 R4, UR4 ;  /* 0x0000000400047d00 */ /* 0x000eb000080e0000 */
[----:B------:R-:W1:Y:S01]  /*f460*/  POPC R5, UR4 ;  /* 0x0000000400057d09 */ /* 0x000e620008000000 */
[----:B--2---:R-:W-:-:S13]  /*f470*/  ISETP.EQ.U32.AND P0, PT, R4, R7, PT ;  /* 0x000000070400720c */ /* 0x004fda0003f02070 */
[----:B-1----:R-:W2:Y:S01]  /*f480*/  @P0 ATOMG.E.ADD.STRONG.GPU PT, R3, desc[UR48][R2.64], R5 ;  /* 0x00000005020309a8 */ /* 0x002ea200081ee1f0 */
[----:B0-----:R-:W0:Y:S02]  /*f490*/  S2R R6, SR_LTMASK ;  /* 0x0000000000067919 */ /* 0x001e240000003900 */
[----:B0-----:R-:W-:-:S04]  /*f4a0*/  LOP3.LUT R6, R6, UR4, RZ, 0xc0, !PT ;  /* 0x0000000406067c12 */ /* 0x001fc8000f8ec0ff */
[----:B------:R-:W0:Y:S01]  /*f4b0*/  POPC R7, R6 ;  /* 0x0000000600077309 */ /* 0x000e220000000000 */
[----:B--2---:R-:W0:Y:S02]  /*f4c0*/  SHFL.IDX PT, R4, R3, R4, 0x1f ;  /* 0x00001f0403047589 */ /* 0x004e2400000e0000 */
[----:B0-----:R-:W-:-:S07]  /*f4d0*/  IADD3 R16, R4, UR37, R7 ;  /* 0x0000002504107c10 */ /* 0x001fce000fffe007 */
.L_x_3520:
[----:B------:R-:W-:Y:S05]  /*f4e0*/  BSYNC B0 ;  /* 0x0000000000007941 */ /* 0x000fea0003800000 */
.L_x_3519:
[----:B-1----:R-:W2:Y:S02]  /*f4f0*/  LDL.LU R2, [R1+0x4] ;  /* 0x0000040001027983 */ /* 0x002ea40000300800 */
[----:B--2---:R-:W-:-:S05]  /*f500*/  LOP3.LUT R2, R2, R0, RZ, 0x3c, !PT ;  /* 0x0000000002027212 */ /* 0x004fca00078e3cff */
[----:B------:R1:W-:Y:S02]  /*f510*/  STL [R1+0x4], R2 ;  /* 0x0000040201007387 */ /* 0x0003e40000100800 */
.L_x_3476:
[----:B------:R-:W-:Y:S05]  /*f520*/  BSYNC B6 ;  /* 0x0000000000067941 */ /* 0x000fea0003800000 */
.L_x_3474:
[----:B------:R-:W-:-:S03]  /*f530*/  UMOV UR4, 0xffffffff ;  /* 0xffffffff00047882 */ /* 0x000fc60000000000 */
[----:B------:R-:W-:Y:S05]  /*f540*/  BRA.DIV UR4, `(.L_x_3521) ;  /* 0x0000001604cc7947 */ /* 0x000fea000b800000 */
[----:B------:R2:W3:Y:S04]  /*f550*/  SHFL.IDX PT, R4, R16, RZ, 0x1f ;  /* 0x00001fff10047589 */ /* 0x0004e800000e0000 */
[----:B------:R2:W4:Y:S02]  /*f560*/  SHFL.IDX PT, R7, R16, 0x1, 0x1f ;  /* 0x00201f0010077f89 */ /* 0x00052400000e0000 */
.L_x_3568:
        /* <DEDUP_REMOVED lines=10> */
[----:B-1----:R-:W0:Y:S02]  /*f610*/  LDC.64 R2, c[0x0][0xc58] ;  /* 0x00031600ff027b82 */ /* 0x002e240000000a00 */
[----:B0-----:R-:W-:-:S05]  /*f620*/  IMAD.WIDE R2, R5, 0x4, R2 ;  /* 0x0000000405027825 */ /* 0x001fca00078e0202 */
[----:B------:R0:W5:Y:S02]  /*f630*/  LDG.E R17, desc[UR48][R2.64] ;  /* 0x0000003002117981 */ /* 0x000164000c1e1900 */
.L_x_3523:
[----:B------:R-:W-:Y:S05]  /*f640*/  BSYNC B0 ;  /* 0x0000000000007941 */ /* 0x000fea0003800000 */
.L_x_3522:
        /* <DEDUP_REMOVED lines=8> */
[----:B------:R-:W1:Y:S02]  /*f6d0*/  SHFL.UP PT, R14, R13, 0x2, RZ ;  /* 0x044000000d0e7989 */ /* 0x000e6400000e00ff */
[----:B-1----:R-:W-:Y:S02]  /*f6e0*/  SEL R2, R14, RZ, P1 ;  /* 0x000000ff0e027207 */ /* 0x002fe40000800000 */
        /* <DEDUP_REMOVED lines=13> */
.L_x_3576:
[----:B------:R-:W-:Y:S02]  /*f7c0*/  ULDC UR4, c[0x0][0xc10] ;  /* 0x0003040000047ab9 */ /* 0x000fe40000000800 */
[----:B------:R-:W-:-:S04]  /*f7d0*/  IMAD.U32 R5, RZ, RZ, UR4 ;  /* 0x00000004ff057e24 */ /* 0x000fc8000f8e00ff */
[----:B-1----:R-:W-:-:S05]  /*f7e0*/  IMAD R14, R14, R5, RZ ;  /* 0x000000050e0e7224 */ /* 0x002fca00078e02ff */
[----:B----4-:R-:W-:-:S04]  /*f7f0*/  IADD3 R7, R7, R14, RZ ;  /* 0x0000000e07077210 */ /* 0x010fc80007ffe0ff */
[----:B---3--:R-:W-:-:S13]  /*f800*/  ISETP.GT.AND P0, PT, R7, R4, PT ;  /* 0x000000040700720c */ /* 0x008fda0003f04270 */
[----:B------:R-:W-:Y:S05]  /*f810*/  @P0 BRA `(.L_x_3525) ;  /* 0x0000000000b40947 */ /* 0x000fea0003800000 */
[----:B------:R-:W1:Y:S02]  /*f820*/  LDC R0, c[0x0][0xc14] ;  /* 0x00030500ff007b82 */ /* 0x000e640000000800 */
.L_x_3530:
        /* <DEDUP_REMOVED lines=14> */
.L_x_3528:
[----:B------:R-:W-:Y:S05]  /*f910*/  BSYNC B0 ;  /* 0x0000000000007941 */ /* 0x000fea0003800000 */
.L_x_3527:
        /* <DEDUP_REMOVED lines=23> */
.L_x_3584:
[----:B------:R-:W-:Y:S02]  /*fa90*/  ULDC UR4, c[0x0][0xc10] ;  /* 0x0003040000047ab9 */ /* 0x000fe40000000800 */
[----:B------:R-:W-:-:S04]  /*faa0*/  IMAD.U32 R5, RZ, RZ, UR4 ;  /* 0x00000004ff057e24 */ /* 0x000fc8000f8e00ff */
[----:B-1----:R-:W-:-:S05]  /*fab0*/  IMAD R14, R14, R5, RZ ;  /* 0x000000050e0e7224 */ /* 0x002fca00078e02ff */
[----:B------:R-:W-:-:S04]  /*fac0*/  IADD3 R7, R14, R7, RZ ;  /* 0x000000070e077210 */ /* 0x000fc80007ffe0ff */
[----:B------:R-:W-:-:S13]  /*fad0*/  ISETP.GT.AND P0, PT, R7, R4, PT ;  /* 0x000000040700720c */ /* 0x000fda0003f04270 */
[----:B------:R-:W-:Y:S05]  /*fae0*/  @!P0 BRA `(.L_x_3530) ;  /* 0xfffffffc00508947 */ /* 0x000fea000383ffff */
.L_x_3525:
[----:B--2---:R-:W-:Y:S01]  /*faf0*/  IMAD.IADD R16, R7, 0x1, -R14 ;  /* 0x0000000107107824 */ /* 0x004fe200078e0a0e */
[----:B------:R-:W-:-:S03]  /*fb00*/  UMOV UR4, 0xffffffff ;  /* 0xffffffff00047882 */ /* 0x000fc60000000000 */
[----:B------:R-:W-:-:S05]  /*fb10*/  IMAD R3, R2, R5, R16 ;  /* 0x0000000502037224 */ /* 0x000fca00078e0210 */
[----:B------:R-:W-:Y:S01]  /*fb20*/  ISETP.GT.AND P6, PT, R3, R4, PT ;  /* 0x000000040300720c */ /* 0x000fe20003fc4270 */
[----:B------:R-:W-:-:S12]  /*fb30*/  BRA.DIV UR4, `(.L_x_3531) ;  /* 0x0000001a043c7947 */ /* 0x000fd8000b800000 */
[----:B------:R-:W-:-:S04]  /*fb40*/  VOTE.ANY R3, PT, !P6 ;  /* 0x0000000000037806 */ /* 0x000fc800070e0100 */
[----:B------:R-:W1:Y:S02]  /*fb50*/  POPC R6, R3 ;  /* 0x0000000300067309 */ /* 0x000e640000000000 */
[----:B-1----:R1:W2:Y:S02]  /*fb60*/  SHFL.IDX PT, R17, R17, R6, 0x1f ;  /* 0x00001f0611117589 */ /* 0x0022a400000e0000 */
.L_x_3588:
[----:B------:R-:W-:Y:S01]  /*fb70*/  ISETP.NE.AND P0, PT, R3, RZ, PT ;  /* 0x000000ff0300720c */ /* 0x000fe20003f05270 */
[----:B------:R-:W-:-:S12]  /*fb80*/  IMAD.MOV.U32 R7, RZ, RZ, RZ ;  /* 0x000000ffff077224 */ /* 0x000fd800078e00ff */
[----:B------:R-:W-:Y:S05]  /*fb90*/  @!P0 BRA `(.L_x_3532) ;  /* 0x0000000000108947 */ /* 0x000fea0003800000 */
[----:B------:R-:W-:Y:S01]  /*fba0*/  UMOV UR4, 0xffffffff ;  /* 0xffffffff00047882 */ /* 0x000fe20000000000 */
[----:B------:R-:W-:Y:S02]  /*fbb0*/  VIADD R12, R6, 0xffffffff ;  /* 0xffffffff060c7836 */ /* 0x000fe40000000000 */
[----:B------:R-:W-:Y:S05]  /*fbc0*/  BRA.DIV UR4, `(.L_x_3533) ;  /* 0x0000001a04607947 */ /* 0x000fea000b800000 */
[----:B------:R3:W4:Y:S02]  /*fbd0*/  SHFL.IDX PT, R7, R2, R12, 0x1f ;  /* 0x00001f0c02077589 */ /* 0x00072400000e0000 */
.L_x_3532:
        /* <DEDUP_REMOVED lines=10> */
[----:B------:R-:W0:Y:S02]  /*fc80*/  I2F.RP R10, R9 ;  /* 0x00000009000a7306 */ /* 0x000e240000209400 */
[----:B------:R-:W-:-:S06]  /*fc90*/  IADD3 R4, RZ, -R4, RZ ;  /* 0x80000004ff047210 */ /* 0x000fcc0007ffe0ff */
[----:B0-----:R-:W0:Y:S02]  /*fca0*/  MUFU.RCP R10, R10 ;  /* 0x0000000a000a7308 */ /* 0x001e240000001000 */
[----:B0-----:R-:W-:-:S06]  /*fcb0*/  IADD3 R11, R10, 0xffffffe, RZ ;  /* 0x0ffffffe0a0b7810 */ /* 0x001fcc0007ffe0ff */
        /* <DEDUP_REMOVED lines=13> */
[----:B------:R-:W-:-:S04]  /*fd90*/  ISETP.GE.AND P0, PT, R3, RZ, PT ;  /* 0x000000ff0300720c */ /* 0x000fc80003f06270 */
[----:B------:R-:W-:-:S09]  /*fda0*/  MOV R9, R2 ;  /* 0x0000000200097202 */ /* 0x000fd20000000f00 */
[----:B------:R-:W-:Y:S01]  /*fdb0*/  @!P0 IMAD.MOV R9, RZ, RZ, -R9 ;  /* 0x000000ffff098224 */ /* 0x000fe200078e0a09 */
[----:B------:R-:W-:-:S13]  /*fdc0*/  ISETP.NE.AND P0, PT, R6, RZ, PT ;  /* 0x000000ff0600720c */ /* 0x000fda0003f05270 */
[----:B------:R-:W-:-:S05]  /*fdd0*/  @!P0 LOP3.LUT R9, RZ, R6, RZ, 0x33, !PT ;  /* 0x00000006ff098212 */ /* 0x000fca00078e33ff */
[----:B------:R-:W-:Y:S01]  /*fde0*/  IMAD R4, R8, R9, RZ ;  /* 0x0000000908047224 */ /* 0x000fe200078e02ff */
[----:B------:R-:W-:-:S03]  /*fdf0*/  IADD3 R9, -R9, RZ, RZ ;  /* 0x000000ff09097210 */ /* 0x000fc60007ffe1ff */
[----:B------:R-:W-:Y:S02]  /*fe00*/  IMAD.MOV R2, RZ, RZ, -R4 ;  /* 0x000000ffff027224 */ /* 0x000fe400078e0a04 */
[----:B------:R-:W-:-:S03]  /*fe10*/  IMAD R7, R6, R9, R7 ;  /* 0x0000000906077224 */ /* 0x000fc600078e0207 */
[----:B------:R-:W-:Y:S02]  /*fe20*/  VIADDMNMX R8, R2, R5, R8, PT ;  /* 0x0000000502087246 */ /* 0x000fe40003800108 */
[----:B------:R-:W-:Y:S02]  /*fe30*/  IADD3 R4, R7, R4, RZ ;  /* 0x0000000407047210 */ /* 0x000fe40007ffe0ff */
        /* <DEDUP_REMOVED lines=15> */
[----:B------:R-:W-:Y:S01]  /*ff30*/  @!P0 IADD3 R2, R2, -R5, RZ ;  /* 0x8000000502028210 */ /* 0x000fe20007ffe0ff */
        /* <DEDUP_REMOVED lines=13> */
.L_x_3526:
[----:B------:R-:W-:Y:S01]  /*10010*/  UMOV UR4, URZ ;  /* 0x0000003f00047c82 */ /* 0x000fe20008000000 */
[----:B------:R-:W-:Y:S01]  /*10020*/  UMOV UR5, URZ ;  /* 0x0000003f00057c82 */ /* 0x000fe20008000000 */
[----:B------:R-:W-:Y:S01]  /*10030*/  ULDC UR6, c[0x0][0xc14] ;  /* 0x0003050000067ab9 */ /* 0x000fe20000000800 */
[----:B--2---:R-:W-:Y:S01]  /*10040*/  IMAD.MOV.U32 R16, RZ, RZ, R4 ;  /* 0x000000ffff107224 */ /* 0x004fe200078e0004 */
[----:B------:R-:W-:Y:S01]  /*10050*/  MOV R17, UR4 ;  /* 0x0000000400117c02 */ /* 0x000fe20008000f00 */
[----:B------:R-:W-:Y:S02]  /*10060*/  IMAD.U32 R18, RZ, RZ, UR5 ;  /* 0x00000005ff127e24 */ /* 0x000fe4000f8e00ff */
[----:B------:R-:W-:-:S07]  /*10070*/  IMAD.U32 R19, RZ, RZ, UR6 ;  /* 0x00000006ff137e24 */ /* 0x000fce000f8e00ff */
.L_x_3534:
        /* <DEDUP_REMOVED lines=12> */
.L_x_3470:
[----:B-1----:R-:W3:Y:S01]  /*10140*/  LDL.LU R0, [R1+0x20] ;  /* 0x0000200001007983 */ /* 0x002ee20000300800 */
[----:B------:R-:W-:Y:S01]  /*10150*/  BSSY B0, `(.L_x_3536) ;  /* 0x000000b000007945 */ /* 0x000fe20003800000 */
[----:B------:R-:W1:Y:S01]  /*10160*/  S2R R5, SR_CgaCtaId ;  /* 0x0000000000057919 */ /* 0x000e620000008800 */
[----:B---3--:R-:W-:-:S05]  /*10170*/  VIADD R0, R0, 0x1 ;  /* 0x0000000100007836 */ /* 0x008fca0000000000 */
[----:B--2---:R-:W-:-:S04]  /*10180*/  LEA.HI R2, R0, R0, RZ, 0x1 ;  /* 0x0000000000027211 */ /* 0x004fc800078f08ff */
[----:B------:R-:W-:-:S04]  /*10190*/  LOP3.LUT R3, R2, 0xfffffffe, RZ, 0xc0, !PT ;  /* 0xfffffffe02037812 */ /* 0x000fc800078ec0ff */
[----:B------:R-:W-:Y:S02]  /*101a0*/  IADD3 R3, R0, -R3, RZ ;  /* 0x8000000300037210 */ /* 0x000fe40007ffe0ff */
[----:B------:R-:W-:Y:S02]  /*101b0*/  MOV R0, 0x400 ;  /* 0x0000040000007802 */ /* 0x000fe40000000f00 */
[----:B------:R-:W-:Y:S02]  /*101c0*/  SHF.L.U32 R3, R3, 0x1f, RZ ;  /* 0x0000001f03037819 */ /* 0x000fe400000006ff */
[----:B-1----:R-:W-:-:S04]  /*101d0*/  LEA R0, R5, R0, 0x18 ;  /* 0x0000000005007211 */ /* 0x002fc800078ec0ff */
[----:B------:R-:W1:Y:S02]  /*101e0*/  SYNCS.PHASECHK.TRANS64.TRYWAIT P0, [R0+URZ+0x28c20], R3 ;  /* 0x028c2003000075a7 */ /* 0x000e64000800017f */
[----:B-1----:R-:W-:Y:S05]  /*101f0*/  @!P0 BRA `(.L_x_3537) ;  /* 0x0000001000fc8947 */ /* 0x002fea0003800000 */
.L_x_3591:
[----:B------:R-:W-:Y:S05]  /*10200*/  BSYNC B0 ;  /* 0x0000000000007941 */ /* 0x000fea0003800000 */
.L_x_3536:
[----:B------:R-:W-:-:S03]  /*10210*/  UMOV UR4, 0xffffffff ;  /* 0xffffffff00047882 */ /* 0x000fc60000000000 */
[----:B------:R-:W-:Y:S05]  /*10220*/  BRA.DIV UR4, `(.L_x_3538) ;  /* 0x0000001604047947 */ /* 0x000fea000b800000 */
[----:B------:R-:W2:Y:S02]  /*10230*/  S2R R2, SR_TID.X ;  /* 0x0000000000027919 */ /* 0x000ea40000002100 */
[----:B--2---:R-:W-:-:S04]  /*10240*/  SHF.R.U32.HI R2, RZ, 0x5, R2 ;  /* 0x00000005ff027819 */ /* 0x004fc80000011602 */
[----:B------:R-:W-:-:S05]  /*10250*/  LOP3.LUT R2, R2, 0x3, RZ, 0xc0, !PT ;  /* 0x0000000302027812 */ /* 0x000fca00078ec0ff */
[----:B------:R2:W3:Y:S02]  /*10260*/  SHFL.IDX PT, R14, R2, RZ, 0x1f ;  /* 0x00001fff020e7589 */ /* 0x0004e400000e0000 */
.L_x_3594:
[----:B---3--:R-:W-:Y:S01]  /*10270*/  ISETP.NE.AND P0, PT, R14, RZ, PT ;  /* 0x000000ff0e00720c */ /* 0x008fe20003f05270 */
[----:B------:R-:W-:-:S12]  /*10280*/  BSSY B0, `(.L_x_3539) ;  /* 0x0000027000007945 */ /* 0x000fd80003800000 */
[----:B------:R-:W-:Y:S05]  /*10290*/  @P0 BRA `(.L_x_3540) ;  /* 0x0000000000940947 */ /* 0x000fea0003800000 */
[----:B------:R-:W-:-:S03]  /*102a0*/  UMOV UR4, 0xffffffff ;  /* 0xffffffff00047882 */ /* 0x000fc60000000000 */
[----:B------:R-:W-:Y:S05]  /*102b0*/  BRA.DIV UR4, `(.L_x_3541) ;  /* 0x0000001604147947 */ /* 0x000fea000b800000 */
[----:B------:R-:W-:-:S13]  /*102c0*/  ELECT P6, URZ, PT ;  /* 0x00000000003f782f */ /* 0x000fda00038c0000 */
.L_x_3597:
[----:B------:R-:W-:Y:S05]  /*102d0*/  @!P6 BRA `(.L_x_3540) ;  /* 0x000000000084e947 */ /* 0x000fea0003800000 */
[----:B------:R-:W-:-:S06]  /*102e0*/  ULOP3.LUT UR4, UR36, 0x2, URZ, 0xfc, !UPT ;  /* 0x0000000224047892 */ /* 0x000fcc000f8efc3f */
[----:B--2---:R-:W-:-:S05]  /*102f0*/  IMAD.U32 R2, RZ, RZ, UR4 ;  /* 0x00000004ff027e24 */ /* 0x004fca000f8e00ff */
[----:B------:R-:W-:-:S13]  /*10300*/  ISETP.NE.AND P2, PT, R2, 0x3, PT ;  /* 0x000000030200780c */ /* 0x000fda0003f45270 */
[----:B------:R-:W-:Y:S05]  /*10310*/  @!P2 BRA `(.L_x_3542) ;  /* 0x000000000004a947 */ /* 0x000fea0003800000 */
[----:B------:R-:W-:Y:S01]  /*10320*/  BPT.TRAP 0x1 ;  /* 0x000000040000795c */ /* 0x000fe20000300000 */
.L_x_3542:
[----:B-1----:R-:W2:Y:S04]  /*10330*/  LDL R3, [R1] ;  /* 0x0000000001037983 */ /* 0x002ea80000100800 */
[----:B------:R-:W3:Y:S01]  /*10340*/  LDL.LU R7, [R1+0x4] ;  /* 0x0000040001077983 */ /* 0x000ee20000300800 */
[----:B------:R-:W-:-:S04]  /*10350*/  VIADD R2, R0, 0x28c40 ;  /* 0x00028c4000027836 */ /* 0x000fc80000000000 */
[C---:B--2---:R-:W-:Y:S01]  /*10360*/  IMAD R6, R3.reuse, 0x8, R2 ;  /* 0x0000000803067824 */ /* 0x044fe200078e0202 */
[----:B------:R-:W-:Y:S02]  /*10370*/  IADD3 R3, R3, 0x1, RZ ;  /* 0x0000000103037810 */ /* 0x000fe40007ffe0ff */
[----:B---3--:R-:W-:Y:S02]  /*10380*/  SHF.L.U32 R5, R7, 0x1f, RZ ;  /* 0x0000001f07057819 */ /* 0x008fe400000006ff */
[C---:B------:R-:W-:Y:S02]  /*10390*/  ISETP.NE.AND P1, PT, R3.reuse, 0x2, PT ;  /* 0x000000020300780c */ /* 0x040fe40003f25270 */
[----:B------:R-:W1:Y:S02]  /*103a0*/  SYNCS.PHASECHK.TRANS64.TRYWAIT P0, [R6+URZ], R5 ;  /* 0x00000005060075a7 */ /* 0x000e64000800017f */
[----:B------:R-:W-:Y:S02]  /*103b0*/  SEL R4, RZ, 0x1, P1 ;  /* 0x00000001ff047807 */ /* 0x000fe40000800000 */
[----:B------:R-:W-:-:S02]  /*103c0*/  SEL R3, R3, RZ, P1 ;  /* 0x000000ff03037207 */ /* 0x000fc40000800000 */
[----:B------:R-:W-:-:S03]  /*103d0*/  LOP3.LUT R4, R7, R4, RZ, 0x3c, !PT ;  /* 0x0000000407047212 */ /* 0x000fc600078e3cff */
[----:B------:R-:W-:Y:S01]  /*103e0*/  IMAD R7, R3, 0x8, R2 ;  /* 0x0000000803077824 */ /* 0x000fe200078e0202 */
[----:B------:R-:W-:Y:S01]  /*103f0*/  SHF.L.U32 R2, R4, 0x1f, RZ ;  /* 0x0000001f04027819 */ /* 0x000fe200000006ff */
[----:B-1----:R-:W-:Y:S06]  /*10400*/  @!P0 BRA `(.L_x_3543) ;  /* 0x0000001000e08947 */ /* 0x002fec0003800000 */
.L_x_3598:
[----:B------:R-:W2:Y:S02]  /*10410*/  SYNCS.PHASECHK.TRANS64.TRYWAIT P0, [R7+URZ], R2 ;  /* 0x00000002070075a7 */ /* 0x000ea4000800017f */
[----:B--2---:R-:W-:Y:S05]  /*10420*/  @!P0 BRA `(.L_x_3544) ;  /* 0x0000001000ec8947 */ /* 0x004fea0003800000 */
.L_x_3599:
[----:B------:R-:W-:Y:S05]  /*10430*/  @!P2 BRA `(.L_x_3545) ;  /* 0x000000000004a947 */ /* 0x000fea0003800000 */
[----:B------:R-:W-:Y:S01]  /*10440*/  BPT.TRAP 0x1 ;  /* 0x000000040000795c */ /* 0x000fe20000300000 */
.L_x_3545:
[----:B------:R-:W3:Y:S01]  /*10450*/  LDL.LU R4, [R1] ;  /* 0x0000000001047983 */ /* 0x000ee20000300800 */
[----:B------:R-:W-:-:S04]  /*10460*/  VIADD R0, R0, 0x28c60 ;  /* 0x00028c6000007836 */ /* 0x000fc80000000000 */
[----:B---3--:R-:W-:-:S04]  /*10470*/  IMAD R4, R4, 0x8, R0 ;  /* 0x0000000804047824 */ /* 0x008fc800078e0200 */
[----:B------:R-:W3:Y:S02]  /*10480*/  SYNCS.PHASECHK.TRANS64.TRYWAIT P0, [R4+URZ], R5 ;  /* 0x00000005040075a7 */ /* 0x000ee4000800017f */
[----:B---3--:R-:W-:Y:S05]  /*10490*/  @!P0 BRA `(.L_x_3546) ;  /* 0x0000001000e48947 */ /* 0x008fea0003800000 */
.L_x_3600:
[----:B------:R-:W-:-:S07]  /*104a0*/  LEA R3, R3, R0, 0x3 ;  /* 0x0000000003037211 */ /* 0x000fce00078e18ff */
.L_x_3547:
[----:B----4-:R4:W0:Y:S02]  /*104b0*/  SYNCS.PHASECHK.TRANS64.TRYWAIT P0, [R3+URZ], R2 ;  /* 0x00000002030075a7 */ /* 0x010824000800017f */
[----:B0-----:R-:W-:Y:S05]  /*104c0*/  @!P0 NANOSLEEP.SYNCS 0x989680 ;  /* 0x009896800000895d */ /* 0x001fea0003900000 */
[----:B------:R-:W0:Y:S02]  /*104d0*/  @!P0 SYNCS.PHASECHK.TRANS64 P0, [R3+URZ], R2 ;  /* 0x00000002030085a7 */ /* 0x000e24000800007f */
[----:B0-----:R-:W-:Y:S05]  /*104e0*/  @!P0 BRA `(.L_x_3547) ;  /* 0xfffffffc00f08947 */ /* 0x001fea000383ffff */
.L_x_3540:
[----:B------:R-:W-:Y:S05]  /*104f0*/  BSYNC B0 ;  /* 0x0000000000007941 */ /* 0x000fea0003800000 */
.L_x_3539:
[----:B------:R-:W-:Y:S05]  /*10500*/  EXIT ;  /* 0x000000000000794d */ /* 0x000fea0003800000 */
.L_x_3413:
[----:B0-----:R-:W-:-:S04]  /*10510*/  IMAD.U32 R5, RZ, RZ, UR21 ;  /* 0x00000015ff057e24 */ /* 0x001fc8000f8e00ff */
[----:B------:R0:W1:Y:S03]  /*10520*/  SYNCS.PHASECHK.TRANS64.TRYWAIT P1, [R5+URZ+0x28c50], R4 ;  /* 0x028c5004050075a7 */ /* 0x000066000802017f */
[----:B-1----:R-:W-:Y:S05]  /*10530*/  @!P1 NANOSLEEP.SYNCS 0x989680 ;  /* 0x009896800000995d */ /* 0x002fea0003900000 */
[----:B------:R-:W1:Y:S02]  /*10540*/  @!P1 SYNCS.PHASECHK.TRANS64 P1, [R5+URZ+0x28c50], R4 ;  /* 0x028c5004050095a7 */ /* 0x000e64000802007f */
[----:B-1----:R-:W-:Y:S05]  /*10550*/  @!P1 BRA `(.L_x_3413) ;  /* 0xfffffffc00ec9947 */ /* 0x002fea000383ffff */
[----:B------:R-:W-:Y:S05]  /*10560*/  BRA `(.L_x_3548) ;  /* 0xffffff1400387947 */ /* 0x000fea000383ffff */
.L_x_3418:
[----:B-1----:R-:W-:-:S04]  /*10570*/  IMAD.U32 R6, RZ, RZ, UR21 ;  /* 0x00000015ff067e24 */ /* 0x002fc8000f8e00ff */
[----:B------:R1:W2:Y:S03]  /*10580*/  SYNCS.PHASECHK.TRANS64.TRYWAIT P1, [R6+URZ+0x28c50], R5 ;  /* 0x028c5005060075a7 */ /* 0x0002a6000802017f */
[----:B--2---:R-:W-:Y:S05]  /*10590*/  @!P1 NANOSLEEP.SYNCS 0x989680 ;  /* 0x009896800000995d */ /* 0x004fea0003900000 */
[----:B------:R-:W2:Y:S02]  /*105a0*/  @!P1 SYNCS.PHASECHK.TRANS64 P1, [R6+URZ+0x28c50], R5 ;  /* 0x028c5005060095a7 */ /* 0x000ea4000802007f */
[----:B--2---:R-:W-:Y:S05]  /*105b0*/  @!P1 BRA `(.L_x_3418) ;  /* 0xfffffffc00ec9947 */ /* 0x004fea000383ffff */
[----:B------:R-:W-:Y:S05]  /*105c0*/  BRA `(.L_x_3417) ;  /* 0xffffff20003c7947 */ /* 0x000fea000383ffff */
.L_x_3421:
[----:B0-----:R-:W-:-:S04]  /*105d0*/  IMAD.U32 R3, RZ, RZ, UR40 ;  /* 0x00000028ff037e24 */ /* 0x001fc8000f8e00ff */
[----:B------:R0:W1:Y:S03]  /*105e0*/  SYNCS.PHASECHK.TRANS64.TRYWAIT P1, [R3+URZ+0x28c00], R0 ;  /* 0x028c0000030075a7 */ /* 0x000066000802017f */
[----:B-1----:R-:W-:Y:S05]  /*105f0*/  @!P1 NANOSLEEP.SYNCS 0x989680 ;  /* 0x009896800000995d */ /* 0x002fea0003900000 */
[----:B------:R-:W1:Y:S02]  /*10600*/  @!P1 SYNCS.PHASECHK.TRANS64 P1, [R3+URZ+0x28c00], R0 ;  /* 0x028c0000030095a7 */ /* 0x000e64000802007f */
[----:B-1----:R-:W-:Y:S05]  /*10610*/  @!P1 BRA `(.L_x_3421) ;  /* 0xfffffffc00ec9947 */ /* 0x002fea000383ffff */
[----:B------:R-:W-:Y:S05]  /*10620*/  BRA `(.L_x_3549) ;  /* 0xffffff2c007c7947 */ /* 0x000fea000383ffff */
.L_x_3425:
[----:B--2---:R2:W3:Y:S02]  /*10630*/  SYNCS.PHASECHK.TRANS64.TRYWAIT P1, [R7+URZ+0x28c30], R8 ;  /* 0x028c3008070075a7 */ /* 0x0044e4000802017f */
[----:B---3--:R-:W-:Y:S05]  /*10640*/  @!P1 NANOSLEEP.SYNCS 0x989680 ;  /* 0x009896800000995d */ /* 0x008fea0003900000 */
[----:B------:R-:W3:Y:S02]  /*10650*/  @!P1 SYNCS.PHASECHK.TRANS64 P1, [R7+URZ+0x28c30], R8 ;  /* 0x028c3008070095a7 */ /* 0x000ee4000802007f */
[----:B---3--:R-:W-:Y:S05]  /*10660*/  @!P1 BRA `(.L_x_3425) ;  /* 0xfffffffc00f09947 */ /* 0x008fea000383ffff */
[----:B------:R-:W-:Y:S05]  /*10670*/  BRA `(.L_x_3424) ;  /* 0xffffff2c00987947 */ /* 0x000fea000383ffff */
.L_x_3429:
[----:B----4-:R4:W0:Y:S02]  /*10680*/  SYNCS.PHASECHK.TRANS64.TRYWAIT P2, [R7+URZ+0x28c50], R8 ;  /* 0x028c5008070075a7 */ /* 0x010824000804017f */
[----:B0-----:R-:W-:Y:S05]  /*10690*/  @!P2 NANOSLEEP.SYNCS 0x989680 ;  /* 0x009896800000a95d */ /* 0x001fea0003900000 */
[----:B------:R-:W0:Y:S02]  /*106a0*/  @!P2 SYNCS.PHASECHK.TRANS64 P2, [R7+URZ+0x28c50], R8 ;  /* 0x028c50080700a5a7 */ /* 0x000e24000804007f */
[----:B0-----:R-:W-:Y:S05]  /*106b0*/  @!P2 BRA `(.L_x_3429) ;  /* 0xfffffffc00f0a947 */ /* 0x001fea000383ffff */
[----:B------:R-:W-:Y:S05]  /*106c0*/  BRA `(.L_x_3428) ;  /* 0xffffff4000047947 */ /* 0x000fea000383ffff */
.L_x_3434:
[----:B--2---:R-:W-:-:S04]  /*106d0*/  MOV R4, UR24 ;  /* 0x0000001800047c02 */ /* 0x004fc80008000f00 */
[----:B------:R2:W3:Y:S03]  /*106e0*/  SYNCS.PHASECHK.TRANS64.TRYWAIT P2, [R4+URZ+0x28c30], R7 ;  /* 0x028c3007040075a7 */ /* 0x0004e6000804017f */
[----:B---3--:R-:W-:Y:S05]  /*106f0*/  @!P2 NANOSLEEP.SYNCS 0x989680 ;  /* 0x009896800000a95d */ /* 0x008fea0003900000 */
[----:B------:R-:W3:Y:S02]  /*10700*/  @!P2 SYNCS.PHASECHK.TRANS64 P2, [R4+URZ+0x28c30], R7 ;  /* 0x028c30070400a5a7 */ /* 0x000ee4000804007f */
[----:B---3--:R-:W-:Y:S05]  /*10710*/  @!P2 BRA `(.L_x_3434) ;  /* 0xfffffffc00eca947 */ /* 0x008fea000383ffff */
[----:B------:R-:W-:Y:S05]  /*10720*/  BRA `(.L_x_3433) ;  /* 0xffffff4000f47947 */ /* 0x000fea000383ffff */
.L_x_3438:
[----:B-1----:R1:W2:Y:S02]  /*10730*/  SYNCS.PHASECHK.TRANS64.TRYWAIT P2, [R168+URZ+0x28c50], R7 ;  /* 0x028c5007a80075a7 */ /* 0x0022a4000804017f */
[----:B--2---:R-:W-:Y:S05]  /*10740*/  @!P2 NANOSLEEP.SYNCS 0x989680 ;  /* 0x009896800000a95d */ /* 0x004fea0003900000 */
[----:B------:R-:W2:Y:S02]  /*10750*/  @!P2 SYNCS.PHASECHK.TRANS64 P2, [R168+URZ+0x28c50], R7 ;  /* 0x028c5007a800a5a7 */ /* 0x000ea4000804007f */
[----:B--2---:R-:W-:Y:S05]  /*10760*/  @!P2 BRA `(.L_x_3438) ;  /* 0xfffffffc00f0a947 */ /* 0x004fea000383ffff */
[----:B------:R-:W-:Y:S05]  /*10770*/  BRA `(.L_x_3437) ;  /* 0xffffff5c00487947 */ /* 0x000fea000383ffff */
.L_x_3444:
[----:B-1----:R-:W-:-:S04]  /*10780*/  IMAD.U32 R4, RZ, RZ, UR23 ;  /* 0x00000017ff047e24 */ /* 0x002fc8000f8e00ff */
[----:B------:R1:W4:Y:S03]  /*10790*/  SYNCS.PHASECHK.TRANS64.TRYWAIT P2, [R4+URZ+0x28c30], R7 ;  /* 0x028c3007040075a7 */ /* 0x000326000804017f */
[----:B----4-:R-:W-:Y:S05]  /*107a0*/  @!P2 NANOSLEEP.SYNCS 0x989680 ;  /* 0x009896800000a95d */ /* 0x010fea0003900000 */
[----:B------:R-:W4:Y:S02]  /*107b0*/  @!P2 SYNCS.PHASECHK.TRANS64 P2, [R4+URZ+0x28c30], R7 ;  /* 0x028c30070400a5a7 */ /* 0x000f24000804007f */
[----:B----4-:R-:W-:Y:S05]  /*107c0*/  @!P2 BRA `(.L_x_3444) ;  /* 0xfffffffc00eca947 */ /* 0x010fea000383ffff */
[----:B------:R-:W-:Y:S05]  /*107d0*/  BRA `(.L_x_3443) ;  /* 0xffffff6000307947 */ /* 0x000fea000383ffff */
.L_x_3448:
[----:B---3--:R3:W4:Y:S02]  /*107e0*/  SYNCS.PHASECHK.TRANS64.TRYWAIT P2, [R170+URZ+0x28c50], R7 ;  /* 0x028c5007aa0075a7 */ /* 0x008724000804017f */
[----:B----4-:R-:W-:Y:S05]  /*107f0*/  @!P2 NANOSLEEP.SYNCS 0x989680 ;  /* 0x009896800000a95d */ /* 0x010fea0003900000 */
[----:B------:R-:W4:Y:S02]  /*10800*/  @!P2 SYNCS.PHASECHK.TRANS64 P2, [R170+URZ+0x28c50], R7 ;  /* 0x028c5007aa00a5a7 */ /* 0x000f24000804007f */
[----:B----4-:R-:W-:Y:S05]  /*10810*/  @!P2 BRA `(.L_x_3448) ;  /* 0xfffffffc00f0a947 */ /* 0x010fea000383ffff */
[----:B------:R-:W-:Y:S05]  /*10820*/  BRA `(.L_x_3447) ;  /* 0xffffff7400547947 */ /* 0x000fea000383ffff */
.L_x_3481:
[----:B------:R-:W0:Y:S01]  /*10830*/  S2R R5, SR_TID.X ;  /* 0x0000000000057919 */ /* 0x000e220000002100 */
[----:B------:R-:W-:Y:S01]  /*10840*/  BSSY B0, `(.L_x_3550) ;  /* 0x000000a000007945 */ /* 0x000fe20003800000 */
[----:B------:R-:W-:Y:S01]  /*10850*/  IMAD.MOV.U32 R12, RZ, RZ, RZ ;  /* 0x000000ffff0c7224 */ /* 0x000fe200078e00ff */
[----:B------:R-:W-:Y:S01]  /*10860*/  MOV R11, 0x1f ;  /* 0x0000001f000b7802 */ /* 0x000fe20000000f00 */
[----:B------:R-:W-:Y:S01]  /*10870*/  IMAD.MOV.U32 R15, RZ, RZ, -0x1 ;  /* 0xffffffffff0f7424 */ /* 0x000fe200078e00ff */
[----:B0-----:R-:W-:-:S04]  /*10880*/  SHF.R.U32.HI R5, RZ, 0x5, R5 ;  /* 0x00000005ff057819 */ /* 0x001fc80000011605 */
[----:B------:R-:W-:-:S05]  /*10890*/  LOP3.LUT R5, R5, 0x3, RZ, 0xc0, !PT ;  /* 0x0000000305057812 */ /* 0x000fca00078ec0ff */
[----:B------:R-:W-:-:S07]  /*108a0*/  IMAD.MOV.U32 R13, RZ, RZ, R5 ;  /* 0x000000ffff0d7224 */ /* 0x000fce00078e0005 */
[----:B------:R-:W-:Y:S05]  /*108b0*/  WARPSYNC.COLLECTIVE R15, `(.L_x_3551) ;  /* 0x000000000f087348 */ /* 0x000fea0003c00000 */
[----:B------:R0:W1:Y:S02]  /*108c0*/  SHFL.IDX P6, R14, R13, R12, R11 ;  /* 0x0000000c0d0e7389 */ /* 0x00006400000c000b */
[----:B01----:R-:W-:Y:S01]  /*108d0*/  ENDCOLLECTIVE ;  /* 0x000000000000791b */ /* 0x003fe20003800000 */
.L_x_3551:
[----:B------:R-:W-:Y:S05]  /*108e0*/  BSYNC B0 ;  /* 0x0000000000007941 */ /* 0x000fea0003800000 */
.L_x_3550:
[----:B------:R-:W-:Y:S05]  /*108f0*/  BRA `(.L_x_3552) ;  /* 0xffffffc400347947 */ /* 0x000fea000383ffff */
.L_x_3482:
[----:B------:R-:W-:Y:S01]  /*10900*/  BSSY B0, `(.L_x_3553) ;  /* 0x0000006000007945 */ /* 0x000fe20003800000 */
[----:B------:R-:W-:-:S07]  /*10910*/  IMAD.MOV.U32 R15, RZ, RZ, -0x1 ;  /* 0xffffffffff0f7424 */ /* 0x000fce00078e00ff */
[----:B------:R-:W-:Y:S05]  /*10920*/  WARPSYNC.COLLECTIVE R15, `(.L_x_3554) ;  /* 0x000000000f0c7348 */ /* 0x000fea0003c00000 */
[----:B------:R-:W-:Y:S02]  /*10930*/  ELECT P6, UR62, PT ;  /* 0x00000000003e782f */ /* 0x000fe400038c0000 */
[----:B------:R-:W-:Y:S01]  /*10940*/  MOV R14, UR62 ;  /* 0x0000003e000e7c02 */ /* 0x000fe20008000f00 */
[----:B------:R-:W-:Y:S10]  /*10950*/  ENDCOLLECTIVE ;  /* 0x000000000000791b */ /* 0x000ff40003800000 */
.L_x_3554:
[----:B------:R-:W-:Y:S05]  /*10960*/  BSYNC B0 ;  /* 0x0000000000007941 */ /* 0x000fea0003800000 */
.L_x_3553:
[----:B------:R-:W-:Y:S05]  /*10970*/  BRA `(.L_x_3555) ;  /* 0xffffffc400247947 */ /* 0x000fea000383ffff */
.L_x_3485:
[----:B0-----:R0:W1:Y:S02]  /*10980*/  SYNCS.PHASECHK.TRANS64.TRYWAIT P0, [R8+URZ+0x28c40], R10 ;  /* 0x028c400a080075a7 */ /* 0x001064000800017f */
[----:B-1----:R-:W-:Y:S05]  /*10990*/  @!P0 NANOSLEEP.SYNCS 0x989680 ;  /* 0x009896800000895d */ /* 0x002fea0003900000 */
[----:B------:R-:W1:Y:S02]  /*109a0*/  @!P0 SYNCS.PHASECHK.TRANS64 P0, [R8+URZ+0x28c40], R10 ;  /* 0x028c400a080085a7 */ /* 0x000e64000800007f */
[----:B-1----:R-:W-:Y:S05]  /*109b0*/  @!P0 BRA `(.L_x_3485) ;  /* 0xfffffffc00f08947 */ /* 0x002fea000383ffff */
[----:B------:R-:W-:Y:S05]  /*109c0*/  BRA `(.L_x_3556) ;  /* 0xffffffc400887947 */ /* 0x000fea000383ffff */
.L_x_3488:
        /* <DEDUP_REMOVED lines=8> */
.L_x_3491:
[----:B0-----:R0:W1:Y:S02]  /*10a50*/  SYNCS.PHASECHK.TRANS64.TRYWAIT P0, [R11+URZ+0x28c60], R6 ;  /* 0x028c60060b0075a7 */ /* 0x001064000800017f */
[----:B-1----:R-:W-:Y:S05]  /*10a60*/  @!P0 NANOSLEEP.SYNCS 0x989680 ;  /* 0x009896800000895d */ /* 0x002fea0003900000 */
[----:B------:R-:W1:Y:S02]  /*10a70*/  @!P0 SYNCS.PHASECHK.TRANS64 P0, [R11+URZ+0x28c60], R6 ;  /* 0x028c60060b0085a7 */ /* 0x000e64000800007f */
[----:B-1----:R-:W-:Y:S05]  /*10a80*/  @!P0 BRA `(.L_x_3491) ;  /* 0xfffffffc00f08947 */ /* 0x002fea000383ffff */
[----:B------:R-:W-:Y:S05]  /*10a90*/  BRA `(.L_x_3558) ;  /* 0xffffffc800807947 */ /* 0x000fea000383ffff */
.L_x_3500:
[----:B-1----:R1:W2:Y:S02]  /*10aa0*/  SYNCS.PHASECHK.TRANS64.TRYWAIT P0, [R2+URZ+0x28c40], R3 ;  /* 0x028c4003020075a7 */ /* 0x0022a4000800017f */
[----:B--2---:R-:W-:Y:S05]  /*10ab0*/  @!P0 NANOSLEEP.SYNCS 0x989680 ;  /* 0x009896800000895d */ /* 0x004fea0003900000 */
[----:B------:R-:W2:Y:S02]  /*10ac0*/  @!P0 SYNCS.PHASECHK.TRANS64 P0, [R2+URZ+0x28c40], R3 ;  /* 0x028c4003020085a7 */ /* 0x000ea4000800007f */
[----:B--2---:R-:W-:Y:S05]  /*10ad0*/  @!P0 BRA `(.L_x_3500) ;  /* 0xfffffffc00f08947 */ /* 0x004fea000383ffff */
[----:B------:R-:W-:Y:S05]  /*10ae0*/  BRA `(.L_x_3559) ;  /* 0xffffffd000487947 */ /* 0x000fea000383ffff */
.L_x_3502:
[----:B0-----:R0:W2:Y:S02]  /*10af0*/  SYNCS.PHASECHK.TRANS64.TRYWAIT P0, [R2+URZ+0x28c60], R3 ;  /* 0x028c6003020075a7 */ /* 0x0010a4000800017f */
[----:B--2---:R-:W-:Y:S05]  /*10b00*/  @!P0 NANOSLEEP.SYNCS 0x989680 ;  /* 0x009896800000895d */ /* 0x004fea0003900000 */
[----:B------:R-:W2:Y:S02]  /*10b10*/  @!P0 SYNCS.PHASECHK.TRANS64 P0, [R2+URZ+0x28c60], R3 ;  /* 0x028c6003020085a7 */ /* 0x000ea4000800007f */
[----:B--2---:R-:W-:Y:S05]  /*10b20*/  @!P0 BRA `(.L_x_3502) ;  /* 0xfffffffc00f08947 */ /* 0x004fea000383ffff */
[----:B------:R-:W-:Y:S05]  /*10b30*/  BRA `(.L_x_3560) ;  /* 0xffffffd000b87947 */ /* 0x000fea000383ffff */
.L_x_3507:
[----:B-1----:R1:W2:Y:S02]  /*10b40*/  SYNCS.PHASECHK.TRANS64.TRYWAIT P0, [R2+URZ+0x28c40], R7 ;  /* 0x028c4007020075a7 */ /* 0x0022a4000800017f */
[----:B--2---:R-:W-:Y:S05]  /*10b50*/  @!P0 NANOSLEEP.SYNCS 0x989680 ;  /* 0x009896800000895d */ /* 0x004fea0003900000 */
[----:B------:R-:W2:Y:S02]  /*10b60*/  @!P0 SYNCS.PHASECHK.TRANS64 P0, [R2+URZ+0x28c40], R7 ;  /* 0x028c4007020085a7 */ /* 0x000ea4000800007f */
[----:B--2---:R-:W-:Y:S05]  /*10b70*/  @!P0 BRA `(.L_x_3507) ;  /* 0xfffffffc00f08947 */ /* 0x004fea000383ffff */
[----:B------:R-:W-:Y:S05]  /*10b80*/  BRA `(.L_x_3561) ;  /* 0xffffffd800547947 */ /* 0x000fea000383ffff */
.L_x_3509:
[----:B0-----:R0:W2:Y:S02]  /*10b90*/  SYNCS.PHASECHK.TRANS64.TRYWAIT P1, [R2+URZ+0x28c60], R7 ;  /* 0x028c6007020075a7 */ /* 0x0010a4000802017f */
[----:B--2---:R-:W-:Y:S05]  /*10ba0*/  @!P1 NANOSLEEP.SYNCS 0x989680 ;  /* 0x009896800000995d */ /* 0x004fea0003900000 */
[----:B------:R-:W2:Y:S02]  /*10bb0*/  @!P1 SYNCS.PHASECHK.TRANS64 P1, [R2+URZ+0x28c60], R7 ;  /* 0x028c6007020095a7 */ /* 0x000ea4000802007f */
[----:B--2---:R-:W-:Y:S05]  /*10bc0*/  @!P1 BRA `(.L_x_3509) ;  /* 0xfffffffc00f09947 */ /* 0x004fea000383ffff */
[----:B------:R-:W-:Y:S05]  /*10bd0*/  BRA `(.L_x_3562) ;  /* 0xffffffd800c07947 */ /* 0x000fea000383ffff */
.L_x_3514:
[----:B--2---:R2:W3:Y:S02]  /*10be0*/  SYNCS.PHASECHK.TRANS64.TRYWAIT P0, [R2+URZ+0x28c40], R3 ;  /* 0x028c4003020075a7 */ /* 0x0044e4000800017f */
[----:B---3--:R-:W-:Y:S05]  /*10bf0*/  @!P0 NANOSLEEP.SYNCS 0x989680 ;  /* 0x009896800000895d */ /* 0x008fea0003900000 */
[----:B------:R-:W3:Y:S02]  /*10c00*/  @!P0 SYNCS.PHASECHK.TRANS64 P0, [R2+URZ+0x28c40], R3 ;  /* 0x028c4003020085a7 */ /* 0x000ee4000800007f */
[----:B---3--:R-:W-:Y:S05]  /*10c10*/  @!P0 BRA `(.L_x_3514) ;  /* 0xfffffffc00f08947 */ /* 0x008fea000383ffff */
[----:B------:R-:W-:Y:S05]  /*10c20*/  BRA `(.L_x_3563) ;  /* 0xffffffe0003c7947 */ /* 0x000fea000383ffff */
.L_x_3516:
[----:B0-----:R0:W1:Y:S02]  /*10c30*/  SYNCS.PHASECHK.TRANS64.TRYWAIT P1, [R2+URZ+0x28c60], R3 ;  /* 0x028c6003020075a7 */ /* 0x001064000802017f */
[----:B-1----:R-:W-:Y:S05]  /*10c40*/  @!P1 NANOSLEEP.SYNCS 0x989680 ;  /* 0x009896800000995d */ /* 0x002fea0003900000 */
[----:B------:R-:W1:Y:S02]  /*10c50*/  @!P1 SYNCS.PHASECHK.TRANS64 P1, [R2+URZ+0x28c60], R3 ;  /* 0x028c6003020095a7 */ /* 0x000e64000802007f */
[----:B-1----:R-:W-:Y:S05]  /*10c60*/  @!P1 BRA `(.L_x_3516) ;  /* 0xfffffffc00f09947 */ /* 0x002fea000383ffff */
[----:B------:R-:W-:Y:S05]  /*10c70*/  BRA `(.L_x_3564) ;  /* 0xffffffe000ac7947 */ /* 0x000fea000383ffff */
.L_x_3521:
[----:B------:R-:W-:Y:S01]  /*10c80*/  BSSY B0, `(.L_x_3565) ;  /* 0x0000008000007945 */ /* 0x000fe20003800000 */
[----:B0-----:R-:W-:Y:S01]  /*10c90*/  IMAD.MOV.U32 R13, RZ, RZ, R16 ;  /* 0x000000ffff0d7224 */ /* 0x001fe200078e0010 */
[----:B------:R-:W-:Y:S01]  /*10ca0*/  MOV R12, RZ ;  /* 0x000000ff000c7202 */ /* 0x000fe20000000f00 */
[----:B------:R-:W-:Y:S02]  /*10cb0*/  IMAD.MOV.U32 R11, RZ, RZ, 0x1f ;  /* 0x0000001fff0b7424 */ /* 0x000fe400078e00ff */
[----:B------:R-:W-:-:S07]  /*10cc0*/  IMAD.MOV.U32 R15, RZ, RZ, -0x1 ;  /* 0xffffffffff0f7424 */ /* 0x000fce00078e00ff */
[----:B-1----:R-:W-:Y:S05]  /*10cd0*/  WARPSYNC.COLLECTIVE R15, `(.L_x_3566) ;  /* 0x000000000f087348 */ /* 0x002fea0003c00000 */
[----:B------:R0:W2:Y:S02]  /*10ce0*/  SHFL.IDX P6, R14, R13, R12, R11 ;  /* 0x0000000c0d0e7389 */ /* 0x0000a400000c000b */
[----:B012---:R-:W-:Y:S01]  /*10cf0*/  ENDCOLLECTIVE ;  /* 0x000000000000791b */ /* 0x007fe20003800000 */
.L_x_3566:
[----:B------:R-:W-:Y:S05]  /*10d00*/  BSYNC B0 ;  /* 0x0000000000007941 */ /* 0x000fea0003800000 */
.L_x_3565:
        /* <DEDUP_REMOVED lines=8> */
.L_x_3567:
[----:B------:R-:W-:Y:S01]  /*10d90*/  MOV R7, R14 ;  /* 0x0000000e00077202 */ /* 0x000fe20000000f00 */
[----:B------:R-:W-:Y:S06]  /*10da0*/  BRA `(.L_x_3568) ;  /* 0xffffffe400f07947 */ /* 0x000fec000383ffff */
.L_x_3524:
[----:B------:R-:W-:Y:S01]  /*10db0*/  BSSY B0, `(.L_x_3569) ;  /* 0x0000008000007945 */ /* 0x000fe20003800000 */
[----:B-----5:R-:W-:Y:S01]  /*10dc0*/  IMAD.MOV.U32 R13, RZ, RZ, R17 ;  /* 0x000000ffff0d7224 */ /* 0x020fe200078e0011 */
[----:B------:R-:W-:Y:S01]  /*10dd0*/  MOV R15, 0xffffffff ;  /* 0xffffffff000f7802 */ /* 0x000fe20000000f00 */
[----:B------:R-:W-:Y:S02]  /*10de0*/  IMAD.MOV.U32 R12, RZ, RZ, 0x1 ;  /* 0x00000001ff0c7424 */ /* 0x000fe400078e00ff */
[----:B------:R-:W-:-:S07]  /*10df0*/  IMAD.MOV.U32 R11, RZ, RZ, RZ ;  /* 0x000000ffff0b7224 */ /* 0x000fce00078e00ff */
[----:B01234-:R-:W-:Y:S05]  /*10e00*/  WARPSYNC.COLLECTIVE R15, `(.L_x_3570) ;  /* 0x000000000f087348 */ /* 0x01ffea0003c00000 */
[----:B------:R0:W0:Y:S02]  /*10e10*/  SHFL.UP P6, R14, R13, R12, R11 ;  /* 0x0400000c0d0e7389 */ /* 0x00002400000c000b */
[----:B01234-:R-:W-:Y:S01]  /*10e20*/  ENDCOLLECTIVE ;  /* 0x000000000000791b */ /* 0x01ffe20003800000 */
.L_x_3570:
[----:B------:R-:W-:Y:S05]  /*10e30*/  BSYNC B0 ;  /* 0x0000000000007941 */ /* 0x000fea0003800000 */
.L_x_3569:
        /* <DEDUP_REMOVED lines=10> */
.L_x_3571:
        /* <DEDUP_REMOVED lines=8> */
.L_x_3572:
        /* <DEDUP_REMOVED lines=8> */
.L_x_3573:
        /* <DEDUP_REMOVED lines=8> */
.L_x_3574:
        /* <DEDUP_REMOVED lines=8> */
.L_x_3575:
[----:B------:R-:W-:Y:S05]  /*110e0*/  BRA `(.L_x_3576) ;  /* 0xffffffe400b47947 */ /* 0x000fea000383ffff */
.L_x_3529:
[----:B------:R-:W-:Y:S01]  /*110f0*/  BSSY B0, `(.L_x_3577) ;  /* 0x0000008000007945 */ /* 0x000fe20003800000 */
[----:B-----5:R-:W-:Y:S01]  /*11100*/  IMAD.MOV.U32 R13, RZ, RZ, R17 ;  /* 0x000000ffff0d7224 */ /* 0x020fe200078e0011 */
[----:B------:R-:W-:Y:S01]  /*11110*/  MOV R11, RZ ;  /* 0x000000ff000b7202 */ /* 0x000fe20000000f00 */
[----:B------:R-:W-:Y:S02]  /*11120*/  IMAD.MOV.U32 R12, RZ, RZ, 0x1 ;  /* 0x00000001ff0c7424 */ /* 0x000fe400078e00ff */
[----:B------:R-:W-:-:S07]  /*11130*/  IMAD.MOV.U32 R15, RZ, RZ, -0x1 ;  /* 0xffffffffff0f7424 */ /* 0x000fce00078e00ff */
[----:B0-2---:R-:W-:Y:S05]  /*11140*/  WARPSYNC.COLLECTIVE R15, `(.L_x_3578) ;  /* 0x000000000f087348 */ /* 0x005fea0003c00000 */
[----:B------:R1:W3:Y:S02]  /*11150*/  SHFL.UP P6, R14, R13, R12, R11 ;  /* 0x0400000c0d0e7389 */ /* 0x0002e400000c000b */
[----:B0123--:R-:W-:Y:S01]  /*11160*/  ENDCOLLECTIVE ;  /* 0x000000000000791b */ /* 0x00ffe20003800000 */
.L_x_3578:
[----:B------:R-:W-:Y:S05]  /*11170*/  BSYNC B0 ;  /* 0x0000000000007941 */ /* 0x000fea0003800000 */
.L_x_3577:
[----:B------:R-:W-:Y:S01]  /*11180*/  ISETP.NE.AND P0, PT, R6, RZ, PT ;  /* 0x000000ff0600720c */ /* 0x000fe20003f05270 */
[----:B------:R-:W-:Y:S01]  /*11190*/  IMAD.MOV.U32 R12, RZ, RZ, 0x2 ;  /* 0x00000002ff0c7424 */ /* 0x000fe200078e00ff */
[----:B------:R-:W-:Y:S01]  /*111a0*/  MOV R11, RZ ;  /* 0x000000ff000b7202 */ /* 0x000fe20000000f00 */
[----:B------:R-:W-:Y:S01]  /*111b0*/  IMAD.MOV.U32 R15, RZ, RZ, -0x1 ;  /* 0xffffffffff0f7424 */ /* 0x000fe200078e00ff */
[----:B------:R-:W-:Y:S02]  /*111c0*/  SEL R14, R14, RZ, P0 ;  /* 0x000000ff0e0e7207 */ /* 0x000fe40000000000 */
[----:B------:R-:W-:-:S03]  /*111d0*/  ISETP.GE.U32.AND P0, PT, R6, 0x2, PT ;  /* 0x000000020600780c */ /* 0x000fc60003f06070 */
[----:B------:R-:W-:-:S10]  /*111e0*/  IMAD.IADD R13, R17, 0x1, R14 ;  /* 0x00000001110d7824 */ /* 0x000fd400078e020e */
[----:B------:R-:W-:Y:S05]  /*111f0*/  WARPSYNC.COLLECTIVE R15, `(.L_x_3579) ;  /* 0x000000000f087348 */ /* 0x000fea0003c00000 */
[----:B------:R0:W1:Y:S02]  /*11200*/  SHFL.UP P6, R14, R13, R12, R11 ;  /* 0x0400000c0d0e7389 */ /* 0x00006400000c000b */
[----:B01----:R-:W-:Y:S01]  /*11210*/  ENDCOLLECTIVE ;  /* 0x000000000000791b */ /* 0x003fe20003800000 */
.L_x_3579:
        /* <DEDUP_REMOVED lines=8> */
.L_x_3580:
        /* <DEDUP_REMOVED lines=8> */
.L_x_3581:
        /* <DEDUP_REMOVED lines=8> */
.L_x_3582:
        /* <DEDUP_REMOVED lines=8> */
.L_x_3583:
[----:B------:R-:W-:Y:S05]  /*11420*/  BRA `(.L_x_3584) ;  /* 0xffffffe400987947 */ /* 0x000fea000383ffff */
.L_x_3531:
[----:B------:R-:W-:Y:S01]  /*11430*/  BSSY B0, `(.L_x_3585) ;  /* 0x0000006000007945 */ /* 0x000fe20003800000 */
[----:B------:R-:W-:Y:S01]  /*11440*/  PLOP3.LUT P6, PT, P6, PT, PT, 0x8, 0x0 ;  /* 0x000000000000781c */ /* 0x000fe200037ce170 */
[----:B------:R-:W-:-:S12]  /*11450*/  IMAD.MOV.U32 R15, RZ, RZ, -0x1 ;  /* 0xffffffffff0f7424 */ /* 0x000fd800078e00ff */
[----:B0-----:R-:W-:Y:S05]  /*11460*/  WARPSYNC.COLLECTIVE R15, `(.L_x_3586) ;  /* 0x000000000f087348 */ /* 0x001fea0003c00000 */
[----:B------:R-:W-:Y:S01]  /*11470*/  VOTE.ANY R14, PT, P6 ;  /* 0x00000000000e7806 */ /* 0x000fe200030e0100 */
[----:B0-----:R-:W-:Y:S06]  /*11480*/  ENDCOLLECTIVE ;  /* 0x000000000000791b */ /* 0x001fec0003800000 */
.L_x_3586:
[----:B------:R-:W-:Y:S05]  /*11490*/  BSYNC B0 ;  /* 0x0000000000007941 */ /* 0x000fea0003800000 */
.L_x_3585:
[----:B------:R-:W-:Y:S01]  /*114a0*/  MOV R3, R14 ;  /* 0x0000000e00037202 */ /* 0x000fe20000000f00 */
[----:B------:R-:W-:Y:S01]  /*114b0*/  IMAD.MOV.U32 R13, RZ, RZ, R17 ;  /* 0x000000ffff0d7224 */ /* 0x000fe200078e0011 */
[----:B------:R-:W-:Y:S01]  /*114c0*/  MOV R15, 0xffffffff ;  /* 0xffffffff000f7802 */ /* 0x000fe20000000f00 */
[----:B------:R-:W-:Y:S01]  /*114d0*/  IMAD.MOV.U32 R11, RZ, RZ, 0x1f ;  /* 0x0000001fff0b7424 */ /* 0x000fe200078e00ff */
[----:B------:R-:W0:Y:S02]  /*114e0*/  POPC R6, R3 ;  /* 0x0000000300067309 */ /* 0x000e240000000000 */
[----:B0-----:R-:W-:-:S07]  /*114f0*/  IMAD.MOV.U32 R12, RZ, RZ, R6 ;  /* 0x000000ffff0c7224 */ /* 0x001fce00078e0006 */
[----:B------:R-:W-:Y:S05]  /*11500*/  WARPSYNC.COLLECTIVE R15, `(.L_x_3587) ;  /* 0x000000000f087348 */ /* 0x000fea0003c00000 */
[----:B------:R0:W1:Y:S02]  /*11510*/  SHFL.IDX P6, R14, R13, R12, R11 ;  /* 0x0000000c0d0e7389 */ /* 0x00006400000c000b */
[----:B01----:R-:W-:Y:S01]  /*11520*/  ENDCOLLECTIVE ;  /* 0x000000000000791b */ /* 0x003fe20003800000 */
.L_x_3587:
[----:B------:R-:W-:Y:S01]  /*11530*/  IMAD.MOV.U32 R17, RZ, RZ, R14 ;  /* 0x000000ffff117224 */ /* 0x000fe200078e000e */
[----:B------:R-:W-:Y:S06]  /*11540*/  BRA `(.L_x_3588) ;  /* 0xffffffe400887947 */ /* 0x000fec000383ffff */
.L_x_3533:
[----:B------:R-:W-:Y:S01]  /*11550*/  BSSY B0, `(.L_x_3589) ;  /* 0x0000007000007945 */ /* 0x000fe20003800000 */
[----:B------:R-:W-:Y:S01]  /*11560*/  IMAD.MOV.U32 R13, RZ, RZ, R2 ;  /* 0x000000ffff0d7224 */ /* 0x000fe200078e0002 */
[----:B------:R-:W-:Y:S01]  /*11570*/  MOV R15, 0xffffffff ;  /* 0xffffffff000f7802 */ /* 0x000fe20000000f00 */
[----:B------:R-:W-:-:S07]  /*11580*/  IMAD.MOV.U32 R11, RZ, RZ, 0x1f ;  /* 0x0000001fff0b7424 */ /* 0x000fce00078e00ff */
[----:B012---:R-:W-:Y:S05]  /*11590*/  WARPSYNC.COLLECTIVE R15, `(.L_x_3590) ;  /* 0x000000000f087348 */ /* 0x007fea0003c00000 */
[----:B------:R3:W4:Y:S02]  /*115a0*/  SHFL.IDX P6, R14, R13, R12, R11 ;  /* 0x0000000c0d0e7389 */ /* 0x00072400000c000b */
[----:B01234-:R-:W-:Y:S01]  /*115b0*/  ENDCOLLECTIVE ;  /* 0x000000000000791b */ /* 0x01ffe20003800000 */
.L_x_3590:
[----:B------:R-:W-:Y:S05]  /*115c0*/  BSYNC B0 ;  /* 0x0000000000007941 */ /* 0x000fea0003800000 */
.L_x_3589:
[----:B------:R-:W-:Y:S01]  /*115d0*/  IMAD.MOV.U32 R7, RZ, RZ, R14 ;  /* 0x000000ffff077224 */ /* 0x000fe200078e000e */
[----:B------:R-:W-:Y:S06]  /*115e0*/  BRA `(.L_x_3532) ;  /* 0xffffffe4007c7947 */ /* 0x000fec000383ffff */
.L_x_3537:
[----:B-1----:R1:W2:Y:S02]  /*115f0*/  SYNCS.PHASECHK.TRANS64.TRYWAIT P0, [R0+URZ+0x28c20], R3 ;  /* 0x028c2003000075a7 */ /* 0x0022a4000800017f */
[----:B--2---:R-:W-:Y:S05]  /*11600*/  @!P0 NANOSLEEP.SYNCS 0x989680 ;  /* 0x009896800000895d */ /* 0x004fea0003900000 */
[----:B------:R-:W2:Y:S02]  /*11610*/  @!P0 SYNCS.PHASECHK.TRANS64 P0, [R0+URZ+0x28c20], R3 ;  /* 0x028c2003000085a7 */ /* 0x000ea4000800007f */
[----:B--2---:R-:W-:Y:S05]  /*11620*/  @!P0 BRA `(.L_x_3537) ;  /* 0xfffffffc00f08947 */ /* 0x004fea000383ffff */
[----:B------:R-:W-:Y:S05]  /*11630*/  BRA `(.L_x_3591) ;  /* 0xffffffe800f07947 */ /* 0x000fea000383ffff */
.L_x_3538:
[----:B------:R-:W2:Y:S01]  /*11640*/  S2R R2, SR_TID.X ;  /* 0x0000000000027919 */ /* 0x000ea20000002100 */
[----:B------:R-:W-:Y:S01]  /*11650*/  BSSY B0, `(.L_x_3592) ;  /* 0x000000a000007945 */ /* 0x000fe20003800000 */
[----:B------:R-:W-:Y:S01]  /*11660*/  IMAD.MOV.U32 R12, RZ, RZ, RZ ;  /* 0x000000ffff0c7224 */ /* 0x000fe200078e00ff */
[----:B------:R-:W-:Y:S01]  /*11670*/  MOV R11, 0x1f ;  /* 0x0000001f000b7802 */ /* 0x000fe20000000f00 */
[----:B------:R-:W-:Y:S01]  /*11680*/  IMAD.MOV.U32 R15, RZ, RZ, -0x1 ;  /* 0xffffffffff0f7424 */ /* 0x000fe200078e00ff */
[----:B--2---:R-:W-:-:S04]  /*11690*/  SHF.R.U32.HI R2, RZ, 0x5, R2 ;  /* 0x00000005ff027819 */ /* 0x004fc80000011602 */
[----:B------:R-:W-:-:S05]  /*116a0*/  LOP3.LUT R2, R2, 0x3, RZ, 0xc0, !PT ;  /* 0x0000000302027812 */ /* 0x000fca00078ec0ff */
[----:B0-----:R-:W-:-:S07]  /*116b0*/  IMAD.MOV.U32 R13, RZ, RZ, R2 ;  /* 0x000000ffff0d7224 */ /* 0x001fce00078e0002 */
[----:B-1----:R-:W-:Y:S05]  /*116c0*/  WARPSYNC.COLLECTIVE R15, `(.L_x_3593) ;  /* 0x000000000f087348 */ /* 0x002fea0003c00000 */
[----:B------:R0:W2:Y:S02]  /*116d0*/  SHFL.IDX P6, R14, R13, R12, R11 ;  /* 0x0000000c0d0e7389 */ /* 0x0000a400000c000b */
[----:B012---:R-:W-:Y:S01]  /*116e0*/  ENDCOLLECTIVE ;  /* 0x000000000000791b */ /* 0x007fe20003800000 */
.L_x_3593:
[----:B------:R-:W-:Y:S05]  /*116f0*/  BSYNC B0 ;  /* 0x0000000000007941 */ /* 0x000fea0003800000 */
.L_x_3592:
[----:B------:R-:W-:Y:S05]  /*11700*/  BRA `(.L_x_3594) ;  /* 0xffffffe800d87947 */ /* 0x000fea000383ffff */
.L_x_3541:
[----:B------:R-:W-:Y:S01]  /*11710*/  BSSY B1, `(.L_x_3595) ;  /* 0x0000006000017945 */ /* 0x000fe20003800000 */
[----:B------:R-:W-:-:S07]  /*11720*/  IMAD.MOV.U32 R15, RZ, RZ, -0x1 ;  /* 0xffffffffff0f7424 */ /* 0x000fce00078e00ff */
[----:B012---:R-:W-:Y:S05]  /*11730*/  WARPSYNC.COLLECTIVE R15, `(.L_x_3596) ;  /* 0x000000000f0c7348 */ /* 0x007fea0003c00000 */
[----:B------:R-:W-:Y:S02]  /*11740*/  ELECT P6, UR62, PT ;  /* 0x00000000003e782f */ /* 0x000fe400038c0000 */
[----:B------:R-:W-:Y:S01]  /*11750*/  MOV R14, UR62 ;  /* 0x0000003e000e7c02 */ /* 0x000fe20008000f00 */
[----:B012---:R-:W-:Y:S10]  /*11760*/  ENDCOLLECTIVE ;  /* 0x000000000000791b */ /* 0x007ff40003800000 */
.L_x_3596:
[----:B------:R-:W-:Y:S05]  /*11770*/  BSYNC B1 ;  /* 0x0000000000017941 */ /* 0x000fea0003800000 */
.L_x_3595:
[----:B------:R-:W-:Y:S05]  /*11780*/  BRA `(.L_x_3597) ;  /* 0xffffffe800d07947 */ /* 0x000fea000383ffff */
.L_x_3543:
[----:B-1----:R1:W2:Y:S02]  /*11790*/  SYNCS.PHASECHK.TRANS64.TRYWAIT P0, [R6+URZ], R5 ;  /* 0x00000005060075a7 */ /* 0x0022a4000800017f */
[----:B--2---:R-:W-:Y:S05]  /*117a0*/  @!P0 NANOSLEEP.SYNCS 0x989680 ;  /* 0x009896800000895d */ /* 0x004fea0003900000 */
[----:B------:R-:W2:Y:S02]  /*117b0*/  @!P0 SYNCS.PHASECHK.TRANS64 P0, [R6+URZ], R5 ;  /* 0x00000005060085a7 */ /* 0x000ea4000800007f */
[----:B--2---:R-:W-:Y:S05]  /*117c0*/  @!P0 BRA `(.L_x_3543) ;  /* 0xfffffffc00f08947 */ /* 0x004fea000383ffff */
[----:B------:R-:W-:Y:S05]  /*117d0*/  BRA `(.L_x_3598) ;  /* 0xffffffec000c7947 */ /* 0x000fea000383ffff */
.L_x_3544:
[----:B--2---:R2:W3:Y:S02]  /*117e0*/  SYNCS.PHASECHK.TRANS64.TRYWAIT P0, [R7+URZ], R2 ;  /* 0x00000002070075a7 */ /* 0x0044e4000800017f */
[----:B---3--:R-:W-:Y:S05]  /*117f0*/  @!P0 NANOSLEEP.SYNCS 0x989680 ;  /* 0x009896800000895d */ /* 0x008fea0003900000 */
[----:B------:R-:W3:Y:S02]  /*11800*/  @!P0 SYNCS.PHASECHK.TRANS64 P0, [R7+URZ], R2 ;  /* 0x00000002070085a7 */ /* 0x000ee4000800007f */
[----:B---3--:R-:W-:Y:S05]  /*11810*/  @!P0 BRA `(.L_x_3544) ;  /* 0xfffffffc00f08947 */ /* 0x008fea000383ffff */
[----:B------:R-:W-:Y:S05]  /*11820*/  BRA `(.L_x_3599) ;  /* 0xffffffec00007947 */ /* 0x000fea000383ffff */
.L_x_3546:
[----:B---3--:R3:W4:Y:S02]  /*11830*/  SYNCS.PHASECHK.TRANS64.TRYWAIT P0, [R4+URZ], R5 ;  /* 0x00000005040075a7 */ /* 0x008724000800017f */
[----:B----4-:R-:W-:Y:S05]  /*11840*/  @!P0 NANOSLEEP.SYNCS 0x989680 ;  /* 0x009896800000895d */ /* 0x010fea0003900000 */
[----:B------:R-:W4:Y:S02]  /*11850*/  @!P0 SYNCS.PHASECHK.TRANS64 P0, [R4+URZ], R5 ;  /* 0x00000005040085a7 */ /* 0x000f24000800007f */
[----:B----4-:R-:W-:Y:S05]  /*11860*/  @!P0 BRA `(.L_x_3546) ;  /* 0xfffffffc00f08947 */ /* 0x010fea000383ffff */
[----:B------:R-:W-:Y:S05]  /*11870*/  BRA `(.L_x_3600) ;  /* 0xffffffec00087947 */ /* 0x000fea000383ffff */
.L_x_3601:
        /* <DEDUP_REMOVED lines=16> */
.L_x_4563:


//--------------------- .text._ZN7cutlass13device_kernelIN5flash11enable_sm90INS1_16FlashAttnFwdSm90INS1_25CollectiveMainloopFwdSm90ILi2EN4cute5tupleIJNS5_1CILi1EEES8_S8_EEENS6_IJNS7_ILi64EEESA_SA_EEELi512ENS_10bfloat16_tEfNS_4arch4Sm90ELb1ELb0ELb0ELb1ELb0ELb1ELb0ELb0ELb0ELb0ELb0ELb0EEENS1_21CollectiveEpilogueFwdINS6_IJSA_NS7_ILi512EEESA_EEES9_SC_SE_Li256ELb1ELb0ELb0ELb0EEENS1_36VarlenDynamicPersistentTileSchedulerILi64ELi64ELi256ELi32ELb0ELb0ELb1ELb1ELb1ELb1EEEEEEEEEvNT_6ParamsE --------------------------
	.section	.text._ZN7cutlass13device_kernelIN5flash11enable_sm90INS1_16FlashAttnFwdSm90INS1_25CollectiveMainloopFwdSm90ILi2EN4cute5tupleIJNS5_1CILi1EEES8_S8_EEENS6_IJNS7_ILi64EEESA_SA_EEELi512ENS_10bfloat16_tEfNS_4arch4Sm90ELb1ELb0ELb0ELb1ELb0ELb1ELb0ELb0ELb0ELb0ELb0ELb0EEENS1_21CollectiveEpilogueFwdINS6_IJSA_NS7_ILi512EEESA_EEES9_SC_SE_Li256ELb1ELb0ELb0ELb0EEENS1_36VarlenDynamicPersistentTileSchedulerILi64ELi64ELi256ELi32ELb0ELb0ELb1ELb1ELb1ELb1EEEEEEEEEvNT_6ParamsE,"ax",@progbits
	.align	128
.text._ZN7cutlass13device_kernelIN5flash11enable_sm90INS1_16FlashAttnFwdSm90INS1_25CollectiveMainloopFwdSm90ILi2EN4cute5tupleIJNS5_1CILi1EEES8_S8_EEENS6_IJNS7_ILi64EEESA_SA_EEELi512ENS_10bfloat16_tEfNS_4arch4Sm90ELb1ELb0ELb0ELb1ELb0ELb1ELb0ELb0ELb0ELb0ELb0ELb0EEENS1_21CollectiveEpilogueFwdINS6_IJSA_NS7_ILi512EEESA_EEES9_SC_SE_Li256ELb1ELb0ELb0ELb0EEENS1_36VarlenDynamicPersistentTileSchedulerILi64ELi64ELi256ELi32ELb0ELb0ELb1ELb1ELb1ELb1EEEEEEEEEvNT_6ParamsE:
        .type           _ZN7cutlass13device_kernelIN5flash11enable_sm90INS1_16FlashAttnFwdSm90INS1_25CollectiveMainloopFwdSm90ILi2EN4cute5tupleIJNS5_1CILi1EEES8_S8_EEENS6_IJNS7_ILi64EEESA_SA_EEELi512ENS_10bfloat16_tEfNS_4arch4Sm90ELb1ELb0ELb0ELb1ELb0ELb1ELb0ELb0ELb0ELb0ELb0ELb0EEENS1_21CollectiveEpilogueFwdINS6_IJSA_NS7_ILi512EEESA_EEES9_SC_SE_Li256ELb1ELb0ELb0ELb0EEENS1_36VarlenDynamicPersistentTileSchedulerILi64ELi64ELi256ELi32ELb0ELb0ELb1ELb1ELb1ELb1EEEEEEEEEvNT_6ParamsE,@function
        .size           _ZN7cutlass13device_kernelIN5flash11enable_sm90INS1_16FlashAttnFwdSm90INS1_25CollectiveMainloopFwdSm90ILi2EN4cute5tupleIJNS5_1CILi1EEES8_S8_EEENS6_IJNS7_ILi64EEESA_SA_EEELi512ENS_10bfloat16_tEfNS_4arch4Sm90ELb1ELb0ELb0ELb1ELb0ELb1ELb0ELb0ELb0ELb0ELb0ELb0EEENS1_21CollectiveEpilogueFwdINS6_IJSA_NS7_ILi512EEESA_EEES9_SC_SE_Li256ELb1ELb0ELb0ELb0EEENS1_36VarlenDynamicPersistentTileSchedulerILi64ELi64ELi256ELi32ELb0ELb0ELb1ELb1ELb1ELb1EEEEEEEEEvNT_6ParamsE,(.L_x_4564 - _ZN7cutlass13device_kernelIN5flash11enable_sm90INS1_16FlashAttnFwdSm90INS1_25CollectiveMainloopFwdSm90ILi2EN4cute5tupleIJNS5_1CILi1EEES8_S8_EEENS6_IJNS7_ILi64EEESA_SA_EEELi512ENS_10bfloat16_tEfNS_4arch4Sm90ELb1ELb0ELb0ELb1ELb0ELb1ELb0ELb0ELb0ELb0ELb0ELb0EEENS1_21CollectiveEpilogueFwdINS6_IJSA_NS7_ILi512EEESA_EEES9_SC_SE_Li256ELb1ELb0ELb0ELb0EEENS1_36VarlenDynamicPersistentTileSchedulerILi64ELi64ELi256ELi32ELb0ELb0ELb1ELb1ELb1ELb1EEEEEEEEEvNT_6ParamsE)
        .other          _ZN7cutlass13device_kernelIN5flash11enable_sm90INS1_16FlashAttnFwdSm90INS1_25CollectiveMainloopFwdSm90ILi2EN4cute5tupleIJNS5_1CILi1EEES8_S8_EEENS6_IJNS7_ILi64EEESA_SA_EEELi512ENS_10bfloat16_tEfNS_4arch4Sm90ELb1ELb0ELb0ELb1ELb0ELb1ELb0ELb0ELb0ELb0ELb0ELb0EEENS1_21CollectiveEpilogueFwdINS6_IJSA_NS7_ILi512EEESA_EEES9_SC_SE_Li256ELb1ELb0ELb0ELb0EEENS1_36VarlenDynamicPersistentTileSchedulerILi64ELi64ELi256ELi32ELb0ELb0ELb1ELb1ELb1ELb1EEEEEEEEEvNT_6ParamsE,@"STO_CUDA_ENTRY STV_DEFAULT"
_ZN7cutlass13device_kernelIN5flash11enable_sm90INS1_16FlashAttnFwdSm90INS1_25CollectiveMainloopFwdSm90ILi2EN4cute5tupleIJNS5_1CILi1EEES8_S8_EEENS6_IJNS7_ILi64EEESA_SA_EEELi512ENS_10bfloat16_tEfNS_4arch4Sm90ELb1ELb0ELb0ELb1ELb0ELb1ELb0ELb0ELb0ELb0ELb0ELb0EEENS1_21CollectiveEpilogueFwdINS6_IJSA_NS7_ILi512EEESA_EEES9_SC_SE_Li256ELb1ELb0ELb0ELb0EEENS1_36VarlenDynamicPersistentTileSchedulerILi64ELi64ELi256ELi32ELb0ELb0ELb1ELb1ELb1ELb1EEEEEEEEEvNT_6ParamsE:
        /* <DEDUP_REMOVED lines=26> */
.L_x_3603:
[----:B------:R-:W-:Y:S05]  /*01a0*/  BSYNC B0 ;  /* 0x0000000000007941 */ /* 0x000fea0003800000 */
.L_x_3602:
        /* <DEDUP_REMOVED lines=37> */
.L_x_3604:
        /* <DEDUP_REMOVED lines=22> */
.L_x_3605:
        /* <DEDUP_REMOVED lines=18> */
.L_x_3606:
        /* <DEDUP_REMOVED lines=22> */
.L_x_3607:
        /* <DEDUP_REMOVED lines=22> */
.L_x_3608:
        /* <DEDUP_REMOVED lines=9> */
.L_x_3611:
        /* <DEDUP_REMOVED lines=25> */
[CC--:B------:R-:W-:Y:S02]  /*0b60*/  LEA.HI R6, R3.reuse, R220.reuse, RZ, 0x4 ;  /* 0x000000dc03067211 */ /* 0x0c0fe400078f20ff */
[----:B------:R-:W-:Y:S02]  /*0b70*/  LOP3.LUT R5, R0, 0xffffff80, RZ, 0xc0, !PT ;  /* 0xffffff8000057812 */ /* 0x000fe400078ec0ff */
[----:B------:R-:W-:Y:S02]  /*0b80*/  LOP3.LUT R7, R6, 0xfffffff0, RZ, 0xc0, !PT ;  /* 0xfffffff006077812 */ /* 0x000fe400078ec0ff */
[----:B------:R-:W-:Y:S01]  /*0b90*/  LEA.HI R4, R3, R220, RZ, 0x5 ;  /* 0x000000dc03047211 */ /* 0x000fe200078f28ff */
[C---:B------:R-:W-:Y:S02]  /*0ba0*/  IMAD.IADD R5, R220.reuse, 0x1, -R5 ;  /* 0x00000001dc057824 */ /* 0x040fe400078e0a05 */
[----:B------:R-:W-:Y:S01]  /*0bb0*/  IMAD.IADD R10, R220, 0x1, -R7 ;  /* 0x00000001dc0a7824 */ /* 0x000fe200078e0a07 */
[----:B------:R-:W-:-:S02]  /*0bc0*/  SHF.R.S32.HI R200, RZ, 0x5, R4 ;  /* 0x00000005ffc87819 */ /* 0x000fc40000011404 */
[----:B------:R-:W-:Y:S02]  /*0bd0*/  SHF.R.S32.HI R11, RZ, 0x1f, R4 ;  /* 0x0000001fff0b7819 */ /* 0x000fe40000011404 */
[----:B------:R-:W-:Y:S02]  /*0be0*/  SHF.R.S32.HI R13, RZ, 0x4, R6 ;  /* 0x00000004ff0d7819 */ /* 0x000fe40000011406 */
[----:B------:R-:W-:Y:S02]  /*0bf0*/  SHF.R.S32.HI R4, RZ, 0x1f, R5 ;  /* 0x0000001fff047819 */ /* 0x000fe40000011405 */
[----:B------:R-:W-:Y:S02]  /*0c00*/  SHF.R.S32.HI R7, RZ, 0x1f, R10 ;  /* 0x0000001fff077819 */ /* 0x000fe4000001140a */
[----:B------:R-:W-:Y:S02]  /*0c10*/  LEA.HI R8, R6, R13, RZ, 0x1 ;  /* 0x0000000d06087211 */ /* 0x000fe400078f08ff */
[----:B------:R-:W-:-:S02]  /*0c20*/  LEA.HI R6, R4, R5, RZ, 0x2 ;  /* 0x0000000504067211 */ /* 0x000fc400078f10ff */
[----:B------:R-:W-:Y:S02]  /*0c30*/  LEA.HI R9, R7, R10, RZ, 0x3 ;  /* 0x0000000a07097211 */ /* 0x000fe400078f18ff */
[----:B------:R-:W-:Y:S02]  /*0c40*/  LOP3.LUT R12, R8, 0x1ffffffe, RZ, 0xc0, !PT ;  /* 0x1ffffffe080c7812 */ /* 0x000fe400078ec0ff */
[--C-:B------:R-:W-:Y:S02]  /*0c50*/  SHF.R.S32.HI R7, RZ, 0x2, R6.reuse ;  /* 0x00000002ff077819 */ /* 0x100fe40000011406 */
[----:B------:R-:W-:Y:S02]  /*0c60*/  SHF.R.S32.HI R8, RZ, 0x1f, R6 ;  /* 0x0000001fff087819 */ /* 0x000fe40000011406 */
[----:B------:R-:W-:Y:S02]  /*0c70*/  LEA.HI R14, R11, R200, RZ, 0x2 ;  /* 0x000000c80b0e7211 */ /* 0x000fe400078f10ff */
[----:B------:R-:W-:-:S02]  /*0c80*/  LOP3.LUT R11, R9, 0xfffffff8, RZ, 0xc0, !PT ;  /* 0xfffffff8090b7812 */ /* 0x000fc400078ec0ff */
[----:B------:R-:W-:Y:S02]  /*0c90*/  LEA.HI R8, R8, R7, RZ, 0x3 ;  /* 0x0000000708087211 */ /* 0x000fe400078f18ff */
[----:B------:R-:W-:Y:S01]  /*0ca0*/  SHF.R.S32.HI R211, RZ, 0x7, R0 ;  /* 0x00000007ffd37819 */ /* 0x000fe20000011400 */
[----:B------:R-:W-:Y:S01]  /*0cb0*/  IMAD.IADD R11, R10, 0x1, -R11 ;  /* 0x000000010a0b7824 */ /* 0x000fe200078e0a0b */
[----:B------:R-:W-:Y:S02]  /*0cc0*/  LOP3.LUT R15, R14, 0x3ffffc, RZ, 0xc0, !PT ;  /* 0x003ffffc0e0f7812 */ /* 0x000fe400078ec0ff */
[----:B------:R-:W-:Y:S02]  /*0cd0*/  LOP3.LUT R6, R6, 0x7ffffffc, RZ, 0xc0, !PT ;  /* 0x7ffffffc06067812 */ /* 0x000fe400078ec0ff */
[----:B------:R-:W-:Y:S02]  /*0ce0*/  LOP3.LUT R8, R8, 0xfffffff8, RZ, 0xc0, !PT ;  /* 0xfffffff808087812 */ /* 0x000fe400078ec0ff */
[----:B------:R-:W-:Y:S01]  /*0cf0*/  LEA.HI R4, R4, R5, RZ, 0x5 ;  /* 0x0000000504047211 */ /* 0x000fe200078f28ff */
[----:B------:R-:W-:Y:S01]  /*0d00*/  IMAD R14, R211, 0x100, R10 ;  /* 0x00000100d30e7824 */ /* 0x000fe200078e020a */
[----:B------:R-:W-:Y:S01]  /*0d10*/  IADD3 R15, R200, -R15, RZ ;  /* 0x8000000fc80f7210 */ /* 0x000fe20007ffe0ff */
[----:B------:R-:W-:Y:S01]  /*0d20*/  IMAD.IADD R12, R13, 0x1, -R12 ;  /* 0x000000010d0c7824 */ /* 0x000fe200078e0a0c */
[----:B------:R-:W-:Y:S01]  /*0d30*/  IADD3 R6, R5, -R6, RZ ;  /* 0x8000000605067210 */ /* 0x000fe20007ffe0ff */
[----:B------:R-:W-:Y:S01]  /*0d40*/  IMAD.SHL.U32 R10, R11, 0x40, RZ ;  /* 0x000000400b0a7824 */ /* 0x000fe200078e00ff */
[----:B------:R-:W-:Y:S01]  /*0d50*/  LEA.HI R5, R3, R220, RZ, 0x2 ;  /* 0x000000dc03057211 */ /* 0x000fe200078f10ff */
[----:B------:R-:W-:Y:S01]  /*0d60*/  IMAD.IADD R7, R7, 0x1, -R8 ;  /* 0x0000000107077824 */ /* 0x000fe200078e0a08 */
[----:B------:R-:W-:Y:S01]  /*0d70*/  SHF.R.S32.HI R4, RZ, 0x5, R4 ;  /* 0x00000005ff047819 */ /* 0x000fe20000011404 */
[----:B------:R-:W-:Y:S01]  /*0d80*/  IMAD R14, R15, 0x10, R14 ;  /* 0x000000100f0e7824 */ /* 0x000fe200078e020e */
[----:B------:R-:W-:Y:S01]  /*0d90*/  SHF.R.S32.HI R22, RZ, 0x2, R5 ;  /* 0x00000002ff167819 */ /* 0x000fe20000011405 */
[----:B------:R-:W-:Y:S01]  /*0da0*/  IMAD.SHL.U32 R13, R12, 0x8, RZ ;  /* 0x000000080c0d7824 */ /* 0x000fe200078e00ff */
[----:B------:R-:W-:Y:S01]  /*0db0*/  LOP3.LUT R10, R10, 0x1c0, RZ, 0xc0, !PT ;  /* 0x000001c00a0a7812 */ /* 0x000fe200078ec0ff */
[----:B------:R-:W-:-:S02]  /*0dc0*/  IMAD.SHL.U32 R9, R9, 0x40, RZ ;  /* 0x0000004009097824 */ /* 0x000fc400078e00ff */
[----:B------:R-:W-:Y:S01]  /*0dd0*/  IMAD R190, R4, 0x10, R7 ;  /* 0x0000001004be7824 */ /* 0x000fe200078e0207 */
[----:B------:R-:W-:Y:S01]  /*0de0*/  LEA.HI R4, R3, R220, RZ, 0x3 ;  /* 0x000000dc03047211 */ /* 0x000fe200078f18ff */
[--C-:B------:R-:W-:Y:S01]  /*0df0*/  IMAD.U32 R219, R14, 0x40, R13.reuse ;  /* 0x000000400edb7824 */ /* 0x100fe200078e000d */
[----:B------:R-:W-:Y:S02]  /*0e00*/  IADD3 R221, R22, 0x20, RZ ;  /* 0x0000002016dd7810 */ /* 0x000fe40007ffe0ff */
[----:B------:R-:W-:Y:S02]  /*0e10*/  LOP3.LUT R13, R10, 0x8, R13, 0xf8, !PT ;  /* 0x000000080a0d7812 */ /* 0x000fe400078ef80d */
[----:B------:R-:W-:Y:S02]  /*0e20*/  SHF.R.U32.HI R10, RZ, 0x3, R10 ;  /* 0x00000003ff0a7819 */ /* 0x000fe4000001160a */
[----:B------:R-:W-:Y:S02]  /*0e30*/  LOP3.LUT R9, R9, 0x7ffffe00, RZ, 0xc0, !PT ;  /* 0x7ffffe0009097812 */ /* 0x000fe400078ec0ff */
[----:B------:R-:W-:-:S02]  /*0e40*/  SHF.R.S32.HI R202, RZ, 0x3, R4 ;  /* 0x00000003ffca7819 */ /* 0x000fc40000011404 */
        /* <DEDUP_REMOVED lines=10> */
[----:B------:R-:W-:Y:S01]  /*0ef0*/  SHF.R.S32.HI R5, RZ, 0x1f, R5 ;  /* 0x0000001fff057819 */ /* 0x000fe20000011405 */
[----:B------:R-:W-:Y:S01]  /*0f00*/  IMAD.IADD R3, R220, 0x1, -R3 ;  /* 0x00000001dc037824 */ /* 0x000fe200078e0a03 */
[----:B------:R-:W-:Y:S01]  /*0f10*/  LEA.HI R0, R0, R211, RZ, 0x1 ;  /* 0x000000d300007211 */ /* 0x000fe200078f08ff */
[----:B------:R-:W-:Y:S01]  /*0f20*/  IMAD.SHL.U32 R4, R4, 0x40, RZ ;  /* 0x0000004004047824 */ /* 0x000fe200078e00ff */
[----:B------:R-:W-:Y:S01]  /*0f30*/  LOP3.LUT R217, R217, 0x1c0, RZ, 0xc0, !PT ;  /* 0x000001c0d9d97812 */ /* 0x000fe200078ec0ff */
[----:B------:R-:W-:-:S02]  /*0f40*/  IMAD R196, R9, 0x2, R2 ;  /* 0x0000000209c47824 */ /* 0x000fc400078e0202 */
[----:B------:R-:W-:Y:S01]  /*0f50*/  IMAD.MOV.U32 R198, RZ, RZ, 0x40 ;  /* 0x00000040ffc67424 */ /* 0x000fe200078e00ff */
[----:B------:R-:W-:Y:S01]  /*0f60*/  LEA.HI R5, R5, R22, RZ, 0x3 ;  /* 0x0000001605057211 */ /* 0x000fe200078f18ff */
[----:B------:R-:W-:Y:S01]  /*0f70*/  IMAD.SHL.U32 R193, R3, 0x8, RZ ;  /* 0x0000000803c17824 */ /* 0x000fe200078e00ff */
[----:B------:R-:W-:Y:S01]  /*0f80*/  LOP3.LUT R0, R0, 0xfffffe, RZ, 0xc0, !PT ;  /* 0x00fffffe00007812 */ /* 0x000fe200078ec0ff */
[----:B------:R-:W-:Y:S01]  /*0f90*/  VIADD R199, R196, 0x26800 ;  /* 0x00026800c4c77836 */ /* 0x000fe20000000000 */
[----:B------:R-:W-:Y:S02]  /*0fa0*/  SHF.R.U32.HI R222, RZ, 0x3, R217 ;  /* 0x00000003ffde7819 */ /* 0x000fe400000116d9 */
[----:B------:R-:W-:Y:S02]  /*0fb0*/  LOP3.LUT R218, R4, 0xfffffe00, RZ, 0xc0, !PT ;  /* 0xfffffe0004da7812 */ /* 0x000fe400078ec0ff */
[----:B------:R-:W-:Y:S01]  /*0fc0*/  SEL R198, R198, 0xffffffc0, !P2 ;  /* 0xffffffc0c6c67807 */ /* 0x000fe20005000000 */
[----:B------:R-:W-:Y:S01]  /*0fd0*/  IMAD.IADD R0, R211, 0x1, -R0 ;  /* 0x00000001d3007824 */ /* 0x000fe200078e0a00 */
[----:B------:R-:W-:-:S02]  /*0fe0*/  LOP3.LUT R5, R5, 0xfffffff8, RZ, 0xc0, !PT ;  /* 0xfffffff805057812 */ /* 0x000fc400078ec0ff */
[----:B------:R-:W-:Y:S01]  /*0ff0*/  IADD3 R197, R196, 0x26820, RZ ;  /* 0x00026820c4c57810 */ /* 0x000fe20007ffe0ff */
[C---:B------:R-:W-:Y:S01]  /*1000*/  @P1 VIADD R197, R199.reuse, 0xffffffe0 ;  /* 0xffffffe0c7c51836 */ /* 0x040fe20000000000 */
[----:B------:R-:W-:Y:S01]  /*1010*/  CS2R R18, SRZ ;  /* 0x0000000000127805 */ /* 0x000fe2000001ff00 */
[----:B------:R-:W-:Y:S01]  /*1020*/  IMAD.IADD R199, R199, 0x1, R198 ;  /* 0x00000001c7c77824 */ /* 0x000fe200078e02c6 */
[----:B------:R-:W-:Y:S01]  /*1030*/  SHF.R.S32.HI R215, RZ, 0x1f, R22 ;  /* 0x0000001fffd77819 */ /* 0x000fe20000011416 */
[----:B------:R-:W-:Y:S02]  /*1040*/  IMAD.MOV.U32 R207, RZ, RZ, RZ ;  /* 0x000000ffffcf7224 */ /* 0x000fe400078e00ff */
[----:B------:R-:W-:Y:S02]  /*1050*/  IMAD.MOV.U32 R23, RZ, RZ, RZ ;  /* 0x000000ffff177224 */ /* 0x000fe400078e00ff */
[----:B------:R-:W-:Y:S02]  /*1060*/  IMAD.MOV.U32 R189, RZ, RZ, RZ ;  /* 0x000000ffffbd7224 */ /* 0x000fe400078e00ff */
[----:B------:R-:W-:-:S02]  /*1070*/  IMAD.IADD R191, R22, 0x1, -R5 ;  /* 0x0000000116bf7824 */ /* 0x000fc400078e0a05 */
[----:B------:R-:W-:Y:S02]  /*1080*/  IMAD.SHL.U32 R195, R0, 0x100, RZ ;  /* 0x0000010000c37824 */ /* 0x000fe400078e00ff */
[----:B------:R-:W-:Y:S02]  /*1090*/  IMAD.SHL.U32 R192, R6, 0x2, RZ ;  /* 0x0000000206c07824 */ /* 0x000fe400078e00ff */
[----:B------:R-:W-:Y:S01]  /*10a0*/  IMAD.IADD R198, R198, 0x1, R197 ;  /* 0x00000001c6c67824 */ /* 0x000fe200078e02c5 */
[----:B--2---:R-:W-:Y:S01]  /*10b0*/  LOP3.LUT R188, R16, 0x1, RZ, 0xfc, !PT ;  /* 0x0000000110bc7812 */ /* 0x004fe200078efcff */
[----:B------:R-:W-:-:S05]  /*10c0*/  IMAD.SHL.U32 R16, R210, 0x8, RZ ;  /* 0x00000008d2107824 */ /* 0x000fca00078e00ff */
[----:B------:R-:W-:-:S04]  /*10d0*/  LOP3.LUT R3, R217, 0x38, R16, 0xf8, !PT ;  /* 0x00000038d9037812 */ /* 0x000fc800078ef810 */
[----:B------:R-:W-:Y:S02]  /*10e0*/  LOP3.LUT R3, R218, R3, R222, 0xf6, !PT ;  /* 0x00000003da037212 */ /* 0x000fe400078ef6de */
[----:B------:R-:W-:-:S03]  /*10f0*/  SHF.R.S32.HI R17, RZ, 0x1f, R16 ;  /* 0x0000001fff117819 */ /* 0x000fc60000011410 */
[----:B------:R-:W-:-:S07]  /*1100*/  IMAD R216, R3, 0x2, R2 ;  /* 0x0000000203d87824 */ /* 0x000fce00078e0202 */
.L_x_3758:
[----:B0----5:R-:W0:Y:S01]  /*1110*/  LDC.64 R4, c[0x0][0xc60] ;  /* 0x00031800ff047b82 */ /* 0x021e220000000a00 */
[----:B------:R-:W-:Y:S01]  /*1120*/  ULDC.64 UR4, c[0x0][0xa28] ;  /* 0x00028a0000047ab9 */ /* 0x000fe20000000a00 */
[----:B------:R-:W-:Y:S01]  /*1130*/  ULDC.64 UR8, c[0x0][0xa18] ;  /* 0x0002860000087ab9 */ /* 0x000fe20000000a00 */
[----:B------:R-:W-:Y:S01]  /*1140*/  ULDC.64 UR6, c[0x0][0xa08] ;  /* 0x0002820000067ab9 */ /* 0x000fe20000000a00 */
[----:B0-----:R-:W-:-:S05]  /*1150*/  IMAD.WIDE R4, R187, 0x4, R4 ;  /* 0x00000004bb047825 */ /* 0x001fca00078e0204 */
[----:B------:R-:W2:Y:S01]  /*1160*/  LDG.E R206, desc[UR40][R4.64] ;  /* 0x0000002804ce7981 */ /* 0x000ea2000c1e1900 */
[----:B------:R-:W-:Y:S01]  /*1170*/  ISETP.NE.U32.AND P2, PT, RZ, UR4, PT ;  /* 0x00000004ff007c0c */ /* 0x000fe2000bf45070 */
[----:B------:R-:W-:Y:S01]  /*1180*/  IMAD.MOV.U32 R3, RZ, RZ, RZ ;  /* 0x000000ffff037224 */ /* 0x000fe200078e00ff */
[----:B------:R-:W-:Y:S02]  /*1190*/  ISETP.NE.U32.AND P1, PT, RZ, UR8, PT ;  /* 0x00000008ff007c0c */ /* 0x000fe4000bf25070 */
[----:B------:R-:W-:Y:S02]  /*11a0*/  ISETP.NE.AND.EX P2, PT, RZ, UR5, PT, P2 ;  /* 0x00000005ff007c0c */ /* 0x000fe4000bf45320 */
[----:B------:R-:W-:Y:S02]  /*11b0*/  ISETP.NE.AND.EX P1, PT, RZ, UR9, PT, P1 ;  /* 0x00000009ff007c0c */ /* 0x000fe4000bf25310 */
[----:B------:R-:W-:Y:S02]  /*11c0*/  ISETP.NE.U32.AND P0, PT, RZ, UR6, PT ;  /* 0x00000006ff007c0c */ /* 0x000fe4000bf05070 */
[----:B------:R-:W-:-:S02]  /*11d0*/  MOV R27, RZ ;  /* 0x000000ff001b7202 */ /* 0x000fc40000000f00 */
[----:B------:R-:W-:Y:S02]  /*11e0*/  ISETP.NE.AND.EX P0, PT, RZ, UR7, PT, P0 ;  /* 0x00000007ff007c0c */ /* 0x000fe4000bf05300 */
[----:B--2---:R-:W-:Y:S01]  /*11f0*/  SHF.R.S32.HI R209, RZ, 0x1f, R206 ;  /* 0x0000001fffd17819 */ /* 0x004fe200000114ce */
[C---:B------:R-:W-:Y:S02]  /*1200*/  IMAD.SHL.U32 R204, R206.reuse, 0x4, RZ ;  /* 0x00000004cecc7824 */ /* 0x040fe400078e00ff */
[C---:B------:R-:W-:Y:S02]  /*1210*/  @P2 LEA R4, P3, R206.reuse, UR4, 0x2 ;  /* 0x00000004ce042c11 */ /* 0x040fe4000f8610ff */
[C-C-:B------:R-:W-:Y:S02]  /*1220*/  SHF.L.U64.HI R205, R206.reuse, 0x2, R209.reuse ;  /* 0x00000002cecd7819 */ /* 0x140fe400000102d1 */
[----:B------:R-:W-:Y:S01]  /*1230*/  @P2 LEA.HI.X R5, R206, UR5, R209, 0x2, P3 ;  /* 0x00000005ce052c11 */ /* 0x000fe200098f14d1 */
[----:B------:R-:W-:Y:S01]  /*1240*/  ULDC UR4, c[0x0][0x288] ;  /* 0x0000a20000047ab9 */ /* 0x000fe20000000800 */
[----:B------:R-:W-:-:S03]  /*1250*/  IADD3 R8, P4, R204, UR6, RZ ;  /* 0x00000006cc087c10 */ /* 0x000fc6000ff9e0ff */
[----:B------:R0:W5:Y:S01]  /*1260*/  @P2 LDG.E R3, desc[UR40][R4.64] ;  /* 0x0000002804032981 */ /* 0x000162000c1e1900 */
[----:B-1--4-:R-:W-:Y:S01]  /*1270*/  @P1 IADD3 R6, P2, R204, UR8, RZ ;  /* 0x00000008cc061c10 */ /* 0x012fe2000ff5e0ff */
        /* <DEDUP_REMOVED lines=19> */
[----:B0--3--:R-:W-:Y:S06]  /*13b0*/  @P1 BRA `(.L_x_3613) ;  /* 0x0000000000241947 */ /* 0x009fec0003800000 */
        /* <DEDUP_REMOVED lines=9> */
.L_x_3613:
[----:B------:R-:W-:Y:S02]  /*1450*/  IMAD.U32 R32, RZ, RZ, UR5 ;  /* 0x00000005ff207e24 */ /* 0x000fe4000f8e00ff */
[----:B------:R-:W-:Y:S01]  /*1460*/  IMAD.U32 R24, RZ, RZ, UR4 ;  /* 0x00000004ff187e24 */ /* 0x000fe2000f8e00ff */
[----:B------:R-:W-:Y:S06]  /*1470*/  @!P2 BRA `(.L_x_3614) ;  /* 0x000000000010a947 */ /* 0x000fec0003800000 */
[----:B------:R-:W-:-:S04]  /*1480*/  IADD3 R4, P0, R204, UR8, RZ ;  /* 0x00000008cc047c10 */ /* 0x000fc8000ff1e0ff */
[----:B------:R-:W-:-:S05]  /*1490*/  IADD3.X R5, R205, UR9, RZ, P0, !PT ;  /* 0x00000009cd057c10 */ /* 0x000fca00087fe4ff */
[----:B------:R0:W5:Y:S01]  /*14a0*/  LDG.E R24, desc[UR40][R4.64] ;  /* 0x0000002804187981 */ /* 0x000162000c1e1900 */
[----:B------:R-:W-:Y:S05]  /*14b0*/  BRA `(.L_x_3615) ;  /* 0x0000000000107947 */ /* 0x000fea0003800000 */
.L_x_3614:
[----:B------:R-:W-:Y:S05]  /*14c0*/  @!P0 BRA `(.L_x_3615) ;  /* 0x00000000000c8947 */ /* 0x000fea0003800000 */
[----:B------:R-:W2:Y:S04]  /*14d0*/  LDG.E R5, desc[UR40][R8.64] ;  /* 0x0000002808057981 */ /* 0x000ea8000c1e1900 */
[----:B------:R-:W2:Y:S02]  /*14e0*/  LDG.E R24, desc[UR40][R8.64+0x4] ;  /* 0x0000042808187981 */ /* 0x000ea4000c1e1900 */
[----:B--2---:R-:W-:-:S07]  /*14f0*/  IMAD.IADD R24, R24, 0x1, -R5 ;  /* 0x0000000118187824 */ /* 0x004fce00078e0a05 */
.L_x_3615:
        /* <DEDUP_REMOVED lines=8> */
[----:B------:R-:W-:Y:S02]  /*1580*/  ISETP.NE.U32.AND P1, PT, RZ, UR4, PT ;  /* 0x00000004ff007c0c */ /* 0x000fe4000bf25070 */
[----:B-----5:R-:W-:Y:S02]  /*1590*/  MOV R33, R24 ;  /* 0x0000001800217202 */ /* 0x020fe40000000f00 */
[----:B------:R-:W-:-:S13]  /*15a0*/  ISETP.NE.AND.EX P1, PT, RZ, UR5, PT, P1 ;  /* 0x00000005ff007c0c */ /* 0x000fda000bf25310 */
[----:B------:R-:W-:-:S04]  /*15b0*/  @P1 IADD3 R6, P2, R204, UR4, RZ ;  /* 0x00000004cc061c10 */ /* 0x000fc8000ff5e0ff */
[----:B------:R-:W-:-:S05]  /*15c0*/  @P1 IADD3.X R7, R205, UR5, RZ, P2, !PT ;  /* 0x00000005cd071c10 */ /* 0x000fca00097fe4ff */
[----:B------:R0:W5:Y:S01]  /*15d0*/  @P1 LDG.E R33, desc[UR40][R6.64] ;  /* 0x0000002806211981 */ /* 0x000162000c1e1900 */
[----:B------:R-:W-:Y:S01]  /*15e0*/  IMAD.IADD R11, R24, 0x1, -R3 ;  /* 0x00000001180b7824 */ /* 0x000fe200078e0a03 */
[----:B------:R-:W-:Y:S02]  /*15f0*/  LEA R3, R185, 0x7f, 0x6 ;  /* 0x0000007fb9037811 */ /* 0x000fe400078e30ff */
[----:B------:R-:W-:Y:S01]  /*1600*/  PLOP3.LUT P3, PT, PT, PT, PT, 0x80, 0x0 ;  /* 0x000000000000781c */ /* 0x000fe20003f6f070 */
[----:B------:R-:W-:-:S05]  /*1610*/  IMAD.MOV R46, RZ, RZ, -R11 ;  /* 0x000000ffff2e7224 */ /* 0x000fca00078e0a0b */
[----:B------:R-:W-:Y:S01]  /*1620*/  VIMNMX R46, RZ, R46, !PT ;  /* 0x0000002eff2e7248 */ /* 0x000fe20007fe0100 */
[----:B--2---:R-:W-:-:S04]  /*1630*/  @P0 IMAD.IADD R32, R9, 0x1, -R0 ;  /* 0x0000000109200824 */ /* 0x004fc800078e0a00 */
[----:B------:R-:W-:-:S04]  /*1640*/  IMAD.IADD R194, R11, 0x1, R32 ;  /* 0x000000010bc27824 */ /* 0x000fc800078e0220 */
[C---:B------:R-:W-:Y:S01]  /*1650*/  VIADD R0, R194.reuse, 0x3f ;  /* 0x0000003fc2007836 */ /* 0x040fe20000000000 */
[----:B------:R-:W-:-:S04]  /*1660*/  IADD3 R4, R194, R3, -R187 ;  /* 0x00000003c2047210 */ /* 0x000fc80007ffe8bb */
[----:B------:R-:W-:Y:S02]  /*1670*/  SHF.R.S32.HI R3, RZ, 0x1f, R0 ;  /* 0x0000001fff037819 */ /* 0x000fe40000011400 */
[----:B------:R-:W-:Y:S02]  /*1680*/  SHF.R.S32.HI R5, RZ, 0x1f, R4 ;  /* 0x0000001fff057819 */ /* 0x000fe40000011404 */
[----:B------:R-:W-:Y:S02]  /*1690*/  LEA.HI R3, R3, R0, RZ, 0x6 ;  /* 0x0000000003037211 */ /* 0x000fe400078f30ff */
[----:B------:R-:W-:Y:S02]  /*16a0*/  LEA.HI R5, R5, R4, RZ, 0x6 ;  /* 0x0000000405057211 */ /* 0x000fe400078f30ff */
[----:B------:R-:W-:Y:S02]  /*16b0*/  SHF.R.S32.HI R3, RZ, 0x6, R3 ;  /* 0x00000006ff037819 */ /* 0x000fe40000011403 */
[----:B------:R-:W-:-:S04]  /*16c0*/  SHF.R.S32.HI R168, RZ, 0x6, R5 ;  /* 0x00000006ffa87819 */ /* 0x000fc80000011405 */
[----:B------:R-:W-:-:S05]  /*16d0*/  VIMNMX R168, R3, R168, PT ;  /* 0x000000a803a87248 */ /* 0x000fca0003fe0100 */
[----:B------:R-:W-:-:S05]  /*16e0*/  IMAD R3, R168, 0x40, -R11 ;  /* 0x00000040a8037824 */ /* 0x000fca00078e0a0b */
[----:B------:R-:W-:-:S04]  /*16f0*/  VIMNMX R3, R3, R32, PT ;  /* 0x0000002003037248 */ /* 0x000fc80003fe0100 */
        /* <DEDUP_REMOVED lines=9> */
[----:B------:R-:W-:Y:S01]  /*1790*/  IADD3 R0, R2, 0x22400, RZ ;  /* 0x0002240002007810 */ /* 0x000fe20007ffe0ff */
[----:B------:R-:W-:Y:S03]  /*17a0*/  BSSY B6, `(.L_x_3617) ;  /* 0x0000013000067945 */ /* 0x000fe60003800000 */
        /* <DEDUP_REMOVED lines=10> */
[----:B------:R-:W-:Y:S01]  /*1850*/  MOV R13, RZ ;  /* 0x000000ff000d7202 */ /* 0x000fe20000000f00 */
[----:B------:R-:W-:Y:S02]  /*1860*/  IMAD.U32 R6, RZ, RZ, UR4 ;  /* 0x00000004ff067e24 */ /* 0x000fe4000f8e00ff */
[----:B------:R-:W-:-:S02]  /*1870*/  IMAD.U32 R7, RZ, RZ, UR5 ;  /* 0x00000005ff077e24 */ /* 0x000fc4000f8e00ff */
[----:B------:R-:W-:Y:S02]  /*1880*/  IMAD.U32 R11, RZ, RZ, UR7 ;  /* 0x00000007ff0b7e24 */ /* 0x000fe4000f8e00ff */
[----:B------:R-:W-:Y:S02]  /*1890*/  IMAD.MOV.U32 R8, RZ, RZ, 0x70 ;  /* 0x00000070ff087424 */ /* 0x000fe400078e00ff */
[----:B0-----:R-:W-:-:S07]  /*18a0*/  IMAD.MOV.U32 R12, RZ, RZ, 0x1 ;  /* 0x00000001ff0c7424 */ /* 0x001fce00078e00ff */
[----:B------:R-:W-:-:S07]  /*18b0*/  LEPC R20, `(.L_x_3618) ;  /* 0x000000001014794e */ /* 0x000fce0000000000 */
[----:B-1---5:R-:W-:Y:S05]  /*18c0*/  CALL.ABS.NOINC R14 ;  /* 0x000000000e007343 */ /* 0x022fea0003c00000 */
.L_x_3618:
[----:B------:R-:W-:Y:S05]  /*18d0*/  BSYNC B6 ;  /* 0x0000000000067941 */ /* 0x000fea0003800000 */
.L_x_3617:
        /* <DEDUP_REMOVED lines=20> */
.L_x_3620:
[----:B------:R-:W-:Y:S05]  /*1a20*/  BSYNC B6 ;  /* 0x0000000000067941 */ /* 0x000fea0003800000 */
.L_x_3619:
        /* <DEDUP_REMOVED lines=8> */
[----:B------:R-:W2:Y:S06]  /*1ab0*/  LDC.64 R42, c[0x0][0x3d8] ;  /* 0x0000f600ff2a7b82 */ /* 0x000eac0000000a00 */
[----:B------:R-:W-:Y:S02]  /*1ac0*/  @P0 IADD3 R4, P1, R204, UR4, RZ ;  /* 0x00000004cc040c10 */ /* 0x000fe4000ff3e0ff */
[----:B------:R-:W3:Y:S02]  /*1ad0*/  LDC R63, c[0x0][0x3d4] ;  /* 0x0000f500ff3f7b82 */ /* 0x000ee40000000800 */
[----:B------:R-:W-:Y:S01]  /*1ae0*/  @P0 IADD3.X R5, R205, UR5, RZ, P1, !PT ;  /* 0x00000005cd050c10 */ /* 0x000fe20008ffe4ff */
[----:B------:R-:W-:-:S04]  /*1af0*/  ULDC.64 UR4, c[0x0][0x2f8] ;  /* 0x0000be0000047ab9 */ /* 0x000fc80000000a00 */
[----:B------:R4:W3:Y:S01]  /*1b00*/  @P0 LDG.E R25, desc[UR40][R4.64] ;  /* 0x0000002804190981 */ /* 0x0008e2000c1e1900 */
[----:B0-----:R-:W-:Y:S01]  /*1b10*/  ISETP.NE.AND P0, PT, R0, 0x1, PT ;  /* 0x000000010000780c */ /* 0x001fe20003f05270 */
[----:B------:R-:W-:Y:S01]  /*1b20*/  IMAD.SHL.U32 R38, R210, 0x4, RZ ;  /* 0x00000004d2267824 */ /* 0x000fe200078e00ff */
[----:B------:R-:W-:Y:S01]  /*1b30*/  SHF.R.S32.HI R14, RZ, 0x1f, R27 ;  /* 0x0000001fff0e7819 */ /* 0x000fe2000001141b */
[-C--:B-1----:R-:W-:Y:S01]  /*1b40*/  IMAD.WIDE.U32 R48, R22, R28.reuse, R16 ;  /* 0x0000001c16307225 */ /* 0x082fe200078e0010 */
[----:B------:R-:W0:Y:S01]  /*1b50*/  LDC.64 R44, c[0x0][0x3e8] ;  /* 0x0000fa00ff2c7b82 */ /* 0x000e220000000a00 */
[----:B------:R-:W1:Y:S01]  /*1b60*/  S2R R26, SR_TID.X ;  /* 0x00000000001a7919 */ /* 0x000e620000002100 */
[----:B------:R-:W-:Y:S01]  /*1b70*/  SHF.R.S32.HI R39, RZ, 0x1f, R38 ;  /* 0x0000001fff277819 */ /* 0x000fe20000011426 */
[-C--:B------:R-:W-:Y:S01]  /*1b80*/  IMAD R6, R14, R28.reuse, RZ ;  /* 0x0000001c0e067224 */ /* 0x080fe200078e02ff */
[----:B--2---:R-:W-:Y:S01]  /*1b90*/  SHF.L.U64.HI R52, R42, 0x6, R43 ;  /* 0x000000062a347819 */ /* 0x004fe2000001022b */
[----:B----4-:R-:W-:Y:S01]  /*1ba0*/  IMAD.WIDE.U32 R4, R27, R28, RZ ;  /* 0x0000001c1b047225 */ /* 0x010fe200078e00ff */
[----:B------:R-:W-:-:S02]  /*1bb0*/  SHF.L.U64.HI R50, R28, 0x6, R29 ;  /* 0x000000061c327819 */ /* 0x000fc4000001021d */
[----:B------:R-:W2:Y:S01]  /*1bc0*/  LDC R61, c[0x0][0x3d4] ;  /* 0x0000f500ff3d7b82 */ /* 0x000ea20000000800 */
[----:B------:R-:W-:Y:S02]  /*1bd0*/  IMAD.SHL.U32 R58, R191, 0x40, RZ ;  /* 0x00000040bf3a7824 */ /* 0x000fe400078e00ff */
[----:B------:R-:W-:Y:S01]  /*1be0*/  IMAD.SHL.U32 R53, R42, 0x40, RZ ;  /* 0x000000402a357824 */ /* 0x000fe200078e00ff */
[----:B---3--:R-:W-:Y:S01]  /*1bf0*/  ISETP.GE.AND P2, PT, R16, R63, PT ;  /* 0x0000003f1000720c */ /* 0x008fe20003f46270 */
[----:B------:R-:W-:Y:S01]  /*1c00*/  IMAD.SHL.U32 R51, R28, 0x40, RZ ;  /* 0x000000401c337824 */ /* 0x000fe200078e00ff */
[----:B------:R-:W-:Y:S01]  /*1c10*/  LOP3.LUT R58, R58, 0x1c0, RZ, 0xc0, !PT ;  /* 0x000001c03a3a7812 */ /* 0x000fe200078ec0ff */
[----:B------:R-:W-:Y:S01]  /*1c20*/  VIADD R76, R16, 0x20 ;  /* 0x00000020104c7836 */ /* 0x000fe20000000000 */
[----:B------:R-:W3:Y:S01]  /*1c30*/  @P0 LDC R3, c[0x0][0x42c] ;  /* 0x00010b00ff030b82 */ /* 0x000ee20000000800 */
[C---:B------:R-:W-:Y:S01]  /*1c40*/  SEL R13, R63.reuse, RZ, P2 ;  /* 0x000000ff3f0d7207 */ /* 0x040fe20001000000 */
[----:B------:R-:W-:Y:S01]  /*1c50*/  IMAD.SHL.U32 R63, R63, 0x2, RZ ;  /* 0x000000023f3f7824 */ /* 0x000fe200078e00ff */
[----:B------:R-:W-:-:S02]  /*1c60*/  SHF.R.U32.HI R62, RZ, 0x3, R58 ;  /* 0x00000003ff3e7819 */ /* 0x000fc4000001163a */
[----:B------:R-:W-:Y:S01]  /*1c70*/  P2R R72, PR, RZ, 0x4 ;  /* 0x00000004ff487803 */ /* 0x000fe20000000000 */
[----:B------:R-:W-:Y:S02]  /*1c80*/  IMAD.IADD R13, R16, 0x1, R13 ;  /* 0x00000001100d7824 */ /* 0x000fe400078e020d */
[----:B------:R-:W4:Y:S01]  /*1c90*/  @P0 LDC R7, c[0x0][0x430] ;  /* 0x00010c00ff070b82 */ /* 0x000f220000000800 */
[----:B0-----:R-:W-:Y:S01]  /*1ca0*/  IMAD.WIDE.U32 R10, R22, R44, R16 ;  /* 0x0000002c160a7225 */ /* 0x001fe200078e0010 */
[C---:B------:R-:W-:Y:S02]  /*1cb0*/  SHF.L.U64.HI R54, R44.reuse, 0x6, R45 ;  /* 0x000000062c367819 */ /* 0x040fe4000001022d */
[----:B------:R-:W-:Y:S01]  /*1cc0*/  SHF.R.S32.HI R12, RZ, 0x1f, R13 ;  /* 0x0000001fff0c7819 */ /* 0x000fe2000001140d */
[----:B------:R-:W-:-:S03]  /*1cd0*/  IMAD.SHL.U32 R55, R44, 0x40, RZ ;  /* 0x000000402c377824 */ /* 0x000fc600078e00ff */
[----:B------:R-:W0:Y:S01]  /*1ce0*/  LDC R60, c[0x0][0x2e4] ;  /* 0x0000b900ff3c7b82 */ /* 0x000e220000000800 */
[----:B-1----:R-:W-:-:S04]  /*1cf0*/  SHF.R.U32.HI R26, RZ, 0x7, R26 ;  /* 0x00000007ff1a7819 */ /* 0x002fc8000001161a */
[----:B------:R-:W-:Y:S01]  /*1d00*/  IADD3 R59, R26, 0x8, RZ ;  /* 0x000000081a3b7810 */ /* 0x000fe20007ffe0ff */
[----:B---3--:R-:W-:-:S04]  /*1d10*/  @P0 IMAD.HI.U32 R0, R186, R3, RZ ;  /* 0x00000003ba000227 */ /* 0x008fc800078e00ff */
[----:B------:R-:W-:Y:S01]  /*1d20*/  IMAD R3, R27, R29, R6 ;  /* 0x0000001d1b037224 */ /* 0x000fe200078e0206 */
[----:B----4-:R-:W-:-:S03]  /*1d30*/  @P0 SHF.R.U32.HI R186, RZ, R7, R0 ;  /* 0x00000007ffba0219 */ /* 0x010fc60000011600 */
[----:B------:R-:W-:Y:S01]  /*1d40*/  IMAD.IADD R5, R5, 0x1, R3 ;  /* 0x0000000105057824 */ /* 0x000fe200078e0203 */
[----:B------:R-:W-:Y:S02]  /*1d50*/  ISETP.NE.U32.AND P0, PT, RZ, UR8, PT ;  /* 0x00000008ff007c0c */ /* 0x000fe4000bf05070 */
[----:B------:R-:W-:Y:S01]  /*1d60*/  SHF.R.S32.HI R0, RZ, 0x1f, R186 ;  /* 0x0000001fff007819 */ /* 0x000fe200000114ba */
[----:B------:R-:W-:Y:S01]  /*1d70*/  IMAD.WIDE.U32 R4, R186, UR4, R4 ;  /* 0x00000004ba047c25 */ /* 0x000fe2000f8e0004 */
[----:B------:R-:W-:-:S03]  /*1d80*/  ISETP.NE.AND.EX P0, PT, RZ, UR9, PT, P0 ;  /* 0x00000009ff007c0c */ /* 0x000fc6000bf05300 */
        /* <DEDUP_REMOVED lines=9> */
[----:B------:R-:W-:Y:S02]  /*1e20*/  SEL R9, R25, RZ, !P0 ;  /* 0x000000ff19097207 */ /* 0x000fe40004000000 */
[----:B------:R-:W-:-:S03]  /*1e30*/  SEL R0, R0, RZ, !P0 ;  /* 0x000000ff00007207 */ /* 0x000fc60004000000 */
[----:B------:R-:W-:-:S04]  /*1e40*/  IMAD.WIDE.U32 R40, R9, UR4, R4 ;  /* 0x0000000409287c25 */ /* 0x000fc8000f8e0004 */
[----:B------:R-:W-:Y:S02]  /*1e50*/  IMAD R8, R0, UR4, RZ ;  /* 0x0000000400087c24 */ /* 0x000fe4000f8e02ff */
[----:B------:R-:W-:Y:S02]  /*1e60*/  IMAD R4, R215, R28, RZ ;  /* 0x0000001cd7047224 */ /* 0x000fe400078e02ff */
[----:B------:R-:W-:Y:S01]  /*1e70*/  IMAD R3, R9, UR5, R8 ;  /* 0x0000000509037c24 */ /* 0x000fe2000f8e0208 */
[----:B------:R-:W-:Y:S01]  /*1e80*/  ULDC.64 UR4, c[0x0][0x328] ;  /* 0x0000ca0000047ab9 */ /* 0x000fe20000000a00 */
[----:B------:R-:W-:Y:S02]  /*1e90*/  IMAD R5, R22, R29, R4 ;  /* 0x0000001d16057224 */ /* 0x000fe400078e0204 */
[----:B------:R-:W-:Y:S02]  /*1ea0*/  IMAD R4, R0, UR4, RZ ;  /* 0x0000000400047c24 */ /* 0x000fe4000f8e02ff */
[----:B------:R-:W-:Y:S01]  /*1eb0*/  IMAD.IADD R0, R41, 0x1, R3 ;  /* 0x0000000129007824 */ /* 0x000fe200078e0203 */
[----:B------:R-:W-:Y:S01]  /*1ec0*/  IADD3 R3, P0, R40, R48, RZ ;  /* 0x0000003028037210 */ /* 0x000fe20007f1e0ff */
[----:B------:R-:W-:-:S02]  /*1ed0*/  IMAD R75, R9, UR5, R4 ;  /* 0x00000005094b7c24 */ /* 0x000fc4000f8e0204 */
[-C--:B------:R-:W-:Y:S01]  /*1ee0*/  IMAD R4, R215, R42.reuse, RZ ;  /* 0x0000002ad7047224 */ /* 0x080fe200078e02ff */
[----:B------:R-:W-:Y:S01]  /*1ef0*/  IADD3.X R48, R0, R49, R5, P0, !PT ;  /* 0x0000003100307210 */ /* 0x000fe200007fe405 */
[----:B------:R-:W-:Y:S01]  /*1f00*/  IMAD.WIDE.U32 R36, R9, UR4, R6 ;  /* 0x0000000409247c25 */ /* 0x000fe2000f8e0006 */
[----:B------:R-:W-:Y:S01]  /*1f10*/  LEA.HI R49, R12, R13, RZ, 0x3 ;  /* 0x0000000d0c317211 */ /* 0x000fe200078f18ff */
[----:B------:R-:W-:Y:S02]  /*1f20*/  ULDC UR4, c[0x0][0x2e4] ;  /* 0x0000b90000047ab9 */ /* 0x000fe40000000800 */
[C---:B------:R-:W-:Y:S01]  /*1f30*/  IMAD R15, R22.reuse, R43, R4 ;  /* 0x0000002b160f7224 */ /* 0x040fe200078e0204 */
[----:B------:R-:W-:Y:S01]  /*1f40*/  LOP3.LUT R69, R49, 0xfffffff8, RZ, 0xc0, !PT ;  /* 0xfffffff831457812 */ /* 0x000fe200078ec0ff */
[-C--:B------:R-:W-:Y:S01]  /*1f50*/  IMAD.WIDE.U32 R4, R22, R42.reuse, R38 ;  /* 0x0000002a16047225 */ /* 0x080fe200078e0026 */
[----:B------:R-:W-:Y:S02]  /*1f60*/  ISETP.GE.AND P0, PT, R16, UR4, PT ;  /* 0x0000000410007c0c */ /* 0x000fe4000bf06270 */
[----:B------:R-:W-:Y:S01]  /*1f70*/  ISETP.GE.AND P1, PT, R76, UR4, PT ;  /* 0x000000044c007c0c */ /* 0x000fe2000bf26270 */
[----:B------:R-:W-:Y:S01]  /*1f80*/  IMAD.WIDE.U32 R8, R22, R42, R16 ;  /* 0x0000002a16087225 */ /* 0x000fe200078e0010 */
[----:B------:R-:W-:-:S02]  /*1f90*/  IADD3 R5, R5, R15, RZ ;  /* 0x0000000f05057210 */ /* 0x000fc40007ffe0ff */
[----:B------:R-:W-:Y:S01]  /*1fa0*/  SHF.R.S32.HI R73, RZ, 0x1f, R69 ;  /* 0x0000001fff497819 */ /* 0x000fe20000011445 */
[----:B------:R-:W-:Y:S01]  /*1fb0*/  IMAD.IADD R9, R15, 0x1, R9 ;  /* 0x000000010f097824 */ /* 0x000fe200078e0209 */
[----:B-----5:R-:W-:Y:S01]  /*1fc0*/  SHF.R.S32.HI R15, RZ, 0x1f, R33 ;  /* 0x0000001fff0f7819 */ /* 0x020fe20000011421 */
[-C--:B------:R-:W-:Y:S01]  /*1fd0*/  IMAD.WIDE.U32 R30, R33, R42.reuse, R4 ;  /* 0x0000002a211e7225 */ /* 0x080fe200078e0004 */
[----:B------:R-:W-:Y:S02]  /*1fe0*/  LOP3.LUT R5, R58, 0x18, R16, 0xf8, !PT ;  /* 0x000000183a057812 */ /* 0x000fe400078ef810 */
[----:B------:R-:W-:Y:S01]  /*1ff0*/  IADD3 R75, R37, R75, RZ ;  /* 0x0000004b254b7210 */ /* 0x000fe20007ffe0ff */
[----:B------:R-:W-:Y:S01]  /*2000*/  IMAD R20, R15, R42, RZ ;  /* 0x0000002a0f147224 */ /* 0x000fe200078e02ff */
[----:B------:R-:W-:Y:S01]  /*2010*/  LOP3.LUT R5, R5, R62, RZ, 0x3c, !PT ;  /* 0x0000003e05057212 */ /* 0x000fe200078e3cff */
[----:B------:R-:W-:-:S04]  /*2020*/  IMAD.WIDE.U32 R34, R33, R42, R8 ;  /* 0x0000002a21227225 */ /* 0x000fc800078e0008 */
[----:B------:R-:W-:Y:S02]  /*2030*/  IMAD R13, R33, R43, R20 ;  /* 0x0000002b210d7224 */ /* 0x000fe400078e0214 */
[----:B------:R-:W1:Y:S01]  /*2040*/  LDC.64 R42, c[0x0][0x2d8] ;  /* 0x0000b600ff2a7b82 */ /* 0x000e620000000a00 */
[-C--:B------:R-:W-:Y:S02]  /*2050*/  IMAD R6, R215, R44.reuse, RZ ;  /* 0x0000002cd7067224 */ /* 0x080fe400078e02ff */
[----:B------:R-:W-:Y:S01]  /*2060*/  IMAD R64, R200, 0x200, R5 ;  /* 0x00000200c8407824 */ /* 0x000fe200078e0205 */
[----:B------:R-:W-:Y:S01]  /*2070*/  LOP3.LUT R5, R58, 0x38, R49, 0xf8, !PT ;  /* 0x000000383a057812 */ /* 0x000fe200078ef831 */
[C---:B------:R-:W-:Y:S02]  /*2080*/  IMAD R21, R22.reuse, R45, R6 ;  /* 0x0000002d16157224 */ /* 0x040fe400078e0206 */
[----:B------:R-:W-:Y:S01]  /*2090*/  IMAD.WIDE.U32 R6, R22, R44, R38 ;  /* 0x0000002c16067225 */ /* 0x000fe200078e0026 */
[----:B------:R-:W-:-:S03]  /*20a0*/  LOP3.LUT R5, R5, R62, RZ, 0x3c, !PT ;  /* 0x0000003e05057212 */ /* 0x000fc600078e3cff */
[----:B------:R-:W-:Y:S02]  /*20b0*/  IMAD.IADD R11, R21, 0x1, R11 ;  /* 0x00000001150b7824 */ /* 0x000fe400078e020b */
[----:B------:R-:W-:Y:S02]  /*20c0*/  IMAD.IADD R7, R7, 0x1, R21 ;  /* 0x0000000107077824 */ /* 0x000fe400078e0215 */
[-C--:B------:R-:W-:Y:S02]  /*20d0*/  IMAD R12, R15, R44.reuse, RZ ;  /* 0x0000002c0f0c7224 */ /* 0x080fe400078e02ff */
[----:B------:R-:W-:-:S04]  /*20e0*/  IMAD.WIDE.U32 R28, R33, R44, R10 ;  /* 0x0000002c211c7225 */ /* 0x000fc800078e000a */
[----:B------:R-:W-:Y:S01]  /*20f0*/  IMAD.WIDE.U32 R20, R33, R44, R6 ;  /* 0x0000002c21147225 */ /* 0x000fe200078e0006 */
[----:B------:R-:W-:-:S03]  /*2100*/  IADD3 R44, P2, R22, R27, RZ ;  /* 0x0000001b162c7210 */ /* 0x000fc60007f5e0ff */
[----:B------:R-:W-:Y:S02]  /*2110*/  IMAD R71, R33, R45, R12 ;  /* 0x0000002d21477224 */ /* 0x000fe400078e020c */
[----:B------:R-:W-:Y:S02]  /*2120*/  IMAD.X R45, R215, 0x1, R14, P2 ;  /* 0x00000001d72d7824 */ /* 0x000fe400010e060e */
[----:B------:R-:W-:Y:S02]  /*2130*/  IMAD.IADD R67, R71, 0x1, R29 ;  /* 0x0000000147437824 */ /* 0x000fe400078e021d */
[----:B------:R-:W-:Y:S02]  /*2140*/  IMAD.IADD R65, R13, 0x1, R35 ;  /* 0x000000010d417824 */ /* 0x000fe400078e0223 */
[----:B------:R-:W-:Y:S02]  /*2150*/  IMAD.IADD R66, R31, 0x1, R13 ;  /* 0x000000011f427824 */ /* 0x000fe400078e020d */
[----:B------:R-:W-:-:S02]  /*2160*/  IMAD.IADD R71, R21, 0x1, R71 ;  /* 0x0000000115477824 */ /* 0x000fc400078e0247 */
[----:B0-2---:R-:W-:-:S07]  /*2170*/  IMAD R68, R200, 0x200, R5 ;  /* 0x00000200c8447824 */ /* 0x005fce00078e0205 */
.L_x_3650:
        /* <DEDUP_REMOVED lines=9> */
[----:B------:R-:W-:-:S03]  /*2210*/  IADD3 R4, P2, R3, R14, RZ ;  /* 0x0000000e03047210 */ /* 0x000fc60007f5e0ff */
        /* <DEDUP_REMOVED lines=31> */
[----:B------:R-:W-:Y:S02]  /*2410*/  IADD3.X R10, R74, R66, RZ, P3, !PT ;  /* 0x000000424a0a7210 */ /* 0x000fe40001ffe4ff */
[----:B------:R-:W-:Y:S01]  /*2420*/  LEA R6, P3, R7, UR4, 0x1 ;  /* 0x0000000407067c11 */ /* 0x000fe2000f8608ff */
[----:B------:R-:W-:Y:S01]  /*2430*/  IMAD.IADD R5, R5, 0x1, R9 ;  /* 0x0000000105057824 */ /* 0x000fe200078e0209 */
[----:B------:R-:W-:Y:S01]  /*2440*/  LEA R78, P5, R4, UR6, 0x1 ;  /* 0x00000006044e7c11 */ /* 0x000fe2000f8a08ff */
[----:B------:R-:W-:Y:S01]  /*2450*/  VIADD R8, R38, 0x10 ;  /* 0x0000001026087836 */ /* 0x000fe20000000000 */
[----:B------:R-:W-:-:S02]  /*2460*/  LEA.HI.X R7, R7, UR5, R10, 0x1, P3 ;  /* 0x0000000507077c11 */ /* 0x000fc400098f0c0a */
[----:B------:R-:W-:Y:S02]  /*2470*/  CS2R R10, SRZ ;  /* 0x00000000000a7805 */ /* 0x000fe4000001ff00 */
[----:B------:R-:W-:Y:S02]  /*2480*/  LEA.HI.X R79, R4, UR7, R5, 0x1, P5 ;  /* 0x00000007044f7c11 */ /* 0x000fe4000a8f0c05 */
[-C--:B------:R-:W-:Y:S02]  /*2490*/  ISETP.GE.AND P3, PT, R38, R61.reuse, PT ;  /* 0x0000003d2600720c */ /* 0x080fe40003f66270 */
[----:B------:R-:W-:Y:S02]  /*24a0*/  ISETP.GE.AND P5, PT, R8, R61, PT ;  /* 0x0000003d0800720c */ /* 0x000fe40003fa6270 */
[----:B------:R-:W-:-:S09]  /*24b0*/  CS2R R8, SRZ ;  /* 0x0000000000087805 */ /* 0x000fd2000001ff00 */
[----:B------:R0:W5:Y:S04]  /*24c0*/  @!P3 LDG.E.64 R26, desc[UR40][R6.64] ;  /* 0x00000028061ab981 */ /* 0x000168000c1e1b00 */
[----:B------:R0:W5:Y:S04]  /*24d0*/  @!P5 LDG.E.64 R8, desc[UR40][R6.64+0x20] ;  /* 0x000020280608d981 */ /* 0x000168000c1e1b00 */
[----:B------:R0:W5:Y:S04]  /*24e0*/  @!P3 LDG.E.64 R14, desc[UR40][R78.64] ;  /* 0x000000284e0eb981 */ /* 0x000168000c1e1b00 */
[----:B------:R0:W5:Y:S02]  /*24f0*/  @!P5 LDG.E.64 R10, desc[UR40][R78.64+0x20] ;  /* 0x000020284e0ad981 */ /* 0x000164000c1e1b00 */
.L_x_3625:
[----:B------:R-:W-:Y:S05]  /*2500*/  BSYNC B1 ;  /* 0x0000000000017941 */ /* 0x000fea0003800000 */
.L_x_3624:
        /* <DEDUP_REMOVED lines=12> */
[----:B------:R-:W-:-:S02]  /*25d0*/  MOV R6, R14 ;  /* 0x0000000e00067202 */ /* 0x000fc40000000f00 */
[----:B------:R-:W-:Y:S02]  /*25e0*/  PRMT R87, R87, 0x5410, R4 ;  /* 0x0000541057577816 */ /* 0x000fe40000000004 */
[----:B------:R-:W-:Y:S02]  /*25f0*/  PRMT R88, R88, 0x5410, R5 ;  /* 0x0000541058587816 */ /* 0x000fe40000000005 */
[----:B------:R-:W-:Y:S02]  /*2600*/  PRMT R78, R6, 0x7610, R78 ;  /* 0x00007610064e7816 */ /* 0x000fe4000000004e */
[----:B------:R-:W-:Y:S01]  /*2610*/  PRMT R80, R7, 0x7610, R80 ;  /* 0x0000761007507816 */ /* 0x000fe20000000050 */
[----:B------:R-:W-:Y:S06]  /*2620*/  @!P3 BRA `(.L_x_3626) ;  /* 0x000000000004b947 */ /* 0x000fec0003800000 */
[----:B------:R-:W-:Y:S01]  /*2630*/  BPT.TRAP 0x1 ;  /* 0x000000040000795c */ /* 0x000fe20000300000 */
.L_x_3626:
[----:B------:R-:W-:Y:S01]  /*2640*/  IMAD R70, R23, 0x8, R2 ;  /* 0x0000000817467824 */ /* 0x000fe200078e0202 */
[----:B------:R-:W-:Y:S01]  /*2650*/  SHF.L.U32 R77, R189, 0x1f, RZ ;  /* 0x0000001fbd4d7819 */ /* 0x000fe200000006ff */
[----:B------:R-:W-:Y:S03]  /*2660*/  BSSY B1, `(.L_x_3627) ;  /* 0x0000003000017945 */ /* 0x000fe60003800000 */
[----:B------:R-:W0:Y:S02]  /*2670*/  SYNCS.PHASECHK.TRANS64.TRYWAIT P5, [R70+URZ+0x28c90], R77 ;  /* 0x028c904d460075a7 */ /* 0x000e2400080a017f */
[----:B0-----:R-:W-:Y:S05]  /*2680*/  @!P5 BRA `(.L_x_3628) ;  /* 0x000001500098d947 */ /* 0x001fea0003800000 */
.L_x_3861:
[----:B------:R-:W-:Y:S05]  /*2690*/  BSYNC B1 ;  /* 0x0000000000017941 */ /* 0x000fea0003800000 */
.L_x_3627:
        /* <DEDUP_REMOVED lines=9> */
[--C-:B------:R-:W-:Y:S01]  /*2730*/  SHF.R.U64 R56, R26, 0x10, R27.reuse ;  /* 0x000000101a387819 */ /* 0x100fe2000000121b */
[----:B------:R-:W-:Y:S01]  /*2740*/  IMAD.U32 R14, R6, 0x10000, RZ ;  /* 0x00010000060e7824 */ /* 0x000fe200078e00ff */
[----:B------:R-:W-:Y:S02]  /*2750*/  SHF.R.U32.HI R74, RZ, 0x10, R27 ;  /* 0x00000010ff4a7819 */ /* 0x000fe4000001161b */
[----:B------:R-:W-:Y:S02]  /*2760*/  SHF.R.U32.HI R81, RZ, 0x10, R15 ;  /* 0x00000010ff517819 */ /* 0x000fe4000001160f */
[C---:B------:R-:W-:Y:S02]  /*2770*/  PRMT R79, R78.reuse, 0x5410, R79 ;  /* 0x000054104e4f7816 */ /* 0x040fe4000000004f */
[----:B------:R-:W-:-:S02]  /*2780*/  PRMT R27, R78, 0x5432, R56 ;  /* 0x000054324e1b7816 */ /* 0x000fc40000000038 */
[----:B------:R-:W-:Y:S02]  /*2790*/  LOP3.LUT R26, R7, 0xffff0000, RZ, 0xc0, !PT ;  /* 0xffff0000071a7812 */ /* 0x000fe400078ec0ff */
[C---:B------:R-:W-:Y:S02]  /*27a0*/  PRMT R74, R80.reuse, 0x5432, R74 ;  /* 0x00005432504a7816 */ /* 0x040fe4000000004a */
[----:B------:R-:W-:Y:S02]  /*27b0*/  PRMT R81, R80, 0x5410, R81 ;  /* 0x0000541050517816 */ /* 0x000fe40000000051 */
[----:B------:R-:W-:Y:S01]  /*27c0*/  LOP3.LUT R7, R5, 0xffff0000, RZ, 0xc0, !PT ;  /* 0xffff000005077812 */ /* 0x000fe200078ec0ff */
[----:B------:R-:W-:Y:S01]  /*27d0*/  IMAD.U32 R78, R74, 0x10000, RZ ;  /* 0x000100004a4e7824 */ /* 0x000fe200078e00ff */
[----:B------:R-:W-:Y:S01]  /*27e0*/  LOP3.LUT R80, R79, 0xffff0000, RZ, 0xc0, !PT ;  /* 0xffff00004f507812 */ /* 0x000fe200078ec0ff */
[----:B------:R-:W-:Y:S01]  /*27f0*/  IMAD.U32 R82, R81, 0x10000, RZ ;  /* 0x0001000051527824 */ /* 0x000fe200078e00ff */
[C---:B------:R-:W-:Y:S01]  /*2800*/  LOP3.LUT R56, R27.reuse, 0xffff0000, RZ, 0xc0, !PT ;  /* 0xffff00001b387812 */ /* 0x040fe200078ec0ff */
[----:B------:R-:W-:Y:S01]  /*2810*/  IMAD.U32 R27, R27, 0x10000, RZ ;  /* 0x000100001b1b7824 */ /* 0x000fe200078e00ff */
[----:B------:R-:W-:Y:S01]  /*2820*/  LOP3.LUT R15, R6, 0xffff0000, RZ, 0xc0, !PT ;  /* 0xffff0000060f7812 */ /* 0x000fe200078ec0ff */
[----:B------:R-:W-:Y:S01]  /*2830*/  FMUL.FTZ R83, R7, R80 ;  /* 0x0000005007537220 */ /* 0x000fe20000410000 */
[----:B------:R-:W-:-:S02]  /*2840*/  IMAD.U32 R6, R5, 0x10000, RZ ;  /* 0x0001000005067824 */ /* 0x000fc400078e00ff */
[----:B------:R-:W-:Y:S01]  /*2850*/  FMUL.FTZ R7, R7, R56 ;  /* 0x0000003807077220 */ /* 0x000fe20000410000 */
[C---:B------:R-:W-:Y:S01]  /*2860*/  IMAD.U32 R5, R4.reuse, 0x10000, RZ ;  /* 0x0001000004057824 */ /* 0x040fe200078e00ff */
[----:B------:R-:W-:Y:S01]  /*2870*/  LOP3.LUT R4, R4, 0xffff0000, RZ, 0xc0, !PT ;  /* 0xffff000004047812 */ /* 0x000fe200078ec0ff */
[----:B------:R-:W-:Y:S01]  /*2880*/  FMUL.FTZ R85, R15, R82 ;  /* 0x000000520f557220 */ /* 0x000fe20000410000 */
[----:B------:R-:W-:Y:S01]  /*2890*/  SHF.L.U32 R79, R79, 0x10, RZ ;  /* 0x000000104f4f7819 */ /* 0x000fe200000006ff */
[C---:B------:R-:W-:Y:S01]  /*28a0*/  FFMA.FTZ R80, R6.reuse, R80, R7 ;  /* 0x0000005006507223 */ /* 0x040fe20000010007 */
[----:B------:R-:W-:Y:S01]  /*28b0*/  FMUL.FTZ R15, R15, R78 ;  /* 0x0000004e0f0f7220 */ /* 0x000fe20000410000 */
[----:B------:R-:W-:Y:S01]  /*28c0*/  LOP3.LUT R81, R81, 0xffff0000, RZ, 0xc0, !PT ;  /* 0xffff000051517812 */ /* 0x000fe200078ec0ff */
[----:B------:R-:W-:Y:S01]  /*28d0*/  FFMA.FTZ R83, R6, R56, -R83 ;  /* 0x0000003806537223 */ /* 0x000fe20000010853 */
[----:B------:R-:W-:Y:S01]  /*28e0*/  LOP3.LUT R7, R74, 0xffff0000, RZ, 0xc0, !PT ;  /* 0xffff00004a077812 */ /* 0x000fe200078ec0ff */
[C---:B------:R-:W-:Y:S01]  /*28f0*/  FFMA.FTZ R85, R14.reuse, R78, -R85 ;  /* 0x0000004e0e557223 */ /* 0x040fe20000010855 */
[----:B------:R-:W-:Y:S01]  /*2900*/  FFMA.FTZ R14, R14, R82, R15 ;  /* 0x000000520e0e7223 */ /* 0x000fe2000001000f */
[----:B------:R-:W-:Y:S01]  /*2910*/  FMUL.FTZ R6, R4, R79 ;  /* 0x0000004f04067220 */ /* 0x000fe20000410000 */
[----:B------:R-:W-:Y:S01]  /*2920*/  FMUL.FTZ R15, R26, R81 ;  /* 0x000000511a0f7220 */ /* 0x000fe20000410000 */
[----:B------:R-:W-:Y:S01]  /*2930*/  FMUL.FTZ R4, R4, R27 ;  /* 0x0000001b04047220 */ /* 0x000fe20000410000 */
[----:B------:R-:W-:Y:S01]  /*2940*/  FMUL.FTZ R26, R26, R7 ;  /* 0x000000071a1a7220 */ /* 0x000fe20000410000 */
[C---:B------:R-:W-:Y:S01]  /*2950*/  FFMA.FTZ R6, R5.reuse, R27, -R6 ;  /* 0x0000001b05067223 */ /* 0x040fe20000010806 */
[C---:B------:R-:W-:Y:S01]  /*2960*/  FFMA.FTZ R15, R24.reuse, R7, -R15 ;  /* 0x00000007180f7223 */ /* 0x040fe2000001080f */
        /* <DEDUP_REMOVED lines=8> */
.L_x_3633:
[----:B------:R-:W-:Y:S05]  /*29f0*/  BSYNC B2 ;  /* 0x0000000000027941 */ /* 0x000fea0003800000 */
.L_x_3632:
[----:B--2---:R1:W-:Y:S02]  /*2a00*/  STG.E.128 desc[UR40][R12.64], R4 ;  /* 0x000000040c007986 */ /* 0x0043e4000c101d28 */
.L_x_3631:
[----:B------:R-:W-:Y:S05]  /*2a10*/  BSYNC B1 ;  /* 0x0000000000017941 */ /* 0x000fea0003800000 */
.L_x_3630:
        /* <DEDUP_REMOVED lines=57> */
.L_x_3635:
[----:B------:R-:W-:Y:S05]  /*2db0*/  BSYNC B1 ;  /* 0x0000000000017941 */ /* 0x000fea0003800000 */
.L_x_3634:
[----:B-1----:R1:W-:Y:S01]  /*2dc0*/  STG.E.128 desc[UR40][R12.64+0x40], R4 ;  /* 0x000040040c007986 */ /* 0x0023e2000c101d28 */
[----:B------:R-:W-:Y:S05]  /*2dd0*/  BRA `(.L_x_3629) ;  /* 0x0000000c00307947 */ /* 0x000fea0003800000 */
.L_x_3623:
        /* <DEDUP_REMOVED lines=8> */
[----:B------:R-:W-:Y:S01]  /*2e60*/  @!P3 IMAD R11, R56, R55, R4 ;  /* 0x00000037380bb224 */ /* 0x000fe200078e0204 */
[----:B------:R-:W-:Y:S01]  /*2e70*/  @!P3 MOV R4, R28 ;  /* 0x0000001c0004b202 */ /* 0x000fe20000000f00 */
[----:B------:R-:W1:Y:S01]  /*2e80*/  @!P3 LDC.64 R26, c[0x0][0x3e0] ;  /* 0x0000f800ff1abb82 */ /* 0x000e620000000a00 */
[----:B------:R-:W-:-:S03]  /*2e90*/  @!P3 IMAD.X R7, R74, 0x1, R65, P5 ;  /* 0x000000014a07b824 */ /* 0x000fc600028e0641 */
        /* <DEDUP_REMOVED lines=15> */
[----:B------:R-:W-:Y:S01]  /*2f90*/  IMAD.MOV.U32 R70, RZ, RZ, R4 ;  /* 0x000000ffff467224 */ /* 0x000fe200078e0004 */
[----:B------:R-:W-:Y:S01]  /*2fa0*/  PRMT R88, R88, 0x5410, R24 ;  /* 0x0000541058587816 */ /* 0x000fe20000000018 */
[----:B------:R-:W-:Y:S02]  /*2fb0*/  IMAD.MOV.U32 R74, RZ, RZ, R5 ;  /* 0x000000ffff4a7224 */ /* 0x000fe400078e0005 */
[----:B---3--:R-:W-:Y:S01]  /*2fc0*/  IMAD.MOV.U32 R12, RZ, RZ, R10 ;  /* 0x000000ffff0c7224 */ /* 0x008fe200078e000a */
[----:B------:R-:W-:Y:S01]  /*2fd0*/  MOV R24, R8 ;  /* 0x0000000800187202 */ /* 0x000fe20000000f00 */
        /* <DEDUP_REMOVED lines=8> */
.L_x_3636:
[----:B------:R-:W-:Y:S01]  /*3060*/  IMAD R70, R23, 0x8, R2 ;  /* 0x0000000817467824 */ /* 0x000fe200078e0202 */
[----:B------:R-:W-:Y:S01]  /*3070*/  SHF.L.U32 R77, R189, 0x1f, RZ ;  /* 0x0000001fbd4d7819 */ /* 0x000fe200000006ff */
[----:B------:R-:W-:Y:S03]  /*3080*/  BSSY B1, `(.L_x_3637) ;  /* 0x0000003000017945 */ /* 0x000fe60003800000 */
[----:B------:R-:W0:Y:S02]  /*3090*/  SYNCS.PHASECHK.TRANS64.TRYWAIT P5, [R70+URZ+0x28c90], R77 ;  /* 0x028c904d460075a7 */ /* 0x000e2400080a017f */
[----:B0-----:R-:W-:Y:S05]  /*30a0*/  @!P5 BRA `(.L_x_3638) ;  /* 0x000001480024d947 */ /* 0x001fea0003800000 */
.L_x_3862:
[----:B------:R-:W-:Y:S05]  /*30b0*/  BSYNC B1 ;  /* 0x0000000000017941 */ /* 0x000fea0003800000 */
.L_x_3637:
        /* <DEDUP_REMOVED lines=22> */
[----:B------:R-:W-:-:S05]  /*3220*/  LOP3.LUT R13, R13, R62, RZ, 0x3c, !PT ;  /* 0x0000003e0d0d7212 */ /* 0x000fca00078e3cff */
[----:B------:R-:W-:Y:S02]  /*3230*/  IMAD R12, R200, 0x200, R13 ;  /* 0x00000200c80c7824 */ /* 0x000fe400078e020d */
[----:B------:R-:W-:-:S03]  /*3240*/  IMAD.IADD R13, R68, 0x1, R25 ;  /* 0x00000001440d7824 */ /* 0x000fc600078e0219 */
[----:B------:R-:W-:Y:S01]  /*3250*/  IADD3 R25, R25, R12, RZ ;  /* 0x0000000c19197210 */ /* 0x000fe20007ffe0ff */
[----:B------:R-:W-:-:S04]  /*3260*/  IMAD R13, R13, 0x2, R2 ;  /* 0x000000020d0d7824 */ /* 0x000fc800078e0202 */
[----:B------:R-:W-:Y:S02]  /*3270*/  IMAD R25, R25, 0x2, R2 ;  /* 0x0000000219197824 */ /* 0x000fe400078e0202 */
[----:B------:R-:W1:Y:S04]  /*3280*/  LDS.128 R12, [R13+0x22400] ;  /* 0x022400000d0c7984 */ /* 0x000e680000000c00 */
[----:B------:R-:W2:Y:S01]  /*3290*/  LDS.128 R24, [R25+0x22400] ;  /* 0x0224000019187984 */ /* 0x000ea20000000c00 */
[----:B------:R-:W-:Y:S05]  /*32a0*/  @P4 BRA `(.L_x_3640) ;  /* 0x0000000400704947 */ /* 0x000fea0003800000 */
[----:B------:R-:W-:Y:S02]  /*32b0*/  SHF.R.U32.HI R74, RZ, 0x10, R5 ;  /* 0x00000010ff4a7819 */ /* 0x000fe40000011605 */
[----:B------:R-:W-:Y:S02]  /*32c0*/  SHF.R.U32.HI R87, RZ, 0x10, R9 ;  /* 0x00000010ff577819 */ /* 0x000fe40000011609 */
[----:B------:R-:W-:Y:S02]  /*32d0*/  SHF.R.U64 R84, R6, 0x10, R7 ;  /* 0x0000001006547819 */ /* 0x000fe40000001207 */
[----:B------:R-:W-:Y:S01]  /*32e0*/  SHF.R.U64 R86, R8, 0x10, R9 ;  /* 0x0000001008567819 */ /* 0x000fe20000001209 */
[----:B-1----:R-:W-:Y:S01]  /*32f0*/  IMAD.U32 R8, R15, 0x10000, RZ ;  /* 0x000100000f087824 */ /* 0x002fe200078e00ff */
[----:B------:R-:W-:Y:S02]  /*3300*/  PRMT R74, R93, 0x5432, R74 ;  /* 0x000054325d4a7816 */ /* 0x000fe4000000004a */
[----:B------:R-:W-:-:S02]  /*3310*/  PRMT R87, R82, 0x5410, R87 ;  /* 0x0000541052577816 */ /* 0x000fc40000000057 */
[----:B------:R-:W-:Y:S02]  /*3320*/  SHF.R.U32.HI R90, RZ, 0x10, R11 ;  /* 0x00000010ff5a7819 */ /* 0x000fe4000001160b */
[----:B------:R-:W-:Y:S01]  /*3330*/  SHF.R.U64 R56, R4, 0x10, R5 ;  /* 0x0000001004387819 */ /* 0x000fe20000001205 */
[----:B------:R-:W-:Y:S01]  /*3340*/  IMAD.U32 R5, R13, 0x10000, RZ ;  /* 0x000100000d057824 */ /* 0x000fe200078e00ff */
        /* <DEDUP_REMOVED lines=8> */
[----:B------:R-:W-:Y:S01]  /*33d0*/  LOP3.LUT R6, R13, 0xffff0000, RZ, 0xc0, !PT ;  /* 0xffff00000d067812 */ /* 0x000fe200078ec0ff */
[----:B------:R-:W-:Y:S01]  /*33e0*/  IMAD.U32 R10, R24, 0x10000, RZ ;  /* 0x00010000180a7824 */ /* 0x000fe200078e00ff */
[----:B------:R-:W-:Y:S01]  /*33f0*/  LOP3.LUT R13, R25, 0xffff0000, RZ, 0xc0, !PT ;  /* 0xffff0000190d7812 */ /* 0x000fe200078ec0ff */
[----:B------:R-:W-:Y:S01]  /*3400*/  FMUL.FTZ R94, R11, R82 ;  /* 0x000000520b5e7220 */ /* 0x000fe20000410000 */
[----:B------:R-:W-:Y:S01]  /*3410*/  PRMT R90, R91, 0x5432, R90 ;  /* 0x000054325b5a7816 */ /* 0x000fe2000000005a */
[----:B------:R-:W-:Y:S01]  /*3420*/  IMAD.U32 R7, R14, 0x10000, RZ ;  /* 0x000100000e077824 */ /* 0x000fe200078e00ff */
[----:B------:R-:W-:Y:S01]  /*3430*/  LOP3.LUT R87, R87, 0xffff0000, RZ, 0xc0, !PT ;  /* 0xffff000057577812 */ /* 0x000fe200078ec0ff */
[----:B------:R-:W-:Y:S01]  /*3440*/  FFMA.FTZ R94, R5, R88, R94 ;  /* 0x00000058055e7223 */ /* 0x000fe2000001005e */
[----:B------:R-:W-:-:S02]  /*3450*/  PRMT R56, R92, 0x5432, R56 ;  /* 0x000054325c387816 */ /* 0x000fc40000000038 */
[----:B------:R-:W-:Y:S01]  /*3460*/  PRMT R85, R92, 0x5410, R85 ;  /* 0x000054105c557816 */ /* 0x000fe20000000055 */
[----:B------:R-:W-:Y:S01]  /*3470*/  FMUL.FTZ R92, R11, R88 ;  /* 0x000000580b5c7220 */ /* 0x000fe20000410000 */
[----:B------:R-:W-:Y:S01]  /*3480*/  LOP3.LUT R74, R74, 0xffff0000, RZ, 0xc0, !PT ;  /* 0xffff00004a4a7812 */ /* 0x000fe200078ec0ff */
[----:B------:R-:W-:Y:S01]  /*3490*/  IMAD.U32 R11, R90, 0x10000, RZ ;  /* 0x000100005a0b7824 */ /* 0x000fe200078e00ff */
[----:B------:R-:W-:Y:S01]  /*34a0*/  SHF.L.U32 R25, R27, 0x10, RZ ;  /* 0x000000101b197819 */ /* 0x000fe200000006ff */
[----:B------:R-:W-:Y:S01]  /*34b0*/  FFMA.FTZ R92, R5, R82, -R92 ;  /* 0x00000052055c7223 */ /* 0x000fe2000001085c */
[----:B------:R-:W-:Y:S01]  /*34c0*/  PRMT R89, R91, 0x5410, R89 ;  /* 0x000054105b597816 */ /* 0x000fe20000000059 */
[C---:B------:R-:W-:Y:S01]  /*34d0*/  FMUL.FTZ R91, R13.reuse, R87 ;  /* 0x000000570d5b7220 */ /* 0x040fe20000410000 */
[-C--:B------:R-:W-:Y:S01]  /*34e0*/  FMUL.FTZ R13, R13, R74.reuse ;  /* 0x0000004a0d0d7220 */ /* 0x080fe20000410000 */
[----:B------:R-:W-:Y:S02]  /*34f0*/  IMAD.U32 R5, R85, 0x10000, RZ ;  /* 0x0001000055057824 */ /* 0x000fe400078e00ff */
        /* <DEDUP_REMOVED lines=8> */
[----:B------:R-:W-:-:S02]  /*3580*/  IMAD.U32 R13, R86, 0x10000, RZ ;  /* 0x00010000560d7824 */ /* 0x000fc400078e00ff */
[----:B------:R-:W-:Y:S01]  /*3590*/  FFMA.FTZ R74, R8, R11, R74 ;  /* 0x0000000b084a7223 */ /* 0x000fe2000001004a */
[----:B------:R-:W-:Y:S01]  /*35a0*/  IMAD.U32 R5, R56, 0x10000, RZ ;  /* 0x0001000038057824 */ /* 0x000fe200078e00ff */
[----:B------:R-:W-:Y:S01]  /*35b0*/  LOP3.LUT R9, R15, 0xffff0000, RZ, 0xc0, !PT ;  /* 0xffff00000f097812 */ /* 0x000fe200078ec0ff */
[C---:B------:R-:W-:Y:S01]  /*35c0*/  FMUL.FTZ R8, R27.reuse, R90 ;  /* 0x0000005a1b087220 */ /* 0x040fe20000410000 */
[-C--:B------:R-:W-:Y:S01]  /*35d0*/  FMUL.FTZ R88, R27, R6.reuse ;  /* 0x000000061b587220 */ /* 0x080fe20000410000 */
[----:B------:R-:W-:Y:S01]  /*35e0*/  FMUL.FTZ R27, R10, R13 ;  /* 0x0000000d0a1b7220 */ /* 0x000fe20000410000 */
[----:B------:R-:W-:Y:S01]  /*35f0*/  LOP3.LUT R24, R24, 0xffff0000, RZ, 0xc0, !PT ;  /* 0xffff000018187812 */ /* 0x000fe200078ec0ff */
[----:B------:R-:W-:Y:S01]  /*3600*/  FMUL.FTZ R10, R10, R5 ;  /* 0x000000050a0a7220 */ /* 0x000fe20000410000 */
[----:B------:R-:W-:Y:S01]  /*3610*/  LOP3.LUT R25, R86, 0xffff0000, RZ, 0xc0, !PT ;  /* 0xffff000056197812 */ /* 0x000fe200078ec0ff */
[C---:B------:R-:W-:Y:S01]  /*3620*/  FFMA.FTZ R82, R9.reuse, R6, -R8 ;  /* 0x0000000609527223 */ /* 0x040fe20000010808 */
[----:B------:R-:W-:Y:S01]  /*3630*/  LOP3.LUT R11, R56, 0xffff0000, RZ, 0xc0, !PT ;  /* 0xffff0000380b7812 */ /* 0x000fe200078ec0ff */
[----:B------:R-:W-:Y:S01]  /*3640*/  IMAD.U32 R15, R26, 0x10000, RZ ;  /* 0x000100001a0f7824 */ /* 0x000fe200078e00ff */
[----:B------:R-:W-:Y:S01]  /*3650*/  LOP3.LUT R12, R12, 0xffff0000, RZ, 0xc0, !PT ;  /* 0xffff00000c0c7812 */ /* 0x000fe200078ec0ff */
[----:B------:R-:W-:Y:S01]  /*3660*/  FFMA.FTZ R85, R9, R90, R88 ;  /* 0x0000005a09557223 */ /* 0x000fe20000010058 */
[----:B------:R-:W-:Y:S01]  /*3670*/  FFMA.FTZ R10, R4, R13, R10 ;  /* 0x0000000d040a7223 */ /* 0x000fe2000001000a */
[C---:B------:R-:W-:Y:S01]  /*3680*/  IMAD.U32 R6, R89.reuse, 0x10000, RZ ;  /* 0x0001000059067824 */ /* 0x040fe200078e00ff */
[----:B------:R-:W-:Y:S01]  /*3690*/  LOP3.LUT R26, R26, 0xffff0000, RZ, 0xc0, !PT ;  /* 0xffff00001a1a7812 */ /* 0x000fe200078ec0ff */
[----:B------:R-:W-:Y:S01]  /*36a0*/  FMUL.FTZ R9, R24, R25 ;  /* 0x0000001918097220 */ /* 0x000fe20000410000 */
[----:B------:R-:W-:Y:S01]  /*36b0*/  FFMA.FTZ R27, R4, R5, -R27 ;  /* 0x00000005041b7223 */ /* 0x000fe2000001081b */
[-C--:B------:R-:W-:Y:S01]  /*36c0*/  FMUL.FTZ R13, R24, R11.reuse ;  /* 0x0000000b180d7220 */ /* 0x080fe20000410000 */
[----:B------:R-:W-:Y:S01]  /*36d0*/  LOP3.LUT R89, R89, 0xffff0000, RZ, 0xc0, !PT ;  /* 0xffff000059597812 */ /* 0x000fe200078ec0ff */
[----:B------:R-:W-:Y:S01]  /*36e0*/  FFMA.FTZ R8, R12, R11, -R9 ;  /* 0x0000000b0c087223 */ /* 0x000fe20000010809 */
[----:B------:R-:W-:Y:S01]  /*36f0*/  SHF.L.U32 R4, R84, 0x10, RZ ;  /* 0x0000001054047819 */ /* 0x000fe200000006ff */
[----:B------:R-:W-:Y:S01]  /*3700*/  FFMA.FTZ R13, R12, R25, R13 ;  /* 0x000000190c0d7223 */ /* 0x000fe2000001000d */
[----:B------:R-:W-:Y:S01]  /*3710*/  LOP3.LUT R5, R84, 0xffff0000, RZ, 0xc0, !PT ;  /* 0xffff000054057812 */ /* 0x000fe200078ec0ff */
[C---:B------:R-:W-:Y:S01]  /*3720*/  FMUL.FTZ R12, R15.reuse, R6 ;  /* 0x000000060f0c7220 */ /* 0x040fe20000410000 */
[----:B------:R-:W-:Y:S01]  /*3730*/  LOP3.LUT R14, R14, 0xffff0000, RZ, 0xc0, !PT ;  /* 0xffff00000e0e7812 */ /* 0x000fe200078ec0ff */
        /* <DEDUP_REMOVED lines=17> */
[----:B------:R-:W-:Y:S01]  /*3850*/  F2FP.BF16.F32.PACK_AB R25, R87, R94 ;  /* 0x0000005e5719723e */ /* 0x000fe200000010ff */
[----:B------:R-:W-:-:S07]  /*3860*/  IMAD.MOV.U32 R27, RZ, RZ, R74 ;  /* 0x000000ffff1b7224 */ /* 0x000fce00078e004a */
.L_x_3640:
[----:B------:R-:W-:Y:S05]  /*3870*/  BSYNC B1 ;  /* 0x0000000000017941 */ /* 0x000fea0003800000 */
.L_x_3639:
        /* <DEDUP_REMOVED lines=10> */
.L_x_3622:
[----:B------:R-:W-:-:S13]  /*3920*/  ISETP.NE.AND P3, PT, R188, 0x3, PT ;  /* 0x00000003bc00780c */ /* 0x000fda0003f65270 */
[----:B------:R-:W-:Y:S05]  /*3930*/  @!P3 BRA `(.L_x_3641) ;  /* 0x000000000004b947 */ /* 0x000fea0003800000 */
[----:B------:R-:W-:Y:S01]  /*3940*/  BPT.TRAP 0x1 ;  /* 0x000000040000795c */ /* 0x000fe20000300000 */
.L_x_3641:
        /* <DEDUP_REMOVED lines=8> */
.L_x_3863:
[----:B------:R-:W-:Y:S05]  /*39d0*/  BSYNC B1 ;  /* 0x0000000000017941 */ /* 0x000fea0003800000 */
.L_x_3642:
[----:B------:R-:W-:Y:S05]  /*39e0*/  @P4 BRA `(.L_x_3629) ;  /* 0x00000000002c4947 */ /* 0x000fea0003800000 */
[----:B------:R-:W-:Y:S01]  /*39f0*/  @!P1 LOP3.LUT P4, RZ, R191, 0x4, RZ, 0xc0, !PT ;  /* 0x00000004bfff9812 */ /* 0x000fe2000788c0ff */
[----:B------:R-:W-:Y:S01]  /*3a00*/  @!P1 VIADD R4, R64, 0x20 ;  /* 0x0000002040049836 */ /* 0x000fe20000000000 */
[----:B------:R-:W-:Y:S02]  /*3a10*/  PLOP3.LUT P5, PT, PT, PT, PT, 0x8, 0x0 ;  /* 0x000000000000781c */ /* 0x000fe40003fae170 */
[----:B------:R-:W-:-:S13]  /*3a20*/  @!P1 PLOP3.LUT P5, PT, P4, PT, PT, 0x80, 0x0 ;  /* 0x000000000000981c */ /* 0x000fda00027af070 */
[----:B------:R-:W-:-:S04]  /*3a30*/  @P5 VIADD R4, R64, 0xffffffe0 ;  /* 0xffffffe040045836 */ /* 0x000fc80000000000 */
[----:B------:R-:W-:Y:S02]  /*3a40*/  @!P1 IMAD.IADD R25, R25, 0x1, R4 ;  /* 0x0000000119199824 */ /* 0x000fe400078e0204 */
[----:B------:R-:W1:Y:S03]  /*3a50*/  @!P0 LDS.128 R4, [R24+0x22400] ;  /* 0x0224000018048984 */ /* 0x000e660000000c00 */
[----:B------:R-:W-:-:S06]  /*3a60*/  @!P1 LEA R8, R25, R2, 0x1 ;  /* 0x0000000219089211 */ /* 0x000fcc00078e08ff */
[----:B------:R-:W2:Y:S04]  /*3a70*/  @!P1 LDS.128 R8, [R8+0x22400] ;  /* 0x0224000008089984 */ /* 0x000ea80000000c00 */
[----:B-1----:R1:W-:Y:S04]  /*3a80*/  @!P0 STG.E.128 desc[UR40][R12.64], R4 ;  /* 0x000000040c008986 */ /* 0x0023e8000c101d28 */
[----:B--2---:R1:W-:Y:S02]  /*3a90*/  @!P1 STG.E.128 desc[UR40][R12.64+0x40], R8 ;  /* 0x000040080c009986 */ /* 0x0043e4000c101d28 */
.L_x_3629:
[----:B------:R-:W-:Y:S05]  /*3aa0*/  BSYNC B0 ;  /* 0x0000000000007941 */ /* 0x000fea0003800000 */
.L_x_3621:
        /* <DEDUP_REMOVED lines=17> */
.L_x_3645:
[----:B------:R-:W-:Y:S05]  /*3bc0*/  BSYNC B0 ;  /* 0x0000000000007941 */ /* 0x000fea0003800000 */
.L_x_3644:
[----:B------:R-:W4:Y:S01]  /*3bd0*/  SYNCS.PHASECHK.TRANS64.TRYWAIT P5, [R70+URZ+0x28cb0], R77 ;  /* 0x028cb04d460075a7 */ /* 0x000f2200080a017f */
[----:B------:R-:W-:Y:S01]  /*3be0*/  BSSY B0, `(.L_x_3646) ;  /* 0x0000003000007945 */ /* 0x000fe20003800000 */
[----:B------:R-:W-:-:S03]  /*3bf0*/  ISETP.GE.AND P3, PT, R22, R57, PT ;  /* 0x000000391600720c */ /* 0x000fc60003f66270 */
[----:B----4-:R-:W-:Y:S10]  /*3c00*/  @!P5 BRA `(.L_x_3647) ;  /* 0x0000013c0074d947 */ /* 0x010ff40003800000 */
.L_x_3864:
[----:B------:R-:W-:Y:S05]  /*3c10*/  BSYNC B0 ;  /* 0x0000000000007941 */ /* 0x000fea0003800000 */
.L_x_3646:
[----:B------:R-:W-:Y:S04]  /*3c20*/  BSSY B0, `(.L_x_3648) ;  /* 0x0000051000007945 */ /* 0x000fe80003800000 */
[----:B------:R-:W-:Y:S05]  /*3c30*/  @P3 BRA `(.L_x_3649) ;  /* 0x00000004003c3947 */ /* 0x000fea0003800000 */
[----:B-1----:R-:W-:Y:S01]  /*3c40*/  IMAD.WIDE R4, R47, 0x40, R44 ;  /* 0x000000402f047825 */ /* 0x002fe200078e022c */
[----:B------:R-:W-:Y:S01]  /*3c50*/  ULDC.64 UR4, c[0x0][0x318] ;  /* 0x0000c60000047ab9 */ /* 0x000fe20000000a00 */
[----:B------:R-:W-:Y:S02]  /*3c60*/  LOP3.LUT P3, RZ, R191, 0x4, RZ, 0xc0, !PT ;  /* 0x00000004bfff7812 */ /* 0x000fe4000786c0ff */
[----:B------:R-:W-:Y:S01]  /*3c70*/  IMAD R5, R5, UR4, RZ ;  /* 0x0000000405057c24 */ /* 0x000fe2000f8e02ff */
[----:B---3--:R-:W-:Y:S01]  /*3c80*/  IADD3 R12, R16, 0x80, RZ ;  /* 0x00000080100c7810 */ /* 0x008fe20007ffe0ff */
[----:B------:R-:W-:Y:S02]  /*3c90*/  IMAD.MOV.U32 R74, RZ, RZ, R36 ;  /* 0x000000ffff4a7224 */ /* 0x000fe400078e0024 */
[C---:B------:R-:W-:Y:S02]  /*3ca0*/  IMAD R5, R4.reuse, UR5, R5 ;  /* 0x0000000504057c24 */ /* 0x040fe4000f8e0205 */
[----:B------:R-:W-:Y:S01]  /*3cb0*/  IMAD.WIDE.U32 R6, R4, UR4, R74 ;  /* 0x0000000404067c25 */ /* 0x000fe2000f8e004a */
[----:B------:R-:W-:-:S03]  /*3cc0*/  ULDC.64 UR4, c[0x0][0x308] ;  /* 0x0000c20000047ab9 */ /* 0x000fc60000000a00 */
[----:B------:R-:W-:Y:S01]  /*3cd0*/  IMAD R9, R23, 0x8000, R64 ;  /* 0x0000800017097824 */ /* 0x000fe200078e0240 */
[----:B------:R-:W-:Y:S01]  /*3ce0*/  LEA R56, P5, R6, UR4, 0x1 ;  /* 0x0000000406387c11 */ /* 0x000fe2000f8a08ff */
[----:B------:R-:W-:Y:S01]  /*3cf0*/  IMAD.IADD R5, R7, 0x1, R5 ;  /* 0x0000000107057824 */ /* 0x000fe200078e0205 */
[----:B------:R-:W-:Y:S01]  /*3d00*/  ULDC UR4, c[0x0][0x310] ;  /* 0x0000c40000047ab9 */ /* 0x000fe20000000800 */
[----:B------:R-:W-:Y:S02]  /*3d10*/  VIADD R4, R16, 0x40 ;  /* 0x0000004010047836 */ /* 0x000fe40000000000 */
[C---:B0---4-:R-:W-:Y:S01]  /*3d20*/  VIADD R77, R9.reuse, 0x20 ;  /* 0x00000020094d7836 */ /* 0x051fe20000000000 */
[----:B------:R-:W-:Y:S01]  /*3d30*/  LEA.HI.X R57, R6, UR5, R5, 0x1, P5 ;  /* 0x0000000506397c11 */ /* 0x000fe2000a8f0c05 */
[C---:B------:R-:W-:Y:S01]  /*3d40*/  @P3 VIADD R77, R9.reuse, 0xffffffe0 ;  /* 0xffffffe0094d3836 */ /* 0x040fe20000000000 */
[----:B------:R-:W-:Y:S01]  /*3d50*/  ISETP.GE.AND P5, PT, R16, UR4, PT ;  /* 0x0000000410007c0c */ /* 0x000fe2000bfa6270 */
[----:B------:R-:W-:Y:S01]  /*3d60*/  IMAD R79, R9, 0x2, R2 ;  /* 0x00000002094f7824 */ /* 0x000fe200078e0202 */
[----:B------:R-:W-:Y:S01]  /*3d70*/  ISETP.GE.AND P3, PT, R4, UR4, PT ;  /* 0x0000000404007c0c */ /* 0x000fe2000bf66270 */
[----:B------:R-:W-:-:S02]  /*3d80*/  VIADD R13, R16, 0xc0 ;  /* 0x000000c0100d7836 */ /* 0x000fc40000000000 */
[C---:B------:R-:W-:Y:S02]  /*3d90*/  VIADD R74, R16.reuse, 0x100 ;  /* 0x00000100104a7836 */ /* 0x040fe40000000000 */
[----:B------:R-:W-:-:S06]  /*3da0*/  VIADD R78, R16, 0x140 ;  /* 0x00000140104e7836 */ /* 0x000fcc0000000000 */
        /* <DEDUP_REMOVED lines=21> */
[----:B------:R-:W-:Y:S01]  /*3f00*/  IMAD R78, R77, 0x2, R2 ;  /* 0x000000024d4e7824 */ /* 0x000fe200078e0202 */
[----:B------:R-:W-:-:S07]  /*3f10*/  IADD3 R77, R16, 0xe0, RZ ;  /* 0x000000e0104d7810 */ /* 0x000fce0007ffe0ff */
        /* <DEDUP_REMOVED lines=33> */
.L_x_3649:
[----:B------:R-:W-:Y:S05]  /*4130*/  BSYNC B0 ;  /* 0x0000000000007941 */ /* 0x000fea0003800000 */
.L_x_3648:
        /* <DEDUP_REMOVED lines=17> */
.L_x_3616:
        /* <DEDUP_REMOVED lines=41> */
[----:B---3--:R-:W-:Y:S02]  /*44e0*/  CS2R R80, SRZ ;  /* 0x0000000000507805 */ /* 0x008fe4000001ff00 */
        /* <DEDUP_REMOVED lines=20> */
[----:B------:R-:W-:-:S02]  /*4630*/  MOV R169, RZ ;  /* 0x000000ff00a97202 */ /* 0x000fc40000000f00 */
[----:B--2---:R-:W-:Y:S01]  /*4640*/  CS2R R24, SRZ ;  /* 0x0000000000187805 */ /* 0x004fe2000001ff00 */
[----:B------:R-:W-:Y:S02]  /*4650*/  IMAD.MOV.U32 R172, RZ, RZ, RZ ;  /* 0x000000ffffac7224 */ /* 0x000fe400078e00ff */
[----:B------:R-:W-:Y:S02]  /*4660*/  IMAD.MOV.U32 R31, RZ, RZ, RZ ;  /* 0x000000ffff1f7224 */ /* 0x000fe400078e00ff */
[----:B------:R-:W-:Y:S02]  /*4670*/  IMAD.MOV.U32 R7, RZ, RZ, RZ ;  /* 0x000000ffff077224 */ /* 0x000fe400078e00ff */
[----:B------:R-:W-:Y:S02]  /*4680*/  IMAD.MOV.U32 R14, RZ, RZ, RZ ;  /* 0x000000ffff0e7224 */ /* 0x000fe400078e00ff */
[----:B------:R-:W-:Y:S02]  /*4690*/  IMAD.MOV.U32 R174, RZ, RZ, RZ ;  /* 0x000000ffffae7224 */ /* 0x000fe400078e00ff */
[----:B------:R-:W-:-:S02]  /*46a0*/  IMAD.MOV.U32 R27, RZ, RZ, RZ ;  /* 0x000000ffff1b7224 */ /* 0x000fc400078e00ff */
[----:B------:R-:W-:Y:S01]  /*46b0*/  IMAD.MOV.U32 R5, RZ, RZ, RZ ;  /* 0x000000ffff057224 */ /* 0x000fe200078e00ff */
[----:B----4-:R-:W-:Y:S01]  /*46c0*/  ISETP.NE.AND P0, PT, R4, 0x1, PT ;  /* 0x000000010400780c */ /* 0x010fe20003f05270 */
[----:B------:R-:W-:-:S12]  /*46d0*/  @P3 BRA `(.L_x_3652) ;  /* 0x0000000000083947 */ /* 0x000fd80003800000 */
[----:B------:R-:W0:Y:S02]  /*46e0*/  FENCE.VIEW.ASYNC.G ;  /* 0x00000000000073c6 */ /* 0x000e240000000100 */
[----:B0-----:R-:W-:Y:S06]  /*46f0*/  BAR.ARV 0xc, 0x120 ;  /* 0x0304800000007b1d */ /* 0x001fec0000002000 */
.L_x_3652:
[----:B------:R-:W-:Y:S05]  /*4700*/  BSYNC B0 ;  /* 0x0000000000007941 */ /* 0x000fea0003800000 */
.L_x_3651:
[----:B------:R-:W-:Y:S01]  /*4710*/  BSSY B7, `(.L_x_3653) ;  /* 0x0000a83000077945 */ /* 0x000fe20003800000 */
[----:B------:R-:W-:Y:S01]  /*4720*/  IMAD.MOV.U32 R173, RZ, RZ, RZ ;  /* 0x000000ffffad7224 */ /* 0x000fe200078e00ff */
[----:B------:R-:W-:Y:S02]  /*4730*/  MOV R175, RZ ;  /* 0x000000ff00af7202 */ /* 0x000fe40000000f00 */
        /* <DEDUP_REMOVED lines=16> */
.L_x_3656:
        /* <DEDUP_REMOVED lines=11> */
.L_x_3865:
[----:B------:R-:W-:Y:S05]  /*48f0*/  BSYNC B0 ;  /* 0x0000000000007941 */ /* 0x000fea0003800000 */
.L_x_3657:
        /* <DEDUP_REMOVED lines=14> */
[----:B------:R-:W-:Y:S01]  /*49e0*/  ISETP.GE.AND P2, PT, R168, 0x2, PT ;  /* 0x00000002a800780c */ /* 0x000fe20003f46270 */
[----:B------:R-:W-:Y:S01]  /*49f0*/  IMAD.MOV.U32 R7, RZ, RZ, 0x40000040 ;  /* 0x40000040ff077424 */ /* 0x000fe200078e00ff */
[----:B------:R-:W-:Y:S01]  /*4a00*/  BSSY B0, `(.L_x_3659) ;  /* 0x00000ea000007945 */ /* 0x000fe20003800000 */
        /* <DEDUP_REMOVED lines=15> */
[----:B------:R-:W-:Y:S02]  /*4b00*/  R2UR UR6, R12 ;  /* 0x000000000c0672ca */ /* 0x000fe400000e0000 */
[----:B------:R-:W-:Y:S01]  /*4b10*/  R2UR UR7, R13 ;  /* 0x000000000d0772ca */ /* 0x000fe200000e0000 */
[----:B------:R-:W-:Y:S01]  /*4b20*/  IMAD.MOV.U32 R13, RZ, RZ, 0x40000040 ;  /* 0x40000040ff0d7424 */ /* 0x000fe200078e00ff */
[----:B------:R-:W-:Y:S02]  /*4b30*/  R2UR UR4, R8 ;  /* 0x00000000080472ca */ /* 0x000fe400000e0000 */
[----:B------:R-:W-:Y:S02]  /*4b40*/  R2UR UR5, R9 ;  /* 0x00000000090572ca */ /* 0x000fe400000e0000 */
[----:B------:R-:W-:Y:S01]  /*4b50*/  IADD3 R12, R4, 0x6, RZ ;  /* 0x00000006040c7810 */ /* 0x000fe20007ffe0ff */
        /* <DEDUP_REMOVED lines=17> */
.L_x_3666:
[----:B------:R-:W-:Y:S01]  /*4c70*/  BAR.SYNC.DEFER_BLOCKING 0xe, 0x100 ;  /* 0x0384000000007b1d */ /* 0x000fe20000010000 */
[----:B0-----:R-:W-:Y:S01]  /*4c80*/  IMAD R3, R18, 0x40, R190 ;  /* 0x0000004012037824 */ /* 0x001fe200078e02be */
[----:B------:R-:W-:Y:S01]  /*4c90*/  ISETP.GT.AND P3, PT, R168, RZ, PT ;  /* 0x000000ffa800720c */ /* 0x000fe20003f64270 */
[----:B------:R-:W-:Y:S02]  /*4ca0*/  VIADD R18, R18, 0x1 ;  /* 0x0000000112127836 */ /* 0x000fe40000000000 */
[----:B------:R-:W-:Y:S02]  /*4cb0*/  IMAD R3, R3, 0x4, R2 ;  /* 0x0000000403037824 */ /* 0x000fe400078e0202 */
[----:B------:R-:W-:Y:S01]  /*4cc0*/  VIADD R168, R168, 0xffffffff ;  /* 0xffffffffa8a87836 */ /* 0x000fe20000000000 */
[----:B------:R-:W-:-:S04]  /*4cd0*/  ISETP.NE.AND P2, PT, R18, 0x2, PT ;  /* 0x000000021200780c */ /* 0x000fc80003f45270 */
[----:B------:R-:W-:Y:S02]  /*4ce0*/  SEL R6, RZ, 0x1, P2 ;  /* 0x00000001ff067807 */ /* 0x000fe40001000000 */
[----:B------:R-:W-:Y:S02]  /*4cf0*/  SEL R18, R18, RZ, P2 ;  /* 0x000000ff12127207 */ /* 0x000fe40001000000 */
[----:B------:R-:W-:Y:S01]  /*4d00*/  LOP3.LUT R19, R19, R6, RZ, 0x3c, !PT ;  /* 0x0000000613137212 */ /* 0x000fe200078e3cff */
[----:B-12---:R-:W0:Y:S04]  /*4d10*/  LDS R0, [R3+0x28800] ;  /* 0x0288000003007984 */ /* 0x006e280000000800 */
        /* <DEDUP_REMOVED lines=131> */
.L_x_3661:
[----:B------:R-:W-:Y:S02]  /*5550*/  LEA R0, R18, R2, 0x3 ;  /* 0x0000000212007211 */ /* 0x000fe400078e18ff */
[----:B------:R-:W-:-:S04]  /*5560*/  SHF.L.U32 R3, R19, 0x1f, RZ ;  /* 0x0000001f13037819 */ /* 0x000fc800000006ff */
[----:B------:R0:W1:Y:S01]  /*5570*/  SYNCS.PHASECHK.TRANS64.TRYWAIT P2, [R0+URZ+0x28c50], R3 ;  /* 0x028c5003000075a7 */ /* 0x000062000804017f */
[----:B------:R-:W-:Y:S05]  /*5580*/  @!P0 BRA `(.L_x_3662) ;  /* 0x0000000000048947 */ /* 0x000fea0003800000 */
[----:B------:R-:W-:Y:S01]  /*5590*/  BPT.TRAP 0x1 ;  /* 0x000000040000795c */ /* 0x000fe20000300000 */
.L_x_3662:
[----:B------:R-:W-:Y:S04]  /*55a0*/  BSSY B1, `(.L_x_3663) ;  /* 0x0000004000017945 */ /* 0x000fe80003800000 */
[----:B-1----:R-:W-:Y:S05]  /*55b0*/  @P2 BRA `(.L_x_3664) ;  /* 0x0000000000082947 */ /* 0x002fea0003800000 */
[----:B------:R-:W1:Y:S02]  /*55c0*/  SYNCS.PHASECHK.TRANS64.TRYWAIT P2, [R0+URZ+0x28c50], R3 ;  /* 0x028c5003000075a7 */ /* 0x000e64000804017f */
[----:B-1----:R-:W-:Y:S05]  /*55d0*/  @!P2 BRA `(.L_x_3665) ;  /* 0x000001240028a947 */ /* 0x002fea0003800000 */
.L_x_3664:
[----:B------:R-:W-:Y:S05]  /*55e0*/  BSYNC B1 ;  /* 0x0000000000017941 */ /* 0x000fea0003800000 */
.L_x_3663:
        /* <DEDUP_REMOVED lines=8> */
[----:B------:R-:W-:Y:S01]  /*5670*/  IMAD.MOV.U32 R21, RZ, RZ, 0x40000040 ;  /* 0x40000040ff157424 */ /* 0x000fe200078e00ff */
[----:B01----:R-:W-:Y:S01]  /*5680*/  @!P1 IADD3 R0, R0, 0x28c60, RZ ;  /* 0x00028c6000009810 */ /* 0x003fe20007ffe0ff */
[----:B------:R-:W-:-:S03]  /*5690*/  IMAD.MOV.U32 R7, RZ, RZ, 0x40000040 ;  /* 0x40000040ff077424 */ /* 0x000fc600078e00ff */
[----:B------:R-:W-:-:S07]  /*56a0*/  @!P1 PRMT R0, RZ, 0x654, R0 ;  /* 0x00000654ff009816 */ /* 0x000fce0000000000 */
        /* <DEDUP_REMOVED lines=31> */
.L_x_3660:
[----:B------:R-:W-:Y:S05]  /*58a0*/  BSYNC B0 ;  /* 0x0000000000007941 */ /* 0x000fea0003800000 */
.L_x_3659:
[----:B------:R-:W-:Y:S01]  /*58b0*/  BAR.SYNC.DEFER_BLOCKING 0xe, 0x100 ;  /* 0x0384000000007b1d */ /* 0x000fe20000010000 */
[C---:B0-----:R-:W-:Y:S01]  /*58c0*/  IMAD R3, R18.reuse, 0x40, R190 ;  /* 0x0000004012037824 */ /* 0x041fe200078e02be */
[----:B------:R-:W-:Y:S01]  /*58d0*/  PLOP3.LUT P0, PT, PT, PT, PT, 0x8, 0x0 ;  /* 0x000000000000781c */ /* 0x000fe20003f0e170 */
[----:B------:R-:W-:Y:S02]  /*58e0*/  VIADD R18, R18, 0x1 ;  /* 0x0000000112127836 */ /* 0x000fe40000000000 */
[----:B------:R-:W-:-:S03]  /*58f0*/  IMAD R3, R3, 0x4, R2 ;  /* 0x0000000403037824 */ /* 0x000fc600078e0202 */
        /* <DEDUP_REMOVED lines=136> */
.L_x_3654:
[----:B------:R-:W-:Y:S02]  /*6180*/  ISETP.GE.AND P1, PT, R168, 0x1, PT ;  /* 0x00000001a800780c */ /* 0x000fe40003f26270 */
[----:B------:R-:W-:-:S11]  /*6190*/  PLOP3.LUT P0, PT, PT, PT, PT, 0x80, 0x0 ;  /* 0x000000000000781c */ /* 0x000fd60003f0f070 */
[----:B------:R-:W-:Y:S05]  /*61a0*/  @!P1 BRA `(.L_x_3655) ;  /* 0x0000008c00649947 */ /* 0x000fea0003800000 */
        /* <DEDUP_REMOVED lines=29> */
.L_x_3668:
[----:B------:R-:W-:Y:S05]  /*6380*/  BSYNC B6 ;  /* 0x0000000000067941 */ /* 0x000fea0003800000 */
.L_x_3667:
        /* <DEDUP_REMOVED lines=12> */
.L_x_3672:
[----:B-1----:R1:W2:Y:S02]  /*6450*/  SYNCS.PHASECHK.TRANS64.TRYWAIT P0, [R2+URZ+0x28c00], R3 ;  /* 0x028c0003020075a7 */ /* 0x0022a4000800017f */
[----:B--2---:R-:W-:Y:S05]  /*6460*/  @!P0 NANOSLEEP.SYNCS 0x989680 ;  /* 0x009896800000895d */ /* 0x004fea0003900000 */
[----:B------:R-:W2:Y:S02]  /*6470*/  @!P0 SYNCS.PHASECHK.TRANS64 P0, [R2+URZ+0x28c00], R3 ;  /* 0x028c0003020085a7 */ /* 0x000ea4000800007f */
[----:B--2---:R-:W-:Y:S05]  /*6480*/  @!P0 BRA `(.L_x_3672) ;  /* 0xfffffffc00f08947 */ /* 0x004fea000383ffff */
.L_x_3671:
[----:B------:R-:W-:Y:S05]  /*6490*/  BSYNC B0 ;  /* 0x0000000000007941 */ /* 0x000fea0003800000 */
.L_x_3670:
[----:B------:R-:W-:Y:S05]  /*64a0*/  BRA `(.L_x_3673) ;  /* 0x0000003000047947 */ /* 0x000fea0003800000 */
.L_x_3669:
[----:B------:R-:W0:Y:S01]  /*64b0*/  LDC.64 R46, c[0x0][0x3d8] ;  /* 0x0000f600ff2e7b82 */ /* 0x000e220000000a00 */
[----:B------:R-:W-:Y:S01]  /*64c0*/  IADD3 R0, R2, 0x20400, RZ ;  /* 0x0002040002007810 */ /* 0x000fe20007ffe0ff */
[----:B------:R-:W-:Y:S01]  /*64d0*/  IMAD.SHL.U32 R24, R210, 0x4, RZ ;  /* 0x00000004d2187824 */ /* 0x000fe200078e00ff */
[----:B-----5:R-:W-:Y:S01]  /*64e0*/  SHF.R.S32.HI R3, RZ, 0x1f, R33 ;  /* 0x0000001fff037819 */ /* 0x020fe20000011421 */
[----:B------:R-:W-:Y:S01]  /*64f0*/  IMAD.MOV.U32 R4, RZ, RZ, R16 ;  /* 0x000000ffff047224 */ /* 0x000fe200078e0010 */
[----:B------:R-:W-:Y:S01]  /*6500*/  LOP3.LUT P0, RZ, R0, 0x3ff, RZ, 0xc0, !PT ;  /* 0x000003ff00ff7812 */ /* 0x000fe2000780c0ff */
[----:B------:R-:W-:Y:S01]  /*6510*/  IMAD.MOV.U32 R5, RZ, RZ, R17 ;  /* 0x000000ffff057224 */ /* 0x000fe200078e0011 */
[----:B------:R-:W-:Y:S01]  /*6520*/  SHF.R.S32.HI R25, RZ, 0x1f, R24 ;  /* 0x0000001fff197819 */ /* 0x000fe20000011418 */
[----:B------:R-:W1:Y:S01]  /*6530*/  LDC.64 R44, c[0x0][0x3e8] ;  /* 0x0000fa00ff2c7b82 */ /* 0x000e620000000a00 */
[----:B------:R-:W-:Y:S01]  /*6540*/  BSSY B6, `(.L_x_3674) ;  /* 0x000002e000067945 */ /* 0x000fe20003800000 */
[----:B0-----:R-:W-:-:S02]  /*6550*/  IMAD R0, R3, R46, RZ ;  /* 0x0000002e03007224 */ /* 0x001fc400078e02ff */
[-C--:B------:R-:W-:Y:S02]  /*6560*/  IMAD R7, R215, R46.reuse, RZ ;  /* 0x0000002ed7077224 */ /* 0x080fe400078e02ff */
[----:B------:R-:W-:-:S04]  /*6570*/  IMAD.WIDE.U32 R42, R33, R46, RZ ;  /* 0x0000002e212a7225 */ /* 0x000fc800078e00ff */
[----:B-1----:R-:W-:Y:S02]  /*6580*/  IMAD R6, R3, R44, RZ ;  /* 0x0000002c03067224 */ /* 0x002fe400078e02ff */
[----:B------:R-:W-:-:S04]  /*6590*/  IMAD.WIDE.U32 R8, R22, R46, R4 ;  /* 0x0000002e16087225 */ /* 0x000fc800078e0004 */
[----:B------:R-:W-:Y:S01]  /*65a0*/  IMAD.WIDE.U32 R10, R22, R44, R4 ;  /* 0x0000002c160a7225 */ /* 0x000fe200078e0004 */
[----:B------:R-:W-:-:S03]  /*65b0*/  IADD3 R27, P3, R8, R42, RZ ;  /* 0x0000002a081b7210 */ /* 0x000fc60007f7e0ff */
[C---:B------:R-:W-:Y:S02]  /*65c0*/  IMAD R49, R33.reuse, R47, R0 ;  /* 0x0000002f21317224 */ /* 0x040fe400078e0200 */
[----:B------:R-:W-:Y:S02]  /*65d0*/  IMAD R51, R33, R45, R6 ;  /* 0x0000002d21337224 */ /* 0x000fe400078e0206 */
[----:B------:R-:W-:Y:S01]  /*65e0*/  IMAD R48, R22, R47, R7 ;  /* 0x0000002f16307224 */ /* 0x000fe200078e0207 */
[----:B------:R-:W-:Y:S01]  /*65f0*/  SHF.L.U64.HI R47, R46, 0x5, R47 ;  /* 0x000000052e2f7819 */ /* 0x000fe2000001022f */
[-C--:B------:R-:W-:Y:S02]  /*6600*/  IMAD R3, R215, R44.reuse, RZ ;  /* 0x0000002cd7037224 */ /* 0x080fe400078e02ff */
[----:B------:R-:W-:-:S04]  /*6610*/  IMAD.WIDE.U32 R40, R33, R44, RZ ;  /* 0x0000002c21287225 */ /* 0x000fc800078e00ff */
[----:B------:R-:W-:Y:S01]  /*6620*/  IMAD.WIDE.U32 R4, R22, R46, R24 ;  /* 0x0000002e16047225 */ /* 0x000fe200078e0018 */
[----:B------:R-:W-:-:S03]  /*6630*/  IADD3 R29, P4, R10, R40, RZ ;  /* 0x000000280a1d7210 */ /* 0x000fc60007f9e0ff */
[----:B------:R-:W-:Y:S01]  /*6640*/  IMAD.WIDE.U32 R6, R22, R44, R24 ;  /* 0x0000002c16067225 */ /* 0x000fe200078e0018 */
[----:B------:R-:W-:-:S03]  /*6650*/  IADD3 R53, P1, R4, R42, RZ ;  /* 0x0000002a04357210 */ /* 0x000fc60007f3e0ff */
[----:B------:R-:W-:Y:S01]  /*6660*/  IMAD.IADD R49, R49, 0x1, R43 ;  /* 0x0000000131317824 */ /* 0x000fe200078e022b */
[----:B------:R-:W-:Y:S01]  /*6670*/  IADD3 R55, P2, R6, R40, RZ ;  /* 0x0000002806377210 */ /* 0x000fe20007f5e0ff */
[----:B------:R-:W-:Y:S01]  /*6680*/  IMAD R3, R22, R45, R3 ;  /* 0x0000002d16037224 */ /* 0x000fe200078e0203 */
[----:B------:R-:W-:Y:S01]  /*6690*/  SHF.L.U64.HI R45, R44, 0x5, R45 ;  /* 0x000000052c2d7819 */ /* 0x000fe2000001022d */
        /* <DEDUP_REMOVED lines=24> */
.L_x_3675:
[----:B------:R-:W-:Y:S05]  /*6820*/  BSYNC B6 ;  /* 0x0000000000067941 */ /* 0x000fea0003800000 */
.L_x_3674:
        /* <DEDUP_REMOVED lines=12> */
[C---:B------:R-:W-:Y:S02]  /*68f0*/  IMAD R13, R185.reuse, R7, R12 ;  /* 0x00000007b90d7224 */ /* 0x040fe400078e020c */
[----:B------:R-:W-:Y:S02]  /*6900*/  IMAD R0, R185, -0x40, R187 ;  /* 0xffffffc0b9007824 */ /* 0x000fe400078e02bb */
[----:B------:R-:W-:Y:S01]  /*6910*/  IMAD.IADD R9, R9, 0x1, R3 ;  /* 0x0000000109097824 */ /* 0x000fe200078e0203 */
[----:B------:R-:W-:Y:S01]  /*6920*/  IADD3 R3, R11, R13, RZ ;  /* 0x0000000d0b037210 */ /* 0x000fe20007ffe0ff */
[----:B------:R-:W-:Y:S01]  /*6930*/  IMAD.SHL.U32 R54, R10, 0x40, RZ ;  /* 0x000000400a367824 */ /* 0x000fe200078e00ff */
[----:B------:R-:W-:Y:S02]  /*6940*/  VIMNMX R56, R0, 0x40, PT ;  /* 0x0000004000387848 */ /* 0x000fe40003fe0100 */
[----:B------:R-:W-:Y:S02]  /*6950*/  SHF.L.U64.HI R57, R8, 0x6, R9 ;  /* 0x0000000608397819 */ /* 0x000fe40000010209 */
        /* <DEDUP_REMOVED lines=27> */
[----:B------:R-:W-:Y:S01]  /*6b10*/  IADD3 R14, R24, 0x10, RZ ;  /* 0x00000010180e7810 */ /* 0x000fe20007ffe0ff */
[----:B------:R-:W-:Y:S01]  /*6b20*/  ULDC UR4, c[0x0][0x3d4] ;  /* 0x0000f50000047ab9 */ /* 0x000fe20000000800 */
[----:B------:R-:W-:Y:S01]  /*6b30*/  IADD3 R15, P4, R52, R53, RZ ;  /* 0x00000035340f7210 */ /* 0x000fe20007f9e0ff */
[----:B------:R-:W-:Y:S01]  /*6b40*/  ULDC.64 UR6, c[0x0][0x3c8] ;  /* 0x0000f20000067ab9 */ /* 0x000fe20000000a00 */
[----:B------:R-:W-:Y:S01]  /*6b50*/  IADD3 R0, P5, R54, R55, RZ ;  /* 0x0000003736007210 */ /* 0x000fe20007fbe0ff */
[----:B------:R-:W-:Y:S01]  /*6b60*/  ULDC.64 UR8, c[0x0][0x3e0] ;  /* 0x0000f80000087ab9 */ /* 0x000fe20000000a00 */
[----:B------:R-:W-:Y:S01]  /*6b70*/  ISETP.GE.AND P2, PT, R14, UR4, PT ;  /* 0x000000040e007c0c */ /* 0x000fe2000bf46270 */
[----:B------:R-:W-:Y:S01]  /*6b80*/  IMAD.X R30, R57, 0x1, R48, P4 ;  /* 0x00000001391e7824 */ /* 0x000fe200020e0630 */
[----:B------:R-:W-:Y:S01]  /*6b90*/  ISETP.GE.AND P3, PT, R24, UR4, PT ;  /* 0x0000000418007c0c */ /* 0x000fe2000bf66270 */
[----:B------:R-:W-:Y:S01]  /*6ba0*/  IMAD.X R31, R59, 0x1, R50, P5 ;  /* 0x000000013b1f7824 */ /* 0x000fe200028e0632 */
[----:B------:R-:W-:-:S02]  /*6bb0*/  LEA R14, P4, R15, UR6, 0x1 ;  /* 0x000000060f0e7c11 */ /* 0x000fc4000f8808ff */
[----:B------:R-:W-:Y:S02]  /*6bc0*/  CS2R R36, SRZ ;  /* 0x0000000000247805 */ /* 0x000fe4000001ff00 */
[C---:B------:R-:W-:Y:S02]  /*6bd0*/  LEA R38, P5, R0.reuse, UR8, 0x1 ;  /* 0x0000000800267c11 */ /* 0x040fe4000f8a08ff */
[----:B------:R-:W-:Y:S02]  /*6be0*/  CS2R R32, SRZ ;  /* 0x0000000000207805 */ /* 0x000fe4000001ff00 */
[----:B------:R-:W-:Y:S02]  /*6bf0*/  LEA.HI.X R15, R15, UR7, R30, 0x1, P4 ;  /* 0x000000070f0f7c11 */ /* 0x000fe4000a0f0c1e */
[----:B------:R-:W-:Y:S02]  /*6c00*/  CS2R R34, SRZ ;  /* 0x0000000000227805 */ /* 0x000fe4000001ff00 */
[----:B------:R-:W-:-:S02]  /*6c10*/  LEA.HI.X R39, R0, UR9, R31, 0x1, P5 ;  /* 0x0000000900277c11 */ /* 0x000fc4000a8f0c1f */
[----:B------:R-:W-:Y:S01]  /*6c20*/  CS2R R30, SRZ ;  /* 0x00000000001e7805 */ /* 0x000fe2000001ff00 */
[----:B------:R0:W5:Y:S04]  /*6c30*/  @!P2 LDG.E.64 R32, desc[UR40][R14.64+0x20] ;  /* 0x000020280e20a981 */ /* 0x000168000c1e1b00 */
[----:B------:R0:W5:Y:S04]  /*6c40*/  @!P3 LDG.E.64 R36, desc[UR40][R14.64] ;  /* 0x000000280e24b981 */ /* 0x000168000c1e1b00 */
[----:B------:R0:W5:Y:S04]  /*6c50*/  @!P3 LDG.E.64 R34, desc[UR40][R38.64] ;  /* 0x000000282622b981 */ /* 0x000168000c1e1b00 */
[----:B------:R0:W5:Y:S02]  /*6c60*/  @!P2 LDG.E.64 R30, desc[UR40][R38.64+0x20] ;  /* 0x00002028261ea981 */ /* 0x000164000c1e1b00 */
.L_x_3679:
[----:B------:R-:W-:Y:S05]  /*6c70*/  BSYNC B1 ;  /* 0x0000000000017941 */ /* 0x000fea0003800000 */
.L_x_3678:
        /* <DEDUP_REMOVED lines=24> */
.L_x_3681:
[----:B------:R-:W-:Y:S05]  /*6e00*/  BSYNC B1 ;  /* 0x0000000000017941 */ /* 0x000fea0003800000 */
.L_x_3680:
[----:B------:R-:W-:Y:S01]  /*6e10*/  IMAD.WIDE.U32 R10, R3, R4, R10 ;  /* 0x00000004030a7225 */ /* 0x000fe200078e000a */
[----:B------:R-:W-:Y:S01]  /*6e20*/  LEA.HI R0, R207, R207, RZ, 0x1 ;  /* 0x000000cfcf007211 */ /* 0x000fe200078f08ff */
[----:B------:R-:W-:Y:S01]  /*6e30*/  ULDC.64 UR4, c[0x0][0x3c8] ;  /* 0x0000f20000047ab9 */ /* 0x000fe20000000a00 */
[----:B------:R-:W-:Y:S01]  /*6e40*/  ULDC.64 UR6, c[0x0][0x3e0] ;  /* 0x0000f80000067ab9 */ /* 0x000fe20000000a00 */
[----:B------:R-:W-:-:S04]  /*6e50*/  IMAD.WIDE.U32 R12, R3, R6, R12 ;  /* 0x00000006030c7225 */ /* 0x000fc800078e000c */
[C---:B------:R-:W-:Y:S02]  /*6e60*/  IMAD R4, R41.reuse, R4, RZ ;  /* 0x0000000429047224 */ /* 0x040fe400078e02ff */
[----:B------:R-:W-:Y:S02]  /*6e70*/  IMAD R6, R41, R6, RZ ;  /* 0x0000000629067224 */ /* 0x000fe400078e02ff */
[----:B01----:R-:W-:Y:S02]  /*6e80*/  IMAD.SHL.U32 R14, R191, 0x40, RZ ;  /* 0x00000040bf0e7824 */ /* 0x003fe400078e00ff */
[C---:B------:R-:W-:Y:S01]  /*6e90*/  IMAD R5, R3.reuse, R5, R4 ;  /* 0x0000000503057224 */ /* 0x040fe200078e0204 */
[----:B------:R-:W-:Y:S01]  /*6ea0*/  LEA R4, P2, R10, UR4, 0x1 ;  /* 0x000000040a047c11 */ /* 0x000fe2000f8408ff */
[----:B------:R-:W-:Y:S01]  /*6eb0*/  IMAD R3, R3, R7, R6 ;  /* 0x0000000703037224 */ /* 0x000fe200078e0206 */
[----:B------:R-:W-:Y:S01]  /*6ec0*/  LOP3.LUT R6, R0, 0xfffffffe, RZ, 0xc0, !PT ;  /* 0xfffffffe00067812 */ /* 0x000fe200078ec0ff */
[----:B------:R-:W-:Y:S01]  /*6ed0*/  IMAD.IADD R5, R11, 0x1, R5 ;  /* 0x000000010b057824 */ /* 0x000fe200078e0205 */
[----:B------:R-:W-:Y:S01]  /*6ee0*/  LOP3.LUT R15, R14, 0x1c0, RZ, 0xc0, !PT ;  /* 0x000001c00e0f7812 */ /* 0x000fe200078ec0ff */
[----:B------:R-:W-:Y:S01]  /*6ef0*/  IMAD.IADD R3, R13, 0x1, R3 ;  /* 0x000000010d037824 */ /* 0x000fe200078e0203 */
[----:B------:R-:W-:Y:S01]  /*6f00*/  LEA R0, P3, R12, UR6, 0x1 ;  /* 0x000000060c007c11 */ /* 0x000fe2000f8608ff */
[----:B------:R-:W-:Y:S01]  /*6f10*/  IMAD.IADD R6, R207, 0x1, -R6 ;  /* 0x00000001cf067824 */ /* 0x000fe200078e0a06 */
[----:B------:R-:W-:Y:S01]  /*6f20*/  LOP3.LUT R7, R15, 0x18, R16, 0xf8, !PT ;  /* 0x000000180f077812 */ /* 0x000fe200078ef810 */
[----:B------:R-:W-:Y:S01]  /*6f30*/  UMOV UR4, 0xffffffff ;  /* 0xffffffff00047882 */ /* 0x000fe20000000000 */
[----:B------:R-:W-:-:S02]  /*6f40*/  SHF.R.U32.HI R14, RZ, 0x3, R15 ;  /* 0x00000003ff0e7819 */ /* 0x000fc4000001160f */
[----:B------:R-:W-:Y:S02]  /*6f50*/  LEA.HI.X R5, R10, UR5, R5, 0x1, P2 ;  /* 0x000000050a057c11 */ /* 0x000fe400090f0c05 */
[----:B------:R-:W-:Y:S02]  /*6f60*/  LEA.HI.X R3, R12, UR7, R3, 0x1, P3 ;  /* 0x000000070c037c11 */ /* 0x000fe400098f0c03 */
[----:B------:R-:W-:Y:S02]  /*6f70*/  LOP3.LUT R39, R7, R14, RZ, 0x3c, !PT ;  /* 0x0000000e07277212 */ /* 0x000fe400078e3cff */
[----:B------:R-:W-:Y:S01]  /*6f80*/  SHF.L.U32 R7, R6, 0x1f, RZ ;  /* 0x0000001f06077819 */ /* 0x000fe200000006ff */
[----:B------:R-:W-:Y:S06]  /*6f90*/  BRA.DIV UR4, `(.L_x_3682) ;  /* 0x0000010a04cc7947 */ /* 0x000fec000b800000 */
.L_x_3868:
[----:B------:R-:W-:-:S03]  /*6fa0*/  UMOV UR4, 0xffffffff ;  /* 0xffffffff00047882 */ /* 0x000fc60000000000 */
[----:B------:R-:W-:Y:S05]  /*6fb0*/  BRA.DIV UR4, `(.L_x_3683) ;  /* 0x0000010a04ec7947 */ /* 0x000fea000b800000 */
.L_x_3871:
[----:B------:R-:W-:-:S03]  /*6fc0*/  UMOV UR4, 0xffffffff ;  /* 0xffffffff00047882 */ /* 0x000fc60000000000 */
[----:B------:R-:W-:Y:S05]  /*6fd0*/  BRA.DIV UR4, `(.L_x_3684) ;  /* 0x0000010e040c7947 */ /* 0x000fea000b800000 */
.L_x_3874:
[----:B------:R-:W-:-:S03]  /*6fe0*/  UMOV UR4, 0xffffffff ;  /* 0xffffffff00047882 */ /* 0x000fc60000000000 */
[----:B------:R-:W-:Y:S05]  /*6ff0*/  BRA.DIV UR4, `(.L_x_3685) ;  /* 0x0000010e042c7947 */ /* 0x000fea000b800000 */
.L_x_3877:
[----:B------:R-:W-:-:S03]  /*7000*/  UMOV UR4, 0xffffffff ;  /* 0xffffffff00047882 */ /* 0x000fc60000000000 */
[----:B------:R-:W-:Y:S05]  /*7010*/  BRA.DIV UR4, `(.L_x_3686) ;  /* 0x0000010e044c7947 */ /* 0x000fea000b800000 */
.L_x_3880:
[----:B------:R-:W-:-:S03]  /*7020*/  UMOV UR4, 0xffffffff ;  /* 0xffffffff00047882 */ /* 0x000fc60000000000 */
[----:B------:R-:W-:Y:S05]  /*7030*/  BRA.DIV UR4, `(.L_x_3687) ;  /* 0x0000010e046c7947 */ /* 0x000fea000b800000 */
.L_x_3883:
[----:B------:R-:W-:-:S03]  /*7040*/  UMOV UR4, 0xffffffff ;  /* 0xffffffff00047882 */ /* 0x000fc60000000000 */
[----:B------:R-:W-:Y:S05]  /*7050*/  BRA.DIV UR4, `(.L_x_3688) ;  /* 0x0000010e048c7947 */ /* 0x000fea000b800000 */
.L_x_3886:
[----:B------:R-:W-:-:S03]  /*7060*/  UMOV UR4, 0xffffffff ;  /* 0xffffffff00047882 */ /* 0x000fc60000000000 */
[----:B------:R-:W-:Y:S05]  /*7070*/  BRA.DIV UR4, `(.L_x_3689) ;  /* 0x0000010e04ac7947 */ /* 0x000fea000b800000 */
.L_x_3889:
[----:B------:R-:W0:Y:S01]  /*7080*/  SYNCS.PHASECHK.TRANS64.TRYWAIT P2, [R2+URZ+0x28c00], R7 ;  /* 0x028c0007020075a7 */ /* 0x000e22000804017f */
[----:B-----5:R-:W-:Y:S01]  /*7090*/  MOV R3, R31 ;  /* 0x0000001f00037202 */ /* 0x020fe20000000f00 */
[----:B------:R-:W-:Y:S01]  /*70a0*/  IMAD.MOV.U32 R4, RZ, RZ, R34 ;  /* 0x000000ffff047224 */ /* 0x000fe200078e0022 */
[----:B------:R-:W-:Y:S01]  /*70b0*/  LOP3.LUT P3, RZ, R191, 0x4, RZ, 0xc0, !PT ;  /* 0x00000004bfff7812 */ /* 0x000fe2000786c0ff */
[----:B------:R-:W-:Y:S01]  /*70c0*/  IMAD.MOV.U32 R5, RZ, RZ, R35 ;  /* 0x000000ffff057224 */ /* 0x000fe200078e0023 */
[----:B------:R-:W-:Y:S01]  /*70d0*/  PRMT R42, R42, 0x5410, R3 ;  /* 0x000054102a2a7816 */ /* 0x000fe20000000003 */
[----:B------:R-:W-:Y:S01]  /*70e0*/  IMAD R3, R200, 0x200, R39 ;  /* 0x00000200c8037824 */ /* 0x000fe200078e0227 */
[----:B------:R-:W-:Y:S01]  /*70f0*/  PRMT R11, R11, 0x5410, R4 ;  /* 0x000054100b0b7816 */ /* 0x000fe20000000004 */
[----:B------:R-:W-:Y:S01]  /*7100*/  IMAD.MOV.U32 R0, RZ, RZ, R30 ;  /* 0x000000ffff007224 */ /* 0x000fe200078e001e */
[----:B------:R-:W-:Y:S01]  /*7110*/  PRMT R12, R12, 0x5410, R5 ;  /* 0x000054100c0c7816 */ /* 0x000fe20000000005 */
[----:B------:R-:W-:Y:S01]  /*7120*/  IMAD.MOV.U32 R4, RZ, RZ, R37 ;  /* 0x000000ffff047224 */ /* 0x000fe200078e0025 */
[----:B------:R-:W-:Y:S01]  /*7130*/  BSSY B1, `(.L_x_3690) ;  /* 0x000001c000017945 */ /* 0x000fe20003800000 */
[----:B------:R-:W-:Y:S01]  /*7140*/  IMAD.MOV.U32 R5, RZ, RZ, R32 ;  /* 0x000000ffff057224 */ /* 0x000fe200078e0020 */
[----:B------:R-:W-:Y:S01]  /*7150*/  PRMT R40, R40, 0x5410, R0 ;  /* 0x0000541028287816 */ /* 0x000fe20000000000 */
[----:B------:R-:W-:Y:S01]  /*7160*/  IMAD R3, R3, 0x2, R2 ;  /* 0x0000000203037824 */ /* 0x000fe200078e0202 */
[----:B------:R-:W-:Y:S01]  /*7170*/  PRMT R11, R4, 0x7610, R11 ;  /* 0x00007610040b7816 */ /* 0x000fe2000000000b */
[----:B------:R-:W-:Y:S01]  /*7180*/  IMAD.MOV.U32 R0, RZ, RZ, R36 ;  /* 0x000000ffff007224 */ /* 0x000fe200078e0024 */
[----:B------:R-:W-:Y:S01]  /*7190*/  PRMT R43, R43, 0x5410, R5 ;  /* 0x000054102b2b7816 */ /* 0x000fe20000000005 */
[----:B------:R-:W-:Y:S01]  /*71a0*/  IMAD.MOV.U32 R5, RZ, RZ, R33 ;  /* 0x000000ffff057224 */ /* 0x000fe200078e0021 */
[----:B------:R-:W-:Y:S01]  /*71b0*/  IADD3 R4, R3, 0x20400, RZ ;  /* 0x0002040003047810 */ /* 0x000fe20007ffe0ff */
[----:B------:R-:W-:Y:S01]  /*71c0*/  IMAD.MOV.U32 R6, RZ, RZ, R26 ;  /* 0x000000ffff067224 */ /* 0x000fe200078e001a */
[----:B------:R-:W-:Y:S01]  /*71d0*/  PRMT R13, R13, 0x5410, R0 ;  /* 0x000054100d0d7816 */ /* 0x000fe20000000000 */
[----:B------:R-:W-:Y:S01]  /*71e0*/  IMAD.MOV.U32 R10, RZ, RZ, R27 ;  /* 0x000000ffff0a7224 */ /* 0x000fe200078e001b */
[----:B------:R-:W-:Y:S01]  /*71f0*/  PRMT R40, R5, 0x7610, R40 ;  /* 0x0000761005287816 */ /* 0x000fe20000000028 */
[----:B------:R-:W-:Y:S01]  /*7200*/  VIADD R0, R3, 0x20440 ;  /* 0x0002044003007836 */ /* 0x000fe20000000000 */
[----:B------:R-:W-:Y:S01]  /*7210*/  PRMT R42, R6, 0x7610, R42 ;  /* 0x00007610062a7816 */ /* 0x000fe2000000002a */
[----:B------:R-:W-:Y:S01]  /*7220*/  @P3 VIADD R0, R4, 0xffffffc0 ;  /* 0xffffffc004003836 */ /* 0x000fe20000000000 */
[----:B------:R-:W-:Y:S01]  /*7230*/  PRMT R44, R44, 0x5410, R10 ;  /* 0x000054102c2c7816 */ /* 0x000fe2000000000a */
[----:B------:R-:W-:-:S02]  /*7240*/  IMAD.MOV.U32 R4, RZ, RZ, R8 ;  /* 0x000000ffff047224 */ /* 0x000fc400078e0008 */
[----:B------:R-:W-:Y:S02]  /*7250*/  IMAD.MOV.U32 R5, RZ, RZ, R9 ;  /* 0x000000ffff057224 */ /* 0x000fe400078e0009 */
[----:B------:R-:W-:Y:S01]  /*7260*/  IMAD.MOV.U32 R6, RZ, RZ, R28 ;  /* 0x000000ffff067224 */ /* 0x000fe200078e001c */
[----:B------:R-:W-:Y:S01]  /*7270*/  PRMT R45, R45, 0x5410, R4 ;  /* 0x000054102d2d7816 */ /* 0x000fe20000000004 */
[----:B------:R-:W-:Y:S01]  /*7280*/  IMAD.MOV.U32 R10, RZ, RZ, R29 ;  /* 0x000000ffff0a7224 */ /* 0x000fe200078e001d */
[----:B------:R-:W-:Y:S01]  /*7290*/  PRMT R43, R5, 0x7610, R43 ;  /* 0x00007610052b7816 */ /* 0x000fe2000000002b */
[----:B------:R-:W-:Y:S01]  /*72a0*/  IMAD.MOV.U32 R5, RZ, RZ, R21 ;  /* 0x000000ffff057224 */ /* 0x000fe200078e0015 */
[----:B------:R-:W-:Y:S02]  /*72b0*/  PRMT R46, R46, 0x5410, R6 ;  /* 0x000054102e2e7816 */ /* 0x000fe40000000006 */
[----:B------:R-:W-:Y:S02]  /*72c0*/  PRMT R44, R10, 0x7610, R44 ;  /* 0x000076100a2c7816 */ /* 0x000fe4000000002c */
[----:B------:R-:W-:Y:S01]  /*72d0*/  MOV R4, R20 ;  /* 0x0000001400047202 */ /* 0x000fe20000000f00 */
[----:B0-----:R-:W-:Y:S06]  /*72e0*/  @!P2 BRA `(.L_x_3691) ;  /* 0x0000010c0038a947 */ /* 0x001fec0003800000 */
.L_x_3890:
[----:B------:R-:W-:Y:S05]  /*72f0*/  BSYNC B1 ;  /* 0x0000000000017941 */ /* 0x000fea0003800000 */
.L_x_3690:
        /* <DEDUP_REMOVED lines=56> */
.L_x_3695:
[----:B------:R-:W-:Y:S05]  /*7680*/  BSYNC B2 ;  /* 0x0000000000027941 */ /* 0x000fea0003800000 */
.L_x_3694:
        /* <DEDUP_REMOVED lines=25> */
[----:B------:R-:W-:Y:S01]  /*7820*/  IMAD.U32 R7, R5, 0x10000, RZ ;  /* 0x0001000005077824 */ /* 0x000fe200078e00ff */
[----:B------:R-:W-:Y:S01]  /*7830*/  SHF.L.U32 R11, R14, 0x10, RZ ;  /* 0x000000100e0b7819 */ /* 0x000fe200000006ff */
[----:B------:R-:W-:Y:S01]  /*7840*/  FMUL.FTZ R37, R13, R15 ;  /* 0x0000000f0d257220 */ /* 0x000fe20000410000 */
[----:B------:R-:W-:Y:S01]  /*7850*/  LOP3.LUT R4, R4, 0xffff0000, RZ, 0xc0, !PT ;  /* 0xffff000004047812 */ /* 0x000fe200078ec0ff */
[----:B------:R-:W-:Y:S01]  /*7860*/  IMAD.U32 R13, R31, 0x10000, RZ ;  /* 0x000100001f0d7824 */ /* 0x000fe200078e00ff */
[----:B------:R-:W-:Y:S01]  /*7870*/  LOP3.LUT R5, R5, 0xffff0000, RZ, 0xc0, !PT ;  /* 0xffff000005057812 */ /* 0x000fe200078ec0ff */
[----:B------:R-:W-:Y:S01]  /*7880*/  FFMA.FTZ R32, R12, R32, R37 ;  /* 0x000000200c207223 */ /* 0x000fe20000010025 */
[----:B------:R-:W-:Y:S01]  /*7890*/  LOP3.LUT R10, R31, 0xffff0000, RZ, 0xc0, !PT ;  /* 0xffff00001f0a7812 */ /* 0x000fe200078ec0ff */
[----:B------:R-:W-:Y:S01]  /*78a0*/  FMUL.FTZ R15, R4, R13 ;  /* 0x0000000d040f7220 */ /* 0x000fe20000410000 */
[----:B------:R-:W-:Y:S01]  /*78b0*/  LOP3.LUT R14, R14, 0xffff0000, RZ, 0xc0, !PT ;  /* 0xffff00000e0e7812 */ /* 0x000fe200078ec0ff */
[----:B------:R-:W-:-:S02]  /*78c0*/  FMUL.FTZ R12, R4, R11 ;  /* 0x0000000b040c7220 */ /* 0x000fc40000410000 */
[C---:B------:R-:W-:Y:S01]  /*78d0*/  FMUL.FTZ R30, R5.reuse, R10 ;  /* 0x0000000a051e7220 */ /* 0x040fe20000410000 */
[C---:B------:R-:W-:Y:S01]  /*78e0*/  FFMA.FTZ R4, R6.reuse, R11, -R15 ;  /* 0x0000000b06047223 */ /* 0x040fe2000001080f */
[-C--:B------:R-:W-:Y:S01]  /*78f0*/  FMUL.FTZ R31, R5, R14.reuse ;  /* 0x0000000e051f7220 */ /* 0x080fe20000410000 */
[----:B------:R-:W-:Y:S01]  /*7900*/  FFMA.FTZ R13, R6, R13, R12 ;  /* 0x0000000d060d7223 */ /* 0x000fe2000001000c */
[C---:B------:R-:W-:Y:S01]  /*7910*/  FFMA.FTZ R5, R7.reuse, R14, -R30 ;  /* 0x0000000e07057223 */ /* 0x040fe2000001081e */
[----:B------:R-:W-:Y:S01]  /*7920*/  F2FP.BF16.F32.PACK_AB R6, R34, R35 ;  /* 0x000000232206723e */ /* 0x000fe200000010ff */
[----:B------:R-:W-:Y:S01]  /*7930*/  FFMA.FTZ R10, R7, R10, R31 ;  /* 0x0000000a070a7223 */ /* 0x000fe2000001001f */
[----:B------:R-:W-:Y:S02]  /*7940*/  F2FP.BF16.F32.PACK_AB R7, R32, R33 ;  /* 0x000000212007723e */ /* 0x000fe400000010ff */
[----:B------:R-:W-:Y:S02]  /*7950*/  F2FP.BF16.F32.PACK_AB R4, R13, R4 ;  /* 0x000000040d04723e */ /* 0x000fe400000010ff */
[----:B------:R-:W-:-:S05]  /*7960*/  F2FP.BF16.F32.PACK_AB R5, R10, R5 ;  /* 0x000000050a05723e */ /* 0x000fca00000010ff */
[----:B------:R2:W-:Y:S02]  /*7970*/  STS.128 [R0], R4 ;  /* 0x0000000400007388 */ /* 0x0005e40000000c00 */
.L_x_3693:
[----:B------:R-:W-:Y:S05]  /*7980*/  BSYNC B1 ;  /* 0x0000000000017941 */ /* 0x000fea0003800000 */
.L_x_3692:
        /* <DEDUP_REMOVED lines=52> */
[----:B------:R1:W-:Y:S02]  /*7cd0*/  STS.128 [R3+0x21400], R4 ;  /* 0x0214000403007388 */ /* 0x0003e40000000c00 */
.L_x_3698:
[----:B------:R-:W-:Y:S05]  /*7ce0*/  BSYNC B1 ;  /* 0x0000000000017941 */ /* 0x000fea0003800000 */
.L_x_3697:
        /* <DEDUP_REMOVED lines=48> */
.L_x_3677:
        /* <DEDUP_REMOVED lines=13> */
[----:B------:R-:W-:Y:S01]  /*80c0*/  @!P1 IADD3.X R10, R57, R26, RZ, P4, !PT ;  /* 0x0000001a390a9210 */ /* 0x000fe200027fe4ff */
[----:B------:R-:W1:Y:S01]  /*80d0*/  @!P0 LDC.64 R30, c[0x0][0x3e0] ;  /* 0x0000f800ff1e8b82 */ /* 0x000e620000000a00 */
[----:B------:R-:W-:Y:S02]  /*80e0*/  @!P1 LEA R8, P4, R9, UR4, 0x1 ;  /* 0x0000000409089c11 */ /* 0x000fe4000f8808ff */
[----:B------:R-:W-:-:S02]  /*80f0*/  @!P0 IADD3.X R3, R28, R45, R59, P2, P3 ;  /* 0x0000002d1c038210 */ /* 0x000fc400017e643b */
        /* <DEDUP_REMOVED lines=41> */
[----:B------:R-:W-:Y:S02]  /*8390*/  LEA R0, P1, R10, UR6, 0x1 ;  /* 0x000000060a007c11 */ /* 0x000fe4000f8208ff */
[----:B------:R-:W-:Y:S01]  /*83a0*/  IADD3 R3, R11, R3, RZ ;  /* 0x000000030b037210 */ /* 0x000fe20007ffe0ff */
[----:B------:R-:W-:Y:S01]  /*83b0*/  UMOV UR4, 0xffffffff ;  /* 0xffffffff00047882 */ /* 0x000fe20000000000 */
[----:B------:R-:W-:Y:S02]  /*83c0*/  LEA.HI.X R5, R8, UR5, R5, 0x1, P0 ;  /* 0x0000000508057c11 */ /* 0x000fe400080f0c05 */
[----:B------:R-:W-:-:S02]  /*83d0*/  LEA.HI.X R3, R10, UR7, R3, 0x1, P1 ;  /* 0x000000070a037c11 */ /* 0x000fc400088f0c03 */
[----:B------:R-:W-:Y:S01]  /*83e0*/  LEA.HI R6, R207, R207, RZ, 0x1 ;  /* 0x000000cfcf067211 */ /* 0x000fe200078f08ff */
[----:B------:R-:W-:Y:S06]  /*83f0*/  BRA.DIV UR4, `(.L_x_3699) ;  /* 0x000000fe04087947 */ /* 0x000fec000b800000 */
.L_x_3893:
[----:B------:R-:W-:-:S03]  /*8400*/  UMOV UR4, 0xffffffff ;  /* 0xffffffff00047882 */ /* 0x000fc60000000000 */
[----:B------:R-:W-:Y:S05]  /*8410*/  BRA.DIV UR4, `(.L_x_3700) ;  /* 0x000000fe04287947 */ /* 0x000fea000b800000 */
.L_x_3896:
[----:B------:R-:W-:-:S03]  /*8420*/  UMOV UR4, 0xffffffff ;  /* 0xffffffff00047882 */ /* 0x000fc60000000000 */
[----:B------:R-:W-:Y:S05]  /*8430*/  BRA.DIV UR4, `(.L_x_3701) ;  /* 0x000000fe04487947 */ /* 0x000fea000b800000 */
.L_x_3899:
[----:B------:R-:W-:-:S03]  /*8440*/  UMOV UR4, 0xffffffff ;  /* 0xffffffff00047882 */ /* 0x000fc60000000000 */
[----:B------:R-:W-:Y:S05]  /*8450*/  BRA.DIV UR4, `(.L_x_3702) ;  /* 0x000000fe04687947 */ /* 0x000fea000b800000 */
.L_x_3902:
[----:B------:R-:W-:-:S03]  /*8460*/  UMOV UR4, 0xffffffff ;  /* 0xffffffff00047882 */ /* 0x000fc60000000000 */
[----:B------:R-:W-:Y:S05]  /*8470*/  BRA.DIV UR4, `(.L_x_3703) ;  /* 0x000000fe04887947 */ /* 0x000fea000b800000 */
.L_x_3905:
[----:B------:R-:W-:Y:S01]  /*8480*/  UMOV UR4, 0xffffffff ;  /* 0xffffffff00047882 */ /* 0x000fe20000000000 */
[----:B------:R-:W-:Y:S02]  /*8490*/  LOP3.LUT R6, R6, 0xfffffffe, RZ, 0xc0, !PT ;  /* 0xfffffffe06067812 */ /* 0x000fe400078ec0ff */
[----:B------:R-:W-:Y:S05]  /*84a0*/  BRA.DIV UR4, `(.L_x_3704) ;  /* 0x000000fe04a47947 */ /* 0x000fea000b800000 */
.L_x_3908:
[----:B------:R-:W-:Y:S01]  /*84b0*/  UMOV UR4, 0xffffffff ;  /* 0xffffffff00047882 */ /* 0x000fe20000000000 */
[----:B------:R-:W-:Y:S02]  /*84c0*/  IMAD.IADD R6, R207, 0x1, -R6 ;  /* 0x00000001cf067824 */ /* 0x000fe400078e0a06 */
[----:B------:R-:W-:Y:S05]  /*84d0*/  BRA.DIV UR4, `(.L_x_3705) ;  /* 0x000000fe04c07947 */ /* 0x000fea000b800000 */
.L_x_3911:
[----:B------:R-:W-:Y:S01]  /*84e0*/  UMOV UR4, 0xffffffff ;  /* 0xffffffff00047882 */ /* 0x000fe20000000000 */
[----:B------:R-:W-:Y:S02]  /*84f0*/  SHF.L.U32 R3, R6, 0x1f, RZ ;  /* 0x0000001f06037819 */ /* 0x000fe400000006ff */
[----:B------:R-:W-:Y:S05]  /*8500*/  BRA.DIV UR4, `(.L_x_3706) ;  /* 0x000000fe04dc7947 */ /* 0x000fea000b800000 */
.L_x_3914:
        /* <DEDUP_REMOVED lines=10> */
[-C--:B------:R-:W-:Y:S01]  /*85b0*/  ISETP.GE.OR P2, PT, R22, R56.reuse, P0 ;  /* 0x000000381600720c */ /* 0x080fe20000746670 */
        /* <DEDUP_REMOVED lines=24> */
.L_x_3915:
[----:B------:R-:W-:Y:S05]  /*8740*/  BSYNC B1 ;  /* 0x0000000000017941 */ /* 0x000fea0003800000 */
.L_x_3707:
[----:B------:R-:W-:Y:S04]  /*8750*/  BSSY B1, `(.L_x_3709) ;  /* 0x000006a000017945 */ /* 0x000fe80003800000 */
[----:B------:R-:W-:Y:S05]  /*8760*/  @P2 BRA `(.L_x_3710) ;  /* 0x0000000400a02947 */ /* 0x000fea0003800000 */
[----:B------:R-:W-:Y:S01]  /*8770*/  SHF.L.U32 R0, R191, 0x6, RZ ;  /* 0x00000006bf007819 */ /* 0x000fe200000006ff */
[----:B------:R-:W-:Y:S01]  /*8780*/  IMAD.IADD R4, R16, 0x1, R21 ;  /* 0x0000000110047824 */ /* 0x000fe200078e0215 */
[--C-:B------:R-:W-:Y:S02]  /*8790*/  SHF.R.U64 R12, R32, 0x10, R33.reuse ;  /* 0x00000010200c7819 */ /* 0x100fe40000001221 */
[----:B------:R-:W-:Y:S02]  /*87a0*/  LOP3.LUT R5, R0, 0x1c0, RZ, 0xc0, !PT ;  /* 0x000001c000057812 */ /* 0x000fe400078ec0ff */
[----:B------:R-:W-:Y:S02]  /*87b0*/  SHF.R.U32.HI R32, RZ, 0x10, R33 ;  /* 0x00000010ff207819 */ /* 0x000fe40000011621 */
[----:B------:R-:W-:Y:S02]  /*87c0*/  LOP3.LUT R0, R5, 0x38, R16, 0xf8, !PT ;  /* 0x0000003805007812 */ /* 0x000fe400078ef810 */
[----:B------:R-:W-:-:S02]  /*87d0*/  SHF.R.U32.HI R7, RZ, 0x3, R5 ;  /* 0x00000003ff077819 */ /* 0x000fc40000011605 */
[----:B------:R-:W-:Y:S02]  /*87e0*/  LOP3.LUT R4, R5, 0x38, R4, 0xf8, !PT ;  /* 0x0000003805047812 */ /* 0x000fe400078ef804 */
[-C--:B0-----:R-:W-:Y:S02]  /*87f0*/  LOP3.LUT R3, R0, R7.reuse, RZ, 0x3c, !PT ;  /* 0x0000000700037212 */ /* 0x081fe400078e3cff */
[----:B------:R-:W-:Y:S02]  /*8800*/  LOP3.LUT R5, R4, R7, RZ, 0x3c, !PT ;  /* 0x0000000704057212 */ /* 0x000fe400078e3cff */
[----:B------:R-:W-:Y:S01]  /*8810*/  SHF.R.U64 R0, R36, 0x10, R37 ;  /* 0x0000001024007819 */ /* 0x000fe20000001225 */
[----:B------:R-:W-:Y:S01]  /*8820*/  IMAD R3, R200, 0x200, R3 ;  /* 0x00000200c8037824 */ /* 0x000fe200078e0203 */
[----:B------:R-:W-:Y:S02]  /*8830*/  SHF.R.U64 R41, R38, 0x10, R39 ;  /* 0x0000001026297819 */ /* 0x000fe40000001227 */
[----:B------:R-:W-:Y:S01]  /*8840*/  SHF.R.U32.HI R40, RZ, 0x10, R37 ;  /* 0x00000010ff287819 */ /* 0x000fe20000011625 */
[----:B------:R-:W-:Y:S01]  /*8850*/  IMAD R46, R3, 0x2, R2 ;  /* 0x00000002032e7824 */ /* 0x000fe200078e0202 */
[----:B------:R-:W-:Y:S01]  /*8860*/  PRMT R33, R20, 0x5432, R12 ;  /* 0x0000543214217816 */ /* 0x000fe2000000000c */
[----:B------:R-:W-:Y:S01]  /*8870*/  IMAD R3, R200, 0x200, R5 ;  /* 0x00000200c8037824 */ /* 0x000fe200078e0205 */
[----:B------:R-:W-:-:S02]  /*8880*/  PRMT R38, R13, 0x5432, R0 ;  /* 0x000054320d267816 */ /* 0x000fc40000000000 */
[----:B------:R-:W0:Y:S01]  /*8890*/  LDS.128 R4, [R46+0x20400] ;  /* 0x020400002e047984 */ /* 0x000e220000000c00 */
[----:B------:R-:W-:Y:S01]  /*88a0*/  IMAD R47, R3, 0x2, R2 ;  /* 0x00000002032f7824 */ /* 0x000fe200078e0202 */
[--C-:B------:R-:W-:Y:S02]  /*88b0*/  SHF.R.U64 R3, R34, 0x10, R35.reuse ;  /* 0x0000001022037819 */ /* 0x100fe40000001223 */
[----:B------:R-:W-:Y:S02]  /*88c0*/  SHF.R.U32.HI R35, RZ, 0x10, R35 ;  /* 0x00000010ff237819 */ /* 0x000fe40000011623 */
[----:B------:R-:W1:Y:S01]  /*88d0*/  LDS.128 R8, [R47+0x20400] ;  /* 0x020400002f087984 */ /* 0x000e620000000c00 */
[----:B------:R-:W-:Y:S01]  /*88e0*/  SHF.R.U32.HI R42, RZ, 0x10, R39 ;  /* 0x00000010ff2a7819 */ /* 0x000fe20000011627 */
[----:B------:R-:W-:Y:S01]  /*88f0*/  IMAD.U32 R39, R38, 0x10000, RZ ;  /* 0x0001000026277824 */ /* 0x000fe200078e00ff */
[C---:B------:R-:W-:Y:S02]  /*8900*/  PRMT R36, R14.reuse, 0x5410, R3 ;  /* 0x000054100e247816 */ /* 0x040fe40000000003 */
[----:B------:R-:W-:Y:S01]  /*8910*/  PRMT R37, R15, 0x5410, R35 ;  /* 0x000054100f257816 */ /* 0x000fe20000000023 */
[----:B------:R-:W-:Y:S01]  /*8920*/  IMAD.U32 R35, R33, 0x10000, RZ ;  /* 0x0001000021237824 */ /* 0x000fe200078e00ff */
[----:B------:R-:W-:-:S02]  /*8930*/  PRMT R40, R14, 0x5432, R40 ;  /* 0x000054320e287816 */ /* 0x000fc40000000028 */
[----:B------:R-:W-:Y:S02]  /*8940*/  LOP3.LUT R38, R38, 0xffff0000, RZ, 0xc0, !PT ;  /* 0xffff000026267812 */ /* 0x000fe400078ec0ff */
        /* <DEDUP_REMOVED lines=15> */
[----:B------:R-:W-:Y:S01]  /*8a40*/  FMUL.FTZ R45, R14, R35 ;  /* 0x000000230e2d7220 */ /* 0x000fe20000410000 */
[----:B------:R-:W-:Y:S01]  /*8a50*/  FMUL.FTZ R44, R8, R38 ;  /* 0x00000026082c7220 */ /* 0x000fe20000410000 */
[----:B------:R-:W-:-:S02]  /*8a60*/  IMAD.U32 R14, R40, 0x10000, RZ ;  /* 0x00010000280e7824 */ /* 0x000fc400078e00ff */
[C---:B------:R-:W-:Y:S01]  /*8a70*/  FFMA.FTZ R43, R0.reuse, R35, -R43 ;  /* 0x00000023002b7223 */ /* 0x040fe2000001082b */
[----:B------:R-:W-:Y:S01]  /*8a80*/  FFMA.FTZ R45, R0, R39, R45 ;  /* 0x00000027002d7223 */ /* 0x000fe2000001002d */
[----:B------:R-:W-:Y:S02]  /*8a90*/  IMAD.U32 R0, R34, 0x10000, RZ ;  /* 0x0001000022007824 */ /* 0x000fe400078e00ff */
[-C--:B------:R-:W-:Y:S01]  /*8aa0*/  FMUL.FTZ R8, R8, R33.reuse ;  /* 0x0000002108087220 */ /* 0x080fe20000410000 */
[----:B------:R-:W-:Y:S01]  /*8ab0*/  FFMA.FTZ R44, R3, R33, -R44 ;  /* 0x00000021032c7223 */ /* 0x000fe2000001082c */
[C---:B------:R-:W-:Y:S01]  /*8ac0*/  FMUL.FTZ R33, R15.reuse, R14 ;  /* 0x0000000e0f217220 */ /* 0x040fe20000410000 */
[----:B------:R-:W-:Y:S01]  /*8ad0*/  LOP3.LUT R40, R40, 0xffff0000, RZ, 0xc0, !PT ;  /* 0xffff000028287812 */ /* 0x000fe200078ec0ff */
[----:B------:R-:W-:Y:S01]  /*8ae0*/  FMUL.FTZ R15, R15, R0 ;  /* 0x000000000f0f7220 */ /* 0x000fe20000410000 */
[----:B------:R-:W-:Y:S01]  /*8af0*/  LOP3.LUT R34, R34, 0xffff0000, RZ, 0xc0, !PT ;  /* 0xffff000022227812 */ /* 0x000fe200078ec0ff */
[----:B------:R-:W-:Y:S01]  /*8b00*/  FFMA.FTZ R8, R3, R38, R8 ;  /* 0x0000002603087223 */ /* 0x000fe20000010008 */
[C---:B------:R-:W-:Y:S01]  /*8b10*/  FFMA.FTZ R33, R4.reuse, R0, -R33 ;  /* 0x0000000004217223 */ /* 0x040fe20000010821 */
[----:B------:R-:W-:Y:S01]  /*8b20*/  FFMA.FTZ R14, R4, R14, R15 ;  /* 0x0000000e040e7223 */ /* 0x000fe2000001000f */
[C---:B------:R-:W-:Y:S01]  /*8b30*/  FMUL.FTZ R0, R9.reuse, R40 ;  /* 0x0000002809007220 */ /* 0x040fe20000410000 */
[----:B------:R-:W-:Y:S01]  /*8b40*/  FMUL.FTZ R38, R9, R34 ;  /* 0x0000002209267220 */ /* 0x000fe20000410000 */
[----:B------:R-:W-:Y:S01]  /*8b50*/  IMAD.U32 R20, R10, 0x10000, RZ ;  /* 0x000100000a147824 */ /* 0x000fe200078e00ff */
[----:B------:R-:W-:Y:S01]  /*8b60*/  SHF.L.U32 R3, R36, 0x10, RZ ;  /* 0x0000001024037819 */ /* 0x000fe200000006ff */
[----:B------:R-:W-:-:S02]  /*8b70*/  IMAD.U32 R32, R11, 0x10000, RZ ;  /* 0x000100000b207824 */ /* 0x000fc400078e00ff */
[----:B------:R-:W-:Y:S01]  /*8b80*/  FFMA.FTZ R34, R5, R34, -R0 ;  /* 0x0000002205227223 */ /* 0x000fe20000010800 */
[----:B------:R-:W-:Y:S02]  /*8b90*/  IMAD.U32 R15, R41, 0x10000, RZ ;  /* 0x00010000290f7824 */ /* 0x000fe400078e00ff */
[----:B------:R-:W-:Y:S01]  /*8ba0*/  FFMA.FTZ R9, R5, R40, R38 ;  /* 0x0000002805097223 */ /* 0x000fe20000010026 */
[----:B------:R-:W-:Y:S01]  /*8bb0*/  IMAD.U32 R4, R42, 0x10000, RZ ;  /* 0x000100002a047824 */ /* 0x000fe200078e00ff */
[----:B------:R-:W-:Y:S01]  /*8bc0*/  LOP3.LUT R10, R10, 0xffff0000, RZ, 0xc0, !PT ;  /* 0xffff00000a0a7812 */ /* 0x000fe200078ec0ff */
[----:B------:R-:W-:Y:S02]  /*8bd0*/  IMAD.U32 R0, R37, 0x10000, RZ ;  /* 0x0001000025007824 */ /* 0x000fe400078e00ff */
[----:B------:R-:W-:Y:S01]  /*8be0*/  FMUL.FTZ R35, R20, R15 ;  /* 0x0000000f14237220 */ /* 0x000fe20000410000 */
[----:B------:R-:W-:Y:S01]  /*8bf0*/  FMUL.FTZ R38, R32, R4 ;  /* 0x0000000420267220 */ /* 0x000fe20000410000 */
[----:B------:R-:W-:Y:S01]  /*8c00*/  LOP3.LUT R41, R41, 0xffff0000, RZ, 0xc0, !PT ;  /* 0xffff000029297812 */ /* 0x000fe200078ec0ff */
[-C--:B------:R-:W-:Y:S01]  /*8c10*/  FMUL.FTZ R20, R20, R3.reuse ;  /* 0x0000000314147220 */ /* 0x080fe20000410000 */
[----:B------:R-:W-:Y:S01]  /*8c20*/  LOP3.LUT R11, R11, 0xffff0000, RZ, 0xc0, !PT ;  /* 0xffff00000b0b7812 */ /* 0x000fe200078ec0ff */
[----:B------:R-:W-:Y:S01]  /*8c30*/  FFMA.FTZ R35, R12, R3, -R35 ;  /* 0x000000030c237223 */ /* 0x000fe20000010823 */
[-C--:B------:R-:W-:Y:S01]  /*8c40*/  FMUL.FTZ R32, R32, R0.reuse ;  /* 0x0000000020207220 */ /* 0x080fe20000410000 */
[----:B------:R-:W-:Y:S01]  /*8c50*/  FFMA.FTZ R38, R13, R0, -R38 ;  /* 0x000000000d267223 */ /* 0x000fe20000010826 */
[----:B------:R-:W-:Y:S01]  /*8c60*/  LOP3.LUT R42, R42, 0xffff0000, RZ, 0xc0, !PT ;  /* 0xffff00002a2a7812 */ /* 0x000fe200078ec0ff */
[----:B------:R-:W-:Y:S01]  /*8c70*/  FFMA.FTZ R20, R12, R15, R20 ;  /* 0x0000000f0c147223 */ /* 0x000fe20000010014 */
[----:B------:R-:W-:Y:S01]  /*8c80*/  LOP3.LUT R3, R36, 0xffff0000, RZ, 0xc0, !PT ;  /* 0xffff000024037812 */ /* 0x000fe200078ec0ff */
[----:B------:R-:W-:Y:S01]  /*8c90*/  FMUL.FTZ R5, R10, R41 ;  /* 0x000000290a057220 */ /* 0x000fe20000410000 */
[----:B------:R-:W-:Y:S01]  /*8ca0*/  LOP3.LUT R0, R37, 0xffff0000, RZ, 0xc0, !PT ;  /* 0xffff000025007812 */ /* 0x000fe200078ec0ff */
[----:B------:R-:W-:Y:S01]  /*8cb0*/  FFMA.FTZ R32, R13, R4, R32 ;  /* 0x000000040d207223 */ /* 0x000fe20000010020 */
[----:B------:R-:W-:Y:S01]  /*8cc0*/  LOP3.LUT R6, R6, 0xffff0000, RZ, 0xc0, !PT ;  /* 0xffff000006067812 */ /* 0x000fe200078ec0ff */
[----:B------:R-:W-:Y:S01]  /*8cd0*/  FMUL.FTZ R12, R11, R42 ;  /* 0x0000002a0b0c7220 */ /* 0x000fe20000410000 */
[----:B------:R-:W-:Y:S01]  /*8ce0*/  LOP3.LUT R7, R7, 0xffff0000, RZ, 0xc0, !PT ;  /* 0xffff000007077812 */ /* 0x000fe200078ec0ff */
[-C--:B------:R-:W-:Y:S01]  /*8cf0*/  FMUL.FTZ R4, R10, R3.reuse ;  /* 0x000000030a047220 */ /* 0x080fe20000410000 */
[-C--:B------:R-:W-:Y:S01]  /*8d00*/  FMUL.FTZ R11, R11, R0.reuse ;  /* 0x000000000b0b7220 */ /* 0x080fe20000410000 */
[----:B------:R-:W-:Y:S01]  /*8d10*/  FFMA.FTZ R10, R6, R3, -R5 ;  /* 0x00000003060a7223 */ /* 0x000fe20000010805 */
        /* <DEDUP_REMOVED lines=13> */
.L_x_3710:
[----:B------:R-:W-:Y:S05]  /*8df0*/  BSYNC B1 ;  /* 0x0000000000017941 */ /* 0x000fea0003800000 */
.L_x_3709:
[----:B------:R-:W-:Y:S01]  /*8e00*/  PRMT R14, R54, 0x5410, R53 ;  /* 0x00005410360e7816 */ /* 0x000fe20000000035 */
[----:B------:R-:W-:Y:S06]  /*8e10*/  @P0 BRA `(.L_x_3696) ;  /* 0x0000000400840947 */ /* 0x000fec0003800000 */
[----:B------:R-:W-:Y:S01]  /*8e20*/  IMAD.IADD R0, R16, 0x1, R21 ;  /* 0x0000000110007824 */ /* 0x000fe200078e0215 */
[----:B-1----:R-:W1:Y:S01]  /*8e30*/  LDS.128 R8, [R216+0x20400] ;  /* 0x02040000d8087984 */ /* 0x002e620000000c00 */
[----:B------:R-:W-:Y:S02]  /*8e40*/  SHF.R.U64 R13, R24, 0x10, R25 ;  /* 0x00000010180d7819 */ /* 0x000fe40000001219 */
[----:B------:R-:W-:Y:S02]  /*8e50*/  SHF.R.U64 R34, R30, 0x10, R31 ;  /* 0x000000101e227819 */ /* 0x000fe4000000121f */
[----:B0-----:R-:W-:Y:S02]  /*8e60*/  LOP3.LUT R3, R217, 0x38, R0, 0xf8, !PT ;  /* 0x00000038d9037812 */ /* 0x001fe400078ef800 */
[----:B------:R-:W-:Y:S02]  /*8e70*/  SHF.R.U64 R0, R28, 0x10, R29 ;  /* 0x000000101c007819 */ /* 0x000fe4000000121d */
[----:B------:R-:W-:-:S02]  /*8e80*/  LOP3.LUT R3, R3, R222, RZ, 0x3c, !PT ;  /* 0x000000de03037212 */ /* 0x000fc400078e3cff */
[----:B------:R-:W-:Y:S02]  /*8e90*/  SHF.R.U32.HI R24, RZ, 0x10, R25 ;  /* 0x00000010ff187819 */ /* 0x000fe40000011619 */
[----:B------:R-:W-:Y:S01]  /*8ea0*/  SHF.R.U64 R12, R26, 0x10, R27 ;  /* 0x000000101a0c7819 */ /* 0x000fe2000000121b */
[----:B------:R-:W-:Y:S01]  /*8eb0*/  IMAD.IADD R3, R218, 0x1, R3 ;  /* 0x00000001da037824 */ /* 0x000fe200078e0203 */
[C---:B------:R-:W-:Y:S02]  /*8ec0*/  PRMT R30, R48.reuse, 0x5432, R0 ;  /* 0x00005432301e7816 */ /* 0x040fe40000000000 */
[----:B------:R-:W-:Y:S01]  /*8ed0*/  SHF.R.U32.HI R26, RZ, 0x10, R27 ;  /* 0x00000010ff1a7819 */ /* 0x000fe2000001161b */
[----:B------:R-:W-:Y:S01]  /*8ee0*/  IMAD R3, R3, 0x2, R2 ;  /* 0x0000000203037824 */ /* 0x000fe200078e0202 */
[----:B------:R-:W-:Y:S02]  /*8ef0*/  PRMT R25, R48, 0x5410, R13 ;  /* 0x0000541030197816 */ /* 0x000fe4000000000d */
[----:B------:R-:W-:-:S02]  /*8f00*/  SHF.R.U32.HI R32, RZ, 0x10, R29 ;  /* 0x00000010ff207819 */ /* 0x000fc4000001161d */
        /* <DEDUP_REMOVED lines=13> */
[----:B------:R-:W-:Y:S01]  /*8fe0*/  SHF.L.U32 R14, R11, 0x10, RZ ;  /* 0x000000100b0e7819 */ /* 0x000fe200000006ff */
[----:B------:R-:W-:Y:S01]  /*8ff0*/  IMAD.U32 R12, R9, 0x10000, RZ ;  /* 0x00010000090c7824 */ /* 0x000fe200078e00ff */
[----:B------:R-:W-:Y:S01]  /*9000*/  LOP3.LUT R25, R25, 0xffff0000, RZ, 0xc0, !PT ;  /* 0xffff000019197812 */ /* 0x000fe200078ec0ff */
[----:B------:R-:W-:Y:S01]  /*9010*/  IMAD.U32 R13, R10, 0x10000, RZ ;  /* 0x000100000a0d7824 */ /* 0x000fe200078e00ff */
[----:B------:R-:W-:Y:S02]  /*9020*/  LOP3.LUT R9, R9, 0xffff0000, RZ, 0xc0, !PT ;  /* 0xffff000009097812 */ /* 0x000fe400078ec0ff */
[----:B------:R-:W-:-:S02]  /*9030*/  LOP3.LUT R8, R8, 0xffff0000, RZ, 0xc0, !PT ;  /* 0xffff000008087812 */ /* 0x000fc400078ec0ff */
[----:B------:R-:W-:Y:S02]  /*9040*/  LOP3.LUT R10, R10, 0xffff0000, RZ, 0xc0, !PT ;  /* 0xffff00000a0a7812 */ /* 0x000fe400078ec0ff */
[----:B------:R-:W-:Y:S01]  /*9050*/  LOP3.LUT R11, R11, 0xffff0000, RZ, 0xc0, !PT ;  /* 0xffff00000b0b7812 */ /* 0x000fe200078ec0ff */
[C---:B0-----:R-:W-:Y:S01]  /*9060*/  IMAD.U32 R15, R4.reuse, 0x10000, RZ ;  /* 0x00010000040f7824 */ /* 0x041fe200078e00ff */
[----:B------:R-:W-:Y:S01]  /*9070*/  LOP3.LUT R4, R4, 0xffff0000, RZ, 0xc0, !PT ;  /* 0xffff000004047812 */ /* 0x000fe200078ec0ff */
[C---:B------:R-:W-:Y:S01]  /*9080*/  IMAD.U32 R20, R5.reuse, 0x10000, RZ ;  /* 0x0001000005147824 */ /* 0x040fe200078e00ff */
[----:B------:R-:W-:Y:S01]  /*9090*/  LOP3.LUT R5, R5, 0xffff0000, RZ, 0xc0, !PT ;  /* 0xffff000005057812 */ /* 0x000fe200078ec0ff */
[C---:B------:R-:W-:Y:S01]  /*90a0*/  FMUL.FTZ R37, R15.reuse, R31 ;  /* 0x0000001f0f257220 */ /* 0x040fe20000410000 */
[----:B------:R-:W-:Y:S01]  /*90b0*/  FMUL.FTZ R39, R15, R26 ;  /* 0x0000001a0f277220 */ /* 0x000fe20000410000 */
[----:B------:R-:W-:Y:S01]  /*90c0*/  SHF.L.U32 R15, R27, 0x10, RZ ;  /* 0x000000101b0f7819 */ /* 0x000fe200000006ff */
[----:B------:R-:W-:-:S02]  /*90d0*/  IMAD.U32 R24, R7, 0x10000, RZ ;  /* 0x0001000007187824 */ /* 0x000fc400078e00ff */
[C---:B------:R-:W-:Y:S01]  /*90e0*/  FFMA.FTZ R26, R0.reuse, R26, -R37 ;  /* 0x0000001a001a7223 */ /* 0x040fe20000010825 */
[----:B------:R-:W-:Y:S02]  /*90f0*/  IMAD.U32 R37, R35, 0x10000, RZ ;  /* 0x0001000023257824 */ /* 0x000fe400078e00ff */
[----:B------:R-:W-:Y:S01]  /*9100*/  FFMA.FTZ R39, R0, R31, R39 ;  /* 0x0000001f00277223 */ /* 0x000fe20000010027 */
[C---:B------:R-:W-:Y:S01]  /*9110*/  FMUL.FTZ R41, R20.reuse, R33 ;  /* 0x0000002114297220 */ /* 0x040fe20000410000 */
[----:B------:R-:W-:Y:S02]  /*9120*/  IMAD.U32 R31, R29, 0x10000, RZ ;  /* 0x000100001d1f7824 */ /* 0x000fe400078e00ff */
[----:B------:R-:W-:Y:S01]  /*9130*/  FMUL.FTZ R43, R20, R15 ;  /* 0x0000000f142b7220 */ /* 0x000fe20000410000 */
[----:B------:R-:W-:Y:S01]  /*9140*/  FMUL.FTZ R45, R24, R37 ;  /* 0x00000025182d7220 */ /* 0x000fe20000410000 */
[----:B------:R-:W-:Y:S01]  /*9150*/  FFMA.FTZ R41, R12, R15, -R41 ;  /* 0x0000000f0c297223 */ /* 0x000fe20000010829 */
[----:B------:R-:W-:Y:S01]  /*9160*/  FMUL.FTZ R24, R24, R31 ;  /* 0x0000001f18187220 */ /* 0x000fe20000410000 */
[----:B------:R-:W-:Y:S01]  /*9170*/  LOP3.LUT R15, R30, 0xffff0000, RZ, 0xc0, !PT ;  /* 0xffff00001e0f7812 */ /* 0x000fe200078ec0ff */
[----:B------:R-:W-:Y:S01]  /*9180*/  FFMA.FTZ R43, R12, R33, R43 ;  /* 0x000000210c2b7223 */ /* 0x000fe2000001002b */
[----:B------:R-:W-:Y:S01]  /*9190*/  LOP3.LUT R0, R27, 0xffff0000, RZ, 0xc0, !PT ;  /* 0xffff00001b007812 */ /* 0x000fe200078ec0ff */
[----:B------:R-:W-:-:S02]  /*91a0*/  IMAD.U32 R21, R6, 0x10000, RZ ;  /* 0x0001000006157824 */ /* 0x000fc400078e00ff */
[C---:B------:R-:W-:Y:S01]  /*91b0*/  FFMA.FTZ R45, R14.reuse, R31, -R45 ;  /* 0x0000001f0e2d7223 */ /* 0x040fe2000001082d */
[----:B------:R-:W-:Y:S01]  /*91c0*/  FFMA.FTZ R37, R14, R37, R24 ;  /* 0x000000250e257223 */ /* 0x000fe20000010018 */
[----:B------:R-:W-:Y:S02]  /*91d0*/  IMAD.U32 R12, R34, 0x10000, RZ ;  /* 0x00010000220c7824 */ /* 0x000fe400078e00ff */
[C---:B------:R-:W-:Y:S01]  /*91e0*/  FMUL.FTZ R14, R5.reuse, R32 ;  /* 0x00000020050e7220 */ /* 0x040fe20000410000 */
[C---:B------:R-:W-:Y:S01]  /*91f0*/  FMUL.FTZ R31, R4.reuse, R15 ;  /* 0x0000000f041f7220 */ /* 0x040fe20000410000 */
[----:B------:R-:W-:Y:S01]  /*9200*/  FMUL.FTZ R27, R4, R25 ;  /* 0x00000019041b7220 */ /* 0x000fe20000410000 */
[----:B------:R-:W-:Y:S01]  /*9210*/  FMUL.FTZ R5, R5, R0 ;  /* 0x0000000005057220 */ /* 0x000fe20000410000 */
[----:B------:R-:W-:Y:S02]  /*9220*/  IMAD.U32 R4, R28, 0x10000, RZ ;  /* 0x000100001c047824 */ /* 0x000fe400078e00ff */
[----:B------:R-:W-:Y:S01]  /*9230*/  FMUL.FTZ R20, R21, R12 ;  /* 0x0000000c15147220 */ /* 0x000fe20000410000 */
[C---:B------:R-:W-:Y:S01]  /*9240*/  FFMA.FTZ R14, R9.reuse, R0, -R14 ;  /* 0x00000000090e7223 */ /* 0x040fe2000001080e */
[----:B------:R-:W-:Y:S01]  /*9250*/  FFMA.FTZ R32, R9, R32, R5 ;  /* 0x0000002009207223 */ /* 0x000fe20000010005 */
[----:B------:R-:W-:Y:S01]  /*9260*/  LOP3.LUT R6, R6, 0xffff0000, RZ, 0xc0, !PT ;  /* 0xffff000006067812 */ /* 0x000fe200078ec0ff */
[-C--:B------:R-:W-:Y:S01]  /*9270*/  FMUL.FTZ R24, R21, R4.reuse ;  /* 0x0000000415187220 */ /* 0x080fe20000410000 */
[----:B------:R-:W-:Y:S01]  /*9280*/  LOP3.LUT R9, R34, 0xffff0000, RZ, 0xc0, !PT ;  /* 0xffff000022097812 */ /* 0x000fe200078ec0ff */
[C---:B------:R-:W-:Y:S01]  /*9290*/  FFMA.FTZ R20, R13.reuse, R4, -R20 ;  /* 0x000000040d147223 */ /* 0x040fe20000010814 */
[----:B------:R-:W-:Y:S01]  /*92a0*/  LOP3.LUT R5, R28, 0xffff0000, RZ, 0xc0, !PT ;  /* 0xffff00001c057812 */ /* 0x000fe200078ec0ff */
[----:B------:R-:W-:Y:S01]  /*92b0*/  FFMA.FTZ R24, R13, R12, R24 ;  /* 0x0000000c0d187223 */ /* 0x000fe20000010018 */
[----:B------:R-:W-:Y:S01]  /*92c0*/  LOP3.LUT R7, R7, 0xffff0000, RZ, 0xc0, !PT ;  /* 0xffff000007077812 */ /* 0x000fe200078ec0ff */
[----:B------:R-:W-:Y:S01]  /*92d0*/  FMUL.FTZ R13, R6, R9 ;  /* 0x00000009060d7220 */ /* 0x000fe20000410000 */
[----:B------:R-:W-:Y:S01]  /*92e0*/  LOP3.LUT R4, R35, 0xffff0000, RZ, 0xc0, !PT ;  /* 0xffff000023047812 */ /* 0x000fe200078ec0ff */
[----:B------:R-:W-:Y:S01]  /*92f0*/  FFMA.FTZ R31, R8, R25, -R31 ;  /* 0x00000019081f7223 */ /* 0x000fe2000001081f */
[----:B------:R-:W-:Y:S01]  /*9300*/  LOP3.LUT R0, R29, 0xffff0000, RZ, 0xc0, !PT ;  /* 0xffff00001d007812 */ /* 0x000fe200078ec0ff */
[----:B------:R-:W-:Y:S01]  /*9310*/  FMUL.FTZ R6, R6, R5 ;  /* 0x0000000506067220 */ /* 0x000fe20000410000 */
[----:B------:R-:W-:Y:S01]  /*9320*/  FFMA.FTZ R8, R8, R15, R27 ;  /* 0x0000000f08087223 */ /* 0x000fe2000001001b */
[C---:B------:R-:W-:Y:S01]  /*9330*/  FMUL.FTZ R12, R7.reuse, R4 ;  /* 0x00000004070c7220 */ /* 0x040fe20000410000 */
[C---:B------:R-:W-:Y:S01]  /*9340*/  FFMA.FTZ R13, R10.reuse, R5, -R13 ;  /* 0x000000050a0d7223 */ /* 0x040fe2000001080d */
[-C--:B------:R-:W-:Y:S01]  /*9350*/  FMUL.FTZ R15, R7, R0.reuse ;  /* 0x00000000070f7220 */ /* 0x080fe20000410000 */
[----:B------:R-:W-:Y:S01]  /*9360*/  FFMA.FTZ R7, R10, R9, R6 ;  /* 0x000000090a077223 */ /* 0x000fe20000010006 */
[C---:B------:R-:W-:Y:S01]  /*9370*/  FFMA.FTZ R12, R11.reuse, R0, -R12 ;  /* 0x000000000b0c7223 */ /* 0x040fe2000001080c */
[----:B------:R-:W-:Y:S01]  /*9380*/  F2FP.BF16.F32.PACK_AB R5, R14, R41 ;  /* 0x000000290e05723e */ /* 0x000fe200000010ff */
        /* <DEDUP_REMOVED lines=10> */
.L_x_3696:
[----:B------:R-:W-:Y:S05]  /*9430*/  BSYNC B0 ;  /* 0x0000000000007941 */ /* 0x000fea0003800000 */
.L_x_3676:
        /* <DEDUP_REMOVED lines=8> */
.L_x_3673:
[----:B------:R-:W-:-:S13]  /*94c0*/  ISETP.NE.AND P0, PT, R188, 0x3, PT ;  /* 0x00000003bc00780c */ /* 0x000fda0003f05270 */
[----:B------:R-:W-:Y:S05]  /*94d0*/  @!P0 BRA `(.L_x_3711) ;  /* 0x0000000000048947 */ /* 0x000fea0003800000 */
[----:B------:R-:W-:Y:S01]  /*94e0*/  BPT.TRAP 0x1 ;  /* 0x000000040000795c */ /* 0x000fe20000300000 */
.L_x_3711:
[----:B------:R-:W-:Y:S01]  /*94f0*/  IMAD R169, R18, 0x8, R2 ;  /* 0x0000000812a97824 */ /* 0x000fe200078e0202 */
[----:B------:R-:W-:-:S04]  /*9500*/  SHF.L.U32 R56, R19, 0x1f, RZ ;  /* 0x0000001f13387819 */ /* 0x000fc800000006ff */
[----:B------:R0:W0:Y:S01]  /*9510*/  SYNCS.PHASECHK.TRANS64.TRYWAIT P1, [R169+URZ+0x28c30], R56 ;  /* 0x028c3038a90075a7 */ /* 0x000022000802017f */
[----:B------:R-:W-:Y:S05]  /*9520*/  @!P0 BRA `(.L_x_3712) ;  /* 0x0000000000048947 */ /* 0x000fea0003800000 */
[----:B------:R-:W-:Y:S01]  /*9530*/  BPT.TRAP 0x1 ;  /* 0x000000040000795c */ /* 0x000fe20000300000 */
.L_x_3712:
[C---:B--23--:R-:W-:Y:S02]  /*9540*/  VIADD R0, R2.reuse, 0x22400 ;  /* 0x0002240002007836 */ /* 0x04cfe40000000000 */
        /* <DEDUP_REMOVED lines=9> */
.L_x_3713:
        /* <DEDUP_REMOVED lines=10> */
[----:B------:R-:W-:Y:S01]  /*9680*/  VIADD R6, R12, 0x2 ;  /* 0x000000020c067836 */ /* 0x000fe20000000000 */
[----:B------:R-:W-:Y:S01]  /*9690*/  R2UR UR7, R13 ;  /* 0x000000000d0772ca */ /* 0x000fe200000e0000 */
[----:B------:R-:W-:Y:S01]  /*96a0*/  IMAD.MOV.U32 R11, RZ, RZ, 0x40000040 ;  /* 0x40000040ff0b7424 */ /* 0x000fe200078e00ff */
[----:B------:R-:W1:Y:S01]  /*96b0*/  S2R R58, SR_TID.X ;  /* 0x00000000003a7919 */ /* 0x000e620000002100 */
[----:B------:R-:W-:-:S02]  /*96c0*/  IMAD.MOV.U32 R7, RZ, RZ, 0x40000040 ;  /* 0x40000040ff077424 */ /* 0x000fc400078e00ff */
[----:B------:R-:W-:Y:S02]  /*96d0*/  VIADD R8, R4, 0x4 ;  /* 0x0000000404087836 */ /* 0x000fe40000000000 */
[----:B------:R-:W-:Y:S02]  /*96e0*/  IMAD.MOV.U32 R9, RZ, RZ, 0x40000040 ;  /* 0x40000040ff097424 */ /* 0x000fe400078e00ff */
[----:B------:R-:W-:Y:S02]  /*96f0*/  IMAD.MOV.U32 R13, RZ, RZ, 0x40000040 ;  /* 0x40000040ff0d7424 */ /* 0x000fe400078e00ff */
[----:B------:R-:W-:Y:S02]  /*9700*/  IMAD.MOV.U32 R3, RZ, RZ, 0x40 ;  /* 0x00000040ff037424 */ /* 0x000fe400078e00ff */
[----:B------:R-:W-:Y:S01]  /*9710*/  HGMMA.64x64x16.F32.BF16 R24, gdesc[UR4], RZ, !UPT, gsb0 ;  /* 0x00e00000041879f0 */ /* 0x000fe2000c0018ff */
[----:B------:R-:W-:Y:S01]  /*9720*/  R2UR UR4, R10 ;  /* 0x000000000a0472ca */ /* 0x000fe200000e0000 */
[----:B------:R-:W-:Y:S01]  /*9730*/  IMAD R3, R168, -0x40, R3 ;  /* 0xffffffc0a8037824 */ /* 0x000fe200078e0203 */
[----:B------:R-:W-:-:S02]  /*9740*/  R2UR UR5, R11 ;  /* 0x000000000b0572ca */ /* 0x000fc400000e0000 */
[----:B------:R-:W-:Y:S01]  /*9750*/  R2UR UR6, R6 ;  /* 0x00000000060672ca */ /* 0x000fe200000e0000 */
[C---:B------:R-:W-:Y:S01]  /*9760*/  VIADD R6, R12.reuse, 0x4 ;  /* 0x000000040c067836 */ /* 0x040fe20000000000 */
[----:B------:R-:W-:Y:S01]  /*9770*/  R2UR UR7, R7 ;  /* 0x00000000070772ca */ /* 0x000fe200000e0000 */
[----:B------:R-:W-:Y:S01]  /*9780*/  VIADD R12, R12, 0x6 ;  /* 0x000000060c0c7836 */ /* 0x000fe20000000000 */
[----:B------:R-:W-:Y:S02]  /*9790*/  MOV R7, 0x40000040 ;  /* 0x4000004000077802 */ /* 0x000fe40000000f00 */
[----:B------:R-:W-:Y:S02]  /*97a0*/  IADD3 R0, R194, 0x1, R3 ;  /* 0x00000001c2007810 */ /* 0x000fe40007ffe003 */
[C---:B------:R-:W-:Y:S02]  /*97b0*/  IADD3 R3, -R192.reuse, R3, R194 ;  /* 0x00000003c0037210 */ /* 0x040fe40007ffe1c2 */
[----:B------:R-:W-:-:S02]  /*97c0*/  IADD3 R0, -R192, R0, -R187 ;  /* 0x00000000c0007210 */ /* 0x000fc40007ffe9bb */
[----:B-1----:R-:W-:Y:S01]  /*97d0*/  LOP3.LUT R58, R58, 0x7f, RZ, 0xc0, !PT ;  /* 0x0000007f3a3a7812 */ /* 0x002fe200078ec0ff */
[----:B------:R-:W-:Y:S02]  /*97e0*/  WARPGROUP.DEPBAR.LE gsb0, 0x0 ;  /* 0x00008000000079c5 */ /* 0x000fe40000010000 */
[----:B------:R-:W-:-:S06]  /*97f0*/  WARPGROUP.ARRIVE ;  /* 0x00000000000079c5 */ /* 0x000fcc0000000000 */
        /* <DEDUP_REMOVED lines=13> */
[----:B------:R-:W-:Y:S01]  /*98d0*/  R2UR UR7, R13 ;  /* 0x000000000d0772ca */ /* 0x000fe200000e0000 */
[----:B------:R-:W-:-:S05]  /*98e0*/  IMAD R13, R185, 0x40, R190 ;  /* 0x00000040b90d7824 */ /* 0x000fca00078e02be */
[----:B------:R-:W-:Y:S02]  /*98f0*/  IADD3 R12, R0, 0x8, R13 ;  /* 0x00000008000c7810 */ /* 0x000fe40007ffe00d */
[----:B------:R-:W-:Y:S02]  /*9900*/  VIADDMNMX R0, R13, R0, R3, PT ;  /* 0x000000000d007246 */ /* 0x000fe40003800103 */
[----:B------:R-:W-:-:S04]  /*9910*/  VIMNMX R12, R3, R12, PT ;  /* 0x0000000c030c7248 */ /* 0x000fc80003fe0100 */
        /* <DEDUP_REMOVED lines=8> */
[----:B------:R-:W-:Y:S02]  /*99a0*/  FSEL R57, R26, -INF , P1 ;  /* 0xff8000001a397808 */ /* 0x000fe40000800000 */
[----:B------:R-:W-:Y:S02]  /*99b0*/  FSEL R20, R27, -INF , P2 ;  /* 0xff8000001b147808 */ /* 0x000fe40001000000 */
[----:B------:R-:W-:Y:S02]  /*99c0*/  ISETP.GT.AND P1, PT, R12, 0x9, PT ;  /* 0x000000090c00780c */ /* 0x000fe40003f24270 */
[----:B------:R-:W-:-:S02]  /*99d0*/  FSEL R59, R30, -INF , P3 ;  /* 0xff8000001e3b7808 */ /* 0x000fc40001800000 */
[----:B------:R-:W-:Y:S02]  /*99e0*/  FMNMX.FTZ R26, R57, R20, !PT ;  /* 0x00000014391a7209 */ /* 0x000fe40007810000 */
[C---:B------:R-:W-:Y:S02]  /*99f0*/  ISETP.GT.AND P2, PT, R12.reuse, 0x10, PT ;  /* 0x000000100c00780c */ /* 0x040fe40003f44270 */
[----:B------:R-:W-:Y:S02]  /*9a00*/  FSEL R61, R31, -INF , P1 ;  /* 0xff8000001f3d7808 */ /* 0x000fe40000800000 */
[----:B------:R-:W-:Y:S02]  /*9a10*/  FMNMX.FTZ R26, R59, R26, !PT ;  /* 0x0000001a3b1a7209 */ /* 0x000fe40007810000 */
        /* <DEDUP_REMOVED lines=33> */
[----:B------:R-:W-:Y:S02]  /*9c30*/  FSEL R55, R55, -INF , P1 ;  /* 0xff80000037377808 */ /* 0x000fe40000800000 */
[----:B------:R-:W-:Y:S02]  /*9c40*/  FMNMX.FTZ R26, R81, R26, !PT ;  /* 0x0000001a511a7209 */ /* 0x000fe40007810000 */
[C---:B------:R-:W-:Y:S02]  /*9c50*/  ISETP.GT.AND P1, PT, R0.reuse, RZ, PT ;  /* 0x000000ff0000720c */ /* 0x040fe40003f24270 */
[----:B------:R-:W-:Y:S02]  /*9c60*/  FMNMX.FTZ R26, R55, R26, !PT ;  /* 0x0000001a371a7209 */ /* 0x000fe40007810000 */
[----:B------:R-:W-:-:S02]  /*9c70*/  ISETP.GT.AND P2, PT, R0, 0x1, PT ;  /* 0x000000010000780c */ /* 0x000fc40003f44270 */
[----:B------:R-:W-:Y:S01]  /*9c80*/  ISETP.GT.AND P3, PT, R0, 0x8, PT ;  /* 0x000000080000780c */ /* 0x000fe20003f64270 */
[----:B------:R-:W1:Y:S01]  /*9c90*/  SHFL.BFLY PT, R15, R26, 0x2, 0x1f ;  /* 0x0c401f001a0f7f89 */ /* 0x000e6200000e0000 */
[----:B------:R-:W-:Y:S02]  /*9ca0*/  FSEL R3, R24, -INF , P1 ;  /* 0xff80000018037808 */ /* 0x000fe40000800000 */
[----:B------:R-:W-:Y:S02]  /*9cb0*/  FSEL R25, R25, -INF , P2 ;  /* 0xff80000019197808 */ /* 0x000fe40001000000 */
        /* <DEDUP_REMOVED lines=17> */
[----:B------:R-:W-:Y:S01]  /*9dd0*/  FMNMX.FTZ R24, R31, R12, !PT ;  /* 0x0000000c1f187209 */ /* 0x000fe20007810000 */
[----:B------:R-:W-:Y:S01]  /*9de0*/  IMAD.U32 R12, RZ, RZ, UR4 ;  /* 0x00000004ff0c7e24 */ /* 0x000fe2000f8e00ff */
[----:B-1----:R-:W-:Y:S02]  /*9df0*/  FMNMX.FTZ R15, R26, R15, !PT ;  /* 0x0000000f1a0f7209 */ /* 0x002fe40007810000 */
[----:B------:R-:W-:Y:S02]  /*9e00*/  ISETP.GT.AND P1, PT, R0, 0x21, PT ;  /* 0x000000210000780c */ /* 0x000fe40003f24270 */
[----:B------:R-:W-:Y:S01]  /*9e10*/  FSEL R35, R40, -INF , P2 ;  /* 0xff80000028237808 */ /* 0x000fe20001000000 */
[----:B------:R-:W1:Y:S01]  /*9e20*/  SHFL.BFLY PT, R30, R15, 0x1, 0x1f ;  /* 0x0c201f000f1e7f89 */ /* 0x000e6200000e0000 */
        /* <DEDUP_REMOVED lines=19> */
[----:B-1----:R-:W-:Y:S02]  /*9f60*/  FMNMX.FTZ R15, R15, R30, !PT ;  /* 0x0000001e0f0f7209 */ /* 0x002fe40007810000 */
[----:B------:R-:W-:Y:S02]  /*9f70*/  FSEL R53, R53, -INF , P2 ;  /* 0xff80000035357808 */ /* 0x000fe40001000000 */
[----:B------:R-:W-:Y:S01]  /*9f80*/  FMNMX.FTZ R24, R47, R24, !PT ;  /* 0x000000182f187209 */ /* 0x000fe20007810000 */
[C---:B------:R-:W-:Y:S01]  /*9f90*/  FMUL.FTZ R13, R15.reuse, R12 ;  /* 0x0000000c0f0d7220 */ /* 0x040fe20000410000 */
[----:B------:R-:W-:Y:S02]  /*9fa0*/  FSETP.NEU.FTZ.AND P4, PT, R15, -INF , PT ;  /* 0xff8000000f00780b */ /* 0x000fe40003f9d000 */
[----:B------:R-:W-:Y:S02]  /*9fb0*/  FMNMX.FTZ R24, R53, R24, !PT ;  /* 0x0000001835187209 */ /* 0x000fe40007810000 */
[----:B------:R-:W-:-:S03]  /*9fc0*/  FSEL R26, R13, RZ, P4 ;  /* 0x000000ff0d1a7208 */ /* 0x000fc60002000000 */
[----:B------:R-:W1:Y:S02]  /*9fd0*/  SHFL.BFLY PT, R13, R24, 0x2, 0x1f ;  /* 0x0c401f00180d7f89 */ /* 0x000e6400000e0000 */
        /* <DEDUP_REMOVED lines=13> */
[-CC-:B------:R-:W-:Y:S01]  /*a0b0*/  FFMA.FTZ R77, R77, R12.reuse, -R26.reuse ;  /* 0x0000000c4d4d7223 */ /* 0x180fe2000001081a */
[-CC-:B------:R-:W-:Y:S01]  /*a0c0*/  FFMA.FTZ R79, R79, R12.reuse, -R26.reuse ;  /* 0x0000000c4f4f7223 */ /* 0x180fe2000001081a */
[-CC-:B------:R-:W-:Y:S01]  /*a0d0*/  FFMA.FTZ R51, R51, R12.reuse, -R26.reuse ;  /* 0x0000000c33337223 */ /* 0x180fe2000001081a */
[-CC-:B------:R-:W-:Y:S01]  /*a0e0*/  FFMA.FTZ R81, R81, R12.reuse, -R26.reuse ;  /* 0x0000000c51517223 */ /* 0x180fe2000001081a */
[----:B------:R-:W-:-:S03]  /*a0f0*/  FFMA.FTZ R26, R55, R12, -R26 ;  /* 0x0000000c371a7223 */ /* 0x000fc6000001081a */
[----:B------:R-:W-:Y:S01]  /*a100*/  MUFU.EX2 R59, R59 ;  /* 0x0000003b003b7308 */ /* 0x000fe20000000800 */
[----:B-1----:R-:W-:-:S05]  /*a110*/  FMNMX.FTZ R0, R24, R13, !PT ;  /* 0x0000000d18007209 */ /* 0x002fca0007810000 */
[----:B------:R-:W1:Y:S02]  /*a120*/  SHFL.BFLY PT, R13, R0, 0x1, 0x1f ;  /* 0x0c201f00000d7f89 */ /* 0x000e6400000e0000 */
[----:B------:R-:W3:Y:S01]  /*a130*/  MUFU.EX2 R30, R61 ;  /* 0x0000003d001e7308 */ /* 0x000ee20000000800 */
[----:B--2---:R-:W-:-:S07]  /*a140*/  F2FP.BF16.F32.PACK_AB R153, R28, R57 ;  /* 0x000000391c99723e */ /* 0x004fce00000010ff */
[----:B------:R-:W-:Y:S08]  /*a150*/  MUFU.EX2 R63, R63 ;  /* 0x0000003f003f7308 */ /* 0x000ff00000000800 */
[----:B------:R-:W2:Y:S01]  /*a160*/  MUFU.EX2 R32, R65 ;  /* 0x0000004100207308 */ /* 0x000ea20000000800 */
[----:B---3--:R-:W-:Y:S02]  /*a170*/  F2FP.BF16.F32.PACK_AB R155, R30, R59 ;  /* 0x0000003b1e9b723e */ /* 0x008fe400000010ff */
[----:B-1----:R-:W-:-:S05]  /*a180*/  FMNMX.FTZ R13, R0, R13, !PT ;  /* 0x0000000d000d7209 */ /* 0x002fca0007810000 */
[----:B------:R-:W-:Y:S01]  /*a190*/  MUFU.EX2 R67, R67 ;  /* 0x0000004300437308 */ /* 0x000fe20000000800 */
[C---:B------:R-:W-:Y:S01]  /*a1a0*/  FSETP.NEU.FTZ.AND P1, PT, R13.reuse, -INF , PT ;  /* 0xff8000000d00780b */ /* 0x040fe20003f3d000 */
[----:B------:R-:W-:-:S06]  /*a1b0*/  FMUL.FTZ R0, R13, R12 ;  /* 0x0000000c0d007220 */ /* 0x000fcc0000410000 */
[----:B------:R-:W1:Y:S01]  /*a1c0*/  MUFU.EX2 R34, R69 ;  /* 0x0000004500227308 */ /* 0x000e620000000800 */
[----:B------:R-:W-:Y:S01]  /*a1d0*/  FSEL R20, R0, RZ, P1 ;  /* 0x000000ff00147208 */ /* 0x000fe20000800000 */
[----:B------:R-:W-:Y:S01]  /*a1e0*/  FADD.FTZ R0, R57, R28 ;  /* 0x0000001c39007221 */ /* 0x000fe20000010000 */
[----:B------:R-:W-:Y:S02]  /*a1f0*/  ISETP.NE.AND P1, PT, R58, RZ, PT ;  /* 0x000000ff3a00720c */ /* 0x000fe40003f25270 */
[----:B--2---:R-:W-:Y:S01]  /*a200*/  F2FP.BF16.F32.PACK_AB R157, R32, R63 ;  /* 0x0000003f209d723e */ /* 0x004fe200000010ff */
[-CC-:B------:R-:W-:Y:S01]  /*a210*/  FFMA.FTZ R3, R3, R12.reuse, -R20.reuse ;  /* 0x0000000c03037223 */ /* 0x180fe20000010814 */
        /* <DEDUP_REMOVED lines=11> */
[-C--:B------:R-:W-:Y:S01]  /*a2d0*/  FFMA.FTZ R45, R45, R12.reuse, -R20 ;  /* 0x0000000c2d2d7223 */ /* 0x080fe20000010814 */
[----:B------:R-:W3:Y:S01]  /*a2e0*/  MUFU.EX2 R3, R3 ;  /* 0x0000000300037308 */ /* 0x000ee20000000800 */
[----:B--2---:R-:W-:Y:S01]  /*a2f0*/  FADD.FTZ R25, R59, R0 ;  /* 0x000000003b197221 */ /* 0x004fe20000010000 */
[-CC-:B------:R-:W-:Y:S01]  /*a300*/  FFMA.FTZ R43, R43, R12.reuse, -R20.reuse ;  /* 0x0000000c2b2b7223 */ /* 0x180fe20000010814 */
[-CC-:B------:R-:W-:Y:S01]  /*a310*/  FFMA.FTZ R49, R49, R12.reuse, -R20.reuse ;  /* 0x0000000c31317223 */ /* 0x180fe20000010814 */
[-CC-:B------:R-:W-:Y:S01]  /*a320*/  FFMA.FTZ R47, R47, R12.reuse, -R20.reuse ;  /* 0x0000000c2f2f7223 */ /* 0x180fe20000010814 */
[----:B------:R-:W-:Y:S01]  /*a330*/  FADD.FTZ R24, R30, R25 ;  /* 0x000000191e187221 */ /* 0x000fe20000010000 */
[----:B------:R-:W-:Y:S01]  /*a340*/  FFMA.FTZ R20, R53, R12, -R20 ;  /* 0x0000000c35147223 */ /* 0x000fe20000010814 */
[----:B-1----:R-:W-:Y:S01]  /*a350*/  F2FP.BF16.F32.PACK_AB R159, R34, R67 ;  /* 0x00000043229f723e */ /* 0x002fe200000010ff */
[----:B------:R-:W1:Y:S08]  /*a360*/  MUFU.EX2 R21, R21 ;  /* 0x0000001500157308 */ /* 0x000e700000000800 */
[----:B------:R2:W4:Y:S01]  /*a370*/  MUFU.EX2 R154, R29 ;  /* 0x0000001d009a7308 */ /* 0x0005220000000800 */
[----:B---3--:R-:W-:Y:S01]  /*a380*/  FADD.FTZ R0, R3, R152 ;  /* 0x0000009803007221 */ /* 0x008fe20000010000 */
[----:B------:R-:W-:-:S06]  /*a390*/  F2FP.BF16.F32.PACK_AB R152, R152, R3 ;  /* 0x000000039898723e */ /* 0x000fcc00000010ff */
[----:B------:R-:W3:Y:S01]  /*a3a0*/  MUFU.EX2 R27, R27 ;  /* 0x0000001b001b7308 */ /* 0x000ee20000000800 */
[----:B-1----:R-:W-:Y:S01]  /*a3b0*/  FADD.FTZ R25, R21, R0 ;  /* 0x0000000015197221 */ /* 0x002fe20000010000 */
[----:B------:R-:W-:Y:S02]  /*a3c0*/  @!P1 VIADD R0, R169, 0x28c40 ;  /* 0x00028c40a9009836 */ /* 0x000fe40000000000 */
[----:B--2---:R-:W-:-:S03]  /*a3d0*/  FADD.FTZ R29, R63, R24 ;  /* 0x000000183f1d7221 */ /* 0x004fc60000010000 */
[----:B------:R-:W-:Y:S01]  /*a3e0*/  @!P1 PRMT R0, RZ, 0x654, R0 ;  /* 0x00000654ff009816 */ /* 0x000fe20000000000 */
[----:B------:R-:W1:Y:S01]  /*a3f0*/  MUFU.EX2 R156, R33 ;  /* 0x00000021009c7308 */ /* 0x000e620000000800 */
[----:B----4-:R-:W-:Y:S01]  /*a400*/  FADD.FTZ R42, R154, R25 ;  /* 0x000000199a2a7221 */ /* 0x010fe20000010000 */
[----:B------:R-:W-:Y:S01]  /*a410*/  FADD.FTZ R44, R32, R29 ;  /* 0x0000001d202c7221 */ /* 0x000fe20000010000 */
[----:B------:R1:W-:Y:S01]  /*a420*/  @!P1 SYNCS.ARRIVE.TRANS64.RED.A1T0 RZ, [R0+URZ], RZ ;  /* 0x000000ff00ff99a7 */ /* 0x0003e2000810043f */
[----:B------:R-:W-:Y:S01]  /*a430*/  F2FP.BF16.F32.PACK_AB R154, R154, R21 ;  /* 0x000000159a9a723e */ /* 0x000fe200000010ff */
[----:B------:R-:W-:Y:S01]  /*a440*/  BAR.SYNC.DEFER_BLOCKING 0xf, 0x100 ;  /* 0x03c4000000007b1d */ /* 0x000fe20000010000 */
[----:B------:R-:W-:Y:S01]  /*a450*/  FADD.FTZ R29, R67, R44 ;  /* 0x0000002c431d7221 */ /* 0x000fe20000010000 */
[----:B---3--:R-:W-:-:S03]  /*a460*/  FADD.FTZ R25, R27, R42 ;  /* 0x0000002a1b197221 */ /* 0x008fc60000010000 */
[----:B------:R-:W-:Y:S01]  /*a470*/  FADD.FTZ R42, R34, R29 ;  /* 0x0000001d222a7221 */ /* 0x000fe20000010000 */
[----:B------:R-:W2:Y:S01]  /*a480*/  MUFU.EX2 R31, R31 ;  /* 0x0000001f001f7308 */ /* 0x000ea20000000800 */
[C---:B-1----:R-:W-:Y:S01]  /*a490*/  FADD.FTZ R0, R156.reuse, R25 ;  /* 0x000000199c007221 */ /* 0x042fe20000010000 */
[----:B------:R-:W-:-:S06]  /*a4a0*/  F2FP.BF16.F32.PACK_AB R156, R156, R27 ;  /* 0x0000001b9c9c723e */ /* 0x000fcc00000010ff */
[----:B------:R-:W1:Y:S08]  /*a4b0*/  MUFU.EX2 R158, R37 ;  /* 0x00000025009e7308 */ /* 0x000e700000000800 */
[----:B------:R-:W3:Y:S01]  /*a4c0*/  MUFU.EX2 R71, R71 ;  /* 0x0000004700477308 */ /* 0x000ee20000000800 */
[----:B--2---:R-:W-:Y:S01]  /*a4d0*/  FADD.FTZ R25, R31, R0 ;  /* 0x000000001f197221 */ /* 0x004fe20000010000 */
[----:B------:R2:W-:Y:S06]  /*a4e0*/  STSM.16.M88.4 [R196+0x26800], R152 ;  /* 0x02680098c4007844 */ /* 0x0005ec0000000200 */
[----:B------:R-:W4:Y:S01]  /*a4f0*/  MUFU.EX2 R35, R35 ;  /* 0x0000002300237308 */ /* 0x000f220000000800 */
[C---:B-1----:R-:W-:Y:S01]  /*a500*/  FADD.FTZ R0, R158.reuse, R25 ;  /* 0x000000199e007221 */ /* 0x042fe20000010000 */
[----:B------:R-:W-:-:S05]  /*a510*/  F2FP.BF16.F32.PACK_AB R158, R158, R31 ;  /* 0x0000001f9e9e723e */ /* 0x000fca00000010ff */
[----:B------:R2:W-:Y:S01]  /*a520*/  STSM.16.M88.4 [R197], R156 ;  /* 0x0000009cc5007844 */ /* 0x0005e20000000200 */
[----:B------:R-:W1:Y:S01]  /*a530*/  MUFU.EX2 R36, R73 ;  /* 0x0000004900247308 */ /* 0x000e620000000800 */
[----:B---3--:R-:W-:-:S07]  /*a540*/  FADD.FTZ R29, R71, R42 ;  /* 0x0000002a471d7221 */ /* 0x008fce0000010000 */
[----:B------:R-:W3:Y:S01]  /*a550*/  MUFU.EX2 R160, R41 ;  /* 0x0000002900a07308 */ /* 0x000ee20000000800 */
[----:B----4-:R-:W-:-:S07]  /*a560*/  FADD.FTZ R25, R35, R0 ;  /* 0x0000000023197221 */ /* 0x010fce0000010000 */
[----:B------:R-:W4:Y:S01]  /*a570*/  MUFU.EX2 R75, R75 ;  /* 0x0000004b004b7308 */ /* 0x000f220000000800 */
[C---:B-1----:R-:W-:Y:S01]  /*a580*/  FADD.FTZ R28, R36.reuse, R29 ;  /* 0x0000001d241c7221 */ /* 0x042fe20000010000 */
[----:B------:R-:W-:-:S06]  /*a590*/  F2FP.BF16.F32.PACK_AB R161, R36, R71 ;  /* 0x0000004724a1723e */ /* 0x000fcc00000010ff */
[----:B------:R-:W1:Y:S01]  /*a5a0*/  MUFU.EX2 R39, R39 ;  /* 0x0000002700277308 */ /* 0x000e620000000800 */
[C---:B---3--:R-:W-:Y:S01]  /*a5b0*/  FADD.FTZ R0, R160.reuse, R25 ;  /* 0x00000019a0007221 */ /* 0x048fe20000010000 */
[----:B------:R-:W-:-:S06]  /*a5c0*/  F2FP.BF16.F32.PACK_AB R160, R160, R35 ;  /* 0x00000023a0a0723e */ /* 0x000fcc00000010ff */
[----:B------:R-:W3:Y:S01]  /*a5d0*/  MUFU.EX2 R38, R77 ;  /* 0x0000004d00267308 */ /* 0x000ee20000000800 */
[----:B----4-:R-:W-:-:S07]  /*a5e0*/  FADD.FTZ R29, R75, R28 ;  /* 0x0000001c4b1d7221 */ /* 0x010fce0000010000 */
[----:B------:R-:W4:Y:S01]  /*a5f0*/  MUFU.EX2 R162, R45 ;  /* 0x0000002d00a27308 */ /* 0x000f220000000800 */
[----:B-1----:R-:W-:-:S07]  /*a600*/  FADD.FTZ R3, R39, R0 ;  /* 0x0000000027037221 */ /* 0x002fce0000010000 */
[----:B------:R-:W-:Y:S01]  /*a610*/  MUFU.EX2 R79, R79 ;  /* 0x0000004f004f7308 */ /* 0x000fe20000000800 */
[C---:B---3--:R-:W-:Y:S01]  /*a620*/  FADD.FTZ R28, R38.reuse, R29 ;  /* 0x0000001d261c7221 */ /* 0x048fe20000010000 */
[----:B------:R-:W-:-:S06]  /*a630*/  F2FP.BF16.F32.PACK_AB R163, R38, R75 ;  /* 0x0000004b26a3723e */ /* 0x000fcc00000010ff */
[----:B------:R-:W1:Y:S01]  /*a640*/  MUFU.EX2 R40, R51 ;  /* 0x0000003300287308 */ /* 0x000e620000000800 */
[C---:B----4-:R-:W-:Y:S01]  /*a650*/  FADD.FTZ R0, R162.reuse, R3 ;  /* 0x00000003a2007221 */ /* 0x050fe20000010000 */
[----:B------:R-:W-:-:S05]  /*a660*/  F2FP.BF16.F32.PACK_AB R162, R162, R39 ;  /* 0x00000027a2a2723e */ /* 0x000fca00000010ff */
[----:B------:R2:W-:Y:S01]  /*a670*/  STSM.16.M88.4 [R199], R160 ;  /* 0x000000a0c7007844 */ /* 0x0005e20000000200 */
[----:B------:R-:W-:Y:S08]  /*a680*/  MUFU.EX2 R43, R43 ;  /* 0x0000002b002b7308 */ /* 0x000ff00000000800 */
[----:B------:R-:W3:Y:S01]  /*a690*/  MUFU.EX2 R24, R49 ;  /* 0x0000003100187308 */ /* 0x000ee20000000800 */
[----:B-1----:R-:W-:Y:S01]  /*a6a0*/  F2FP.BF16.F32.PACK_AB R165, R40, R79 ;  /* 0x0000004f28a5723e */ /* 0x002fe200000010ff */
[----:B------:R-:W-:-:S04]  /*a6b0*/  FADD.FTZ R79, R79, R28 ;  /* 0x0000001c4f4f7221 */ /* 0x000fc80000010000 */
[----:B------:R-:W-:Y:S02]  /*a6c0*/  FADD.FTZ R40, R40, R79 ;  /* 0x0000004f28287221 */ /* 0x000fe40000010000 */
[----:B------:R-:W1:Y:S08]  /*a6d0*/  MUFU.EX2 R81, R81 ;  /* 0x0000005100517308 */ /* 0x000e700000000800 */
[----:B------:R-:W4:Y:S01]  /*a6e0*/  MUFU.EX2 R26, R26 ;  /* 0x0000001a001a7308 */ /* 0x000f220000000800 */
[----:B---3--:R-:W-:Y:S01]  /*a6f0*/  F2FP.BF16.F32.PACK_AB R164, R24, R43 ;  /* 0x0000002b18a4723e */ /* 0x008fe200000010ff */
[----:B------:R-:W-:-:S04]  /*a700*/  FADD.FTZ R43, R43, R0 ;  /* 0x000000002b2b7221 */ /* 0x000fc80000010000 */
[----:B------:R-:W-:Y:S02]  /*a710*/  FADD.FTZ R24, R24, R43 ;  /* 0x0000002b18187221 */ /* 0x000fe40000010000 */
[----:B------:R-:W-:Y:S01]  /*a720*/  MUFU.EX2 R47, R47 ;  /* 0x0000002f002f7308 */ /* 0x000fe20000000800 */
[----:B-1----:R-:W-:-:S07]  /*a730*/  FADD.FTZ R3, R81, R40 ;  /* 0x0000002851037221 */ /* 0x002fce0000010000 */
[----:B------:R-:W1:Y:S01]  /*a740*/  MUFU.EX2 R20, R20 ;  /* 0x0000001400147308 */ /* 0x000e620000000800 */
[C---:B----4-:R-:W-:Y:S01]  /*a750*/  F2FP.BF16.F32.PACK_AB R167, R26.reuse, R81 ;  /* 0x000000511aa7723e */ /* 0x050fe200000010ff */
[----:B------:R-:W-:Y:S01]  /*a760*/  FADD.FTZ R3, R26, R3 ;  /* 0x000000031a037221 */ /* 0x000fe20000010000 */
[----:B-1----:R-:W-:Y:S01]  /*a770*/  F2FP.BF16.F32.PACK_AB R166, R20, R47 ;  /* 0x0000002f14a6723e */ /* 0x002fe200000010ff */
[----:B------:R-:W-:-:S04]  /*a780*/  FADD.FTZ R47, R47, R24 ;  /* 0x000000182f2f7221 */ /* 0x000fc80000010000 */
[----:B------:R2:W-:Y:S01]  /*a790*/  STSM.16.M88.4 [R198], R164 ;  /* 0x000000a4c6007844 */ /* 0x0005e20000000200 */
[----:B------:R-:W-:Y:S01]  /*a7a0*/  FADD.FTZ R0, R20, R47 ;  /* 0x0000002f14007221 */ /* 0x000fe20000010000 */
[----:B------:R-:W-:Y:S06]  /*a7b0*/  @!P0 BRA `(.L_x_3715) ;  /* 0x0000000000048947 */ /* 0x000fec0003800000 */
[----:B------:R-:W-:Y:S01]  /*a7c0*/  BPT.TRAP 0x1 ;  /* 0x000000040000795c */ /* 0x000fe20000300000 */
.L_x_3715:
[----:B------:R1:W3:Y:S01]  /*a7d0*/  SYNCS.PHASECHK.TRANS64.TRYWAIT P2, [R169+URZ+0x28c50], R56 ;  /* 0x028c5038a90075a7 */ /* 0x0002e2000804017f */
[----:B------:R-:W-:Y:S05]  /*a7e0*/  @!P0 BRA `(.L_x_3716) ;  /* 0x0000000000048947 */ /* 0x000fea0003800000 */
[----:B------:R-:W-:Y:S01]  /*a7f0*/  BPT.TRAP 0x1 ;  /* 0x000000040000795c */ /* 0x000fe20000300000 */
.L_x_3716:
[----:B------:R-:W-:Y:S01]  /*a800*/  ULDC UR36, c[0x0][0x988] ;  /* 0x0002620000247ab9 */ /* 0x000fe20000000800 */
[----:B------:R-:W-:Y:S01]  /*a810*/  ULDC UR37, c[0x0][0x988] ;  /* 0x0002620000257ab9 */ /* 0x000fe20000000800 */
[----:B------:R-:W-:Y:S01]  /*a820*/  BSSY B0, `(.L_x_3717) ;  /* 0x0000006000007945 */ /* 0x000fe20003800000 */
[----:B------:R-:W-:Y:S01]  /*a830*/  LEA R20, R18, R184, 0xc ;  /* 0x000000b812147211 */ /* 0x000fe200078e60ff */
[----:B------:R-:W-:Y:S02]  /*a840*/  IMAD.MOV.U32 R21, RZ, RZ, 0x40000040 ;  /* 0x40000040ff157424 */ /* 0x000fe400078e00ff */
[----:B---3--:R-:W-:Y:S05]  /*a850*/  @P2 BRA `(.L_x_3718) ;  /* 0x0000000000082947 */ /* 0x008fea0003800000 */
[----:B------:R-:W3:Y:S02]  /*a860*/  SYNCS.PHASECHK.TRANS64.TRYWAIT P2, [R169+URZ+0x28c50], R56 ;  /* 0x028c5038a90075a7 */ /* 0x000ee4000804017f */
[----:B---3--:R-:W-:Y:S05]  /*a870*/  @!P2 BRA `(.L_x_3719) ;  /* 0x000000dc0050a947 */ /* 0x008fea0003800000 */
.L_x_3718:
[----:B------:R-:W-:Y:S05]  /*a880*/  BSYNC B0 ;  /* 0x0000000000007941 */ /* 0x000fea0003800000 */
.L_x_3717:
[----:B------:R-:W-:Y:S01]  /*a890*/  R2UR UR6, R20 ;  /* 0x00000000140672ca */ /* 0x000fe200000e0000 */
[----:B01-3--:R-:W-:Y:S01]  /*a8a0*/  WARPGROUP.ARRIVE ;  /* 0x00000000000079c5 */ /* 0x00bfe20000000000 */
[----:B------:R-:W-:Y:S01]  /*a8b0*/  R2UR UR7, R21 ;  /* 0x00000000150772ca */ /* 0x000fe200000e0000 */
[----:B------:R-:W-:Y:S01]  /*a8c0*/  IMAD.MOV.U32 R21, RZ, RZ, 0x40000040 ;  /* 0x40000040ff157424 */ /* 0x000fe200078e00ff */
[----:B------:R-:W-:Y:S01]  /*a8d0*/  BSSY B1, `(.L_x_3720) ;  /* 0x000021a000017945 */ /* 0x000fe20003800000 */
[----:B------:R-:W-:Y:S02]  /*a8e0*/  VIADD R212, R168, 0xfffffffe ;  /* 0xfffffffea8d47836 */ /* 0x000fe40000000000 */
[----:B------:R-:W-:-:S05]  /*a8f0*/  @!P1 VIADD R169, R169, 0x28c60 ;  /* 0x00028c60a9a99836 */ /* 0x000fca0000000000 */
[----:B------:R-:W-:-:S03]  /*a900*/  @!P1 PRMT R169, RZ, 0x654, R169 ;  /* 0x00000654ffa99816 */ /* 0x000fc600000000a9 */
        /* <DEDUP_REMOVED lines=17> */
[----:B------:R-:W-:Y:S01]  /*aa20*/  R2UR UR6, R20 ;  /* 0x00000000140672ca */ /* 0x000fe200000e0000 */
[----:B------:R-:W-:Y:S01]  /*aa30*/  IMAD.IADD R20, R194, 0x1, -R187 ;  /* 0x00000001c2147824 */ /* 0x000fe200078e0abb */
[----:B------:R-:W-:-:S04]  /*aa40*/  R2UR UR7, R21 ;  /* 0x00000000150772ca */ /* 0x000fc800000e0000 */
[----:B------:R-:W-:-:S04]  /*aa50*/  LEA R20, R185, R20, 0x6 ;  /* 0x00000014b9147211 */ /* 0x000fc800078e30ff */
[----:B------:R-:W-:-:S04]  /*aa60*/  SHF.R.S32.HI R21, RZ, 0x1f, R20 ;  /* 0x0000001fff157819 */ /* 0x000fc80000011414 */
[----:B------:R-:W-:-:S04]  /*aa70*/  LEA.HI R21, R21, R20, RZ, 0x6 ;  /* 0x0000001415157211 */ /* 0x000fc800078f30ff */
[----:B------:R-:W-:-:S04]  /*aa80*/  SHF.R.S32.HI R21, RZ, 0x6, R21 ;  /* 0x00000006ff157819 */ /* 0x000fc80000011415 */
[----:B------:R-:W-:-:S04]  /*aa90*/  VIMNMX R186, RZ, R21, !PT ;  /* 0x00000015ffba7248 */ /* 0x000fc80007fe0100 */
[----:B------:R-:W-:Y:S01]  /*aaa0*/  ISETP.GE.AND P2, PT, R212, R186, PT ;  /* 0x000000bad400720c */ /* 0x000fe20003f46270 */
        /* <DEDUP_REMOVED lines=14> */
[----:B------:R-:W-:Y:S01]  /*ab90*/  BSSY B0, `(.L_x_3721) ;  /* 0x00001ed000007945 */ /* 0x000fe20003800000 */
[----:B------:R-:W-:Y:S02]  /*aba0*/  IMAD.MOV.U32 R223, RZ, RZ, R15 ;  /* 0x000000ffffdf7224 */ /* 0x000fe400078e000f */
[----:B------:R-:W-:Y:S02]  /*abb0*/  IMAD.MOV.U32 R224, RZ, RZ, R13 ;  /* 0x000000ffffe07224 */ /* 0x000fe400078e000d */
[----:B------:R-:W-:-:S07]  /*abc0*/  IMAD.MOV.U32 R225, RZ, RZ, R18 ;  /* 0x000000ffffe17224 */ /* 0x000fce00078e0012 */
.L_x_3732:
[----:B------:R-:W-:-:S05]  /*abd0*/  VIADD R18, R225, 0x1 ;  /* 0x00000001e1127836 */ /* 0x000fca0000000000 */
[----:B------:R-:W-:-:S04]  /*abe0*/  ISETP.NE.AND P2, PT, R18, 0x2, PT ;  /* 0x000000021200780c */ /* 0x000fc80003f45270 */
[----:B------:R-:W-:Y:S02]  /*abf0*/  SEL R12, RZ, 0x1, P2 ;  /* 0x00000001ff0c7807 */ /* 0x000fe40001000000 */
[----:B------:R-:W-:Y:S02]  /*ac00*/  SEL R18, R18, RZ, P2 ;  /* 0x000000ff12127207 */ /* 0x000fe40001000000 */
[----:B------:R-:W-:Y:S01]  /*ac10*/  LOP3.LUT R19, R19, R12, RZ, 0x3c, !PT ;  /* 0x0000000c13137212 */ /* 0x000fe200078e3cff */
[----:B-1----:R-:W-:Y:S06]  /*ac20*/  @!P0 BRA `(.L_x_3722) ;  /* 0x0000000000048947 */ /* 0x002fec0003800000 */
[----:B------:R-:W-:Y:S01]  /*ac30*/  BPT.TRAP 0x1 ;  /* 0x000000040000795c */ /* 0x000fe20000300000 */
.L_x_3722:
[----:B------:R-:W-:Y:S01]  /*ac40*/  IMAD R213, R18, 0x8, R2 ;  /* 0x0000000812d57824 */ /* 0x000fe200078e0202 */
[----:B------:R-:W-:-:S04]  /*ac50*/  SHF.L.U32 R214, R19, 0x1f, RZ ;  /* 0x0000001f13d67819 */ /* 0x000fc800000006ff */
[----:B------:R1:W2:Y:S01]  /*ac60*/  SYNCS.PHASECHK.TRANS64.TRYWAIT P2, [R213+URZ+0x28c30], R214 ;  /* 0x028c30d6d50075a7 */ /* 0x0002a2000804017f */
[----:B------:R-:W-:Y:S05]  /*ac70*/  @!P0 BRA `(.L_x_3723) ;  /* 0x0000000000048947 */ /* 0x000fea0003800000 */
[----:B------:R-:W-:Y:S01]  /*ac80*/  BPT.TRAP 0x1 ;  /* 0x000000040000795c */ /* 0x000fe20000300000 */
.L_x_3723:
[----:B------:R-:W-:Y:S01]  /*ac90*/  BSSY B2, `(.L_x_3724) ;  /* 0x0000006000027945 */ /* 0x000fe20003800000 */
[----:B------:R-:W-:Y:S01]  /*aca0*/  IMAD R12, R18, 0x200, R14 ;  /* 0x00000200120c7824 */ /* 0x000fe200078e020e */
[----:B------:R-:W-:Y:S02]  /*acb0*/  MOV R13, 0x40000040 ;  /* 0x40000040000d7802 */ /* 0x000fe40000000f00 */
[----:B--2---:R-:W-:Y:S05]  /*acc0*/  @P2 BRA `(.L_x_3725) ;  /* 0x0000000000082947 */ /* 0x004fea0003800000 */
[----:B------:R-:W2:Y:S02]  /*acd0*/  SYNCS.PHASECHK.TRANS64.TRYWAIT P2, [R213+URZ+0x28c30], R214 ;  /* 0x028c30d6d50075a7 */ /* 0x000ea4000804017f */
[----:B--2---:R-:W-:Y:S05]  /*ace0*/  @!P2 BRA `(.L_x_3726) ;  /* 0x000000d80048a947 */ /* 0x004fea0003800000 */
.L_x_3725:
[----:B------:R-:W-:Y:S05]  /*acf0*/  BSYNC B2 ;  /* 0x0000000000027941 */ /* 0x000fea0003800000 */
.L_x_3724:
[C---:B------:R-:W-:Y:S01]  /*ad00*/  R2UR UR6, R12.reuse ;  /* 0x000000000c0672ca */ /* 0x040fe200000e0000 */
[----:B0-----:R-:W-:Y:S01]  /*ad10*/  WARPGROUP.ARRIVE ;  /* 0x00000000000079c5 */ /* 0x001fe20000000000 */
        /* <DEDUP_REMOVED lines=25> */
[----:B------:R-:W-:Y:S01]  /*aeb0*/  R2UR UR7, R13 ;  /* 0x000000000d0772ca */ /* 0x000fe200000e0000 */
[----:B------:R-:W-:Y:S01]  /*aec0*/  IMAD.MOV.U32 R13, RZ, RZ, 0x1 ;  /* 0x00000001ff0d7424 */ /* 0x000fe200078e00ff */
[----:B------:R-:W-:Y:S02]  /*aed0*/  R2UR UR4, R6 ;  /* 0x00000000060472ca */ /* 0x000fe400000e0000 */
[----:B------:R-:W-:Y:S01]  /*aee0*/  R2UR UR5, R7 ;  /* 0x00000000070572ca */ /* 0x000fe200000e0000 */
[----:B------:R-:W-:-:S04]  /*aef0*/  IMAD R12, R212, -0x40, R13 ;  /* 0xffffffc0d40c7824 */ /* 0x000fc800078e020d */
[----:B------:R-:W-:-:S05]  /*af00*/  IMAD R12, R185, 0x40, R12 ;  /* 0x00000040b90c7824 */ /* 0x000fca00078e020c */
[----:B------:R-:W-:-:S04]  /*af10*/  IADD3 R13, -R187, R12, R194 ;  /* 0x0000000cbb0d7210 */ /* 0x000fc80007ffe1c2 */
[----:B------:R-:W-:-:S04]  /*af20*/  IADD3 R12, R190, R13, -R192 ;  /* 0x0000000dbe0c7210 */ /* 0x000fc80007ffe8c0 */
        /* <DEDUP_REMOVED lines=51> */
[----:B------:R-:W-:-:S02]  /*b260*/  IADD3 R12, R12, 0x8, RZ ;  /* 0x000000080c0c7810 */ /* 0x000fc40007ffe0ff */
[----:B------:R-:W-:Y:S02]  /*b270*/  FMNMX.FTZ R20, R181, R20, !PT ;  /* 0x00000014b5147209 */ /* 0x000fe40007810000 */
[C---:B------:R-:W-:Y:S02]  /*b280*/  ISETP.GT.AND P3, PT, R12.reuse, RZ, PT ;  /* 0x000000ff0c00720c */ /* 0x040fe40003f64270 */
[----:B------:R-:W-:Y:S01]  /*b290*/  ISETP.GT.AND P6, PT, R12, 0x1, PT ;  /* 0x000000010c00780c */ /* 0x000fe20003fc4270 */
[----:B------:R-:W0:Y:S01]  /*b2a0*/  SHFL.BFLY PT, R13, R20, 0x2, 0x1f ;  /* 0x0c401f00140d7f89 */ /* 0x000e2200000e0000 */
        /* <DEDUP_REMOVED lines=12> */
[----:B0-----:R-:W-:Y:S02]  /*b370*/  FMNMX.FTZ R13, R20, R13, !PT ;  /* 0x0000000d140d7209 */ /* 0x001fe40007810000 */
[----:B------:R-:W-:Y:S02]  /*b380*/  FMNMX.FTZ R15, R159, R226, !PT ;  /* 0x000000e29f0f7209 */ /* 0x000fe40007810000 */
[----:B------:R-:W-:Y:S01]  /*b390*/  ISETP.GT.AND P6, PT, R12, 0x18, PT ;  /* 0x000000180c00780c */ /* 0x000fe20003fc4270 */
[----:B------:R-:W0:Y:S01]  /*b3a0*/  SHFL.BFLY PT, R20, R13, 0x1, 0x1f ;  /* 0x0c201f000d147f89 */ /* 0x000e2200000e0000 */
[----:B------:R-:W-:-:S02]  /*b3b0*/  FSEL R163, R163, -INF , P3 ;  /* 0xff800000a3a37808 */ /* 0x000fc40001800000 */
[----:B------:R-:W-:Y:S02]  /*b3c0*/  ISETP.GT.AND P5, PT, R12, 0x19, PT ;  /* 0x000000190c00780c */ /* 0x000fe40003fa4270 */
[----:B------:R-:W-:Y:S02]  /*b3d0*/  FSEL R166, R166, -INF , P6 ;  /* 0xff800000a6a67808 */ /* 0x000fe40003000000 */
[C---:B------:R-:W-:Y:S02]  /*b3e0*/  ISETP.GT.AND P2, PT, R12.reuse, 0x20, PT ;  /* 0x000000200c00780c */ /* 0x040fe40003f44270 */
[----:B------:R-:W-:Y:S02]  /*b3f0*/  FSEL R167, R167, -INF , P5 ;  /* 0xff800000a7a77808 */ /* 0x000fe40002800000 */
[C---:B------:R-:W-:Y:S02]  /*b400*/  ISETP.GT.AND P4, PT, R12.reuse, 0x21, PT ;  /* 0x000000210c00780c */ /* 0x040fe40003f84270 */
[----:B------:R-:W-:-:S02]  /*b410*/  ISETP.GT.AND P3, PT, R12, 0x28, PT ;  /* 0x000000280c00780c */ /* 0x000fc40003f64270 */
[----:B------:R-:W-:Y:S02]  /*b420*/  FSEL R170, R170, -INF , P2 ;  /* 0xff800000aaaa7808 */ /* 0x000fe40001000000 */
[----:B------:R-:W-:Y:S02]  /*b430*/  FSEL R171, R171, -INF , P4 ;  /* 0xff800000abab7808 */ /* 0x000fe40002000000 */
[----:B------:R-:W-:Y:S02]  /*b440*/  FSEL R174, R174, -INF , P3 ;  /* 0xff800000aeae7808 */ /* 0x000fe40001800000 */
[C---:B------:R-:W-:Y:S02]  /*b450*/  ISETP.GT.AND P6, PT, R12.reuse, 0x29, PT ;  /* 0x000000290c00780c */ /* 0x040fe40003fc4270 */
[----:B------:R-:W-:Y:S02]  /*b460*/  ISETP.GT.AND P5, PT, R12, 0x30, PT ;  /* 0x000000300c00780c */ /* 0x000fe40003fa4270 */
[----:B0-----:R-:W-:-:S02]  /*b470*/  FMNMX.FTZ R13, R13, R20, !PT ;  /* 0x000000140d0d7209 */ /* 0x001fc40007810000 */
[----:B------:R-:W-:Y:S02]  /*b480*/  FMNMX.FTZ R20, R162, R15, !PT ;  /* 0x0000000fa2147209 */ /* 0x000fe40007810000 */
[C---:B------:R-:W-:Y:S02]  /*b490*/  ISETP.GT.AND P2, PT, R12.reuse, 0x31, PT ;  /* 0x000000310c00780c */ /* 0x040fe40003f44270 */
[----:B------:R-:W-:Y:S02]  /*b4a0*/  FMNMX.FTZ R15, R163, R20, !PT ;  /* 0x00000014a30f7209 */ /* 0x000fe40007810000 */
[----:B------:R-:W-:Y:S02]  /*b4b0*/  ISETP.GT.AND P4, PT, R12, 0x38, PT ;  /* 0x000000380c00780c */ /* 0x000fe40003f84270 */
[----:B------:R-:W-:Y:S02]  /*b4c0*/  FMNMX.FTZ R226, R166, R15, !PT ;  /* 0x0000000fa6e27209 */ /* 0x000fe40007810000 */
[----:B------:R-:W-:Y:S01]  /*b4d0*/  ISETP.GT.AND P3, PT, R12, 0x39, PT ;  /* 0x000000390c00780c */ /* 0x000fe20003f64270 */
[----:B------:R-:W-:Y:S01]  /*b4e0*/  IMAD.U32 R12, RZ, RZ, UR37 ;  /* 0x00000025ff0c7e24 */ /* 0x000fe2000f8e00ff */
[----:B------:R-:W-:-:S02]  /*b4f0*/  FMNMX.FTZ R15, R167, R226, !PT ;  /* 0x000000e2a70f7209 */ /* 0x000fc40007810000 */
[----:B------:R-:W-:Y:S01]  /*b500*/  FSEL R175, R175, -INF , P6 ;  /* 0xff800000afaf7808 */ /* 0x000fe20003000000 */
[C---:B------:R-:W-:Y:S01]  /*b510*/  FMUL.FTZ R20, R13.reuse, R12 ;  /* 0x0000000c0d147220 */ /* 0x040fe20000410000 */
[----:B------:R-:W-:Y:S02]  /*b520*/  FMNMX.FTZ R226, R170, R15, !PT ;  /* 0x0000000faae27209 */ /* 0x000fe40007810000 */
[----:B------:R-:W-:Y:S02]  /*b530*/  FSETP.NEU.FTZ.AND P6, PT, R13, -INF , PT ;  /* 0xff8000000d00780b */ /* 0x000fe40003fdd000 */
[----:B------:R-:W-:Y:S02]  /*b540*/  FMNMX.FTZ R15, R171, R226, !PT ;  /* 0x000000e2ab0f7209 */ /* 0x000fe40007810000 */
[----:B------:R-:W-:Y:S02]  /*b550*/  FSEL R20, R20, RZ, P6 ;  /* 0x000000ff14147208 */ /* 0x000fe40003000000 */
[----:B------:R-:W-:-:S02]  /*b560*/  FMNMX.FTZ R226, R174, R15, !PT ;  /* 0x0000000faee27209 */ /* 0x000fc40007810000 */
[----:B------:R-:W-:Y:S01]  /*b570*/  FSEL R178, R178, -INF , P5 ;  /* 0xff800000b2b27808 */ /* 0x000fe20002800000 */
[--C-:B------:R-:W-:Y:S01]  /*b580*/  FFMA.FTZ R21, R153, R12, -R20.reuse ;  /* 0x0000000c99157223 */ /* 0x100fe20000010814 */
[----:B------:R-:W-:Y:S01]  /*b590*/  FMNMX.FTZ R15, R175, R226, !PT ;  /* 0x000000e2af0f7209 */ /* 0x000fe20007810000 */
[-CC-:B------:R-:W-:Y:S01]  /*b5a0*/  FFMA.FTZ R153, R156, R12.reuse, -R20.reuse ;  /* 0x0000000c9c997223 */ /* 0x180fe20000010814 */
[----:B------:R-:W-:Y:S01]  /*b5b0*/  FSEL R179, R179, -INF , P2 ;  /* 0xff800000b3b37808 */ /* 0x000fe20001000000 */
[-CC-:B------:R-:W-:Y:S01]  /*b5c0*/  FFMA.FTZ R227, R168, R12.reuse, -R20.reuse ;  /* 0x0000000ca8e37223 */ /* 0x180fe20000010814 */
[----:B------:R-:W-:Y:S01]  /*b5d0*/  FMNMX.FTZ R156, R178, R15, !PT ;  /* 0x0000000fb29c7209 */ /* 0x000fe20007810000 */
[-CC-:B------:R-:W-:Y:S01]  /*b5e0*/  FFMA.FTZ R168, R173, R12.reuse, -R20.reuse ;  /* 0x0000000cada87223 */ /* 0x180fe20000010814 */
        /* <DEDUP_REMOVED lines=14> */
[--C-:B------:R-:W-:Y:S01]  /*b6d0*/  FFMA.FTZ R165, R176, R12, -R20.reuse ;  /* 0x0000000cb0a57223 */ /* 0x100fe20000010814 */
[----:B------:R-:W0:Y:S01]  /*b6e0*/  SHFL.BFLY PT, R228, R15, 0x2, 0x1f ;  /* 0x0c401f000fe47f89 */ /* 0x000e2200000e0000 */
[----:B------:R-:W-:Y:S08]  /*b6f0*/  MUFU.EX2 R21, R21 ;  /* 0x0000001500157308 */ /* 0x000ff00000000800 */
[----:B------:R-:W-:Y:S08]  /*b700*/  MUFU.EX2 R152, R152 ;  /* 0x0000009800987308 */ /* 0x000ff00000000800 */
[----:B------:R-:W-:Y:S01]  /*b710*/  MUFU.EX2 R153, R153 ;  /* 0x0000009900997308 */ /* 0x000fe20000000800 */
[----:B0-----:R-:W-:Y:S01]  /*b720*/  FMNMX.FTZ R229, R15, R228, !PT ;  /* 0x000000e40fe57209 */ /* 0x001fe20007810000 */
[-CC-:B------:R-:W-:Y:S01]  /*b730*/  FFMA.FTZ R228, R169, R12.reuse, -R20.reuse ;  /* 0x0000000ca9e47223 */ /* 0x180fe20000010814 */
[----:B------:R-:W-:-:S05]  /*b740*/  FFMA.FTZ R169, R177, R12, -R20 ;  /* 0x0000000cb1a97223 */ /* 0x000fca0000010814 */
[----:B------:R-:W-:Y:S01]  /*b750*/  MUFU.EX2 R156, R156 ;  /* 0x0000009c009c7308 */ /* 0x000fe20000000800 */
[----:B------:R-:W0:Y:S07]  /*b760*/  SHFL.BFLY PT, R230, R229, 0x1, 0x1f ;  /* 0x0c201f00e5e67f89 */ /* 0x000e2e00000e0000 */
[----:B------:R3:W-:Y:S08]  /*b770*/  MUFU.EX2 R20, R173 ;  /* 0x000000ad00147308 */ /* 0x0007f00000000800 */
[----:B------:R-:W-:Y:S08]  /*b780*/  MUFU.EX2 R157, R157 ;  /* 0x0000009d009d7308 */ /* 0x000ff00000000800 */
[----:B------:R-:W-:Y:S01]  /*b790*/  MUFU.EX2 R160, R160 ;  /* 0x000000a000a07308 */ /* 0x000fe20000000800 */
[----:B0-----:R-:W-:Y:S01]  /*b7a0*/  FMNMX.FTZ R15, R229, R230, !PT ;  /* 0x000000e6e50f7209 */ /* 0x001fe20007810000 */
[----:B------:R-:W-:-:S03]  /*b7b0*/  IMAD.MOV R229, RZ, RZ, -R195 ;  /* 0x000000ffffe57224 */ /* 0x000fc600078e0ac3 */
[C---:B------:R-:W-:Y:S01]  /*b7c0*/  FSETP.NEU.FTZ.AND P2, PT, R15.reuse, -INF , PT ;  /* 0xff8000000f00780b */ /* 0x040fe20003f5d000 */
[----:B------:R-:W-:Y:S02]  /*b7d0*/  FMUL.FTZ R181, R15, R12 ;  /* 0x0000000c0fb57220 */ /* 0x000fe40000410000 */
[----:B------:R-:W-:Y:S03]  /*b7e0*/  MUFU.EX2 R161, R161 ;  /* 0x000000a100a17308 */ /* 0x000fe60000000800 */
[----:B------:R-:W-:-:S05]  /*b7f0*/  FSEL R181, R181, RZ, P2 ;  /* 0x000000ffb5b57208 */ /* 0x000fca0001000000 */
[----:B------:R-:W-:Y:S01]  /*b800*/  MUFU.EX2 R226, R226 ;  /* 0x000000e200e27308 */ /* 0x000fe20000000800 */
[-CC-:B------:R-:W-:Y:S01]  /*b810*/  FFMA.FTZ R230, R159, R12.reuse, -R181.reuse ;  /* 0x0000000c9fe67223 */ /* 0x180fe200000108b5 */
[-CC-:B------:R-:W-:Y:S01]  /*b820*/  FFMA.FTZ R159, R162, R12.reuse, -R181.reuse ;  /* 0x0000000ca29f7223 */ /* 0x180fe200000108b5 */
[-CC-:B------:R-:W-:Y:S01]  /*b830*/  FFMA.FTZ R162, R163, R12.reuse, -R181.reuse ;  /* 0x0000000ca3a27223 */ /* 0x180fe200000108b5 */
[----:B------:R-:W-:Y:S01]  /*b840*/  FSEL R163, R13, RZ, P6 ;  /* 0x000000ff0da37208 */ /* 0x000fe20003000000 */
[-CC-:B------:R-:W-:Y:S01]  /*b850*/  FFMA.FTZ R177, R154, R12.reuse, -R181.reuse ;  /* 0x0000000c9ab17223 */ /* 0x180fe200000108b5 */
[----:B------:R-:W-:Y:S01]  /*b860*/  FSEL R154, R15, RZ, P2 ;  /* 0x000000ff0f9a7208 */ /* 0x000fe20001000000 */
[-CC-:B------:R-:W-:Y:S01]  /*b870*/  FFMA.FTZ R180, R155, R12.reuse, -R181.reuse ;  /* 0x0000000c9bb47223 */ /* 0x180fe200000108b5 */
[-C--:B------:R-:W-:Y:S01]  /*b880*/  FFMA.FTZ R155, R158, R12.reuse, -R181 ;  /* 0x0000000c9e9b7223 */ /* 0x080fe200000108b5 */
[----:B---3--:R-:W-:Y:S01]  /*b890*/  FADD.FTZ R173, -R163, R224 ;  /* 0x000000e0a3ad7221 */ /* 0x008fe20000010100 */
[----:B------:R-:W-:Y:S01]  /*b8a0*/  ISETP.NE.AND P2, PT, R192, R229, PT ;  /* 0x000000e5c000720c */ /* 0x000fe20003f45270 */
[----:B------:R-:W-:Y:S01]  /*b8b0*/  FADD.FTZ R223, -R154, R223 ;  /* 0x000000df9adf7221 */ /* 0x000fe20000010100 */
[----:B------:R-:W-:Y:S01]  /*b8c0*/  MUFU.EX2 R177, R177 ;  /* 0x000000b100b17308 */ /* 0x000fe20000000800 */
[----:B------:R-:W-:Y:S01]  /*b8d0*/  FMUL.FTZ R173, R173, R12 ;  /* 0x0000000cadad7220 */ /* 0x000fe20000410000 */
[----:B------:R-:W-:-:S02]  /*b8e0*/  @!P1 VIADD R154, R213, 0x28c40 ;  /* 0x00028c40d59a9836 */ /* 0x000fc40000000000 */
[-C--:B------:R-:W-:Y:S01]  /*b8f0*/  FMUL.FTZ R176, R223, R12.reuse ;  /* 0x0000000cdfb07220 */ /* 0x080fe20000410000 */
[-CC-:B------:R-:W-:Y:S01]  /*b900*/  FFMA.FTZ R166, R166, R12.reuse, -R181.reuse ;  /* 0x0000000ca6a67223 */ /* 0x180fe200000108b5 */
[-CC-:B------:R-:W-:Y:S01]  /*b910*/  FFMA.FTZ R171, R171, R12.reuse, -R181.reuse ;  /* 0x0000000cabab7223 */ /* 0x180fe200000108b5 */
[-CC-:B------:R-:W-:Y:S01]  /*b920*/  FFMA.FTZ R174, R174, R12.reuse, -R181.reuse ;  /* 0x0000000caeae7223 */ /* 0x180fe200000108b5 */
[----:B------:R-:W-:Y:S01]  /*b930*/  @!P1 PRMT R154, RZ, 0x654, R154 ;  /* 0x00000654ff9a9816 */ /* 0x000fe2000000009a */
[----:B------:R-:W0:Y:S01]  /*b940*/  MUFU.EX2 R173, R173 ;  /* 0x000000ad00ad7308 */ /* 0x000e220000000800 */
[-CC-:B------:R-:W-:Y:S01]  /*b950*/  FFMA.FTZ R175, R175, R12.reuse, -R181.reuse ;  /* 0x0000000cafaf7223 */ /* 0x180fe200000108b5 */
[-CC-:B------:R-:W-:Y:S01]  /*b960*/  FFMA.FTZ R178, R178, R12.reuse, -R181.reuse ;  /* 0x0000000cb2b27223 */ /* 0x180fe200000108b5 */
[----:B------:R0:W-:Y:S01]  /*b970*/  @!P1 SYNCS.ARRIVE.TRANS64.RED.A1T0 RZ, [R154+URZ], RZ ;  /* 0x000000ff9aff99a7 */ /* 0x0001e2000810043f */
[-CC-:B------:R-:W-:Y:S01]  /*b980*/  FFMA.FTZ R179, R179, R12.reuse, -R181.reuse ;  /* 0x0000000cb3b37223 */ /* 0x180fe200000108b5 */
[----:B------:R-:W-:Y:S01]  /*b990*/  FFMA.FTZ R182, R182, R12, -R181 ;  /* 0x0000000cb6b67223 */ /* 0x000fe200000108b5 */
[----:B------:R-:W-:-:S02]  /*b9a0*/  @!P2 IMAD R223, R225, 0x40, R190 ;  /* 0x00000040e1dfa824 */ /* 0x000fc400078e02be */
[----:B------:R-:W3:Y:S02]  /*b9b0*/  MUFU.EX2 R176, R176 ;  /* 0x000000b000b07308 */ /* 0x000ee40000000800 */
[----:B------:R-:W-:-:S06]  /*b9c0*/  @!P2 IMAD R158, R223, 0x4, R2 ;  /* 0x00000004df9ea824 */ /* 0x000fcc00078e0202 */
[----:B------:R-:W4:Y:S01]  /*b9d0*/  MUFU.EX2 R180, R180 ;  /* 0x000000b400b47308 */ /* 0x000f220000000800 */
[----:B0-----:R-:W-:Y:S01]  /*b9e0*/  FFMA.FTZ R154, R173, R0, R152 ;  /* 0x00000000ad9a7223 */ /* 0x001fe20000010098 */
[C---:B------:R-:W-:Y:S01]  /*b9f0*/  F2FP.BF16.F32.PACK_AB R152, R21.reuse, R152 ;  /* 0x000000981598723e */ /* 0x040fe200000010ff */
[----:B------:R-:W-:Y:S01]  /*ba00*/  @!P2 STS [R158+0x28800], R173 ;  /* 0x028800ad9e00a388 */ /* 0x000fe20000000800 */
[-C--:B------:R-:W-:Y:S01]  /*ba10*/  FMUL.FTZ R24, R24, R173.reuse ;  /* 0x000000ad18187220 */ /* 0x080fe20000410000 */
[----:B------:R-:W-:Y:S01]  /*ba20*/  FADD.FTZ R154, R21, R154 ;  /* 0x0000009a159a7221 */ /* 0x000fe20000010000 */
[-C--:B------:R-:W-:Y:S01]  /*ba30*/  FMUL.FTZ R25, R25, R173.reuse ;  /* 0x000000ad19197220 */ /* 0x080fe20000410000 */
[----:B------:R-:W-:Y:S01]  /*ba40*/  FMUL.FTZ R28, R28, R173 ;  /* 0x000000ad1c1c7220 */ /* 0x000fe20000410000 */
[----:B------:R-:W0:Y:S01]  /*ba50*/  MUFU.EX2 R155, R155 ;  /* 0x0000009b009b7308 */ /* 0x000e220000000800 */
[----:B---3--:R-:W-:Y:S01]  /*ba60*/  FFMA.FTZ R21, R176, R3, R177 ;  /* 0x00000003b0157223 */ /* 0x008fe200000100b1 */
[----:B------:R3:W-:Y:S01]  /*ba70*/  @!P2 STS [R158+0x28820], R176 ;  /* 0x028820b09e00a388 */ /* 0x0007e20000000800 */
        /* <DEDUP_REMOVED lines=30> */
[-CC-:B-1----:R-:W-:Y:S01]  /*bc60*/  FFMA.FTZ R166, R167, R12.reuse, -R181.reuse ;  /* 0x0000000ca7a67223 */ /* 0x182fe200000108b5 */
[-CC-:B------:R-:W-:Y:S01]  /*bc70*/  FFMA.FTZ R167, R170, R12.reuse, -R181.reuse ;  /* 0x0000000caaa77223 */ /* 0x180fe200000108b5 */
[----:B------:R-:W-:Y:S01]  /*bc80*/  FFMA.FTZ R181, R183, R12, -R181 ;  /* 0x0000000cb7b57223 */ /* 0x000fe200000108b5 */
[----:B------:R-:W-:Y:S01]  /*bc90*/  FADD.FTZ R183, R153, R154 ;  /* 0x0000009a99b77221 */ /* 0x000fe20000010000 */
[----:B----4-:R-:W-:Y:S01]  /*bca0*/  FADD.FTZ R170, R180, R21 ;  /* 0x00000015b4aa7221 */ /* 0x010fe20000010000 */
[C---:B------:R-:W-:Y:S01]  /*bcb0*/  F2FP.BF16.F32.PACK_AB R154, R156.reuse, R153 ;  /* 0x000000999c9a723e */ /* 0x040fe200000010ff */
[----:B------:R-:W-:Y:S01]  /*bcc0*/  FMUL.FTZ R81, R81, R173 ;  /* 0x000000ad51517220 */ /* 0x000fe20000410000 */
[----:B------:R-:W-:Y:S01]  /*bcd0*/  FADD.FTZ R224, R156, R183 ;  /* 0x000000b79ce07221 */ /* 0x000fe20000010000 */
[----:B0-----:R-:W-:Y:S01]  /*bce0*/  FADD.FTZ R21, R155, R170 ;  /* 0x000000aa9b157221 */ /* 0x001fe20000010000 */
[----:B------:R-:W-:Y:S01]  /*bcf0*/  MUFU.EX2 R227, R227 ;  /* 0x000000e300e37308 */ /* 0x000fe20000000800 */
[----:B------:R-:W-:Y:S01]  /*bd00*/  F2FP.BF16.F32.PACK_AB R156, R160, R157 ;  /* 0x0000009da09c723e */ /* 0x000fe200000010ff */
[----:B------:R-:W-:Y:S01]  /*bd10*/  FADD.FTZ R153, R157, R224 ;  /* 0x000000e09d997221 */ /* 0x000fe20000010000 */
[C---:B---3--:R-:W-:Y:S01]  /*bd20*/  FADD.FTZ R158, R230.reuse, R21 ;  /* 0x00000015e69e7221 */ /* 0x048fe20000010000 */
[----:B------:R-:W-:Y:S01]  /*bd30*/  F2FP.BF16.F32.PACK_AB R155, R230, R155 ;  /* 0x0000009be69b723e */ /* 0x000fe200000010ff */
[----:B------:R-:W-:Y:S01]  /*bd40*/  FMUL.FTZ R84, R84, R173 ;  /* 0x000000ad54547220 */ /* 0x000fe20000410000 */
[----:B------:R-:W-:Y:S01]  /*bd50*/  FADD.FTZ R224, R160, R153 ;  /* 0x00000099a0e07221 */ /* 0x000fe20000010000 */
[----:B-----5:R-:W-:Y:S01]  /*bd60*/  FADD.FTZ R21, R159, R158 ;  /* 0x0000009e9f157221 */ /* 0x020fe20000010000 */
[----:B------:R-:W-:Y:S01]  /*bd70*/  MUFU.EX2 R166, R166 ;  /* 0x000000a600a67308 */ /* 0x000fe20000000800 */
[----:B------:R-:W-:Y:S01]  /*bd80*/  F2FP.BF16.F32.PACK_AB R158, R226, R161 ;  /* 0x000000a1e29e723e */ /* 0x000fe200000010ff */
[----:B------:R-:W-:Y:S01]  /*bd90*/  FADD.FTZ R153, R161, R224 ;  /* 0x000000e0a1997221 */ /* 0x000fe20000010000 */
[----:B--2---:R-:W-:Y:S01]  /*bda0*/  FADD.FTZ R160, R162, R21 ;  /* 0x00000015a2a07221 */ /* 0x004fe20000010000 */
        /* <DEDUP_REMOVED lines=28> */
[----:B------:R2:W-:Y:S01]  /*bf70*/  MUFU.EX2 R3, R174 ;  /* 0x000000ae00037308 */ /* 0x0005e20000000800 */
        /* <DEDUP_REMOVED lines=9> */
[----:B-1----:R-:W-:Y:S01]  /*c010*/  F2FP.BF16.F32.PACK_AB R160, R228, R227 ;  /* 0x000000e3e4a0723e */ /* 0x002fe200000010ff */
[-C--:B------:R-:W-:Y:S01]  /*c020*/  FMUL.FTZ R145, R145, R173.reuse ;  /* 0x000000ad91917220 */ /* 0x080fe20000410000 */
[-C--:B------:R-:W-:Y:S01]  /*c030*/  FMUL.FTZ R148, R148, R173.reuse ;  /* 0x000000ad94947220 */ /* 0x080fe20000410000 */
[----:B------:R-:W-:Y:S01]  /*c040*/  FADD.FTZ R153, R227, R174 ;  /* 0x000000aee3997221 */ /* 0x000fe20000010000 */
[----:B------:R-:W-:Y:S01]  /*c050*/  FADD.FTZ R174, R166, R21 ;  /* 0x00000015a6ae7221 */ /* 0x000fe20000010000 */
[----:B------:R-:W-:Y:S01]  /*c060*/  FMUL.FTZ R149, R149, R173 ;  /* 0x000000ad95957220 */ /* 0x000fe20000410000 */
[----:B------:R-:W1:Y:S01]  /*c070*/  MUFU.EX2 R170, R175 ;  /* 0x000000af00aa7308 */ /* 0x000e620000000800 */
[----:B------:R-:W-:Y:S01]  /*c080*/  FADD.FTZ R157, R228, R153 ;  /* 0x00000099e49d7221 */ /* 0x000fe20000010000 */
[----:B------:R-:W-:Y:S01]  /*c090*/  FADD.FTZ R21, R167, R174 ;  /* 0x000000aea7157221 */ /* 0x000fe20000010000 */
[----:B------:R-:W-:Y:S01]  /*c0a0*/  F2FP.BF16.F32.PACK_AB R153, R180, R177 ;  /* 0x000000b1b499723e */ /* 0x000fe200000010ff */
[----:B------:R-:W-:Y:S01]  /*c0b0*/  BAR.SYNC.DEFER_BLOCKING 0xf, 0x100 ;  /* 0x03c4000000007b1d */ /* 0x000fe20000010000 */
[-C--:B------:R-:W-:Y:S01]  /*c0c0*/  FMUL.FTZ R26, R26, R176.reuse ;  /* 0x000000b01a1a7220 */ /* 0x080fe20000410000 */
[----:B------:R-:W-:Y:S01]  /*c0d0*/  FADD.FTZ R174, R0, R21 ;  /* 0x0000001500ae7221 */ /* 0x000fe20000010000 */
[-C--:B------:R-:W-:Y:S01]  /*c0e0*/  FMUL.FTZ R27, R27, R176.reuse ;  /* 0x000000b01b1b7220 */ /* 0x080fe20000410000 */
[-C--:B------:R-:W-:Y:S01]  /*c0f0*/  FMUL.FTZ R30, R30, R176.reuse ;  /* 0x000000b01e1e7220 */ /* 0x080fe20000410000 */
[----:B0-----:R-:W-:Y:S01]  /*c100*/  FADD.FTZ R157, R164, R157 ;  /* 0x0000009da49d7221 */ /* 0x001fe20000010000 */
[----:B------:R-:W0:Y:S01]  /*c110*/  MUFU.EX2 R168, R168 ;  /* 0x000000a800a87308 */ /* 0x000e220000000800 */
[----:B------:R-:W-:Y:S01]  /*c120*/  FADD.FTZ R21, R3, R174 ;  /* 0x000000ae03157221 */ /* 0x000fe20000010000 */
[-C--:B------:R-:W-:Y:S01]  /*c130*/  FMUL.FTZ R31, R31, R176.reuse ;  /* 0x000000b01f1f7220 */ /* 0x080fe20000410000 */
[-C--:B------:R-:W-:Y:S01]  /*c140*/  FMUL.FTZ R34, R34, R176.reuse ;  /* 0x000000b022227220 */ /* 0x080fe20000410000 */
[-C--:B------:R-:W-:Y:S01]  /*c150*/  FMUL.FTZ R35, R35, R176.reuse ;  /* 0x000000b023237220 */ /* 0x080fe20000410000 */
[-C--:B------:R-:W-:Y:S01]  /*c160*/  FMUL.FTZ R38, R38, R176.reuse ;  /* 0x000000b026267220 */ /* 0x080fe20000410000 */
[-C--:B------:R-:W-:Y:S01]  /*c170*/  FMUL.FTZ R39, R39, R176.reuse ;  /* 0x000000b027277220 */ /* 0x080fe20000410000 */
[----:B-1----:R-:W-:Y:S01]  /*c180*/  FADD.FTZ R21, R170, R21 ;  /* 0x00000015aa157221 */ /* 0x002fe20000010000 */
        /* <DEDUP_REMOVED lines=10> */
[----:B------:R-:W-:Y:S01]  /*c230*/  F2FP.BF16.F32.PACK_AB R157, R162, R159 ;  /* 0x0000009fa29d723e */ /* 0x000fe200000010ff */
[----:B------:R0:W-:Y:S01]  /*c240*/  STSM.16.M88.4 [R196+0x26800], R152 ;  /* 0x02680098c4007844 */ /* 0x0001e20000000200 */
[----:B------:R-:W-:Y:S01]  /*c250*/  F2FP.BF16.F32.PACK_AB R159, R166, R163 ;  /* 0x000000a3a69f723e */ /* 0x000fe200000010ff */
[----:B------:R-:W-:Y:S01]  /*c260*/  FMUL.FTZ R55, R55, R176 ;  /* 0x000000b037377220 */ /* 0x000fe20000410000 */
[----:B------:R-:W-:Y:S01]  /*c270*/  F2FP.BF16.F32.PACK_AB R162, R168, R164 ;  /* 0x000000a4a8a2723e */ /* 0x000fe200000010ff */
[-C--:B------:R-:W-:Y:S01]  /*c280*/  FMUL.FTZ R58, R58, R176.reuse ;  /* 0x000000b03a3a7220 */ /* 0x080fe20000410000 */
[----:B------:R-:W3:Y:S01]  /*c290*/  MUFU.EX2 R165, R165 ;  /* 0x000000a500a57308 */ /* 0x000ee20000000800 */
[----:B-1----:R-:W-:Y:S01]  /*c2a0*/  FADD.FTZ R166, R178, R21 ;  /* 0x00000015b2a67221 */ /* 0x002fe20000010000 */
[----:B------:R-:W-:Y:S01]  /*c2b0*/  F2FP.BF16.F32.PACK_AB R163, R170, R3 ;  /* 0x00000003aaa3723e */ /* 0x000fe200000010ff */
[----:B------:R0:W-:Y:S01]  /*c2c0*/  STSM.16.M88.4 [R197], R156 ;  /* 0x0000009cc5007844 */ /* 0x0001e20000000200 */
[-C--:B------:R-:W-:Y:S01]  /*c2d0*/  FMUL.FTZ R59, R59, R176.reuse ;  /* 0x000000b03b3b7220 */ /* 0x080fe20000410000 */
[-C--:B------:R-:W-:Y:S01]  /*c2e0*/  FMUL.FTZ R62, R62, R176.reuse ;  /* 0x000000b03e3e7220 */ /* 0x080fe20000410000 */
[-C--:B------:R-:W-:Y:S01]  /*c2f0*/  FMUL.FTZ R63, R63, R176.reuse ;  /* 0x000000b03f3f7220 */ /* 0x080fe20000410000 */
[----:B------:R0:W-:Y:S01]  /*c300*/  STSM.16.M88.4 [R199], R160 ;  /* 0x000000a0c7007844 */ /* 0x0001e20000000200 */
        /* <DEDUP_REMOVED lines=17> */
[C---:B-1----:R-:W-:Y:S01]  /*c420*/  F2FP.BF16.F32.PACK_AB R164, R169.reuse, R165 ;  /* 0x000000a5a9a4723e */ /* 0x042fe200000010ff */
[----:B------:R-:W-:Y:S01]  /*c430*/  FADD.FTZ R21, R169, R174 ;  /* 0x000000aea9157221 */ /* 0x000fe20000010000 */
[----:B------:R-:W-:Y:S01]  /*c440*/  F2FP.BF16.F32.PACK_AB R165, R179, R178 ;  /* 0x000000b2b3a5723e */ /* 0x000fe200000010ff */
[-C--:B------:R-:W-:Y:S01]  /*c450*/  FMUL.FTZ R90, R90, R176.reuse ;  /* 0x000000b05a5a7220 */ /* 0x080fe20000410000 */
[-C--:B------:R-:W-:Y:S01]  /*c460*/  FMUL.FTZ R91, R91, R176.reuse ;  /* 0x000000b05b5b7220 */ /* 0x080fe20000410000 */
[----:B------:R-:W-:Y:S01]  /*c470*/  FADD.FTZ R21, R20, R21 ;  /* 0x0000001514157221 */ /* 0x000fe20000010000 */
        /* <DEDUP_REMOVED lines=9> */
[----:B------:R-:W-:Y:S01]  /*c510*/  FMUL.FTZ R107, R107, R176 ;  /* 0x000000b06b6b7220 */ /* 0x000fe20000410000 */
[C---:B---3--:R-:W-:Y:S01]  /*c520*/  F2FP.BF16.F32.PACK_AB R166, R172.reuse, R20 ;  /* 0x00000014aca6723e */ /* 0x048fe200000010ff */
[----:B------:R-:W-:Y:S01]  /*c530*/  FADD.FTZ R0, R172, R21 ;  /* 0x00000015ac007221 */ /* 0x000fe20000010000 */
[-C--:B------:R-:W-:Y:S01]  /*c540*/  FMUL.FTZ R110, R110, R176.reuse ;  /* 0x000000b06e6e7220 */ /* 0x080fe20000410000 */
[-C--:B------:R-:W-:Y:S01]  /*c550*/  FMUL.FTZ R111, R111, R176.reuse ;  /* 0x000000b06f6f7220 */ /* 0x080fe20000410000 */
[-C--:B------:R-:W-:Y:S01]  /*c560*/  FMUL.FTZ R114, R114, R176.reuse ;  /* 0x000000b072727220 */ /* 0x080fe20000410000 */
[-C--:B------:R-:W-:Y:S01]  /*c570*/  FMUL.FTZ R115, R115, R176.reuse ;  /* 0x000000b073737220 */ /* 0x080fe20000410000 */
[-C--:B------:R-:W-:Y:S01]  /*c580*/  FMUL.FTZ R118, R118, R176.reuse ;  /* 0x000000b076767220 */ /* 0x080fe20000410000 */
[----:B------:R-:W-:Y:S01]  /*c590*/  FMUL.FTZ R119, R119, R176 ;  /* 0x000000b077777220 */ /* 0x000fe20000410000 */
        /* <DEDUP_REMOVED lines=21> */
.L_x_3727:
[----:B------:R1:W2:Y:S01]  /*c6f0*/  SYNCS.PHASECHK.TRANS64.TRYWAIT P2, [R213+URZ+0x28c50], R214 ;  /* 0x028c50d6d50075a7 */ /* 0x0002a2000804017f */
[----:B------:R-:W-:Y:S05]  /*c700*/  @!P0 BRA `(.L_x_3728) ;  /* 0x0000000000048947 */ /* 0x000fea0003800000 */
[----:B------:R-:W-:Y:S01]  /*c710*/  BPT.TRAP 0x1 ;  /* 0x000000040000795c */ /* 0x000fe20000300000 */
.L_x_3728:
[----:B------:R-:W-:Y:S04]  /*c720*/  BSSY B2, `(.L_x_3729) ;  /* 0x0000004000027945 */ /* 0x000fe80003800000 */
[----:B--2---:R-:W-:Y:S05]  /*c730*/  @P2 BRA `(.L_x_3730) ;  /* 0x0000000000082947 */ /* 0x004fea0003800000 */
[----:B------:R-:W2:Y:S02]  /*c740*/  SYNCS.PHASECHK.TRANS64.TRYWAIT P2, [R213+URZ+0x28c50], R214 ;  /* 0x028c50d6d50075a7 */ /* 0x000ea4000804017f */
[----:B--2---:R-:W-:Y:S05]  /*c750*/  @!P2 BRA `(.L_x_3731) ;  /* 0x000000bc00c0a947 */ /* 0x004fea0003800000 */
.L_x_3730:
[----:B------:R-:W-:Y:S05]  /*c760*/  BSYNC B2 ;  /* 0x0000000000027941 */ /* 0x000fea0003800000 */
.L_x_3729:
        /* <DEDUP_REMOVED lines=10> */
[----:B------:R-:W-:Y:S01]  /*c810*/  IMAD.MOV.U32 R224, RZ, RZ, R13 ;  /* 0x000000ffffe07224 */ /* 0x000fe200078e000d */
[----:B------:R-:W-:Y:S01]  /*c820*/  MOV R223, R15 ;  /* 0x0000000f00df7202 */ /* 0x000fe20000000f00 */
[----:B------:R-:W-:-:S08]  /*c830*/  IMAD.MOV.U32 R225, RZ, RZ, R18 ;  /* 0x000000ffffe17224 */ /* 0x000fd000078e0012 */
        /* <DEDUP_REMOVED lines=35> */
.L_x_3721:
[----:B------:R-:W-:Y:S05]  /*ca70*/  BSYNC B1 ;  /* 0x0000000000017941 */ /* 0x000fea0003800000 */
.L_x_3720:
[----:B------:R-:W-:Y:S01]  /*ca80*/  ISETP.GE.AND P2, PT, R212, RZ, PT ;  /* 0x000000ffd400720c */ /* 0x000fe20003f46270 */
[----:B------:R-:W-:-:S12]  /*ca90*/  BSSY B0, `(.L_x_3733) ;  /* 0x00001a2000007945 */ /* 0x000fd80003800000 */
[----:B------:R-:W-:Y:S05]  /*caa0*/  @!P2 BRA `(.L_x_3734) ;  /* 0x000000180080a947 */ /* 0x000fea0003800000 */
[----:B------:R-:W-:Y:S02]  /*cab0*/  IMAD.MOV.U32 R194, RZ, RZ, R15 ;  /* 0x000000ffffc27224 */ /* 0x000fe400078e000f */
[----:B-1----:R-:W-:Y:S02]  /*cac0*/  IMAD.MOV.U32 R213, RZ, RZ, R13 ;  /* 0x000000ffffd57224 */ /* 0x002fe400078e000d */
[----:B------:R-:W-:-:S07]  /*cad0*/  IMAD.MOV.U32 R187, RZ, RZ, R18 ;  /* 0x000000ffffbb7224 */ /* 0x000fce00078e0012 */
.L_x_3745:
[----:B------:R-:W-:-:S05]  /*cae0*/  VIADD R18, R187, 0x1 ;  /* 0x00000001bb127836 */ /* 0x000fca0000000000 */
[----:B------:R-:W-:-:S04]  /*caf0*/  ISETP.NE.AND P2, PT, R18, 0x2, PT ;  /* 0x000000021200780c */ /* 0x000fc80003f45270 */
[----:B------:R-:W-:Y:S02]  /*cb00*/  SEL R12, RZ, 0x1, P2 ;  /* 0x00000001ff0c7807 */ /* 0x000fe40001000000 */
[----:B------:R-:W-:Y:S02]  /*cb10*/  SEL R18, R18, RZ, P2 ;  /* 0x000000ff12127207 */ /* 0x000fe40001000000 */
[----:B------:R-:W-:Y:S01]  /*cb20*/  LOP3.LUT R19, R19, R12, RZ, 0x3c, !PT ;  /* 0x0000000c13137212 */ /* 0x000fe200078e3cff */
[----:B--2---:R-:W-:Y:S06]  /*cb30*/  @!P0 BRA `(.L_x_3735) ;  /* 0x0000000000048947 */ /* 0x004fec0003800000 */
[----:B------:R-:W-:Y:S01]  /*cb40*/  BPT.TRAP 0x1 ;  /* 0x000000040000795c */ /* 0x000fe20000300000 */
.L_x_3735:
[----:B------:R-:W-:Y:S01]  /*cb50*/  IMAD R185, R18, 0x8, R2 ;  /* 0x0000000812b97824 */ /* 0x000fe200078e0202 */
[----:B------:R-:W-:-:S04]  /*cb60*/  SHF.L.U32 R186, R19, 0x1f, RZ ;  /* 0x0000001f13ba7819 */ /* 0x000fc800000006ff */
[----:B------:R1:W2:Y:S01]  /*cb70*/  SYNCS.PHASECHK.TRANS64.TRYWAIT P2, [R185+URZ+0x28c30], R186 ;  /* 0x028c30bab90075a7 */ /* 0x0002a2000804017f */
[----:B------:R-:W-:Y:S05]  /*cb80*/  @!P0 BRA `(.L_x_3736) ;  /* 0x0000000000048947 */ /* 0x000fea0003800000 */
[----:B------:R-:W-:Y:S01]  /*cb90*/  BPT.TRAP 0x1 ;  /* 0x000000040000795c */ /* 0x000fe20000300000 */
.L_x_3736:
[----:B------:R-:W-:Y:S01]  /*cba0*/  BSSY B1, `(.L_x_3737) ;  /* 0x0000006000017945 */ /* 0x000fe20003800000 */
[----:B------:R-:W-:Y:S01]  /*cbb0*/  LEA R12, R18, R14, 0x9 ;  /* 0x0000000e120c7211 */ /* 0x000fe200078e48ff */
[----:B------:R-:W-:Y:S02]  /*cbc0*/  IMAD.MOV.U32 R13, RZ, RZ, 0x40000040 ;  /* 0x40000040ff0d7424 */ /* 0x000fe400078e00ff */
[----:B--2---:R-:W-:Y:S05]  /*cbd0*/  @P2 BRA `(.L_x_3738) ;  /* 0x0000000000082947 */ /* 0x004fea0003800000 */
[----:B------:R-:W2:Y:S02]  /*cbe0*/  SYNCS.PHASECHK.TRANS64.TRYWAIT P2, [R185+URZ+0x28c30], R186 ;  /* 0x028c30bab90075a7 */ /* 0x000ea4000804017f */
[----:B--2---:R-:W-:Y:S05]  /*cbf0*/  @!P2 BRA `(.L_x_3739) ;  /* 0x000000b800aca947 */ /* 0x004fea0003800000 */
.L_x_3738:
[----:B------:R-:W-:Y:S05]  /*cc00*/  BSYNC B1 ;  /* 0x0000000000017941 */ /* 0x000fea0003800000 */
.L_x_3737:
[C---:B------:R-:W-:Y:S01]  /*cc10*/  R2UR UR6, R12.reuse ;  /* 0x000000000c0672ca */ /* 0x040fe200000e0000 */
[----:B0-----:R-:W-:Y:S01]  /*cc20*/  WARPGROUP.ARRIVE ;  /* 0x00000000000079c5 */ /* 0x001fe20000000000 */
[----:B------:R-:W-:Y:S01]  /*cc30*/  R2UR UR7, R13 ;  /* 0x000000000d0772ca */ /* 0x000fe200000e0000 */
[----:B------:R-:W-:Y:S01]  /*cc40*/  VIADD R20, R12, 0x2 ;  /* 0x000000020c147836 */ /* 0x000fe20000000000 */
[----:B------:R-:W-:Y:S01]  /*cc50*/  R2UR UR4, R4 ;  /* 0x00000000040472ca */ /* 0x000fe200000e0000 */
[----:B------:R-:W-:Y:S01]  /*cc60*/  IMAD.MOV.U32 R21, RZ, RZ, 0x40000040 ;  /* 0x40000040ff157424 */ /* 0x000fe200078e00ff */
[----:B------:R-:W-:Y:S01]  /*cc70*/  R2UR UR5, R5 ;  /* 0x00000000050572ca */ /* 0x000fe200000e0000 */
[----:B------:R-:W-:Y:S02]  /*cc80*/  IMAD.MOV.U32 R13, RZ, RZ, 0x40000040 ;  /* 0x40000040ff0d7424 */ /* 0x000fe400078e00ff */
[----:B------:R-:W-:-:S05]  /*cc90*/  IMAD.MOV R225, RZ, RZ, -R195 ;  /* 0x000000ffffe17224 */ /* 0x000fca00078e0ac3 */
[----:B------:R-:W-:-:S05]  /*cca0*/  ISETP.NE.AND P2, PT, R192, R225, PT ;  /* 0x000000e1c000720c */ /* 0x000fca0003f45270 */
        /* <DEDUP_REMOVED lines=8> */
[----:B------:R-:W-:-:S04]  /*cd30*/  @!P2 IMAD R187, R187, 0x40, R190 ;  /* 0x00000040bbbba824 */ /* 0x000fc800078e02be */
[----:B------:R-:W-:Y:S01]  /*cd40*/  @!P2 IMAD R187, R187, 0x4, R2 ;  /* 0x00000004bbbba824 */ /* 0x000fe200078e0202 */
        /* <DEDUP_REMOVED lines=42> */
[----:B------:R-:W-:Y:S02]  /*cff0*/  FMNMX.FTZ R15, R163, R12, !PT ;  /* 0x0000000ca30f7209 */ /* 0x000fe40007810000 */
[----:B------:R-:W-:Y:S02]  /*d000*/  MOV R12, UR36 ;  /* 0x00000024000c7c02 */ /* 0x000fe40008000f00 */
[----:B------:R-:W-:-:S04]  /*d010*/  FMNMX.FTZ R20, R166, R15, !PT ;  /* 0x0000000fa6147209 */ /* 0x000fc80007810000 */
[----:B------:R-:W-:Y:S02]  /*d020*/  FMNMX.FTZ R15, R167, R20, !PT ;  /* 0x00000014a70f7209 */ /* 0x000fe40007810000 */
[----:B0-----:R-:W-:Y:S02]  /*d030*/  FMNMX.FTZ R13, R21, R214, !PT ;  /* 0x000000d6150d7209 */ /* 0x001fe40007810000 */
[----:B------:R-:W-:-:S03]  /*d040*/  FMNMX.FTZ R20, R170, R15, !PT ;  /* 0x0000000faa147209 */ /* 0x000fc60007810000 */
[----:B------:R-:W-:Y:S01]  /*d050*/  FADD.FTZ R213, -R13, R213 ;  /* 0x000000d50dd57221 */ /* 0x000fe20000010100 */
[----:B------:R-:W-:-:S03]  /*d060*/  FMNMX.FTZ R15, R171, R20, !PT ;  /* 0x00000014ab0f7209 */ /* 0x000fc60007810000 */
[-C--:B------:R-:W-:Y:S01]  /*d070*/  FMUL.FTZ R21, R213, R12.reuse ;  /* 0x0000000cd5157220 */ /* 0x080fe20000410000 */
[----:B------:R-:W-:Y:S01]  /*d080*/  FMNMX.FTZ R20, R174, R15, !PT ;  /* 0x0000000fae147209 */ /* 0x000fe20007810000 */
[----:B------:R-:W-:-:S03]  /*d090*/  FMUL.FTZ R213, R13, R12 ;  /* 0x0000000c0dd57220 */ /* 0x000fc60000410000 */
        /* <DEDUP_REMOVED lines=20> */
[----:B------:R-:W-:Y:S01]  /*d1e0*/  FFMA.FTZ R181, R181, R12, -R213 ;  /* 0x0000000cb5b57223 */ /* 0x000fe200000108d5 */
[----:B------:R-:W0:Y:S01]  /*d1f0*/  SHFL.BFLY PT, R214, R15, 0x2, 0x1f ;  /* 0x0c401f000fd67f89 */ /* 0x000e2200000e0000 */
[----:B------:R-:W3:Y:S08]  /*d200*/  MUFU.EX2 R21, R21 ;  /* 0x0000001500157308 */ /* 0x000ef00000000800 */
[----:B------:R-:W4:Y:S08]  /*d210*/  MUFU.EX2 R152, R152 ;  /* 0x0000009800987308 */ /* 0x000f300000000800 */
[----:B------:R-:W5:Y:S01]  /*d220*/  MUFU.EX2 R153, R153 ;  /* 0x0000009900997308 */ /* 0x000f620000000800 */
[-C--:B---3--:R-:W-:Y:S01]  /*d230*/  FMUL.FTZ R24, R24, R21.reuse ;  /* 0x0000001518187220 */ /* 0x088fe20000410000 */
[-C--:B------:R-:W-:Y:S01]  /*d240*/  FMUL.FTZ R25, R25, R21.reuse ;  /* 0x0000001519197220 */ /* 0x080fe20000410000 */
[-C--:B------:R-:W-:Y:S01]  /*d250*/  FMUL.FTZ R28, R28, R21.reuse ;  /* 0x000000151c1c7220 */ /* 0x080fe20000410000 */
[-C--:B------:R-:W-:Y:S01]  /*d260*/  FMUL.FTZ R29, R29, R21.reuse ;  /* 0x000000151d1d7220 */ /* 0x080fe20000410000 */
[-C--:B------:R-:W-:Y:S01]  /*d270*/  FMUL.FTZ R32, R32, R21.reuse ;  /* 0x0000001520207220 */ /* 0x080fe20000410000 */
[-C--:B------:R-:W-:Y:S01]  /*d280*/  FMUL.FTZ R33, R33, R21.reuse ;  /* 0x0000001521217220 */ /* 0x080fe20000410000 */
[----:B0-----:R-:W-:Y:S01]  /*d290*/  FMNMX.FTZ R214, R15, R214, !PT ;  /* 0x000000d60fd67209 */ /* 0x001fe20007810000 */
[----:B------:R-:W0:Y:S01]  /*d2a0*/  MUFU.EX2 R20, R20 ;  /* 0x0000001400147308 */ /* 0x000e220000000800 */
[----:B----4-:R-:W-:Y:S01]  /*d2b0*/  FFMA.FTZ R0, R21, R0, R152 ;  /* 0x0000000015007223 */ /* 0x010fe20000010098 */
        /* <DEDUP_REMOVED lines=27> */
[-C--:B------:R-:W-:Y:S01]  /*d470*/  FMUL.FTZ R80, R80, R21.reuse ;  /* 0x0000001550507220 */ /* 0x080fe20000410000 */
        /* <DEDUP_REMOVED lines=9> */
[----:B------:R-:W-:Y:S01]  /*d510*/  FFMA.FTZ R194, R155, R12, -R223 ;  /* 0x0000000c9bc27223 */ /* 0x000fe200000108df */
[----:B------:R-:W-:-:S02]  /*d520*/  @!P1 VIADD R154, R185, 0x28c40 ;  /* 0x00028c40b99a9836 */ /* 0x000fc40000000000 */
[-CC-:B------:R-:W-:Y:S01]  /*d530*/  FFMA.FTZ R155, R158, R12.reuse, -R223.reuse ;  /* 0x0000000c9e9b7223 */ /* 0x180fe200000108df */
[-CC-:B------:R-:W-:Y:S01]  /*d540*/  FFMA.FTZ R214, R159, R12.reuse, -R223.reuse ;  /* 0x0000000c9fd67223 */ /* 0x180fe200000108df */
[----:B------:R-:W-:Y:S01]  /*d550*/  MUFU.EX2 R168, R168 ;  /* 0x000000a800a87308 */ /* 0x000fe20000000800 */
[-CC-:B------:R-:W-:Y:S01]  /*d560*/  FFMA.FTZ R159, R162, R12.reuse, -R223.reuse ;  /* 0x0000000ca29f7223 */ /* 0x180fe200000108df */
[----:B------:R-:W-:Y:S01]  /*d570*/  @!P1 PRMT R154, RZ, 0x654, R154 ;  /* 0x00000654ff9a9816 */ /* 0x000fe2000000009a */
[-C--:B------:R-:W-:Y:S01]  /*d580*/  FMUL.FTZ R92, R92, R21.reuse ;  /* 0x000000155c5c7220 */ /* 0x080fe20000410000 */
[-C--:B------:R-:W-:Y:S01]  /*d590*/  FMUL.FTZ R93, R93, R21.reuse ;  /* 0x000000155d5d7220 */ /* 0x080fe20000410000 */
[-C--:B------:R-:W-:Y:S01]  /*d5a0*/  FMUL.FTZ R96, R96, R21.reuse ;  /* 0x0000001560607220 */ /* 0x080fe20000410000 */
[----:B------:R3:W-:Y:S01]  /*d5b0*/  @!P1 SYNCS.ARRIVE.TRANS64.RED.A1T0 RZ, [R154+URZ], RZ ;  /* 0x000000ff9aff99a7 */ /* 0x0007e2000810043f */
[----:B------:R5:W-:Y:S01]  /*d5c0*/  @!P2 STS [R187+0x28800], R21 ;  /* 0x02880015bb00a388 */ /* 0x000be20000000800 */
        /* <DEDUP_REMOVED lines=31> */
[----:B-----5:R-:W-:Y:S01]  /*d7c0*/  FADD.FTZ R21, R153, R0 ;  /* 0x0000000099157221 */ /* 0x020fe20000010000 */
[-CC-:B------:R-:W-:Y:S01]  /*d7d0*/  FFMA.FTZ R224, R163, R12.reuse, -R223.reuse ;  /* 0x0000000ca3e07223 */ /* 0x180fe200000108df */
[-CC-:B------:R-:W-:Y:S01]  /*d7e0*/  FFMA.FTZ R163, R166, R12.reuse, -R223.reuse ;  /* 0x0000000ca6a37223 */ /* 0x180fe200000108df */
[-C--:B------:R-:W-:Y:S01]  /*d7f0*/  FFMA.FTZ R158, R167, R12.reuse, -R223 ;  /* 0x0000000ca79e7223 */ /* 0x080fe200000108df */
[----:B0-----:R-:W-:Y:S01]  /*d800*/  FADD.FTZ R0, R20, R21 ;  /* 0x0000001514007221 */ /* 0x001fe20000010000 */
[----:B----4-:R-:W-:Y:S01]  /*d810*/  FFMA.FTZ R21, R168, R3, R213 ;  /* 0x00000003a8157223 */ /* 0x010fe200000100d5 */
[----:B------:R0:W-:Y:S01]  /*d820*/  @!P2 STS [R187+0x28820], R168 ;  /* 0x028820a8bb00a388 */ /* 0x0001e20000000800 */
[----:B------:R-:W4:Y:S01]  /*d830*/  MUFU.EX2 R160, R160 ;  /* 0x000000a000a07308 */ /* 0x000f220000000800 */
[-CC-:B------:R-:W-:Y:S01]  /*d840*/  FFMA.FTZ R167, R170, R12.reuse, -R223.reuse ;  /* 0x0000000caaa77223 */ /* 0x180fe200000108df */
[-CC-:B------:R-:W-:Y:S01]  /*d850*/  FFMA.FTZ R171, R171, R12.reuse, -R223.reuse ;  /* 0x0000000cabab7223 */ /* 0x180fe200000108df */
[-CC-:B------:R-:W-:Y:S01]  /*d860*/  FFMA.FTZ R162, R174, R12.reuse, -R223.reuse ;  /* 0x0000000caea27223 */ /* 0x180fe200000108df */
[-CC-:B------:R-:W-:Y:S01]  /*d870*/  FFMA.FTZ R175, R175, R12.reuse, -R223.reuse ;  /* 0x0000000cafaf7223 */ /* 0x180fe200000108df */
[-CC-:B---3--:R-:W-:Y:S01]  /*d880*/  FFMA.FTZ R154, R178, R12.reuse, -R223.reuse ;  /* 0x0000000cb29a7223 */ /* 0x188fe200000108df */
[----:B------:R-:W-:Y:S01]  /*d890*/  FFMA.FTZ R179, R179, R12, -R223 ;  /* 0x0000000cb3b37223 */ /* 0x000fe200000108df */
[----:B------:R-:W-:Y:S01]  /*d8a0*/  F2FP.BF16.F32.PACK_AB R152, R153, R152 ;  /* 0x000000989998723e */ /* 0x000fe200000010ff */
[----:B------:R-:W-:Y:S01]  /*d8b0*/  MUFU.EX2 R159, R159 ;  /* 0x0000009f009f7308 */ /* 0x000fe20000000800 */
[----:B0-----:R-:W-:Y:S01]  /*d8c0*/  FADD.FTZ R187, R157, R0 ;  /* 0x000000009dbb7221 */ /* 0x001fe20000010000 */
[----:B-1----:R-:W-:Y:S01]  /*d8d0*/  FADD.FTZ R0, R194, R21 ;  /* 0x00000015c2007221 */ /* 0x002fe20000010000 */
[-CC-:B------:R-:W-:Y:S01]  /*d8e0*/  FFMA.FTZ R182, R182, R12.reuse, -R223.reuse ;  /* 0x0000000cb6b67223 */ /* 0x180fe200000108df */
[----:B------:R-:W-:Y:S01]  /*d8f0*/  FFMA.FTZ R183, R183, R12, -R223 ;  /* 0x0000000cb7b77223 */ /* 0x000fe200000108df */
[-C--:B------:R-:W-:Y:S01]  /*d900*/  FMUL.FTZ R26, R26, R168.reuse ;  /* 0x000000a81a1a7220 */ /* 0x080fe20000410000 */
[----:B--2---:R-:W-:Y:S01]  /*d910*/  FADD.FTZ R21, R155, R0 ;  /* 0x000000009b157221 */ /* 0x004fe20000010000 */
[C---:B------:R-:W-:Y:S01]  /*d920*/  F2FP.BF16.F32.PACK_AB R155, R214.reuse, R155 ;  /* 0x0000009bd69b723e */ /* 0x040fe200000010ff */
[----:B------:R-:W0:Y:S01]  /*d930*/  MUFU.EX2 R165, R165 ;  /* 0x000000a500a57308 */ /* 0x000e220000000800 */
[-C--:B------:R-:W-:Y:S01]  /*d940*/  FMUL.FTZ R27, R27, R168.reuse ;  /* 0x000000a81b1b7220 */ /* 0x080fe20000410000 */
[----:B------:R-:W-:Y:S01]  /*d950*/  FADD.FTZ R0, R214, R21 ;  /* 0x00000015d6007221 */ /* 0x000fe20000010000 */
        /* <DEDUP_REMOVED lines=30> */
[----:B--2---:R-:W-:Y:S01]  /*db40*/  FADD.FTZ R158, R156, R187 ;  /* 0x000000bb9c9e7221 */ /* 0x004fe20000010000 */
[----:B------:R-:W-:Y:S01]  /*db50*/  F2FP.BF16.F32.PACK_AB R156, R161, R156 ;  /* 0x0000009ca19c723e */ /* 0x000fe200000010ff */
[-C--:B------:R-:W-:Y:S01]  /*db60*/  FMUL.FTZ R82, R82, R168.reuse ;  /* 0x000000a852527220 */ /* 0x080fe20000410000 */
[-C--:B------:R-:W-:Y:S01]  /*db70*/  FMUL.FTZ R83, R83, R168.reuse ;  /* 0x000000a853537220 */ /* 0x080fe20000410000 */
[----:B------:R-:W-:Y:S01]  /*db80*/  FADD.FTZ R187, R161, R158 ;  /* 0x0000009ea1bb7221 */ /* 0x000fe20000010000 */
[-C--:B------:R-:W-:Y:S01]  /*db90*/  FMUL.FTZ R86, R86, R168.reuse ;  /* 0x000000a856567220 */ /* 0x080fe20000410000 */
[-C--:B------:R-:W-:Y:S01]  /*dba0*/  FMUL.FTZ R87, R87, R168.reuse ;  /* 0x000000a857577220 */ /* 0x080fe20000410000 */
[----:B------:R-:W2:Y:S01]  /*dbb0*/  MUFU.EX2 R169, R169 ;  /* 0x000000a900a97308 */ /* 0x000ea20000000800 */
[----:B----4-:R-:W-:Y:S01]  /*dbc0*/  FADD.FTZ R158, R160, R187 ;  /* 0x000000bba09e7221 */ /* 0x010fe20000010000 */
[-C--:B------:R-:W-:Y:S01]  /*dbd0*/  FMUL.FTZ R90, R90, R168.reuse ;  /* 0x000000a85a5a7220 */ /* 0x080fe20000410000 */
[-C--:B------:R-:W-:Y:S01]  /*dbe0*/  FMUL.FTZ R91, R91, R168.reuse ;  /* 0x000000a85b5b7220 */ /* 0x080fe20000410000 */
[-C--:B------:R-:W-:Y:S01]  /*dbf0*/  FMUL.FTZ R94, R94, R168.reuse ;  /* 0x000000a85e5e7220 */ /* 0x080fe20000410000 */
[----:B0-----:R-:W-:Y:S01]  /*dc00*/  FADD.FTZ R187, R165, R158 ;  /* 0x0000009ea5bb7221 */ /* 0x001fe20000010000 */
        /* <DEDUP_REMOVED lines=31> */
[----:B------:R-:W-:Y:S01]  /*de00*/  FADD.FTZ R0, R224, R171 ;  /* 0x000000abe0007221 */ /* 0x000fe20000010000 */
[-C--:B------:R-:W-:Y:S01]  /*de10*/  FMUL.FTZ R142, R142, R168.reuse ;  /* 0x000000a88e8e7220 */ /* 0x080fe20000410000 */
[-C--:B------:R-:W-:Y:S01]  /*de20*/  FMUL.FTZ R143, R143, R168.reuse ;  /* 0x000000a88f8f7220 */ /* 0x080fe20000410000 */
[----:B------:R-:W-:Y:S01]  /*de30*/  MUFU.EX2 R176, R176 ;  /* 0x000000b000b07308 */ /* 0x000fe20000000800 */
[----:B------:R-:W-:Y:S01]  /*de40*/  FADD.FTZ R171, R163, R0 ;  /* 0x00000000a3ab7221 */ /* 0x000fe20000010000 */
[-C--:B------:R-:W-:Y:S01]  /*de50*/  FMUL.FTZ R146, R146, R168.reuse ;  /* 0x000000a892927220 */ /* 0x080fe20000410000 */
[-C--:B------:R-:W-:Y:S01]  /*de60*/  FMUL.FTZ R147, R147, R168.reuse ;  /* 0x000000a893937220 */ /* 0x080fe20000410000 */
[-C--:B------:R-:W-:Y:S01]  /*de70*/  FMUL.FTZ R150, R150, R168.reuse ;  /* 0x000000a896967220 */ /* 0x080fe20000410000 */
[----:B------:R-:W-:Y:S01]  /*de80*/  FADD.FTZ R0, R170, R171 ;  /* 0x000000abaa007221 */ /* 0x000fe20000010000 */
[----:B------:R-:W-:-:S02]  /*de90*/  FMUL.FTZ R151, R151, R168 ;  /* 0x000000a897977220 */ /* 0x000fc40000410000 */
[----:B------:R2:W3:Y:S01]  /*dea0*/  MUFU.EX2 R3, R162 ;  /* 0x000000a200037308 */ /* 0x0004e20000000800 */
[----:B-1----:R-:W-:Y:S01]  /*deb0*/  FADD.FTZ R153, R167, R0 ;  /* 0x00000000a7997221 */ /* 0x002fe20000010000 */
[----:B0-----:R-:W-:Y:S01]  /*dec0*/  FADD.FTZ R171, R173, R158 ;  /* 0x0000009eadab7221 */ /* 0x001fe20000010000 */
[----:B------:R-:W-:Y:S02]  /*ded0*/  F2FP.BF16.F32.PACK_AB R158, R165, R160 ;  /* 0x000000a0a59e723e */ /* 0x000fe400000010ff */
[----:B------:R-:W-:Y:S01]  /*dee0*/  FADD.FTZ R0, R174, R153 ;  /* 0x00000099ae007221 */ /* 0x000fe20000010000 */
[----:B------:R-:W-:Y:S02]  /*def0*/  F2FP.BF16.F32.PACK_AB R160, R169, R164 ;  /* 0x000000a4a9a0723e */ /* 0x000fe400000010ff */
[----:B------:R-:W0:Y:S01]  /*df00*/  MUFU.EX2 R177, R177 ;  /* 0x000000b100b17308 */ /* 0x000e220000000800 */
[----:B--2---:R-:W-:-:S07]  /*df10*/  F2FP.BF16.F32.PACK_AB R162, R173, R172 ;  /* 0x000000acada2723e */ /* 0x004fce00000010ff */
[----:B------:R-:W1:Y:S01]  /*df20*/  MUFU.EX2 R178, R175 ;  /* 0x000000af00b27308 */ /* 0x000e620000000800 */
[----:B---3--:R-:W-:-:S07]  /*df30*/  FADD.FTZ R153, R3, R0 ;  /* 0x0000000003997221 */ /* 0x008fce0000010000 */
[----:B------:R-:W2:Y:S01]  /*df40*/  MUFU.EX2 R180, R180 ;  /* 0x000000b400b47308 */ /* 0x000ea20000000800 */
[----:B0-----:R-:W-:-:S07]  /*df50*/  F2FP.BF16.F32.PACK_AB R164, R177, R176 ;  /* 0x000000b0b1a4723e */ /* 0x001fce00000010ff */
[----:B------:R0:W3:Y:S01]  /*df60*/  MUFU.EX2 R21, R154 ;  /* 0x0000009a00157308 */ /* 0x0000e20000000800 */
[----:B-1----:R-:W-:Y:S01]  /*df70*/  FADD.FTZ R0, R178, R153 ;  /* 0x00000099b2007221 */ /* 0x002fe20000010000 */
[----:B------:R-:W-:-:S06]  /*df80*/  F2FP.BF16.F32.PACK_AB R153, R194, R213 ;  /* 0x000000d5c299723e */ /* 0x000fcc00000010ff */
[----:B------:R-:W1:Y:S01]  /*df90*/  MUFU.EX2 R226, R179 ;  /* 0x000000b300e27308 */ /* 0x000e620000000800 */
[----:B0-----:R-:W-:Y:S01]  /*dfa0*/  F2FP.BF16.F32.PACK_AB R154, R157, R20 ;  /* 0x000000149d9a723e */ /* 0x001fe200000010ff */
[----:B------:R-:W-:Y:S01]  /*dfb0*/  BAR.SYNC.DEFER_BLOCKING 0xf, 0x100 ;  /* 0x03c4000000007b1d */ /* 0x000fe20000010000 */
[----:B------:R-:W-:-:S04]  /*dfc0*/  FADD.FTZ R20, R176, R171 ;  /* 0x000000abb0147221 */ /* 0x000fc80000010000 */
[----:B------:R-:W-:Y:S01]  /*dfd0*/  FADD.FTZ R157, R177, R20 ;  /* 0x00000014b19d7221 */ /* 0x000fe20000010000 */
[----:B------:R-:W0:Y:S03]  /*dfe0*/  MUFU.EX2 R181, R181 ;  /* 0x000000b500b57308 */ /* 0x000e260000000800 */
[----:B--2---:R-:W-:Y:S01]  /*dff0*/  FADD.FTZ R20, R180, R157 ;  /* 0x0000009db4147221 */ /* 0x004fe20000010000 */
[----:B---3--:R-:W-:-:S04]  /*e000*/  FADD.FTZ R157, R21, R0 ;  /* 0x00000000159d7221 */ /* 0x008fc80000010000 */
[----:B------:R-:W2:Y:S01]  /*e010*/  MUFU.EX2 R182, R182 ;  /* 0x000000b600b67308 */ /* 0x000ea20000000800 */
[----:B-1----:R-:W-:Y:S01]  /*e020*/  FADD.FTZ R161, R226, R157 ;  /* 0x0000009de2a17221 */ /* 0x002fe20000010000 */
[----:B------:R-:W-:Y:S02]  /*e030*/  F2FP.BF16.F32.PACK_AB R157, R224, R159 ;  /* 0x0000009fe09d723e */ /* 0x000fe400000010ff */
[----:B------:R-:W-:Y:S02]  /*e040*/  F2FP.BF16.F32.PACK_AB R159, R170, R163 ;  /* 0x000000a3aa9f723e */ /* 0x000fe400000010ff */
[----:B------:R-:W-:Y:S02]  /*e050*/  F2FP.BF16.F32.PACK_AB R163, R178, R3 ;  /* 0x00000003b2a3723e */ /* 0x000fe400000010ff */
[----:B------:R-:W1:Y:S01]  /*e060*/  MUFU.EX2 R183, R183 ;  /* 0x000000b700b77308 */ /* 0x000e620000000800 */
[C---:B0-----:R-:W-:Y:S01]  /*e070*/  FADD.FTZ R0, R181.reuse, R20 ;  /* 0x00000014b5007221 */ /* 0x041fe20000010000 */
[----:B------:R-:W-:Y:S01]  /*e080*/  F2FP.BF16.F32.PACK_AB R166, R181, R180 ;  /* 0x000000b4b5a6723e */ /* 0x000fe200000010ff */
[----:B------:R0:W-:Y:S01]  /*e090*/  STSM.16.M88.4 [R196+0x26800], R152 ;  /* 0x02680098c4007844 */ /* 0x0001e20000000200 */
[----:B------:R-:W-:-:S03]  /*e0a0*/  F2FP.BF16.F32.PACK_AB R165, R226, R21 ;  /* 0x00000015e2a5723e */ /* 0x000fc600000010ff */
[----:B------:R0:W-:Y:S01]  /*e0b0*/  STSM.16.M88.4 [R197], R156 ;  /* 0x0000009cc5007844 */ /* 0x0001e20000000200 */
[----:B--2---:R-:W-:Y:S01]  /*e0c0*/  FADD.FTZ R20, R182, R161 ;  /* 0x000000a1b6147221 */ /* 0x004fe20000010000 */
[----:B------:R-:W-:-:S05]  /*e0d0*/  F2FP.BF16.F32.PACK_AB R161, R174, R167 ;  /* 0x000000a7aea1723e */ /* 0x000fca00000010ff */
[----:B------:R0:W-:Y:S01]  /*e0e0*/  STSM.16.M88.4 [R199], R160 ;  /* 0x000000a0c7007844 */ /* 0x0001e20000000200 */
[C---:B-1----:R-:W-:Y:S01]  /*e0f0*/  F2FP.BF16.F32.PACK_AB R167, R183.reuse, R182 ;  /* 0x000000b6b7a7723e */ /* 0x042fe200000010ff */
[----:B------:R-:W-:-:S04]  /*e100*/  FADD.FTZ R3, R183, R20 ;  /* 0x00000014b7037221 */ /* 0x000fc80000010000 */
[----:B------:R0:W-:Y:S01]  /*e110*/  STSM.16.M88.4 [R198], R164 ;  /* 0x000000a4c6007844 */ /* 0x0001e20000000200 */
[----:B------:R-:W-:Y:S05]  /*e120*/  @!P0 BRA `(.L_x_3740) ;  /* 0x0000000000048947 */ /* 0x000fea0003800000 */
[----:B------:R-:W-:Y:S01]  /*e130*/  BPT.TRAP 0x1 ;  /* 0x000000040000795c */ /* 0x000fe20000300000 */
.L_x_3740:
[----:B------:R1:W2:Y:S01]  /*e140*/  SYNCS.PHASECHK.TRANS64.TRYWAIT P2, [R185+URZ+0x28c50], R186 ;  /* 0x028c50bab90075a7 */ /* 0x0002a2000804017f */
[----:B------:R-:W-:Y:S05]  /*e150*/  @!P0 BRA `(.L_x_3741) ;  /* 0x0000000000048947 */ /* 0x000fea0003800000 */
[----:B------:R-:W-:Y:S01]  /*e160*/  BPT.TRAP 0x1 ;  /* 0x000000040000795c */ /* 0x000fe20000300000 */
.L_x_3741:
[----:B------:R-:W-:Y:S04]  /*e170*/  BSSY B1, `(.L_x_3742) ;  /* 0x0000004000017945 */ /* 0x000fe80003800000 */
[----:B--2---:R-:W-:Y:S05]  /*e180*/  @P2 BRA `(.L_x_3743) ;  /* 0x0000000000082947 */ /* 0x004fea0003800000 */
[----:B------:R-:W2:Y:S02]  /*e190*/  SYNCS.PHASECHK.TRANS64.TRYWAIT P2, [R185+URZ+0x28c50], R186 ;  /* 0x028c50bab90075a7 */ /* 0x000ea4000804017f */
[----:B--2---:R-:W-:Y:S05]  /*e1a0*/  @!P2 BRA `(.L_x_3744) ;  /* 0x000000a40054a947 */ /* 0x004fea0003800000 */
.L_x_3743:
[----:B------:R-:W-:Y:S05]  /*e1b0*/  BSYNC B1 ;  /* 0x0000000000017941 */ /* 0x000fea0003800000 */
.L_x_3742:
[----:B------:R-:W-:Y:S01]  /*e1c0*/  IMAD R20, R18, 0x1000, R184 ;  /* 0x0000100012147824 */ /* 0x000fe200078e02b8 */
[----:B------:R-:W-:Y:S01]  /*e1d0*/  WARPGROUP.ARRIVE ;  /* 0x00000000000079c5 */ /* 0x000fe20000000000 */
[----:B------:R-:W-:Y:S01]  /*e1e0*/  IMAD.MOV.U32 R21, RZ, RZ, 0x40000040 ;  /* 0x40000040ff157424 */ /* 0x000fe200078e00ff */
[----:B------:R-:W-:Y:S01]  /*e1f0*/  ISETP.GT.AND P2, PT, R212, RZ, PT ;  /* 0x000000ffd400720c */ /* 0x000fe20003f44270 */
        /* <DEDUP_REMOVED lines=11> */
[----:B0-----:R-:W-:Y:S01]  /*e2b0*/  VIADD R152, R20, 0x80 ;  /* 0x0000008014987836 */ /* 0x001fe20000000000 */
[----:B------:R-:W-:Y:S01]  /*e2c0*/  MOV R153, 0x40000040 ;  /* 0x4000004000997802 */ /* 0x000fe20000000f00 */
        /* <DEDUP_REMOVED lines=30> */
.L_x_3734:
[----:B------:R-:W-:Y:S05]  /*e4b0*/  BSYNC B0 ;  /* 0x0000000000007941 */ /* 0x000fea0003800000 */
.L_x_3733:
[----:B------:R-:W3:Y:S01]  /*e4c0*/  SHFL.BFLY PT, R5, R0, 0x2, 0x1f ;  /* 0x0c401f0000057f89 */ /* 0x000ee200000e0000 */
[----:B------:R-:W-:Y:S01]  /*e4d0*/  IMAD.MOV R11, RZ, RZ, -R195 ;  /* 0x000000ffff0b7224 */ /* 0x000fe200078e0ac3 */
[----:B------:R-:W-:Y:S01]  /*e4e0*/  MOV R166, 0xff800000 ;  /* 0xff80000000a67802 */ /* 0x000fe20000000f00 */
[----:B------:R-:W-:Y:S01]  /*e4f0*/  IMAD.MOV.U32 R167, RZ, RZ, -0x800000 ;  /* 0xff800000ffa77424 */ /* 0x000fe200078e00ff */
[----:B------:R-:W4:Y:S01]  /*e500*/  SHFL.BFLY PT, R6, R3, 0x2, 0x1f ;  /* 0x0c401f0003067f89 */ /* 0x000f2200000e0000 */
[----:B------:R-:W-:Y:S01]  /*e510*/  VIADD R207, R207, 0x1 ;  /* 0x00000001cfcf7836 */ /* 0x000fe20000000000 */
[----:B------:R-:W-:Y:S08]  /*e520*/  BAR.ARV 0x8, 0xa0 ;  /* 0x0202800000007b1d */ /* 0x000ff00000002000 */
[----:B------:R-:W-:Y:S01]  /*e530*/  BAR.SYNC.DEFER_BLOCKING 0xf, 0x100 ;  /* 0x03c4000000007b1d */ /* 0x000fe20000010000 */
[----:B------:R-:W-:Y:S01]  /*e540*/  ISETP.NE.AND P0, PT, R192, R11, PT ;  /* 0x0000000bc000720c */ /* 0x000fe20003f05270 */
[----:B---3--:R-:W-:Y:S01]  /*e550*/  FADD.FTZ R5, R5, R0 ;  /* 0x0000000005057221 */ /* 0x008fe20000010000 */
[----:B----4-:R-:W-:-:S04]  /*e560*/  FADD.FTZ R7, R6, R3 ;  /* 0x0000000306077221 */ /* 0x010fc80000010000 */
[----:B------:R-:W3:Y:S01]  /*e570*/  SHFL.BFLY PT, R4, R5, 0x1, 0x1f ;  /* 0x0c201f0005047f89 */ /* 0x000ee200000e0000 */
[----:B------:R-:W-:-:S03]  /*e580*/  IMAD.MOV.U32 R3, RZ, RZ, RZ ;  /* 0x000000ffff037224 */ /* 0x000fc600078e00ff */
[----:B------:R-:W4:Y:S01]  /*e590*/  SHFL.BFLY PT, R6, R7, 0x1, 0x1f ;  /* 0x0c201f0007067f89 */ /* 0x000f2200000e0000 */
[----:B---3--:R-:W-:Y:S02]  /*e5a0*/  FADD.FTZ R9, R5, R4 ;  /* 0x0000000405097221 */ /* 0x008fe40000010000 */
[C---:B------:R-:W-:Y:S02]  /*e5b0*/  @!P0 IMAD R5, R18.reuse, 0x40, R190 ;  /* 0x0000004012058824 */ /* 0x040fe400078e02be */
[----:B------:R-:W-:Y:S02]  /*e5c0*/  VIADD R4, R18, 0x1 ;  /* 0x0000000112047836 */ /* 0x000fe40000000000 */
[----:B----4-:R-:W-:Y:S01]  /*e5d0*/  FADD.FTZ R0, R7, R6 ;  /* 0x0000000607007221 */ /* 0x010fe20000010000 */
[----:B------:R-:W-:Y:S01]  /*e5e0*/  FSETP.NE.FTZ.AND P2, PT, R9, RZ, PT ;  /* 0x000000ff0900720b */ /* 0x000fe20003f55000 */
[----:B------:R-:W-:Y:S02]  /*e5f0*/  IMAD.MOV.U32 R6, RZ, RZ, RZ ;  /* 0x000000ffff067224 */ /* 0x000fe400078e00ff */
[----:B------:R-:W-:Y:S01]  /*e600*/  @!P0 IMAD R5, R5, 0x4, R2 ;  /* 0x0000000405058824 */ /* 0x000fe200078e0202 */
[----:B------:R-:W-:-:S02]  /*e610*/  FSETP.NE.FTZ.AND P3, PT, R0, RZ, PT ;  /* 0x000000ff0000720b */ /* 0x000fc40003f75000 */
[----:B------:R-:W-:-:S04]  /*e620*/  ISETP.NE.AND P1, PT, R4, 0x2, PT ;  /* 0x000000020400780c */ /* 0x000fc80003f25270 */
[----:B------:R-:W-:-:S03]  /*e630*/  SEL R8, RZ, 0x1, P1 ;  /* 0x00000001ff087807 */ /* 0x000fc60000800000 */
[----:B------:R-:W3:Y:S01]  /*e640*/  @P2 MUFU.RCP R3, R9 ;  /* 0x0000000900032308 */ /* 0x000ee20000001000 */
[C---:B------:R-:W-:Y:S01]  /*e650*/  @P2 FMUL.FTZ R18, R12.reuse, 0.69314718246459960938 ;  /* 0x3f3172180c122820 */ /* 0x040fe20000410000 */
[----:B------:R-:W-:Y:S02]  /*e660*/  LOP3.LUT R19, R19, R8, RZ, 0x3c, !PT ;  /* 0x0000000813137212 */ /* 0x000fe400078e3cff */
[----:B------:R-:W-:-:S04]  /*e670*/  @P3 FMUL.FTZ R12, R12, 0.69314718246459960938 ;  /* 0x3f3172180c0c3820 */ /* 0x000fc80000410000 */
[----:B------:R-:W4:Y:S08]  /*e680*/  @P3 MUFU.RCP R6, R0 ;  /* 0x0000000000063308 */ /* 0x000f300000001000 */
[----:B------:R-:W5:Y:S01]  /*e690*/  @P2 MUFU.LG2 R2, R9 ;  /* 0x0000000900022308 */ /* 0x000f620000000c00 */
[----:B---3--:R-:W-:Y:S01]  /*e6a0*/  @!P0 STS [R5+0x28800], R3 ;  /* 0x0288000305008388 */ /* 0x008fe20000000800 */
[-C--:B------:R-:W-:Y:S01]  /*e6b0*/  FMUL.FTZ R175, R24, R3.reuse ;  /* 0x0000000318af7220 */ /* 0x080fe20000410000 */
        /* <DEDUP_REMOVED lines=8> */
[-C--:B0-----:R-:W-:Y:S01]  /*e740*/  FMUL.FTZ R169, R37, R3.reuse ;  /* 0x0000000325a97220 */ /* 0x081fe20000410000 */
        /* <DEDUP_REMOVED lines=62> */
[----:B------:R-:W-:Y:S01]  /*eb30*/  @P2 FFMA.FTZ R166, R18, R13, R21 ;  /* 0x0000000d12a62223 */ /* 0x000fe20000010015 */
[----:B------:R-:W-:Y:S01]  /*eb40*/  PLOP3.LUT P0, PT, PT, PT, PT, 0x8, 0x0 ;  /* 0x000000000000781c */ /* 0x000fe20003f0e170 */
        /* <DEDUP_REMOVED lines=63> */
.L_x_3655:
[----:B------:R-:W-:Y:S05]  /*ef40*/  BSYNC B7 ;  /* 0x0000000000077941 */ /* 0x000fea0003800000 */
.L_x_3653:
[----:B------:R-:W0:Y:S08]  /*ef50*/  S2UR UR5, SR_CgaCtaId ;  /* 0x00000000000579c3 */ /* 0x000e300000008800 */
[----:B------:R-:W-:Y:S06]  /*ef60*/  BAR.SYNC.DEFER_BLOCKING 0x5, 0x120 ;  /* 0x0144800000007b1d */ /* 0x000fec0000010000 */
[----:B------:R-:W-:Y:S01]  /*ef70*/  UMOV UR4, 0x400 ;  /* 0x0000040000047882 */ /* 0x000fe20000000000 */
[----:B------:R-:W-:Y:S01]  /*ef80*/  BSSY B0, `(.L_x_3746) ;  /* 0x000026d000007945 */ /* 0x000fe20003800000 */
[----:B0-----:R-:W-:-:S06]  /*ef90*/  ULEA UR4, UR5, UR4, 0x18 ;  /* 0x0000000405047291 */ /* 0x001fcc000f8ec03f */
[----:B------:R-:W-:-:S05]  /*efa0*/  IMAD.U32 R2, RZ, RZ, UR4 ;  /* 0x00000004ff027e24 */ /* 0x000fca000f8e00ff */
[----:B--2---:R0:W2:Y:S01]  /*efb0*/  LDS.128 R184, [R2+0x28cd0] ;  /* 0x028cd00002b87984 */ /* 0x0040a20000000c00 */
[----:B------:R-:W-:Y:S06]  /*efc0*/  BAR.ARV 0x4, 0x120 ;  /* 0x0104800000007b1d */ /* 0x000fec0000002000 */
[----:B------:R-:W-:Y:S05]  /*efd0*/  @P0 BRA `(.L_x_3747) ;  /* 0x0000001c00100947 */ /* 0x000fea0003800000 */
[----:B------:R-:W3:Y:S01]  /*efe0*/  S2R R13, SR_SWINHI ;  /* 0x00000000000d7919 */ /* 0x000ee20000002f00 */
        /* <DEDUP_REMOVED lines=18> */
[----:B---3--:R-:W-:-:S02]  /*f110*/  MOV R21, R13 ;  /* 0x0000000d00157202 */ /* 0x008fc40000000f00 */
        /* <DEDUP_REMOVED lines=9> */
[--C-:B-----5:R-:W-:Y:S01]  /*f1b0*/  IMAD.X R33, RZ, RZ, R111.reuse, P1 ;  /* 0x000000ffff217224 */ /* 0x120fe200008e066f */
[----:B------:R-:W-:Y:S01]  /*f1c0*/  IADD3 R48, P6, R110, 0x2020, RZ ;  /* 0x000020206e307810 */ /* 0x000fe20007fde0ff */
[----:B------:R-:W-:Y:S01]  /*f1d0*/  IMAD.X R45, RZ, RZ, R111, P3 ;  /* 0x000000ffff2d7224 */ /* 0x000fe200018e066f */
[----:B------:R-:W-:Y:S02]  /*f1e0*/  SHF.R.U64 R32, R32, 0x3, RZ ;  /* 0x0000000320207819 */ /* 0x000fe400000012ff */
[----:B------:R-:W-:Y:S02]  /*f1f0*/  LOP3.LUT R44, R183, 0x380, RZ, 0xc0, !PT ;  /* 0x00000380b72c7812 */ /* 0x000fe400078ec0ff */
[----:B------:R-:W-:Y:S02]  /*f200*/  IADD3 R179, P0, R110, 0x40, RZ ;  /* 0x000000406eb37810 */ /* 0x000fe40007f1e0ff */
[----:B------:R-:W-:-:S02]  /*f210*/  LOP3.LUT R32, R32, R177, RZ, 0x3c, !PT ;  /* 0x000000b120207212 */ /* 0x000fc400078e3cff */
[----:B------:R-:W-:Y:S01]  /*f220*/  LOP3.LUT R177, R48, 0x380, RZ, 0xc0, !PT ;  /* 0x0000038030b17812 */ /* 0x000fe200078ec0ff */
[--C-:B------:R-:W-:Y:S01]  /*f230*/  IMAD.X R37, RZ, RZ, R111.reuse, P0 ;  /* 0x000000ffff257224 */ /* 0x100fe200000e066f */
[----:B------:R-:W-:Y:S02]  /*f240*/  SHF.R.U64 R44, R44, 0x3, RZ ;  /* 0x000000032c2c7819 */ /* 0x000fe400000012ff */
[C---:B------:R-:W-:Y:S02]  /*f250*/  IADD3 R60, P1, R110.reuse, 0x4000, RZ ;  /* 0x000040006e3c7810 */ /* 0x040fe40007f3e0ff */
[----:B------:R-:W-:Y:S02]  /*f260*/  SHF.R.U64 R177, R177, 0x3, RZ ;  /* 0x00000003b1b17819 */ /* 0x000fe400000012ff */
[C---:B------:R-:W-:Y:S01]  /*f270*/  IADD3 R181, P4, R110.reuse, 0x60, RZ ;  /* 0x000000606eb57810 */ /* 0x040fe20007f9e0ff */
[----:B------:R-:W-:Y:S01]  /*f280*/  IMAD.X R61, RZ, RZ, R111, P1 ;  /* 0x000000ffff3d7224 */ /* 0x000fe200008e066f */
[----:B------:R-:W-:-:S02]  /*f290*/  IADD3 R4, P0, R110, 0x4020, RZ ;  /* 0x000040206e047810 */ /* 0x000fc40007f1e0ff */
[----:B------:R-:W-:Y:S01]  /*f2a0*/  LOP3.LUT R44, R44, R183, RZ, 0x3c, !PT ;  /* 0x000000b72c2c7212 */ /* 0x000fe200078e3cff */
[--C-:B------:R-:W-:Y:S01]  /*f2b0*/  IMAD.X R41, RZ, RZ, R111.reuse, P4 ;  /* 0x000000ffff297224 */ /* 0x100fe200020e066f */
[----:B------:R-:W-:Y:S01]  /*f2c0*/  LOP3.LUT R183, R60, 0x380, RZ, 0xc0, !PT ;  /* 0x000003803cb77812 */ /* 0x000fe200078ec0ff */
[--C-:B------:R-:W-:Y:S01]  /*f2d0*/  IMAD.X R65, RZ, RZ, R111.reuse, P0 ;  /* 0x000000ffff417224 */ /* 0x100fe200000e066f */
[C---:B------:R-:W-:Y:S02]  /*f2e0*/  IADD3 R52, P5, R110.reuse, 0x2040, RZ ;  /* 0x000020406e347810 */ /* 0x040fe40007fbe0ff */
[----:B------:R-:W-:Y:S02]  /*f2f0*/  LOP3.LUT R36, R179, 0x380, RZ, 0xc0, !PT ;  /* 0x00000380b3247812 */ /* 0x000fe400078ec0ff */
[----:B------:R-:W-:Y:S01]  /*f300*/  LOP3.LUT R48, R177, R48, RZ, 0x3c, !PT ;  /* 0x00000030b1307212 */ /* 0x000fe200078e3cff */
[----:B------:R-:W-:Y:S01]  /*f310*/  IMAD.X R53, RZ, RZ, R111, P5 ;  /* 0x000000ffff357224 */ /* 0x000fe200028e066f */
[----:B------:R-:W-:-:S02]  /*f320*/  IADD3 R56, P2, R110, 0x2060, RZ ;  /* 0x000020606e387810 */ /* 0x000fc40007f5e0ff */
[----:B------:R-:W-:Y:S02]  /*f330*/  LOP3.LUT R40, R181, 0x380, RZ, 0xc0, !PT ;  /* 0x00000380b5287812 */ /* 0x000fe400078ec0ff */
[----:B------:R-:W-:Y:S01]  /*f340*/  LOP3.LUT R177, R4, 0x380, RZ, 0xc0, !PT ;  /* 0x0000038004b17812 */ /* 0x000fe200078ec0ff */
[----:B------:R-:W-:Y:S01]  /*f350*/  IMAD.X R57, RZ, RZ, R111, P2 ;  /* 0x000000ffff397224 */ /* 0x000fe200010e066f */
[----:B------:R-:W-:Y:S02]  /*f360*/  IADD3.X R49, RZ, R111, RZ, P6, !PT ;  /* 0x0000006fff317210 */ /* 0x000fe400037fe4ff */
[----:B------:R-:W-:Y:S02]  /*f370*/  SHF.R.U64 R183, R183, 0x3, RZ ;  /* 0x00000003b7b77819 */ /* 0x000fe400000012ff */
[----:B------:R-:W-:Y:S02]  /*f380*/  IADD3 R6, P6, R110, 0x6000, RZ ;  /* 0x000060006e067810 */ /* 0x000fe40007fde0ff */
[----:B------:R-:W-:-:S02]  /*f390*/  SHF.R.U64 R36, R36, 0x3, RZ ;  /* 0x0000000324247819 */ /* 0x000fc400000012ff */
[----:B------:R-:W-:Y:S01]  /*f3a0*/  LOP3.LUT R13, R110, 0x380, RZ, 0xc0, !PT ;  /* 0x000003806e0d7812 */ /* 0x000fe200078ec0ff */
[----:B------:R-:W-:Y:S01]  /*f3b0*/  IMAD.X R103, RZ, RZ, R111, P6 ;  /* 0x000000ffff677224 */ /* 0x000fe200030e066f */
[----:B------:R-:W-:Y:S02]  /*f3c0*/  SHF.R.U64 R40, R40, 0x3, RZ ;  /* 0x0000000328287819 */ /* 0x000fe400000012ff */
[----:B------:R-:W-:Y:S02]  /*f3d0*/  SHF.R.U64 R177, R177, 0x3, RZ ;  /* 0x00000003b1b17819 */ /* 0x000fe400000012ff */
[C---:B------:R-:W-:Y:S02]  /*f3e0*/  IADD3 R12, P5, R110.reuse, 0x6020, RZ ;  /* 0x000060206e0c7810 */ /* 0x040fe40007fbe0ff */
[----:B------:R-:W-:Y:S02]  /*f3f0*/  IADD3 R26, P2, R110, 0x6040, RZ ;  /* 0x000060406e1a7810 */ /* 0x000fe40007f5e0ff */
[----:B------:R-:W-:-:S02]  /*f400*/  LOP3.LUT R60, R183, R60, RZ, 0x3c, !PT ;  /* 0x0000003cb73c7212 */ /* 0x000fc400078e3cff */
[----:B------:R-:W-:Y:S02]  /*f410*/  IADD3 R30, P1, R110, 0x6060, RZ ;  /* 0x000060606e1e7810 */ /* 0x000fe40007f3e0ff */
[----:B------:R-:W-:Y:S02]  /*f420*/  LOP3.LUT R36, R36, R179, RZ, 0x3c, !PT ;  /* 0x000000b324247212 */ /* 0x000fe400078e3cff */
[----:B------:R-:W-:Y:S01]  /*f430*/  LOP3.LUT R183, R6, 0x380, RZ, 0xc0, !PT ;  /* 0x0000038006b77812 */ /* 0x000fe200078ec0ff */
[----:B------:R-:W-:Y:S01]  /*f440*/  IMAD.X R15, RZ, RZ, R111, P1 ;  /* 0x000000ffff0f7224 */ /* 0x000fe200008e066f */
[----:B------:R-:W-:Y:S02]  /*f450*/  SHF.R.U64 R13, R13, 0x3, RZ ;  /* 0x000000030d0d7819 */ /* 0x000fe400000012ff */
[----:B------:R-:W-:Y:S02]  /*f460*/  LOP3.LUT R40, R40, R181, RZ, 0x3c, !PT ;  /* 0x000000b528287212 */ /* 0x000fe400078e3cff */
[----:B------:R-:W-:-:S02]  /*f470*/  LOP3.LUT R179, R52, 0x380, RZ, 0xc0, !PT ;  /* 0x0000038034b37812 */ /* 0x000fc400078ec0ff */
[----:B------:R-:W-:Y:S02]  /*f480*/  LOP3.LUT R64, R177, R4, RZ, 0x3c, !PT ;  /* 0x00000004b1407212 */ /* 0x000fe400078e3cff */
[----:B------:R-:W-:Y:S02]  /*f490*/  LOP3.LUT R181, R56, 0x380, RZ, 0xc0, !PT ;  /* 0x0000038038b57812 */ /* 0x000fe400078ec0ff */
[----:B------:R-:W-:Y:S02]  /*f4a0*/  F2FP.BF16.F32.PACK_AB R4, R173, R175 ;  /* 0x000000afad04723e */ /* 0x000fe400000010ff */
[----:B------:R-:W-:Y:S02]  /*f4b0*/  LOP3.LUT R27, R12, 0x380, RZ, 0xc0, !PT ;  /* 0x000003800c1b7812 */ /* 0x000fe400078ec0ff */
[C---:B------:R-:W-:Y:S02]  /*f4c0*/  IADD3 R68, P4, R110.reuse, 0x4040, RZ ;  /* 0x000040406e447810 */ /* 0x040fe40007f9e0ff */
[----:B------:R-:W-:-:S02]  /*f4d0*/  IADD3 R72, P3, R110, 0x4060, RZ ;  /* 0x000040606e487810 */ /* 0x000fc40007f7e0ff */
[----:B------:R-:W-:Y:S01]  /*f4e0*/  LOP3.LUT R173, R26, 0x380, RZ, 0xc0, !PT ;  /* 0x000003801aad7812 */ /* 0x000fe200078ec0ff */
[--C-:B------:R-:W-:Y:S01]  /*f4f0*/  IMAD.X R69, RZ, RZ, R111.reuse, P4 ;  /* 0x000000ffff457224 */ /* 0x100fe200020e066f */
[----:B------:R-:W-:Y:S01]  /*f500*/  SHF.R.U64 R183, R183, 0x3, RZ ;  /* 0x00000003b7b77819 */ /* 0x000fe200000012ff */
[--C-:B------:R-:W-:Y:S01]  /*f510*/  IMAD.X R73, RZ, RZ, R111.reuse, P3 ;  /* 0x000000ffff497224 */ /* 0x100fe200018e066f */
[----:B------:R-:W-:Y:S02]  /*f520*/  LOP3.LUT R175, R30, 0x380, RZ, 0xc0, !PT ;  /* 0x000003801eaf7812 */ /* 0x000fe400078ec0ff */
[----:B------:R-:W-:Y:S01]  /*f530*/  LOP3.LUT R110, R13, R110, RZ, 0x3c, !PT ;  /* 0x0000006e0d6e7212 */ /* 0x000fe200078e3cff */
[----:B------:R-:W-:Y:S01]  /*f540*/  IMAD.X R13, RZ, RZ, R111, P2 ;  /* 0x000000ffff0d7224 */ /* 0x000fe200010e066f */
[----:B------:R-:W-:Y:S02]  /*f550*/  SHF.R.U64 R179, R179, 0x3, RZ ;  /* 0x00000003b3b37819 */ /* 0x000fe400000012ff */
[----:B------:R-:W-:-:S02]  /*f560*/  SHF.R.U64 R181, R181, 0x3, RZ ;  /* 0x00000003b5b57819 */ /* 0x000fc400000012ff */
[----:B------:R-:W-:Y:S02]  /*f570*/  SHF.R.U64 R27, R27, 0x3, RZ ;  /* 0x000000031b1b7819 */ /* 0x000fe400000012ff */
[----:B------:R-:W-:Y:S02]  /*f580*/  SHF.R.U64 R173, R173, 0x3, RZ ;  /* 0x00000003adad7819 */ /* 0x000fe400000012ff */
[----:B------:R-:W-:Y:S02]  /*f590*/  IADD3.X R107, RZ, R111, RZ, P5, !PT ;  /* 0x0000006fff6b7210 */ /* 0x000fe40002ffe4ff */
[----:B------:R-:W-:Y:S02]  /*f5a0*/  LOP3.LUT R102, R183, R6, RZ, 0x3c, !PT ;  /* 0x00000006b7667212 */ /* 0x000fe400078e3cff */
[----:B------:R-:W-:Y:S02]  /*f5b0*/  SHF.R.U64 R175, R175, 0x3, RZ ;  /* 0x00000003afaf7819 */ /* 0x000fe400000012ff */
[----:B------:R-:W-:-:S02]  /*f5c0*/  LOP3.LUT R52, R179, R52, RZ, 0x3c, !PT ;  /* 0x00000034b3347212 */ /* 0x000fc400078e3cff */
[----:B------:R-:W-:Y:S02]  /*f5d0*/  MOV R111, R110 ;  /* 0x0000006e006f7202 */ /* 0x000fe40000000f00 */
[----:B------:R-:W-:Y:S01]  /*f5e0*/  F2FP.BF16.F32.PACK_AB R6, R14, R174 ;  /* 0x000000ae0e06723e */ /* 0x000fe200000010ff */
[----:B------:R-:W-:Y:S01]  /*f5f0*/  BAR.SYNC.DEFER_BLOCKING 0x1, 0x100 ;  /* 0x0044000000007b1d */ /* 0x000fe20000010000 */
[----:B------:R-:W-:Y:S02]  /*f600*/  LOP3.LUT R56, R181, R56, RZ, 0x3c, !PT ;  /* 0x00000038b5387212 */ /* 0x000fe400078e3cff */
[----:B------:R-:W-:Y:S02]  /*f610*/  LOP3.LUT R179, R68, 0x380, RZ, 0xc0, !PT ;  /* 0x0000038044b37812 */ /* 0x000fe400078ec0ff */
[----:B------:R-:W-:Y:S02]  /*f620*/  LOP3.LUT R106, R27, R12, RZ, 0x3c, !PT ;  /* 0x0000000c1b6a7212 */ /* 0x000fe400078e3cff */
[----:B------:R-:W-:-:S02]  /*f630*/  LOP3.LUT R181, R72, 0x380, RZ, 0xc0, !PT ;  /* 0x0000038048b57812 */ /* 0x000fc400078ec0ff */
[----:B------:R-:W-:Y:S02]  /*f640*/  LOP3.LUT R12, R173, R26, RZ, 0x3c, !PT ;  /* 0x0000001aad0c7212 */ /* 0x000fe400078e3cff */
[----:B------:R-:W-:Y:S02]  /*f650*/  LOP3.LUT R14, R175, R30, RZ, 0x3c, !PT ;  /* 0x0000001eaf0e7212 */ /* 0x000fe400078e3cff */
[----:B------:R-:W-:Y:S02]  /*f660*/  MOV R110, R32 ;  /* 0x00000020006e7202 */ /* 0x000fe40000000f00 */
[----:B------:R-:W-:Y:S02]  /*f670*/  F2FP.BF16.F32.PACK_AB R26, R169, R171 ;  /* 0x000000aba91a723e */ /* 0x000fe400000010ff */
[----:B------:R-:W-:Y:S02]  /*f680*/  F2FP.BF16.F32.PACK_AB R27, R39, R38 ;  /* 0x00000026271b723e */ /* 0x000fe400000010ff */
[----:B------:R-:W-:-:S02]  /*f690*/  MOV R36, R36 ;  /* 0x0000002400247202 */ /* 0x000fc40000000f00 */
[----:B------:R-:W-:Y:S02]  /*f6a0*/  F2FP.BF16.F32.PACK_AB R30, R163, R165 ;  /* 0x000000a5a31e723e */ /* 0x000fe400000010ff */
[----:B------:R-:W-:Y:S01]  /*f6b0*/  SHF.R.U64 R179, R179, 0x3, RZ ;  /* 0x00000003b3b37819 */ /* 0x000fe200000012ff */
[----:B------:R3:W-:Y:S01]  /*f6c0*/  STSM.16.M88.4 [R111], R4 ;  /* 0x000000046f007844 */ /* 0x0007e20000000200 */
[----:B------:R-:W-:Y:S02]  /*f6d0*/  SHF.R.U64 R181, R181, 0x3, RZ ;  /* 0x00000003b5b57819 */ /* 0x000fe400000012ff */
[----:B------:R-:W-:Y:S01]  /*f6e0*/  MOV R40, R40 ;  /* 0x0000002800287202 */ /* 0x000fe20000000f00 */
[----:B------:R4:W-:Y:S01]  /*f6f0*/  STSM.16.M88.4 [R110], R24 ;  /* 0x000000186e007844 */ /* 0x0009e20000000200 */
[----:B------:R-:W-:Y:S02]  /*f700*/  MOV R44, R44 ;  /* 0x0000002c002c7202 */ /* 0x000fe40000000f00 */
[----:B------:R-:W-:Y:S01]  /*f710*/  MOV R35, R12 ;  /* 0x0000000c00237202 */ /* 0x000fe20000000f00 */
[----:B------:R1:W-:Y:S01]  /*f720*/  STSM.16.M88.4 [R36], R28 ;  /* 0x0000001c24007844 */ /* 0x0003e20000000200 */
[----:B------:R-:W-:-:S02]  /*f730*/  MOV R33, R14 ;  /* 0x0000000e00217202 */ /* 0x000fc40000000f00 */
[----:B------:R-:W-:Y:S02]  /*f740*/  MOV R48, R48 ;  /* 0x0000003000307202 */ /* 0x000fe40000000f00 */
[----:B------:R-:W-:Y:S02]  /*f750*/  F2FP.BF16.F32.PACK_AB R12, R155, R157 ;  /* 0x0000009d9b0c723e */ /* 0x000fe400000010ff */
[----:B------:R-:W-:Y:S02]  /*f760*/  F2FP.BF16.F32.PACK_AB R13, R67, R66 ;  /* 0x00000042430d723e */ /* 0x000fe400000010ff */
[----:B---3--:R-:W-:Y:S02]  /*f770*/  F2FP.BF16.F32.PACK_AB R4, R161, R164 ;  /* 0x000000a4a104723e */ /* 0x008fe400000010ff */
[----:B------:R-:W-:Y:S02]  /*f780*/  F2FP.BF16.F32.PACK_AB R5, R51, R50 ;  /* 0x000000323305723e */ /* 0x000fe400000010ff */
[----:B------:R-:W-:-:S02]  /*f790*/  F2FP.BF16.F32.PACK_AB R6, R159, R162 ;  /* 0x000000a29f06723e */ /* 0x000fc400000010ff */
[----:B------:R-:W-:Y:S02]  /*f7a0*/  F2FP.BF16.F32.PACK_AB R7, R55, R54 ;  /* 0x000000363707723e */ /* 0x000fe400000010ff */
[----:B------:R-:W-:Y:S02]  /*f7b0*/  F2FP.BF16.F32.PACK_AB R14, R153, R156 ;  /* 0x0000009c990e723e */ /* 0x000fe400000010ff */
[----:B------:R-:W-:Y:S01]  /*f7c0*/  F2FP.BF16.F32.PACK_AB R15, R71, R70 ;  /* 0x00000046470f723e */ /* 0x000fe200000010ff */
[----:B------:R3:W-:Y:S01]  /*f7d0*/  STSM.16.M88.4 [R40], R4 ;  /* 0x0000000428007844 */ /* 0x0007e20000000200 */
[----:B------:R-:W-:Y:S02]  /*f7e0*/  LOP3.LUT R68, R179, R68, RZ, 0x3c, !PT ;  /* 0x00000044b3447212 */ /* 0x000fe400078e3cff */
[----:B------:R-:W-:Y:S01]  /*f7f0*/  MOV R52, R52 ;  /* 0x0000003400347202 */ /* 0x000fe20000000f00 */
[----:B------:R0:W-:Y:S01]  /*f800*/  STSM.16.M88.4 [R44], R8 ;  /* 0x000000082c007844 */ /* 0x0001e20000000200 */
[----:B----4-:R-:W-:-:S02]  /*f810*/  F2FP.BF16.F32.PACK_AB R24, R152, R154 ;  /* 0x0000009a9818723e */ /* 0x010fc400000010ff */
[----:B------:R-:W-:Y:S01]  /*f820*/  F2FP.BF16.F32.PACK_AB R25, R75, R74 ;  /* 0x0000004a4b19723e */ /* 0x000fe200000010ff */
[----:B------:R4:W-:Y:S01]  /*f830*/  STSM.16.M88.4 [R48], R12 ;  /* 0x0000000c30007844 */ /* 0x0009e20000000200 */
[----:B------:R-:W-:Y:S02]  /*f840*/  F2FP.BF16.F32.PACK_AB R26, R77, R76 ;  /* 0x0000004c4d1a723e */ /* 0x000fe400000010ff */
[----:B------:R-:W-:Y:S02]  /*f850*/  F2FP.BF16.F32.PACK_AB R27, R79, R78 ;  /* 0x0000004e4f1b723e */ /* 0x000fe400000010ff */
[----:B------:R-:W-:Y:S02]  /*f860*/  LOP3.LUT R72, R181, R72, RZ, 0x3c, !PT ;  /* 0x00000048b5487212 */ /* 0x000fe400078e3cff */
[----:B------:R-:W-:Y:S01]  /*f870*/  MOV R56, R56 ;  /* 0x0000003800387202 */ /* 0x000fe20000000f00 */
[----:B------:R2:W-:Y:S01]  /*f880*/  STSM.16.M88.4 [R52], R24 ;  /* 0x0000001834007844 */ /* 0x0005e20000000200 */
[----:B-1----:R-:W-:-:S02]  /*f890*/  F2FP.BF16.F32.PACK_AB R28, R81, R80 ;  /* 0x00000050511c723e */ /* 0x002fc400000010ff */
[----:B------:R-:W-:Y:S02]  /*f8a0*/  F2FP.BF16.F32.PACK_AB R29, R83, R82 ;  /* 0x00000052531d723e */ /* 0x000fe400000010ff */
[----:B------:R-:W-:Y:S02]  /*f8b0*/  F2FP.BF16.F32.PACK_AB R30, R85, R84 ;  /* 0x00000054551e723e */ /* 0x000fe400000010ff */
[----:B------:R-:W-:Y:S02]  /*f8c0*/  F2FP.BF16.F32.PACK_AB R31, R87, R86 ;  /* 0x00000056571f723e */ /* 0x000fe400000010ff */
[----:B------:R-:W-:Y:S02]  /*f8d0*/  MOV R60, R60 ;  /* 0x0000003c003c7202 */ /* 0x000fe40000000f00 */
[----:B------:R-:W-:Y:S01]  /*f8e0*/  MOV R64, R64 ;  /* 0x0000004000407202 */ /* 0x000fe20000000f00 */
[----:B------:R1:W-:Y:S01]  /*f8f0*/  STSM.16.M88.4 [R56], R28 ;  /* 0x0000001c38007844 */ /* 0x0003e20000000200 */
[----:B------:R-:W-:-:S02]  /*f900*/  MOV R32, R106 ;  /* 0x0000006a00207202 */ /* 0x000fc40000000f00 */
[----:B------:R-:W-:Y:S01]  /*f910*/  F2FP.BF16.F32.PACK_AB R112, R113, R112 ;  /* 0x000000707170723e */ /* 0x000fe200000010ff */
[----:B------:R-:W-:Y:S01]  /*f920*/  STSM.16.M88.4 [R60], R88 ;  /* 0x000000583c007844 */ /* 0x000fe20000000200 */
[----:B------:R-:W-:Y:S02]  /*f930*/  MOV R68, R68 ;  /* 0x0000004400447202 */ /* 0x000fe40000000f00 */
[----:B------:R-:W-:Y:S01]  /*f940*/  F2FP.BF16.F32.PACK_AB R105, R42, R34 ;  /* 0x000000222a69723e */ /* 0x000fe200000010ff */
[----:B------:R-:W-:Y:S01]  /*f950*/  STSM.16.M88.4 [R64], R96 ;  /* 0x0000006040007844 */ /* 0x000fe20000000200 */
[----:B------:R-:W-:Y:S02]  /*f960*/  F2FP.BF16.F32.PACK_AB R106, R109, R108 ;  /* 0x0000006c6d6a723e */ /* 0x000fe400000010ff */
[----:B------:R-:W-:Y:S02]  /*f970*/  F2FP.BF16.F32.PACK_AB R107, R62, R58 ;  /* 0x0000003a3e6b723e */ /* 0x000fe400000010ff */
[----:B------:R-:W-:-:S02]  /*f980*/  F2FP.BF16.F32.PACK_AB R113, R115, R114 ;  /* 0x000000727371723e */ /* 0x000fc400000010ff */
[----:B------:R-:W-:Y:S01]  /*f990*/  F2FP.BF16.F32.PACK_AB R120, R121, R120 ;  /* 0x000000787978723e */ /* 0x000fe200000010ff */
[----:B------:R-:W-:Y:S01]  /*f9a0*/  STSM.16.M88.4 [R68], R104 ;  /* 0x0000006844007844 */ /* 0x000fe20000000200 */
[----:B------:R-:W-:Y:S02]  /*f9b0*/  MOV R72, R72 ;  /* 0x0000004800487202 */ /* 0x000fe40000000f00 */
        /* <DEDUP_REMOVED lines=9> */
[----:B------:R-:W-:Y:S01]  /*fa50*/  F2FP.BF16.F32.PACK_AB R136, R137, R136 ;  /* 0x000000888988723e */ /* 0x000fe200000010ff */
[----:B------:R-:W-:Y:S01]  /*fa60*/  STSM.16.M88.4 [R102], R120 ;  /* 0x0000007866007844 */ /* 0x000fe20000000200 */
[----:B------:R-:W-:Y:S02]  /*fa70*/  ISETP.NE.U32.AND P0, PT, RZ, UR4, PT ;  /* 0x00000004ff007c0c */ /* 0x000fe4000bf05070 */
[----:B---3--:R-:W-:-:S02]  /*fa80*/  IADD3 R4, P1, R204, UR4, RZ ;  /* 0x00000004cc047c10 */ /* 0x008fc4000ff3e0ff */
        /* <DEDUP_REMOVED lines=8> */
[----:B------:R-:W-:Y:S01]  /*fb10*/  F2FP.BF16.F32.PACK_AB R146, R149, R148 ;  /* 0x000000949592723e */ /* 0x000fe200000010ff */
[----:B------:R-:W-:Y:S01]  /*fb20*/  STSM.16.M88.4 [R35], R136 ;  /* 0x0000008823007844 */ /* 0x000fe20000000200 */
[----:B------:R-:W-:Y:S02]  /*fb30*/  F2FP.BF16.F32.PACK_AB R147, R151, R150 ;  /* 0x000000969793723e */ /* 0x000fe400000010ff */
[----:B------:R-:W-:Y:S02]  /*fb40*/  ISETP.NE.AND.EX P0, PT, RZ, UR5, PT, P0 ;  /* 0x00000005ff007c0c */ /* 0x000fe4000bf05300 */
[----:B------:R-:W-:Y:S01]  /*fb50*/  IADD3.X R5, R205, UR5, RZ, P1, !PT ;  /* 0x00000005cd057c10 */ /* 0x000fe20008ffe4ff */
[----:B------:R-:W-:Y:S01]  /*fb60*/  ULDC.64 UR4, c[0x0][0xbe0] ;  /* 0x0002f80000047ab9 */ /* 0x000fe20000000a00 */
[----:B------:R3:W-:Y:S01]  /*fb70*/  STSM.16.M88.4 [R33], R144 ;  /* 0x0000009021007844 */ /* 0x0007e20000000200 */
[----:B------:R-:W-:Y:S01]  /*fb80*/  BAR.SYNC.DEFER_BLOCKING 0x1, 0x100 ;  /* 0x0044000000007b1d */ /* 0x000fe20000010000 */
[----:B------:R-:W-:-:S04]  /*fb90*/  ISETP.NE.U32.AND P6, PT, RZ, UR4, PT ;  /* 0x00000004ff007c0c */ /* 0x000fc8000bfc5070 */
[----:B------:R-:W-:Y:S01]  /*fba0*/  ISETP.NE.AND.EX P6, PT, RZ, UR5, PT, P6 ;  /* 0x00000005ff007c0c */ /* 0x000fe2000bfc5360 */
[----:B------:R-:W-:-:S04]  /*fbb0*/  IMAD R3, R202, 0x40, R193 ;  /* 0x00000040ca037824 */ /* 0x000fc800078e02c1 */
[----:B------:R-:W-:-:S08]  /*fbc0*/  IMAD.WIDE R20, R3, 0x2, R20 ;  /* 0x0000000203147825 */ /* 0x000fd000078e0214 */
[----:B------:R-:W-:Y:S01]  /*fbd0*/  @P6 IADD3 R204, P4, R204, UR4, RZ ;  /* 0x00000004cccc6c10 */ /* 0x000fe2000ff9e0ff */
[----:B------:R-:W-:Y:S02]  /*fbe0*/  ULDC UR4, c[0x0][0xa88] ;  /* 0x0002a20000047ab9 */ /* 0x000fe40000000800 */
[----:B------:R-:W-:Y:S01]  /*fbf0*/  IMAD.U32 R3, RZ, RZ, UR4 ;  /* 0x00000004ff037e24 */ /* 0x000fe2000f8e00ff */
[----:B------:R-:W-:Y:S01]  /*fc00*/  @P6 IADD3.X R205, R205, UR5, RZ, P4, !PT ;  /* 0x00000005cdcd6c10 */ /* 0x000fe2000a7fe4ff */
[----:B------:R3:W5:Y:S01]  /*fc10*/  @P0 LDG.E R0, desc[UR40][R4.64] ;  /* 0x0000002804000981 */ /* 0x000762000c1e1900 */
[C---:B0-----:R-:W-:Y:S02]  /*fc20*/  IADD3 R9, P1, R20.reuse, 0x1000, RZ ;  /* 0x0000100014097810 */ /* 0x041fe40007f3e0ff */
[C---:B----4-:R-:W-:Y:S01]  /*fc30*/  IADD3 R13, P2, R20.reuse, 0x2000, RZ ;  /* 0x00002000140d7810 */ /* 0x050fe20007f5e0ff */
[----:B------:R0:W5:Y:S01]  /*fc40*/  @P6 LDG.E R3, desc[UR40][R204.64] ;  /* 0x00000028cc036981 */ /* 0x000162000c1e1900 */
[----:B--2---:R-:W-:-:S02]  /*fc50*/  IADD3 R25, P3, R20, 0x3000, RZ ;  /* 0x0000300014197810 */ /* 0x004fc40007f7e0ff */
[----:B-1----:R-:W-:Y:S02]  /*fc60*/  IADD3 R29, P4, R20, 0x4000, RZ ;  /* 0x00004000141d7810 */ /* 0x002fe40007f9e0ff */
        /* <DEDUP_REMOVED lines=8> */
[----:B---3--:R-:W-:Y:S02]  /*fcf0*/  IADD3 R33, P5, R20, 0x5000, RZ ;  /* 0x0000500014217810 */ /* 0x008fe40007fbe0ff */
[----:B------:R-:W-:Y:S01]  /*fd00*/  LOP3.LUT R8, R8, R9, RZ, 0x3c, !PT ;  /* 0x0000000908087212 */ /* 0x000fe200078e3cff */
[--C-:B------:R-:W-:Y:S01]  /*fd10*/  IMAD.X R9, RZ, RZ, R21.reuse, P1 ;  /* 0x000000ffff097224 */ /* 0x100fe200008e0615 */
[----:B------:R-:W-:Y:S01]  /*fd20*/  LOP3.LUT R12, R12, R13, RZ, 0x3c, !PT ;  /* 0x0000000d0c0c7212 */ /* 0x000fe200078e3cff */
[--C-:B------:R-:W-:Y:S01]  /*fd30*/  IMAD.X R13, RZ, RZ, R21.reuse, P2 ;  /* 0x000000ffff0d7224 */ /* 0x100fe200010e0615 */
[----:B------:R-:W-:Y:S01]  /*fd40*/  LOP3.LUT R24, R24, R25, RZ, 0x3c, !PT ;  /* 0x0000001918187212 */ /* 0x000fe200078e3cff */
[----:B------:R-:W-:Y:S01]  /*fd50*/  IMAD.X R25, RZ, RZ, R21, P3 ;  /* 0x000000ffff197224 */ /* 0x000fe200018e0615 */
[----:B------:R-:W-:-:S02]  /*fd60*/  LOP3.LUT R28, R28, R29, RZ, 0x3c, !PT ;  /* 0x0000001d1c1c7212 */ /* 0x000fc400078e3cff */
[----:B------:R-:W-:Y:S02]  /*fd70*/  P2R R7, PR, RZ, 0x20 ;  /* 0x00000020ff077803 */ /* 0x000fe40000000000 */
[----:B------:R-:W-:Y:S02]  /*fd80*/  IADD3.X R29, RZ, R21, RZ, P4, !PT ;  /* 0x00000015ff1d7210 */ /* 0x000fe400027fe4ff */
[C---:B------:R-:W-:Y:S02]  /*fd90*/  IADD3 R37, P1, R20.reuse, 0x6000, RZ ;  /* 0x0000600014257810 */ /* 0x040fe40007f3e0ff */
        /* <DEDUP_REMOVED lines=21> */
[----:B------:R-:W-:Y:S01]  /*fef0*/  LOP3.LUT R52, R52, R53, RZ, 0x3c, !PT ;  /* 0x0000003534347212 */ /* 0x000fe200078e3cff */
[----:B0-----:R-:W-:Y:S06]  /*ff00*/  @P6 BRA `(.L_x_3748) ;  /* 0x0000000000106947 */ /* 0x001fec0003800000 */
[----:B------:R-:W-:Y:S05]  /*ff10*/  @!P0 BRA `(.L_x_3748) ;  /* 0x00000000000c8947 */ /* 0x000fea0003800000 */
[----:B------:R-:W2:Y:S04]  /*ff20*/  LDG.E R6, desc[UR40][R4.64] ;  /* 0x0000002804067981 */ /* 0x000ea8000c1e1900 */
[----:B-----5:R-:W2:Y:S02]  /*ff30*/  LDG.E R3, desc[UR40][R4.64+0x4] ;  /* 0x0000042804037981 */ /* 0x020ea4000c1e1900 */
[----:B--2---:R-:W-:-:S07]  /*ff40*/  IMAD.IADD R3, R3, 0x1, -R6 ;  /* 0x0000000103037824 */ /* 0x004fce00078e0a06 */
.L_x_3748:
[----:B------:R-:W0:Y:S01]  /*ff50*/  SHFL.IDX PT, R4, R211, RZ, 0x1f ;  /* 0x00001fffd3047589 */ /* 0x000e2200000e0000 */
[----:B------:R-:W-:Y:S01]  /*ff60*/  ISETP.NE.AND P6, PT, R7, RZ, PT ;  /* 0x000000ff0700720c */ /* 0x000fe20003fc5270 */
[--C-:B------:R-:W-:Y:S01]  /*ff70*/  IMAD.X R37, RZ, RZ, R21.reuse, P1 ;  /* 0x000000ffff257224 */ /* 0x100fe200008e0615 */
[----:B------:R-:W-:Y:S01]  /*ff80*/  IADD3.X R53, RZ, R21, RZ, P5, !PT ;  /* 0x00000015ff357210 */ /* 0x000fe20002ffe4ff */
        /* <DEDUP_REMOVED lines=8> */
[C---:B------:R-:W-:Y:S02]  /*10010*/  IADD3 R5, P4, R20.reuse, 0xf000, RZ ;  /* 0x0000f00014057810 */ /* 0x040fe40007f9e0ff */
[----:B------:R-:W-:Y:S02]  /*10020*/  LOP3.LUT R56, R57, 0x380, RZ, 0xc0, !PT ;  /* 0x0000038039387812 */ /* 0x000fe400078ec0ff */
[----:B------:R-:W-:Y:S01]  /*10030*/  LOP3.LUT R60, R61, 0x380, RZ, 0xc0, !PT ;  /* 0x000003803d3c7812 */ /* 0x000fe200078ec0ff */
[----:B------:R-:W-:Y:S01]  /*10040*/  IMAD.X R73, RZ, RZ, R21, P4 ;  /* 0x000000ffff497224 */ /* 0x000fe200020e0615 */
[----:B------:R-:W-:Y:S02]  /*10050*/  LOP3.LUT R64, R65, 0x380, RZ, 0xc0, !PT ;  /* 0x0000038041407812 */ /* 0x000fe400078ec0ff */
[----:B------:R-:W-:Y:S02]  /*10060*/  LOP3.LUT R68, R69, 0x380, RZ, 0xc0, !PT ;  /* 0x0000038045447812 */ /* 0x000fe400078ec0ff */
[----:B------:R-:W-:-:S02]  /*10070*/  LOP3.LUT R7, R20, 0x380, RZ, 0xc0, !PT ;  /* 0x0000038014077812 */ /* 0x000fc400078ec0ff */
[----:B0-----:R-:W-:Y:S02]  /*10080*/  ISETP.NE.AND P5, PT, R4, RZ, PT ;  /* 0x000000ff0400720c */ /* 0x001fe40003fa5270 */
[----:B------:R-:W-:Y:S02]  /*10090*/  LOP3.LUT R4, R5, 0x380, RZ, 0xc0, !PT ;  /* 0x0000038005047812 */ /* 0x000fe400078ec0ff */
        /* <DEDUP_REMOVED lines=28> */
[----:B------:R-:W-:Y:S01]  /*10260*/  IMAD R6, R209, UR4, RZ ;  /* 0x00000004d1067c24 */ /* 0x000fe2000f8e02ff */
[----:B------:R-:W-:Y:S01]  /*10270*/  IADD3 R5, R5, R7, RZ ;  /* 0x0000000705057210 */ /* 0x000fe20007ffe0ff */
[----:B------:R-:W-:Y:S02]  /*10280*/  IMAD.MOV R7, RZ, RZ, -R195 ;  /* 0x000000ffff077224 */ /* 0x000fe400078e0ac3 */
[----:B------:R-:W-:Y:S02]  /*10290*/  IMAD R14, R208, 0x40, R190 ;  /* 0x00000040d00e7824 */ /* 0x000fe400078e02be */
        /* <DEDUP_REMOVED lines=14> */
.L_x_3749:
[----:B------:R-:W1:Y:S01]  /*10380*/  LDC R87, c[0x0][0xa8c] ;  /* 0x0002a300ff577b82 */ /* 0x000e620000000800 */
[----:B0-----:R0:W5:Y:S01]  /*10390*/  LD.E.128 R4, desc[UR40][R20.64] ;  /* 0x0000002814047980 */ /* 0x001162000c101d00 */
[----:B------:R-:W-:Y:S02]  /*103a0*/  ULDC.64 UR4, c[0x0][0xaa0] ;  /* 0x0002a80000047ab9 */ /* 0x000fe40000000a00 */
[----:B------:R-:W-:Y:S01]  /*103b0*/  IMAD R77, R77, UR4, RZ ;  /* 0x000000044d4d7c24 */ /* 0x000fe2000f8e02ff */
[----:B------:R-:W5:Y:S01]  /*103c0*/  LD.E.128 R8, desc[UR40][R8.64] ;  /* 0x0000002808087980 */ /* 0x000f62000c101d00 */
[----:B------:R-:W-:-:S03]  /*103d0*/  VIADD R82, R193, 0x40 ;  /* 0x00000040c1527836 */ /* 0x000fc60000000000 */
[----:B------:R-:W5:Y:S01]  /*103e0*/  LD.E.128 R12, desc[UR40][R12.64] ;  /* 0x000000280c0c7980 */ /* 0x000f62000c101d00 */
[--C-:B0-----:R-:W-:Y:S01]  /*103f0*/  SHF.R.S32.HI R21, RZ, 0x1f, R193.reuse ;  /* 0x0000001fff157819 */ /* 0x101fe200000114c1 */
[----:B------:R-:W-:Y:S02]  /*10400*/  IMAD.MOV.U32 R20, RZ, RZ, R193 ;  /* 0x000000ffff147224 */ /* 0x000fe400078e00c1 */
[----:B------:R-:W5:Y:S01]  /*10410*/  LD.E.128 R24, desc[UR40][R24.64] ;  /* 0x0000002818187980 */ /* 0x000f62000c101d00 */
[C---:B------:R-:W-:Y:S02]  /*10420*/  IMAD R77, R0.reuse, UR5, R77 ;  /* 0x00000005004d7c24 */ /* 0x040fe4000f8e024d */
[----:B------:R-:W-:Y:S01]  /*10430*/  IMAD.WIDE.U32 R20, R0, UR4, R20 ;  /* 0x0000000400147c25 */ /* 0x000fe2000f8e0014 */
[----:B------:R-:W5:Y:S01]  /*10440*/  LD.E.128 R28, desc[UR40][R28.64] ;  /* 0x000000281c1c7980 */ /* 0x000f62000c101d00 */
[----:B------:R-:W-:Y:S02]  /*10450*/  ULDC.64 UR4, c[0x0][0xae0] ;  /* 0x0002b80000047ab9 */ /* 0x000fe40000000a00 */
[----:B------:R-:W-:Y:S01]  /*10460*/  IMAD R3, R208, -0x40, R3 ;  /* 0xffffffc0d0037824 */ /* 0x000fe200078e0203 */
[----:B------:R-:W5:Y:S01]  /*10470*/  LD.E.128 R32, desc[UR40][R32.64] ;  /* 0x0000002820207980 */ /* 0x000f62000c101d00 */
[----:B------:R-:W-:Y:S01]  /*10480*/  VIADD R0, R202, 0x20 ;  /* 0x00000020ca007836 */ /* 0x000fe20000000000 */
[----:B-1----:R-:W-:-:S02]  /*10490*/  ISETP.GE.AND P3, PT, R82, R87, PT ;  /* 0x000000575200720c */ /* 0x002fc40003f66270 */
[----:B------:R-:W5:Y:S01]  /*104a0*/  LD.E.128 R36, desc[UR40][R36.64] ;  /* 0x0000002824247980 */ /* 0x000f62000c101d00 */
[-C--:B------:R-:W-:Y:S02]  /*104b0*/  ISETP.GE.AND P1, PT, R202, R3.reuse, PT ;  /* 0x00000003ca00720c */ /* 0x080fe40003f26270 */
[----:B------:R-:W-:Y:S01]  /*104c0*/  ISETP.GE.AND P0, PT, R0, R3, PT ;  /* 0x000000030000720c */ /* 0x000fe20003f06270 */
[----:B------:R-:W5:Y:S01]  /*104d0*/  LD.E.128 R40, desc[UR40][R40.64] ;  /* 0x0000002828287980 */ /* 0x000f62000c101d00 */
[----:B------:R-:W-:-:S03]  /*104e0*/  SEL R3, RZ, 0xffffffff, P3 ;  /* 0xffffffffff037807 */ /* 0x000fc60001800000 */
[----:B------:R-:W5:Y:S01]  /*104f0*/  LD.E.128 R44, desc[UR40][R44.64] ;  /* 0x000000282c2c7980 */ /* 0x000f62000c101d00 */
[----:B------:R-:W-:-:S03]  /*10500*/  ISETP.GE.AND P2, PT, R193, R87, PT ;  /* 0x00000057c100720c */ /* 0x000fc60003f46270 */
        /* <DEDUP_REMOVED lines=10> */
[----:B------:R-:W-:Y:S01]  /*105b0*/  SEL R0, RZ, 0x1, P2 ;  /* 0x00000001ff007807 */ /* 0x000fe20001000000 */
[----:B------:R-:W-:Y:S01]  /*105c0*/  IMAD R76, R76, UR4, RZ ;  /* 0x000000044c4c7c24 */ /* 0x000fe2000f8e02ff */
[----:B------:R-:W-:Y:S01]  /*105d0*/  @!PT LDS RZ, [RZ] ;  /* 0x00000000fffff984 */ /* 0x000fe20000000800 */
[----:B------:R-:W-:Y:S01]  /*105e0*/  @!PT LDS RZ, [RZ] ;  /* 0x00000000fffff984 */ /* 0x000fe20000000800 */
[----:B------:R-:W-:Y:S01]  /*105f0*/  @!PT LDS RZ, [RZ] ;  /* 0x00000000fffff984 */ /* 0x000fe20000000800 */
[----:B------:R-:W-:Y:S01]  /*10600*/  @!PT LDS RZ, [RZ] ;  /* 0x00000000fffff984 */ /* 0x000fe20000000800 */
[----:B------:R0:W-:Y:S06]  /*10610*/  MEMBAR.ALL.CTA ;  /* 0x0000000000007992 */ /* 0x0001ec0000008000 */
[----:B0-----:R-:W0:Y:S01]  /*10620*/  FENCE.VIEW.ASYNC.S ;  /* 0x00000000000073c6 */ /* 0x001e220000000000 */
[----:B------:R-:W-:Y:S01]  /*10630*/  IMAD.SHL.U32 R3, R3, 0x2, RZ ;  /* 0x0000000203037824 */ /* 0x000fe200078e00ff */
[-C--:B------:R-:W-:Y:S01]  /*10640*/  ISETP.GE.AND P2, PT, R83, R87.reuse, PT ;  /* 0x000000575300720c */ /* 0x080fe20003f46270 */
[C---:B------:R-:W-:Y:S01]  /*10650*/  IMAD R77, R201.reuse, UR5, R76 ;  /* 0x00000005c94d7c24 */ /* 0x040fe2000f8e024c */
[----:B------:R-:W-:Y:S01]  /*10660*/  ISETP.GE.AND P3, PT, R84, R87, PT ;  /* 0x000000575400720c */ /* 0x000fe20003f66270 */
[----:B------:R-:W-:Y:S01]  /*10670*/  IMAD.WIDE.U32 R20, R201, UR4, R20 ;  /* 0x00000004c9147c25 */ /* 0x000fe2000f8e0014 */
[----:B------:R-:W-:Y:S01]  /*10680*/  LOP3.LUT R0, R3, 0x2, R0, 0xe2, !PT ;  /* 0x0000000203007812 */ /* 0x000fe200078ee200 */
[----:B------:R-:W-:Y:S01]  /*10690*/  ULDC.64 UR4, c[0x0][0xae8] ;  /* 0x0002ba0000047ab9 */ /* 0x000fe20000000a00 */
[----:B------:R-:W-:Y:S01]  /*106a0*/  SEL R3, RZ, 0x4, P2 ;  /* 0x00000004ff037807 */ /* 0x000fe20001000000 */
[C---:B------:R-:W-:Y:S01]  /*106b0*/  VIADD R85, R193.reuse, 0x100 ;  /* 0x00000100c1557836 */ /* 0x040fe20000000000 */
[----:B------:R-:W-:Y:S01]  /*106c0*/  SEL R76, RZ, 0x8, P3 ;  /* 0x00000008ff4c7807 */ /* 0x000fe20001800000 */
[----:B------:R-:W-:Y:S01]  /*106d0*/  VIADD R86, R193, 0x140 ;  /* 0x00000140c1567836 */ /* 0x000fe20000000000 */
[----:B------:R-:W-:Y:S01]  /*106e0*/  IADD3 R21, R21, R77, RZ ;  /* 0x0000004d15157210 */ /* 0x000fe20007ffe0ff */
[C---:B------:R-:W-:Y:S01]  /*106f0*/  VIADD R77, R193.reuse, 0x180 ;  /* 0x00000180c14d7836 */ /* 0x040fe20000000000 */
[----:B------:R-:W-:Y:S01]  /*10700*/  LOP3.LUT R3, R76, R0, R3, 0xfe, !PT ;  /* 0x000000004c037212 */ /* 0x000fe200078efe03 */
[----:B------:R-:W-:Y:S01]  /*10710*/  VIADD R78, R193, 0x1c0 ;  /* 0x000001c0c14e7836 */ /* 0x000fe20000000000 */
[-C--:B------:R-:W-:Y:S01]  /*10720*/  ISETP.GE.AND P2, PT, R85, R87.reuse, PT ;  /* 0x000000575500720c */ /* 0x080fe20003f46270 */
[----:B------:R-:W-:Y:S01]  /*10730*/  BSSY B1, `(.L_x_3750) ;  /* 0x000002f000017945 */ /* 0x000fe20003800000 */
[----:B------:R-:W-:-:S02]  /*10740*/  ISETP.GE.AND P3, PT, R86, R87, PT ;  /* 0x000000575600720c */ /* 0x000fc40003f66270 */
[----:B------:R-:W-:Y:S02]  /*10750*/  IADD3 R0, R2, 0x28c20, RZ ;  /* 0x00028c2002007810 */ /* 0x000fe40007ffe0ff */
[----:B------:R-:W-:Y:S02]  /*10760*/  ISETP.GE.AND P4, PT, R77, R87, PT ;  /* 0x000000574d00720c */ /* 0x000fe40003f86270 */
[----:B------:R-:W-:Y:S02]  /*10770*/  SEL R76, RZ, 0x10, P2 ;  /* 0x00000010ff4c7807 */ /* 0x000fe40001000000 */
[----:B------:R-:W-:Y:S02]  /*10780*/  SEL R77, RZ, 0x20, P3 ;  /* 0x00000020ff4d7807 */ /* 0x000fe40001800000 */
[----:B------:R-:W-:Y:S02]  /*10790*/  PRMT R0, RZ, 0x654, R0 ;  /* 0x00000654ff007816 */ /* 0x000fe40000000000 */
[----:B------:R-:W-:Y:S01]  /*107a0*/  LOP3.LUT R3, R77, R3, R76, 0xfe, !PT ;  /* 0x000000034d037212 */ /* 0x000fe200078efe4c */
[----:B------:R-:W-:Y:S01]  /*107b0*/  IMAD R76, R209, UR4, RZ ;  /* 0x00000004d14c7c24 */ /* 0x000fe2000f8e02ff */
[----:B0-----:R0:W-:Y:S01]  /*107c0*/  SYNCS.ARRIVE.TRANS64.RED.A1T0 RZ, [R0+URZ], RZ ;  /* 0x000000ff00ff79a7 */ /* 0x0011e2000810043f */
[----:B------:R-:W-:-:S02]  /*107d0*/  ISETP.GE.AND P2, PT, R78, R87, PT ;  /* 0x000000574e00720c */ /* 0x000fc40003f46270 */
[----:B------:R-:W-:Y:S01]  /*107e0*/  SHF.R.S32.HI R203, RZ, 0x1f, R202 ;  /* 0x0000001fffcb7819 */ /* 0x000fe200000114ca */
[C---:B------:R-:W-:Y:S02]  /*107f0*/  IMAD R81, R79.reuse, UR5, R76 ;  /* 0x000000054f517c24 */ /* 0x040fe4000f8e024c */
[----:B------:R-:W-:Y:S01]  /*10800*/  IMAD.WIDE.U32 R78, R79, UR4, R20 ;  /* 0x000000044f4e7c25 */ /* 0x000fe2000f8e0014 */
[----:B0-----:R-:W-:-:S03]  /*10810*/  SEL R0, RZ, 0x40, P4 ;  /* 0x00000040ff007807 */ /* 0x001fc60002000000 */
        /* <DEDUP_REMOVED lines=32> */
.L_x_3751:
[----:B------:R-:W-:Y:S05]  /*10a20*/  BSYNC B1 ;  /* 0x0000000000017941 */ /* 0x000fea0003800000 */
.L_x_3750:
        /* <DEDUP_REMOVED lines=31> */
.L_x_3747:
[----:B------:R-:W-:Y:S01]  /*10c20*/  ULDC.64 UR4, c[0x0][0xbd8] ;  /* 0x0002f60000047ab9 */ /* 0x000fe20000000a00 */
[----:B------:R-:W-:Y:S01]  /*10c30*/  IMAD.MOV.U32 R9, RZ, RZ, RZ ;  /* 0x000000ffff097224 */ /* 0x000fe200078e00ff */
[----:B------:R-:W-:Y:S01]  /*10c40*/  ISETP.NE.U32.AND P0, PT, RZ, UR4, PT ;  /* 0x00000004ff007c0c */ /* 0x000fe2000bf05070 */
[----:B------:R-:W3:Y:S01]  /*10c50*/  LDC R14, c[0x0][0xa8c] ;  /* 0x0002a300ff0e7b82 */ /* 0x000ee20000000800 */
        /* <DEDUP_REMOVED lines=12> */
[----:B------:R-:W-:Y:S01]  /*10d20*/  ISETP.GT.AND P2, PT, R220, 0x3f, PT ;  /* 0x0000003fdc00780c */ /* 0x000fe20003f44270 */
[----:B------:R-:W-:-:S12]  /*10d30*/  @P1 BRA `(.L_x_3753) ;  /* 0x0000000000101947 */ /* 0x000fd80003800000 */
[----:B------:R-:W-:Y:S05]  /*10d40*/  @!P0 BRA `(.L_x_3753) ;  /* 0x00000000000c8947 */ /* 0x000fea0003800000 */
[----:B------:R-:W2:Y:S04]  /*10d50*/  LDG.E R0, desc[UR40][R4.64] ;  /* 0x0000002804007981 */ /* 0x000ea8000c1e1900 */
[----:B-----5:R-:W2:Y:S02]  /*10d60*/  LDG.E R3, desc[UR40][R4.64+0x4] ;  /* 0x0000042804037981 */ /* 0x020ea4000c1e1900 */
[----:B--2---:R-:W-:-:S07]  /*10d70*/  IMAD.IADD R3, R3, 0x1, -R0 ;  /* 0x0000000103037824 */ /* 0x004fce00078e0a00 */
.L_x_3753:
[----:B------:R-:W-:Y:S01]  /*10d80*/  BSSY B1, `(.L_x_3754) ;  /* 0x000001d000017945 */ /* 0x000fe20003800000 */
[----:B------:R-:W-:Y:S02]  /*10d90*/  SHF.R.S32.HI R10, RZ, 0x1f, R201 ;  /* 0x0000001fff0a7819 */ /* 0x000fe400000114c9 */
[----:B------:R-:W-:Y:S02]  /*10da0*/  SHF.R.S32.HI R12, RZ, 0x1f, R193 ;  /* 0x0000001fff0c7819 */ /* 0x000fe400000114c1 */
[----:B------:R-:W-:Y:S02]  /*10db0*/  SEL R11, R206, RZ, !P0 ;  /* 0x000000ffce0b7207 */ /* 0x000fe40004000000 */
[----:B------:R-:W-:Y:S02]  /*10dc0*/  SEL R209, R209, RZ, !P0 ;  /* 0x000000ffd1d17207 */ /* 0x000fe40004000000 */
[----:B-----5:R-:W-:Y:S01]  /*10dd0*/  SHF.R.S32.HI R8, RZ, 0x1f, R9 ;  /* 0x0000001fff087819 */ /* 0x020fe20000011409 */
[----:B------:R-:W-:Y:S06]  /*10de0*/  @P2 BRA `(.L_x_3755) ;  /* 0x0000000000582947 */ /* 0x000fec0003800000 */
[----:B------:R-:W5:Y:S02]  /*10df0*/  S2R R0, SR_TID.X ;  /* 0x0000000000007919 */ /* 0x000f640000002100 */
[----:B-----5:R-:W-:-:S04]  /*10e00*/  IMAD R0, R208, 0x40, R0 ;  /* 0x00000040d0007824 */ /* 0x020fc800078e0200 */
[----:B------:R-:W-:-:S05]  /*10e10*/  VIADD R0, R0, 0xffffff80 ;  /* 0xffffff8000007836 */ /* 0x000fca0000000000 */
[----:B------:R-:W-:-:S13]  /*10e20*/  ISETP.GE.AND P0, PT, R0, R3, PT ;  /* 0x000000030000720c */ /* 0x000fda0003f06270 */
[----:B------:R-:W-:Y:S05]  /*10e30*/  @P0 BRA `(.L_x_3755) ;  /* 0x0000000000440947 */ /* 0x000fea0003800000 */
[----:B----4-:R-:W-:Y:S01]  /*10e40*/  IADD3 R4, P0, R0, R9, RZ ;  /* 0x0000000900047210 */ /* 0x010fe20007f1e0ff */
        /* <DEDUP_REMOVED lines=13> */
[----:B------:R-:W-:Y:S02]  /*10f20*/  LEA.HI.X R7, R4, UR5, R5, 0x2, P0 ;  /* 0x0000000504077c11 */ /* 0x000fe400080f1405 */
[----:B------:R-:W-:-:S05]  /*10f30*/  MOV R5, 0xff800000 ;  /* 0xff80000000057802 */ /* 0x000fca0000000f00 */
[----:B------:R4:W-:Y:S02]  /*10f40*/  STG.E desc[UR40][R6.64], R5 ;  /* 0x0000000506007986 */ /* 0x0009e4000c101928 */
.L_x_3755:
[----:B------:R-:W-:Y:S05]  /*10f50*/  BSYNC B1 ;  /* 0x0000000000017941 */ /* 0x000fea0003800000 */
.L_x_3754:
[----:B------:R-:W-:Y:S01]  /*10f60*/  ULDC.64 UR4, c[0x0][0xaa0] ;  /* 0x0002a80000047ab9 */ /* 0x000fe20000000a00 */
[----:B----4-:R-:W-:Y:S01]  /*10f70*/  IMAD.MOV.U32 R4, RZ, RZ, R193 ;  /* 0x000000ffff047224 */ /* 0x010fe200078e00c1 */
[C---:B---3--:R-:W-:Y:S01]  /*10f80*/  ISETP.GE.AND P2, PT, R193.reuse, R14, PT ;  /* 0x0000000ec100720c */ /* 0x048fe20003f46270 */
[----:B------:R-:W-:Y:S01]  /*10f90*/  IMAD.MOV.U32 R5, RZ, RZ, R12 ;  /* 0x000000ffff057224 */ /* 0x000fe200078e000c */
[----:B------:R-:W-:Y:S01]  /*10fa0*/  IADD3 R15, R193, 0x80, RZ ;  /* 0x00000080c10f7810 */ /* 0x000fe20007ffe0ff */
[----:B------:R-:W-:Y:S01]  /*10fb0*/  IMAD R0, R8, UR4, RZ ;  /* 0x0000000408007c24 */ /* 0x000fe2000f8e02ff */
[----:B------:R-:W-:Y:S01]  /*10fc0*/  BSSY B1, `(.L_x_3756) ;  /* 0x000004b000017945 */ /* 0x000fe20003800000 */
        /* <DEDUP_REMOVED lines=12> */
[----:B------:R-:W-:Y:S01]  /*11090*/  VIADD R21, R193, 0xc0 ;  /* 0x000000c0c1157836 */ /* 0x000fe20000000000 */
[----:B------:R-:W-:Y:S01]  /*110a0*/  ISETP.GE.AND P0, PT, R0, R3, PT ;  /* 0x000000030000720c */ /* 0x000fe20003f06270 */
[----:B------:R-:W-:Y:S01]  /*110b0*/  IMAD.WIDE.U32 R4, R201, UR4, R4 ;  /* 0x00000004c9047c25 */ /* 0x000fe2000f8e0004 */
[----:B------:R-:W-:Y:S01]  /*110c0*/  SEL R0, RZ, 0x1, P2 ;  /* 0x00000001ff007807 */ /* 0x000fe20001000000 */
[----:B------:R-:W-:Y:S01]  /*110d0*/  ULDC.64 UR4, c[0x0][0xae8] ;  /* 0x0002ba0000047ab9 */ /* 0x000fe20000000a00 */
[-C--:B------:R-:W-:Y:S01]  /*110e0*/  ISETP.GE.AND P2, PT, R15, R14.reuse, PT ;  /* 0x0000000e0f00720c */ /* 0x080fe20003f46270 */
[----:B------:R-:W-:Y:S01]  /*110f0*/  IMAD.SHL.U32 R3, R6, 0x2, RZ ;  /* 0x0000000206037824 */ /* 0x000fe200078e00ff */
[----:B------:R-:W-:Y:S01]  /*11100*/  ISETP.GE.AND P3, PT, R21, R14, PT ;  /* 0x0000000e1500720c */ /* 0x000fe20003f66270 */
[----:B------:R-:W-:-:S02]  /*11110*/  VIADD R25, R193, 0x100 ;  /* 0x00000100c1197836 */ /* 0x000fc40000000000 */
[----:B------:R-:W-:Y:S01]  /*11120*/  VIADD R27, R193, 0x140 ;  /* 0x00000140c11b7836 */ /* 0x000fe20000000000 */
[----:B------:R-:W-:Y:S01]  /*11130*/  LOP3.LUT R0, R3, 0x2, R0, 0xe2, !PT ;  /* 0x0000000203007812 */ /* 0x000fe200078ee200 */
[----:B------:R-:W-:Y:S01]  /*11140*/  IMAD.IADD R5, R5, 0x1, R7 ;  /* 0x0000000105057824 */ /* 0x000fe200078e0207 */
[----:B------:R-:W-:Y:S01]  /*11150*/  SEL R3, RZ, 0x4, P2 ;  /* 0x00000004ff037807 */ /* 0x000fe20001000000 */
[C---:B------:R-:W-:Y:S01]  /*11160*/  VIADD R7, R193.reuse, 0x180 ;  /* 0x00000180c1077836 */ /* 0x040fe20000000000 */
[----:B------:R-:W-:Y:S01]  /*11170*/  SEL R6, RZ, 0x8, P3 ;  /* 0x00000008ff067807 */ /* 0x000fe20001800000 */
[----:B------:R-:W-:Y:S01]  /*11180*/  VIADD R9, R193, 0x1c0 ;  /* 0x000001c0c1097836 */ /* 0x000fe20000000000 */
[-C--:B------:R-:W-:Y:S02]  /*11190*/  ISETP.GE.AND P2, PT, R25, R14.reuse, PT ;  /* 0x0000000e1900720c */ /* 0x080fe40003f46270 */
[-C--:B------:R-:W-:Y:S02]  /*111a0*/  ISETP.GE.AND P3, PT, R27, R14.reuse, PT ;  /* 0x0000000e1b00720c */ /* 0x080fe40003f66270 */
[----:B------:R-:W-:-:S02]  /*111b0*/  ISETP.GE.AND P4, PT, R7, R14, PT ;  /* 0x0000000e0700720c */ /* 0x000fc40003f86270 */
        /* <DEDUP_REMOVED lines=18> */
[----:B------:R-:W-:Y:S01]  /*112e0*/  MOV R4, R6 ;  /* 0x0000000600047202 */ /* 0x000fe20000000f00 */
        /* <DEDUP_REMOVED lines=10> */
[C---:B------:R-:W-:Y:S02]  /*11390*/  LEA R30, P1, R4.reuse, UR4, 0x1 ;  /* 0x00000004041e7c11 */ /* 0x040fe4000f8208ff */
[-C--:B------:R-:W-:Y:S02]  /*113a0*/  ISETP.GE.AND P2, PT, R27, R14.reuse, PT ;  /* 0x0000000e1b00720c */ /* 0x080fe40003f46270 */
        /* <DEDUP_REMOVED lines=12> */
.L_x_3757:
[----:B------:R-:W-:Y:S05]  /*11470*/  BSYNC B1 ;  /* 0x0000000000017941 */ /* 0x000fea0003800000 */
.L_x_3756:
        /* <DEDUP_REMOVED lines=29> */
.L_x_3752:
[----:B------:R-:W-:Y:S05]  /*11650*/  BSYNC B0 ;  /* 0x0000000000007941 */ /* 0x000fea0003800000 */
.L_x_3746:
[----:B------:R-:W-:Y:S02]  /*11660*/  ULDC UR4, c[0x0][0xc14] ;  /* 0x0003050000047ab9 */ /* 0x000fe40000000800 */
[----:B--2---:R-:W-:-:S13]  /*11670*/  ISETP.GE.AND P0, PT, R187, UR4, PT ;  /* 0x00000004bb007c0c */ /* 0x004fda000bf06270 */
[----:B------:R-:W-:Y:S05]  /*11680*/  @!P0 BRA `(.L_x_3758) ;  /* 0xfffffef800a08947 */ /* 0x000fea000383ffff */
[----:B------:R-:W-:Y:S05]  /*11690*/  BRA `(.L_x_3612) ;  /* 0x00000060008c7947 */ /* 0x000fea0003800000 */
.L_x_3610:
        /* <DEDUP_REMOVED lines=56> */
[----:B------:R-:W-:Y:S01]  /*11a20*/  MOV R5, R2 ;  /* 0x0000000200057202 */ /* 0x000fe20000000f00 */
[----:B------:R-:W-:Y:S01]  /*11a30*/  IMAD.MOV.U32 R6, RZ, RZ, RZ ;  /* 0x000000ffff067224 */ /* 0x000fe200078e00ff */
[----:B------:R-:W-:Y:S01]  /*11a40*/  ULDC UR5, c[0x0][0xc14] ;  /* 0x0003050000057ab9 */ /* 0x000fe20000000800 */
[----:B------:R-:W-:Y:S01]  /*11a50*/  ULDC UR7, c[0x0][0xc14] ;  /* 0x0003050000077ab9 */ /* 0x000fe20000000800 */
[----:B------:R-:W-:-:S05]  /*11a60*/  ULDC UR4, c[0x0][0xc10] ;  /* 0x0003040000047ab9 */ /* 0x000fca0000000800 */
.L_x_3763:
        /* <DEDUP_REMOVED lines=15> */
.L_x_3762:
[----:B------:R-:W-:Y:S05]  /*11b60*/  BSYNC B0 ;  /* 0x0000000000007941 */ /* 0x000fea0003800000 */
.L_x_3761:
        /* <DEDUP_REMOVED lines=25> */
.L_x_3759:
        /* <DEDUP_REMOVED lines=20> */
.L_x_3764:
        /* <DEDUP_REMOVED lines=25> */
[----:B------:R-:W-:Y:S01]  /*11fd0*/  VIADDMNMX R8, R3, UR4, R8, PT ;  /* 0x0000000403087c46 */ /* 0x000fe2000b800108 */
[----:B------:R-:W-:-:S03]  /*11fe0*/  IMAD.IADD R4, R5, 0x1, R4 ;  /* 0x0000000105047824 */ /* 0x000fc600078e0204 */
[----:B------:R-:W-:-:S04]  /*11ff0*/  IABS R7, R8 ;  /* 0x0000000800077213 */ /* 0x000fc80000000000 */
[----:B------:R-:W1:Y:S08]  /*12000*/  I2F.RP R10, R7 ;  /* 0x00000007000a7306 */ /* 0x000e700000209400 */
[----:B-1----:R-:W1:Y:S02]  /*12010*/  MUFU.RCP R10, R10 ;  /* 0x0000000a000a7308 */ /* 0x002e640000001000 */
[----:B-1----:R-:W-:-:S06]  /*12020*/  IADD3 R2, R10, 0xffffffe, RZ ;  /* 0x0ffffffe0a027810 */ /* 0x002fcc0007ffe0ff */
        /* <DEDUP_REMOVED lines=17> */
[----:B------:R-:W-:Y:S02]  /*12140*/  @!P0 IADD3 R3, -R3, RZ, RZ ;  /* 0x000000ff03038210 */ /* 0x000fe40007ffe1ff */
[----:B------:R-:W-:-:S13]  /*12150*/  ISETP.NE.AND P0, PT, R8, RZ, PT ;  /* 0x000000ff0800720c */ /* 0x000fda0003f05270 */
[----:B------:R-:W-:Y:S01]  /*12160*/  @!P0 LOP3.LUT R3, RZ, R8, RZ, 0x33, !PT ;  /* 0x00000008ff038212 */ /* 0x000fe200078e33ff */
[----:B------:R-:W-:-:S03]  /*12170*/  IMAD.MOV R8, RZ, RZ, -R8 ;  /* 0x000000ffff087224 */ /* 0x000fc600078e0a08 */
[----:B------:R-:W-:Y:S01]  /*12180*/  LOP3.LUT R2, RZ, R3, RZ, 0x33, !PT ;  /* 0x00000003ff027212 */ /* 0x000fe200078e33ff */
[----:B------:R-:W-:-:S04]  /*12190*/  IMAD R18, R3, R8, R4 ;  /* 0x0000000803127224 */ /* 0x000fc800078e0204 */
[----:B------:R-:W-:Y:S01]  /*121a0*/  IMAD.IADD R17, R17, 0x1, R2 ;  /* 0x0000000111117824 */ /* 0x000fe200078e0202 */
[----:B------:R-:W-:Y:S06]  /*121b0*/  BRA `(.L_x_3765) ;  /* 0x00000000000c7947 */ /* 0x000fec0003800000 */
.L_x_3760:
[----:B------:R-:W-:Y:S02]  /*121c0*/  IMAD.MOV.U32 R17, RZ, RZ, RZ ;  /* 0x000000ffff117224 */ /* 0x000fe400078e00ff */
[----:B------:R-:W-:Y:S02]  /*121d0*/  IMAD.U32 R16, RZ, RZ, UR6 ;  /* 0x00000006ff107e24 */ /* 0x000fe4000f8e00ff */
[----:B------:R-:W-:-:S07]  /*121e0*/  IMAD.MOV.U32 R18, RZ, RZ, RZ ;  /* 0x000000ffff127224 */ /* 0x000fce00078e00ff */
.L_x_3765:
        /* <DEDUP_REMOVED lines=14> */
[----:B-1----:R-:W-:Y:S01]  /*122d0*/  MOV R0, 0x1 ;  /* 0x0000000100007802 */ /* 0x002fe20000000f00 */
[----:B------:R1:W-:Y:S01]  /*122e0*/  STL [R1], RZ ;  /* 0x000000ff01007387 */ /* 0x0003e20000100800 */
[----:B------:R-:W-:Y:S01]  /*122f0*/  ULDC.64 UR38, c[0x0][0x198] ;  /* 0x0000660000267ab9 */ /* 0x000fe20000000a00 */
[----:B------:R-:W-:Y:S02]  /*12300*/  ULDC UR36, c[0x0][0xc] ;  /* 0x0000030000247ab9 */ /* 0x000fe40000000800 */
[----:B------:R1:W-:Y:S04]  /*12310*/  STL [R1+0x8], R0 ;  /* 0x0000080001007387 */ /* 0x0003e80000100800 */
[----:B------:R1:W-:Y:S04]  /*12320*/  STL [R1+0x4], RZ ;  /* 0x000004ff01007387 */ /* 0x0003e80000100800 */
[----:B------:R1:W-:Y:S04]  /*12330*/  STL [R1+0xc], R0 ;  /* 0x00000c0001007387 */ /* 0x0003e80000100800 */
[----:B------:R1:W-:Y:S02]  /*12340*/  STL [R1+0x28], RZ ;  /* 0x000028ff01007387 */ /* 0x0003e40000100800 */
.L_x_3850:
[----:B--2---:R-:W2:Y:S02]  /*12350*/  LDC.64 R2, c[0x0][0xc60] ;  /* 0x00031800ff027b82 */ /* 0x004ea40000000a00 */
[----:B--2---:R-:W-:-:S05]  /*12360*/  IMAD.WIDE R2, R19, 0x4, R2 ;  /* 0x0000000413027825 */ /* 0x004fca00078e0202 */
[----:B-1----:R-:W1:Y:S01]  /*12370*/  LDG.E R11, desc[UR40][R2.64] ;  /* 0x00000028020b7981 */ /* 0x002e62000c1e1900 */
[----:B------:R-:W-:Y:S05]  /*12380*/  YIELD ;  /* 0x0000000000007946 */ /* 0x000fea0003800000 */
[----:B------:R-:W-:Y:S01]  /*12390*/  ULDC.64 UR4, c[0x0][0xa28] ;  /* 0x00028a0000047ab9 */ /* 0x000fe20000000a00 */
[----:B------:R-:W-:Y:S02]  /*123a0*/  CS2R R8, SRZ ;  /* 0x0000000000087805 */ /* 0x000fe4000001ff00 */
[----:B------:R-:W-:Y:S01]  /*123b0*/  ISETP.NE.U32.AND P0, PT, RZ, UR4, PT ;  /* 0x00000004ff007c0c */ /* 0x000fe2000bf05070 */
[----:B------:R-:W-:Y:S01]  /*123c0*/  ULDC.64 UR8, c[0x0][0xa08] ;  /* 0x0002820000087ab9 */ /* 0x000fe20000000a00 */
[----:B------:R-:W-:-:S02]  /*123d0*/  ULDC.64 UR10, c[0x0][0xa10] ;  /* 0x00028400000a7ab9 */ /* 0x000fc40000000a00 */
[----:B------:R-:W-:Y:S02]  /*123e0*/  ISETP.NE.AND.EX P0, PT, RZ, UR5, PT, P0 ;  /* 0x00000005ff007c0c */ /* 0x000fe4000bf05300 */
[----:B-1----:R-:W-:Y:S01]  /*123f0*/  SHF.R.S32.HI R0, RZ, 0x1f, R11 ;  /* 0x0000001fff007819 */ /* 0x002fe2000001140b */
[----:B------:R-:W-:-:S10]  /*12400*/  IMAD.SHL.U32 R15, R11, 0x4, RZ ;  /* 0x000000040b0f7824 */ /* 0x000fd400078e00ff */
[C---:B------:R-:W-:Y:S01]  /*12410*/  @P0 LEA R2, P1, R11.reuse, UR4, 0x2 ;  /* 0x000000040b020c11 */ /* 0x040fe2000f8210ff */
[----:B------:R-:W-:Y:S03]  /*12420*/  STL [R1+0x18], R11 ;  /* 0x0000180b01007387 */ /* 0x000fe60000100800 */
[----:B------:R-:W-:Y:S01]  /*12430*/  @P0 LEA.HI.X R3, R11, UR5, R0, 0x2, P1 ;  /* 0x000000050b030c11 */ /* 0x000fe200088f1400 */
[----:B------:R-:W-:-:S04]  /*12440*/  ULDC.64 UR4, c[0x0][0xa18] ;  /* 0x0002860000047ab9 */ /* 0x000fc80000000a00 */
[----:B------:R1:W5:Y:S01]  /*12450*/  @P0 LDG.E R8, desc[UR40][R2.64] ;  /* 0x0000002802080981 */ /* 0x000362000c1e1900 */
[----:B------:R-:W-:Y:S02]  /*12460*/  ISETP.NE.U32.AND P0, PT, RZ, UR4, PT ;  /* 0x00000004ff007c0c */ /* 0x000fe4000bf05070 */
[----:B------:R-:W-:Y:S01]  /*12470*/  SHF.L.U64.HI R14, R11, 0x2, R0 ;  /* 0x000000020b0e7819 */ /* 0x000fe20000010200 */
[----:B------:R-:W-:Y:S01]  /*12480*/  STL [R1+0x20], R15 ;  /* 0x0000200f01007387 */ /* 0x000fe20000100800 */
[----:B------:R-:W-:Y:S01]  /*12490*/  ISETP.NE.AND.EX P0, PT, RZ, UR5, PT, P0 ;  /* 0x00000005ff007c0c */ /* 0x000fe2000bf05300 */
[----:B------:R-:W-:Y:S02]  /*124a0*/  ULDC UR6, c[0x0][0x338] ;  /* 0x0000ce0000067ab9 */ /* 0x000fe40000000800 */
[----:B------:R-:W-:Y:S10]  /*124b0*/  STL [R1+0x24], R14 ;  /* 0x0000240e01007387 */ /* 0x000ff40000100800 */
[----:B------:R-:W-:-:S04]  /*124c0*/  @P0 IADD3 R12, P1, R15, UR4, RZ ;  /* 0x000000040f0c0c10 */ /* 0x000fc8000ff3e0ff */
[C---:B0-----:R-:W-:Y:S01]  /*124d0*/  @P0 IADD3.X R13, R14.reuse, UR5, RZ, P1, !PT ;  /* 0x000000050e0d0c10 */ /* 0x041fe20008ffe4ff */
[----:B------:R-:W-:Y:S02]  /*124e0*/  ULDC.64 UR4, c[0x0][0xa00] ;  /* 0x0002800000047ab9 */ /* 0x000fe40000000a00 */
[----:B------:R-:W-:Y:S02]  /*124f0*/  ISETP.NE.U32.AND P2, PT, RZ, UR4, PT ;  /* 0x00000004ff007c0c */ /* 0x000fe4000bf45070 */
[C---:B-1----:R-:W-:Y:S02]  /*12500*/  IADD3 R2, P1, R15.reuse, UR4, RZ ;  /* 0x000000040f027c10 */ /* 0x042fe4000ff3e0ff */
[----:B------:R-:W-:Y:S02]  /*12510*/  ISETP.NE.AND.EX P2, PT, RZ, UR5, PT, P2 ;  /* 0x00000005ff007c0c */ /* 0x000fe4000bf45320 */
[----:B------:R-:W-:Y:S01]  /*12520*/  IADD3.X R3, R14, UR5, RZ, P1, !PT ;  /* 0x000000050e037c10 */ /* 0x000fe20008ffe4ff */
[----:B------:R-:W-:Y:S01]  /*12530*/  ULDC UR4, c[0x0][0x288] ;  /* 0x0000a20000047ab9 */ /* 0x000fe20000000800 */
[----:B------:R-:W-:Y:S01]  /*12540*/  IADD3 R6, P1, R15, UR8, RZ ;  /* 0x000000080f067c10 */ /* 0x000fe2000ff3e0ff */
[----:B------:R-:W-:Y:S01]  /*12550*/  IMAD.U32 R10, RZ, RZ, UR4 ;  /* 0x00000004ff0a7e24 */ /* 0x000fe2000f8e00ff */
[----:B------:R-:W-:-:S02]  /*12560*/  ULDC.64 UR4, c[0x0][0x3f8] ;  /* 0x0000fe0000047ab9 */ /* 0x000fc40000000a00 */
[----:B------:R-:W-:-:S03]  /*12570*/  IADD3.X R7, R14, UR9, RZ, P1, !PT ;  /* 0x000000090e077c10 */ /* 0x000fc60008ffe4ff */
[----:B------:R0:W5:Y:S04]  /*12580*/  @P0 LDG.E R10, desc[UR40][R12.64] ;  /* 0x000000280c0a0981 */ /* 0x000168000c1e1900 */
[----:B------:R-:W2:Y:S01]  /*12590*/  @P2 LDG.E R9, desc[UR40][R2.64] ;  /* 0x0000002802092981 */ /* 0x000ea2000c1e1900 */
[----:B------:R-:W-:Y:S01]  /*125a0*/  UISETP.NE.U32.AND UP0, UPT, UR4, URZ, UPT ;  /* 0x0000003f0400728c */ /* 0x000fe2000bf05070 */
[----:B------:R-:W-:Y:S02]  /*125b0*/  IADD3 R4, P1, R15, UR10, RZ ;  /* 0x0000000a0f047c10 */ /* 0x000fe4000ff3e0ff */
[----:B------:R-:W-:Y:S01]  /*125c0*/  ULDC UR4, c[0x0][0x404] ;  /* 0x0001010000047ab9 */ /* 0x000fe20000000800 */
[----:B------:R-:W-:Y:S01]  /*125d0*/  UISETP.NE.AND.EX UP0, UPT, UR5, URZ, UPT, UP0 ;  /* 0x0000003f0500728c */ /* 0x000fe2000bf05300 */
[----:B------:R-:W-:-:S02]  /*125e0*/  IADD3.X R5, R14, UR11, RZ, P1, !PT ;  /* 0x0000000b0e057c10 */ /* 0x000fc40008ffe4ff */
[----:B------:R-:W-:Y:S01]  /*125f0*/  ISETP.NE.U32.AND P1, PT, RZ, UR8, PT ;  /* 0x00000008ff007c0c */ /* 0x000fe2000bf25070 */
[----:B------:R-:W-:Y:S01]  /*12600*/  USEL UR4, UR4, 0x1, UP0 ;  /* 0x0000000104047887 */ /* 0x000fe20008000000 */
[----:B------:R-:W-:Y:S02]  /*12610*/  ULDC UR5, c[0x0][0x2e0] ;  /* 0x0000b80000057ab9 */ /* 0x000fe40000000800 */
[----:B------:R-:W-:Y:S01]  /*12620*/  ISETP.NE.AND.EX P3, PT, RZ, UR9, PT, P1 ;  /* 0x00000009ff007c0c */ /* 0x000fe2000bf65310 */
[----:B------:R-:W-:Y:S01]  /*12630*/  UIMAD UR4, UR4, UR5, URZ ;  /* 0x00000005040472a4 */ /* 0x000fe2000f8e023f */
[----:B------:R-:W-:Y:S01]  /*12640*/  ISETP.NE.U32.AND P1, PT, RZ, UR10, PT ;  /* 0x0000000aff007c0c */ /* 0x000fe2000bf25070 */
[----:B------:R-:W-:-:S03]  /*12650*/  IMAD.U32 R0, RZ, RZ, UR6 ;  /* 0x00000006ff007e24 */ /* 0x000fc6000f8e00ff */
[----:B------:R-:W-:Y:S01]  /*12660*/  ISETP.NE.AND.EX P1, PT, RZ, UR11, PT, P1 ;  /* 0x0000000bff007c0c */ /* 0x000fe2000bf25310 */
[----:B--2---:R1:W-:Y:S02]  /*12670*/  STL [R1+0x2c], R9 ;  /* 0x00002c0901007387 */ /* 0x0043e40000100800 */
[----:B-1----:R-:W-:Y:S01]  /*12680*/  IMAD.U32 R9, RZ, RZ, UR4 ;  /* 0x00000004ff097e24 */ /* 0x002fe2000f8e00ff */
[----:B0-----:R-:W-:Y:S09]  /*12690*/  @P0 BRA `(.L_x_3767) ;  /* 0x0000000000100947 */ /* 0x001ff20003800000 */
[----:B------:R-:W-:Y:S05]  /*126a0*/  @!P2 BRA `(.L_x_3767) ;  /* 0x00000000000ca947 */ /* 0x000fea0003800000 */
[----:B-----5:R-:W2:Y:S04]  /*126b0*/  LDG.E R10, desc[UR40][R2.64] ;  /* 0x00000028020a7981 */ /* 0x020ea8000c1e1900 */
[----:B------:R-:W2:Y:S02]  /*126c0*/  LDG.E R2, desc[UR40][R2.64+0x4] ;  /* 0x0000042802027981 */ /* 0x000ea4000c1e1900 */
[----:B--2---:R-:W-:-:S07]  /*126d0*/  IMAD.IADD R10, R2, 0x1, -R10 ;  /* 0x00000001020a7824 */ /* 0x004fce00078e0a0a */
.L_x_3767:
[----:B------:R-:W-:Y:S01]  /*126e0*/  IMAD.MOV.U32 R2, RZ, RZ, RZ ;  /* 0x000000ffff027224 */ /* 0x000fe200078e00ff */
[----:B------:R-:W-:-:S05]  /*126f0*/  ULDC.64 UR4, c[0x0][0xa20] ;  /* 0x0002880000047ab9 */ /* 0x000fca0000000a00 */
[----:B------:R-:W2:Y:S01]  /*12700*/  @P3 LDG.E R2, desc[UR40][R6.64] ;  /* 0x0000002806023981 */ /* 0x000ea2000c1e1900 */
[----:B------:R-:W-:-:S06]  /*12710*/  IMAD.MOV.U32 R20, RZ, RZ, RZ ;  /* 0x000000ffff147224 */ /* 0x000fcc00078e00ff */
[----:B------:R0:W5:Y:S01]  /*12720*/  @P1 LDG.E R20, desc[UR40][R4.64] ;  /* 0x0000002804141981 */ /* 0x000162000c1e1900 */
[----:B------:R-:W-:-:S04]  /*12730*/  ISETP.NE.U32.AND P0, PT, RZ, UR4, PT ;  /* 0x00000004ff007c0c */ /* 0x000fc8000bf05070 */
[----:B------:R-:W-:Y:S02]  /*12740*/  ISETP.NE.AND.EX P0, PT, RZ, UR5, PT, P0 ;  /* 0x00000005ff007c0c */ /* 0x000fe4000bf05300 */
[----:B--2--5:R-:W-:-:S05]  /*12750*/  IADD3 R2, R2, R8, RZ ;  /* 0x0000000802027210 */ /* 0x024fca0007ffe0ff */
[----:B------:R0:W-:Y:S06]  /*12760*/  STL [R1+0x10], R2 ;  /* 0x0000100201007387 */ /* 0x0001ec0000100800 */
[----:B------:R-:W-:Y:S05]  /*12770*/  @!P0 BRA `(.L_x_3768) ;  /* 0x0000000000108947 */ /* 0x000fea0003800000 */
[----:B0-----:R-:W-:-:S04]  /*12780*/  IADD3 R2, P0, R15, UR4, RZ ;  /* 0x000000040f027c10 */ /* 0x001fc8000ff1e0ff */
[----:B------:R-:W-:-:S05]  /*12790*/  IADD3.X R3, R14, UR5, RZ, P0, !PT ;  /* 0x000000050e037c10 */ /* 0x000fca00087fe4ff */
[----:B------:R0:W5:Y:S01]  /*127a0*/  LDG.E R9, desc[UR40][R2.64] ;  /* 0x0000002802097981 */ /* 0x000162000c1e1900 */
[----:B------:R-:W-:Y:S05]  /*127b0*/  BRA `(.L_x_3769) ;  /* 0x0000000000107947 */ /* 0x000fea0003800000 */
.L_x_3768:
[----:B------:R-:W-:Y:S05]  /*127c0*/  @!P3 BRA `(.L_x_3769) ;  /* 0x00000000000cb947 */ /* 0x000fea0003800000 */
[----:B------:R-:W2:Y:S04]  /*127d0*/  LDG.E R9, desc[UR40][R6.64] ;  /* 0x0000002806097981 */ /* 0x000ea8000c1e1900 */
[----:B------:R-:W2:Y:S02]  /*127e0*/  LDG.E R6, desc[UR40][R6.64+0x4] ;  /* 0x0000042806067981 */ /* 0x000ea4000c1e1900 */
[----:B--2---:R-:W-:-:S07]  /*127f0*/  IMAD.IADD R9, R6, 0x1, -R9 ;  /* 0x0000000106097824 */ /* 0x004fce00078e0a09 */
.L_x_3769:
[----:B0-----:R-:W2:Y:S01]  /*12800*/  @P1 LDG.E R2, desc[UR40][R4.64] ;  /* 0x0000002804021981 */ /* 0x001ea2000c1e1900 */
[----:B-----5:R-:W-:-:S03]  /*12810*/  IMAD.IADD R9, R9, 0x1, -R8 ;  /* 0x0000000109097824 */ /* 0x020fc600078e0a08 */
[----:B------:R-:W2:Y:S01]  /*12820*/  @P1 LDG.E R4, desc[UR40][R4.64+0x4] ;  /* 0x0000042804041981 */ /* 0x000ea2000c1e1900 */
[----:B------:R-:W-:Y:S01]  /*12830*/  LEA R3, R17, 0x7f, 0x6 ;  /* 0x0000007f11037811 */ /* 0x000fe200078e30ff */
[----:B------:R-:W-:Y:S01]  /*12840*/  BSSY B0, `(.L_x_3770) ;  /* 0x0000115000007945 */ /* 0x000fe20003800000 */
[----:B------:R-:W-:Y:S01]  /*12850*/  PLOP3.LUT P2, PT, PT, PT, PT, 0x80, 0x0 ;  /* 0x000000000000781c */ /* 0x000fe20003f4f070 */
[----:B--2---:R-:W-:-:S04]  /*12860*/  @P1 IMAD.IADD R0, R4, 0x1, -R2 ;  /* 0x0000000104001824 */ /* 0x004fc800078e0a02 */
[----:B------:R-:W-:-:S05]  /*12870*/  IMAD.IADD R2, R9, 0x1, R0 ;  /* 0x0000000109027824 */ /* 0x000fca00078e0200 */
[C---:B------:R-:W-:Y:S01]  /*12880*/  IADD3 R3, R2.reuse, R3, -R10 ;  /* 0x0000000302037210 */ /* 0x040fe20007ffe80a */
[----:B------:R-:W-:-:S05]  /*12890*/  VIADD R2, R2, 0x3f ;  /* 0x0000003f02027836 */ /* 0x000fca0000000000 */
[----:B------:R-:W-:-:S04]  /*128a0*/  SHF.R.S32.HI R4, RZ, 0x1f, R2 ;  /* 0x0000001fff047819 */ /* 0x000fc80000011402 */
[----:B------:R-:W-:Y:S02]  /*128b0*/  LEA.HI R4, R4, R2, RZ, 0x6 ;  /* 0x0000000204047211 */ /* 0x000fe400078f30ff */
[----:B------:R-:W-:-:S04]  /*128c0*/  SHF.R.S32.HI R2, RZ, 0x1f, R3 ;  /* 0x0000001fff027819 */ /* 0x000fc80000011403 */
[----:B------:R-:W-:Y:S02]  /*128d0*/  LEA.HI R2, R2, R3, RZ, 0x6 ;  /* 0x0000000302027211 */ /* 0x000fe400078f30ff */
[----:B------:R-:W-:Y:S02]  /*128e0*/  SHF.R.S32.HI R4, RZ, 0x6, R4 ;  /* 0x00000006ff047819 */ /* 0x000fe40000011404 */
[----:B------:R-:W-:-:S04]  /*128f0*/  SHF.R.S32.HI R2, RZ, 0x6, R2 ;  /* 0x00000006ff027819 */ /* 0x000fc80000011402 */
[----:B------:R-:W-:-:S05]  /*12900*/  VIMNMX R6, R4, R2, PT ;  /* 0x0000000204067248 */ /* 0x000fca0003fe0100 */
[--C-:B------:R-:W-:Y:S02]  /*12910*/  IMAD R2, R6, 0x40, -R9.reuse ;  /* 0x0000004006027824 */ /* 0x100fe400078e0a09 */
[----:B------:R-:W-:-:S03]  /*12920*/  IMAD.MOV R9, RZ, RZ, -R9 ;  /* 0x000000ffff097224 */ /* 0x000fc600078e0a09 */
[----:B------:R-:W-:Y:S02]  /*12930*/  VIMNMX R2, R2, R0, PT ;  /* 0x0000000002027248 */ /* 0x000fe40003fe0100 */
[----:B------:R-:W-:-:S04]  /*12940*/  VIMNMX R9, RZ, R9, !PT ;  /* 0x00000009ff097248 */ /* 0x000fc80007fe0100 */
[----:B------:R-:W-:Y:S02]  /*12950*/  ISETP.GT.AND P0, PT, R2, R9, PT ;  /* 0x000000090200720c */ /* 0x000fe40003f04270 */
[----:B------:R-:W-:-:S11]  /*12960*/  SHF.R.U32.HI R0, RZ, 0x6, R9 ;  /* 0x00000006ff007819 */ /* 0x000fd60000011609 */
[----:B------:R-:W-:-:S04]  /*12970*/  @P0 IADD3 R2, R2, 0x3f, RZ ;  /* 0x0000003f02020810 */ /* 0x000fc80007ffe0ff */
[----:B------:R-:W-:Y:S01]  /*12980*/  @P0 SHF.R.S32.HI R3, RZ, 0x1f, R2 ;  /* 0x0000001fff030819 */ /* 0x000fe20000011402 */
[----:B------:R0:W-:Y:S03]  /*12990*/  STL [R1+0x1c], R6 ;  /* 0x00001c0601007387 */ /* 0x0001e60000100800 */
[----:B------:R-:W-:Y:S01]  /*129a0*/  @P0 LEA.HI R3, R3, R2, RZ, 0x6 ;  /* 0x0000000203030211 */ /* 0x000fe200078f30ff */
[----:B------:R-:W-:-:S03]  /*129b0*/  IMAD.MOV.U32 R2, RZ, RZ, R0 ;  /* 0x000000ffff027224 */ /* 0x000fc600078e0000 */
[----:B------:R-:W-:-:S04]  /*129c0*/  @P0 SHF.R.S32.HI R2, RZ, 0x6, R3 ;  /* 0x00000006ff020819 */ /* 0x000fc80000011403 */
[----:B------:R-:W-:-:S13]  /*129d0*/  ISETP.GT.AND P0, PT, R2, R0, PT ;  /* 0x000000000200720c */ /* 0x000fda0003f04270 */
[----:B0-----:R-:W-:Y:S05]  /*129e0*/  @!P0 BRA `(.L_x_3771) ;  /* 0x0000000c00e88947 */ /* 0x001fea0003800000 */
[----:B------:R-:W0:Y:S01]  /*129f0*/  LDC R3, c[0x0][0x428] ;  /* 0x00010a00ff037b82 */ /* 0x000e220000000800 */
[----:B------:R-:W-:Y:S01]  /*12a00*/  UMOV UR4, 0xffffffff ;  /* 0xffffffff00047882 */ /* 0x000fe20000000000 */
[----:B0-----:R-:W-:Y:S01]  /*12a10*/  ISETP.NE.AND P0, PT, R3, 0x1, PT ;  /* 0x000000010300780c */ /* 0x001fe20003f05270 */
[----:B------:R-:W-:-:S12]  /*12a20*/  IMAD.MOV.U32 R3, RZ, RZ, R18 ;  /* 0x000000ffff037224 */ /* 0x000fd800078e0012 */
[----:B------:R-:W0:Y:S08]  /*12a30*/  @P0 LDC R4, c[0x0][0x42c] ;  /* 0x00010b00ff040b82 */ /* 0x000e300000000800 */
[----:B------:R-:W1:Y:S01]  /*12a40*/  @P0 LDC R5, c[0x0][0x430] ;  /* 0x00010c00ff050b82 */ /* 0x000e620000000800 */
[----:B0-----:R-:W-:-:S05]  /*12a50*/  @P0 IMAD.HI.U32 R4, R18, R4, RZ ;  /* 0x0000000412040227 */ /* 0x001fca00078e00ff */
[----:B-1----:R-:W-:Y:S02]  /*12a60*/  @P0 SHF.R.U32.HI R3, RZ, R5, R4 ;  /* 0x00000005ff030219 */ /* 0x002fe40000011604 */
[----:B------:R-:W-:Y:S01]  /*12a70*/  SEL R4, R11, RZ, !P1 ;  /* 0x000000ff0b047207 */ /* 0x000fe20004800000 */
[----:B------:R-:W-:Y:S06]  /*12a80*/  BRA.DIV UR4, `(.L_x_3772) ;  /* 0x0000005e04307947 */ /* 0x000fec000b800000 */
.L_x_3918:
[----:B------:R-:W-:-:S03]  /*12a90*/  UMOV UR4, 0xffffffff ;  /* 0xffffffff00047882 */ /* 0x000fc60000000000 */
[----:B------:R-:W-:Y:S05]  /*12aa0*/  BRA.DIV UR4, `(.L_x_3773) ;  /* 0x0000005e045c7947 */ /* 0x000fea000b800000 */
[----:B------:R-:W-:-:S13]  /*12ab0*/  ELECT P6, URZ, PT ;  /* 0x00000000003f782f */ /* 0x000fda00038c0000 */
.L_x_3921:
[----:B------:R-:W2:Y:S01]  /*12ac0*/  LDL R5, [R1+0x28] ;  /* 0x0000280001057983 */ /* 0x000ea20000100800 */
[----:B------:R-:W-:Y:S01]  /*12ad0*/  BSSY B1, `(.L_x_3774) ;  /* 0x000000b000017945 */ /* 0x000fe20003800000 */
[----:B------:R-:W0:Y:S01]  /*12ae0*/  S2R R9, SR_CgaCtaId ;  /* 0x0000000000097919 */ /* 0x000e220000008800 */
[----:B--2---:R-:W-:-:S05]  /*12af0*/  VIADD R5, R5, 0x1 ;  /* 0x0000000105057836 */ /* 0x004fca0000000000 */
[----:B------:R-:W-:-:S04]  /*12b00*/  LEA.HI R6, R5, R5, RZ, 0x1 ;  /* 0x0000000505067211 */ /* 0x000fc800078f08ff */
[----:B------:R-:W-:-:S05]  /*12b10*/  LOP3.LUT R6, R6, 0xfffffffe, RZ, 0xc0, !PT ;  /* 0xfffffffe06067812 */ /* 0x000fca00078ec0ff */
[----:B------:R-:W-:Y:S01]  /*12b20*/  IMAD.IADD R5, R5, 0x1, -R6 ;  /* 0x0000000105057824 */ /* 0x000fe200078e0a06 */
[----:B------:R-:W-:-:S04]  /*12b30*/  MOV R6, 0x400 ;  /* 0x0000040000067802 */ /* 0x000fc80000000f00 */
[----:B0-----:R-:W-:Y:S02]  /*12b40*/  LEA R9, R9, R6, 0x18 ;  /* 0x0000000609097211 */ /* 0x001fe400078ec0ff */
[----:B------:R-:W-:-:S04]  /*12b50*/  SHF.L.U32 R5, R5, 0x1f, RZ ;  /* 0x0000001f05057819 */ /* 0x000fc800000006ff */
[----:B------:R-:W0:Y:S02]  /*12b60*/  SYNCS.PHASECHK.TRANS64.TRYWAIT P0, [R9+URZ+0x28c20], R5 ;  /* 0x028c2005090075a7 */ /* 0x000e24000800017f */
[----:B0-----:R-:W-:Y:S05]  /*12b70*/  @!P0 BRA `(.L_x_3775) ;  /* 0x0000005c00488947 */ /* 0x001fea0003800000 */
.L_x_3922:
[----:B------:R-:W-:Y:S05]  /*12b80*/  BSYNC B1 ;  /* 0x0000000000017941 */ /* 0x000fea0003800000 */
.L_x_3774:
        /* <DEDUP_REMOVED lines=8> */
.L_x_3923:
        /* <DEDUP_REMOVED lines=11> */
.L_x_3779:
        /* <DEDUP_REMOVED lines=17> */
[----:B------:R-:W2:Y:S02]  /*12dd0*/  SYNCS.PHASECHK.TRANS64.TRYWAIT P0, [R5+URZ+0x28cc0], R7 ;  /* 0x028cc007050075a7 */ /* 0x000ea4000800017f */
[----:B-12---:R-:W-:Y:S05]  /*12de0*/  @!P0 BRA `(.L_x_3780) ;  /* 0x0000005800d48947 */ /* 0x006fea0003800000 */
.L_x_3924:
        /* <DEDUP_REMOVED lines=8> */
.L_x_3781:
        /* <DEDUP_REMOVED lines=51> */
.L_x_3777:
[----:B------:R-:W-:Y:S05]  /*131a0*/  BSYNC B1 ;  /* 0x0000000000017941 */ /* 0x000fea0003800000 */
.L_x_3776:
        /* <DEDUP_REMOVED lines=12> */
[----:B0-----:R-:W-:Y:S05]  /*13270*/  @!P0 BRA `(.L_x_3771) ;  /* 0x0000000400c48947 */ /* 0x001fea0003800000 */
[C---:B------:R-:W-:Y:S02]  /*13280*/  IMAD R5, R2.reuse, 0x40, R20 ;  /* 0x0000004002057824 */ /* 0x040fe400078e0214 */
[----:B------:R-:W-:-:S03]  /*13290*/  VIADD R2, R2, 0xffffffff ;  /* 0xffffffff02027836 */ /* 0x000fc60000000000 */
[----:B------:R-:W-:-:S07]  /*132a0*/  IADD3 R5, R5, -0x80, RZ ;  /* 0xffffff8005057810 */ /* 0x000fce0007ffe0ff */
.L_x_3788:
[----:B------:R-:W-:Y:S05]  /*132b0*/  YIELD ;  /* 0x0000000000007946 */ /* 0x000fea0003800000 */
[----:B------:R-:W-:Y:S04]  /*132c0*/  BSSY B1, `(.L_x_3782) ;  /* 0x000005f000017945 */ /* 0x000fe80003800000 */
[----:B0-----:R-:W-:Y:S05]  /*132d0*/  @!P6 BRA `(.L_x_3783) ;  /* 0x000000040074e947 */ /* 0x001fea0003800000 */
[----:B------:R-:W2:Y:S04]  /*132e0*/  LDL R6, [R1+0x4] ;  /* 0x0000040001067983 */ /* 0x000ea80000100800 */
[----:B------:R-:W3:Y:S01]  /*132f0*/  LDL R7, [R1+0xc] ;  /* 0x00000c0001077983 */ /* 0x000ee20000100800 */
[----:B--2---:R-:W-:Y:S01]  /*13300*/  IMAD R6, R6, 0x8, R9 ;  /* 0x0000000806067824 */ /* 0x004fe200078e0209 */
[----:B---3--:R-:W-:-:S04]  /*13310*/  SHF.L.U32 R7, R7, 0x1f, RZ ;  /* 0x0000001f07077819 */ /* 0x008fc800000006ff */
[----:B------:R-:W0:Y:S02]  /*13320*/  SYNCS.PHASECHK.TRANS64.TRYWAIT P0, [R6+URZ+0x28ca0], R7 ;  /* 0x028ca007060075a7 */ /* 0x000e24000800017f */
[----:B0-----:R-:W-:Y:S05]  /*13330*/  @!P0 BRA `(.L_x_3784) ;  /* 0x0000005400948947 */ /* 0x001fea0003800000 */
.L_x_3925:
        /* <DEDUP_REMOVED lines=11> */
.L_x_3785:
        /* <DEDUP_REMOVED lines=17> */
.L_x_3926:
        /* <DEDUP_REMOVED lines=8> */
.L_x_3787:
        /* <DEDUP_REMOVED lines=51> */
.L_x_3783:
[----:B------:R-:W-:Y:S05]  /*138b0*/  BSYNC B1 ;  /* 0x0000000000017941 */ /* 0x000fea0003800000 */
.L_x_3782:
[----:B------:R-:W2:Y:S04]  /*138c0*/  LDL.LU R6, [R1+0x4] ;  /* 0x0000040001067983 */ /* 0x000ea80000300800 */
[----:B------:R-:W3:Y:S01]  /*138d0*/  LDL.LU R7, [R1+0xc] ;  /* 0x00000c0001077983 */ /* 0x000ee20000300800 */
[----:B------:R-:W-:Y:S01]  /*138e0*/  VIADD R2, R2, 0xffffffff ;  /* 0xffffffff02027836 */ /* 0x000fe20000000000 */
[----:B------:R-:W-:Y:S01]  /*138f0*/  IADD3 R5, R5, -0x40, RZ ;  /* 0xffffffc005057810 */ /* 0x000fe20007ffe0ff */
        /* <DEDUP_REMOVED lines=9> */
.L_x_3771:
[----:B------:R-:W-:Y:S05]  /*13990*/  BSYNC B0 ;  /* 0x0000000000007941 */ /* 0x000fea0003800000 */
.L_x_3770:
[----:B------:R-:W2:Y:S01]  /*139a0*/  LDL R6, [R1+0x1c] ;  /* 0x00001c0001067983 */ /* 0x000ea20000100800 */
        /* <DEDUP_REMOVED lines=9> */
[----:B0-----:R-:W0:Y:S01]  /*13a40*/  S2R R7, SR_LANEID ;  /* 0x0000000000077919 */ /* 0x001e220000000000 */
[----:B------:R-:W-:Y:S01]  /*13a50*/  VOTEU.ANY UR4, UPT, PT ;  /* 0x0000000000047886 */ /* 0x000fe200038e0100 */
[----:B------:R-:W1:Y:S01]  /*13a60*/  LDC.64 R2, c[0x0][0xc38] ;  /* 0x00030e00ff027b82 */ /* 0x000e620000000a00 */
[----:B------:R-:W0:Y:S08]  /*13a70*/  FLO.U32 R0, UR4 ;  /* 0x0000000400007d00 */ /* 0x000e3000080e0000 */
[----:B------:R-:W1:Y:S01]  /*13a80*/  POPC R5, UR4 ;  /* 0x0000000400057d09 */ /* 0x000e620008000000 */
[----:B0-----:R-:W-:-:S13]  /*13a90*/  ISETP.EQ.U32.AND P0, PT, R0, R7, PT ;  /* 0x000000070000720c */ /* 0x001fda0003f02070 */
[----:B-1----:R-:W2:Y:S01]  /*13aa0*/  @P0 ATOMG.E.ADD.STRONG.GPU PT, R3, desc[UR40][R2.64], R5 ;  /* 0x00000005020309a8 */ /* 0x002ea200081ee1e8 */
[----:B------:R-:W0:Y:S02]  /*13ab0*/  S2R R4, SR_LTMASK ;  /* 0x0000000000047919 */ /* 0x000e240000003900 */
[----:B0-----:R-:W-:-:S04]  /*13ac0*/  LOP3.LUT R4, R4, UR4, RZ, 0xc0, !PT ;  /* 0x0000000404047c12 */ /* 0x001fc8000f8ec0ff */
[----:B------:R-:W0:Y:S01]  /*13ad0*/  POPC R7, R4 ;  /* 0x0000000400077309 */ /* 0x000e220000000000 */
[----:B--2---:R-:W0:Y:S02]  /*13ae0*/  SHFL.IDX PT, R0, R3, R0, 0x1f ;  /* 0x00001f0003007589 */ /* 0x004e2400000e0000 */
[----:B0-----:R-:W-:Y:S01]  /*13af0*/  IADD3 R16, R0, UR36, R7 ;  /* 0x0000002400107c10 */ /* 0x001fe2000fffe007 */
[----:B------:R-:W-:Y:S06]  /*13b00*/  BRA `(.L_x_3791) ;  /* 0x0000002c00807947 */ /* 0x000fec0003800000 */
.L_x_3790:
[----:B------:R-:W1:Y:S01]  /*13b10*/  S2R R3, SR_CgaCtaId ;  /* 0x0000000000037919 */ /* 0x000e620000008800 */
[----:B------:R-:W-:-:S04]  /*13b20*/  MOV R0, 0x400 ;  /* 0x0000040000007802 */ /* 0x000fc80000000f00 */
[----:B-1----:R-:W-:-:S05]  /*13b30*/  LEA R2, R3, R0, 0x18 ;  /* 0x0000000003027211 */ /* 0x002fca00078ec0ff */
[----:B------:R1:W-:Y:S01]  /*13b40*/  STL [R1+0x14], R2 ;  /* 0x0000140201007387 */ /* 0x0003e20000100800 */
[----:B------:R-:W-:-:S05]  /*13b50*/  VIADD R0, R2, 0x22400 ;  /* 0x0002240002007836 */ /* 0x000fca0000000000 */
[----:B------:R-:W-:-:S13]  /*13b60*/  LOP3.LUT P0, RZ, R0, 0x3ff, RZ, 0xc0, !PT ;  /* 0x000003ff00ff7812 */ /* 0x000fda000780c0ff */
[----:B-1----:R-:W-:Y:S05]  /*13b70*/  @!P0 BRA `(.L_x_3792) ;  /* 0x0000000000408947 */ /* 0x002fea0003800000 */
[----:B------:R-:W-:Y:S01]  /*13b80*/  MOV R2, 0x0 ;  /* 0x0000000000027802 */ /* 0x000fe20000000f00 */
[----:B------:R-:W-:Y:S01]  /*13b90*/  ULDC.64 UR6, c[0x4][0x88] ;  /* 0x0100220000067ab9 */ /* 0x000fe20000000a00 */
[----:B------:R-:W-:Y:S01]  /*13ba0*/  ULDC.64 UR8, c[0x4][0x90] ;  /* 0x0100240000087ab9 */ /* 0x000fe20000000a00 */
[----:B------:R-:W-:Y:S01]  /*13bb0*/  ULDC.64 UR4, c[0x4][0x8] ;  /* 0x0100020000047ab9 */ /* 0x000fe20000000a00 */
[----:B------:R-:W-:Y:S01]  /*13bc0*/  IMAD.U32 R4, RZ, RZ, UR6 ;  /* 0x00000006ff047e24 */ /* 0x000fe2000f8e00ff */
[----:B0-----:R-:W-:Y:S01]  /*13bd0*/  MOV R8, 0x70 ;  /* 0x0000007000087802 */ /* 0x001fe20000000f00 */
        /* <DEDUP_REMOVED lines=10> */
.L_x_3792:
        /* <DEDUP_REMOVED lines=13> */
[----:B0-----:R-:W-:-:S02]  /*13d50*/  IMAD.U32 R7, RZ, RZ, UR9 ;  /* 0x00000009ff077e24 */ /* 0x001fc4000f8e00ff */
[----:B------:R-:W-:Y:S02]  /*13d60*/  IMAD.U32 R11, RZ, RZ, UR5 ;  /* 0x00000005ff0b7e24 */ /* 0x000fe4000f8e00ff */
[----:B------:R-:W-:Y:S02]  /*13d70*/  IMAD.MOV.U32 R8, RZ, RZ, 0x70 ;  /* 0x00000070ff087424 */ /* 0x000fe400078e00ff */
[----:B------:R-:W-:Y:S02]  /*13d80*/  IMAD.MOV.U32 R12, RZ, RZ, 0x1 ;  /* 0x00000001ff0c7424 */ /* 0x000fe400078e00ff */
[----:B-1----:R-:W-:-:S07]  /*13d90*/  IMAD.MOV.U32 R13, RZ, RZ, RZ ;  /* 0x000000ffff0d7224 */ /* 0x002fce00078e00ff */
[----:B------:R-:W-:-:S07]  /*13da0*/  LEPC R20, `(.L_x_3794) ;  /* 0x000000001014794e */ /* 0x000fce0000000000 */
[----:B--2---:R-:W-:Y:S05]  /*13db0*/  CALL.ABS.NOINC R2 ;  /* 0x0000000002007343 */ /* 0x004fea0003c00000 */
.L_x_3794:
        /* <DEDUP_REMOVED lines=16> */
.L_x_3793:
[----:B------:R-:W2:Y:S01]  /*13ec0*/  LDL.LU R2, [R1+0x20] ;  /* 0x0000200001027983 */ /* 0x000ea20000300800 */
[----:B------:R-:W-:-:S03]  /*13ed0*/  ULDC.64 UR4, c[0x0][0x9f8] ;  /* 0x00027e0000047ab9 */ /* 0x000fc60000000a00 */
[----:B------:R-:W3:Y:S04]  /*13ee0*/  LDL.LU R0, [R1+0x24] ;  /* 0x0000240001007983 */ /* 0x000ee80000300800 */
[----:B------:R-:W4:Y:S04]  /*13ef0*/  LDL.LU R4, [R1+0x2c] ;  /* 0x00002c0001047983 */ /* 0x000f280000300800 */
[----:B0-----:R-:W4:Y:S01]  /*13f00*/  LDL.LU R8, [R1+0x18] ;  /* 0x0000180001087983 */ /* 0x001f220000300800 */
        /* <DEDUP_REMOVED lines=17> */
[----:B0-----:R-:W-:Y:S02]  /*14020*/  ISETP.NE.AND P0, PT, R4, 0x1, PT ;  /* 0x000000010400780c */ /* 0x001fe40003f05270 */
[----:B------:R-:W-:-:S11]  /*14030*/  MOV R4, R18 ;  /* 0x0000001200047202 */ /* 0x000fd60000000f00 */
[----:B------:R-:W0:Y:S08]  /*14040*/  @P0 LDC R7, c[0x0][0x42c] ;  /* 0x00010b00ff070b82 */ /* 0x000e300000000800 */
[----:B------:R-:W2:Y:S01]  /*14050*/  @P0 LDC R5, c[0x0][0x430] ;  /* 0x00010c00ff050b82 */ /* 0x000ea20000000800 */
[----:B0-----:R-:W-:-:S05]  /*14060*/  @P0 IMAD.HI.U32 R6, R18, R7, RZ ;  /* 0x0000000712060227 */ /* 0x001fca00078e00ff */
[----:B--2---:R-:W-:Y:S02]  /*14070*/  @P0 SHF.R.U32.HI R4, RZ, R5, R6 ;  /* 0x00000005ff040219 */ /* 0x004fe40000011606 */
[----:B------:R-:W-:-:S04]  /*14080*/  ISETP.NE.U32.AND P0, PT, RZ, UR4, PT ;  /* 0x00000004ff007c0c */ /* 0x000fc8000bf05070 */
[----:B------:R-:W-:-:S04]  /*14090*/  ISETP.NE.AND.EX P0, PT, RZ, UR5, PT, P0 ;  /* 0x00000005ff007c0c */ /* 0x000fc8000bf05300 */
[----:B-1----:R-:W-:-:S09]  /*140a0*/  SEL R2, R8, RZ, !P0 ;  /* 0x000000ff08027207 */ /* 0x002fd20004000000 */
.L_x_3795:
        /* <DEDUP_REMOVED lines=19> */
.L_x_3929:
[----:B------:R-:W-:Y:S01]  /*141e0*/  UMOV UR4, 0xffffffff ;  /* 0xffffffff00047882 */ /* 0x000fe20000000000 */
[----:B------:R-:W-:Y:S02]  /*141f0*/  SHF.R.S32.HI R8, RZ, 0x1f, R0 ;  /* 0x0000001fff087819 */ /* 0x000fe40000011400 */
[----:B------:R-:W-:Y:S05]  /*14200*/  BRA.DIV UR4, `(.L_x_3797) ;  /* 0x0000004a043c7947 */ /* 0x000fea000b800000 */
[----:B------:R-:W-:-:S13]  /*14210*/  ELECT P6, URZ, PT ;  /* 0x00000000003f782f */ /* 0x000fda00038c0000 */
.L_x_3932:
[----:B------:R-:W-:Y:S05]  /*14220*/  @!P6 BRA `(.L_x_3798) ;  /* 0x0000000000fce947 */ /* 0x000fea0003800000 */
[----:B------:R-:W-:-:S04]  /*14230*/  ISETP.NE.U32.AND P0, PT, R20, RZ, PT ;  /* 0x000000ff1400720c */ /* 0x000fc80003f05070 */
[----:B------:R-:W-:-:S13]  /*14240*/  ISETP.NE.AND.EX P0, PT, R21, RZ, PT, P0 ;  /* 0x000000ff1500720c */ /* 0x000fda0003f05300 */
[----:B------:R-:W-:Y:S05]  /*14250*/  @!P0 BRA `(.L_x_3799) ;  /* 0x0000000000488947 */ /* 0x000fea0003800000 */
[----:B------:R-:W0:Y:S01]  /*14260*/  LDC R9, c[0x0][0x41c] ;  /* 0x00010700ff097b82 */ /* 0x000e220000000800 */
        /* <DEDUP_REMOVED lines=17> */
.L_x_3799:
        /* <DEDUP_REMOVED lines=9> */
.L_x_3933:
        /* <DEDUP_REMOVED lines=11> */
.L_x_3801:
        /* <DEDUP_REMOVED lines=21> */
[----:B0-----:R-:W-:Y:S01]  /*14610*/  NOP ;  /* 0x0000000000007918 */ /* 0x001fe20000000000 */
.L_x_3798:
        /* <DEDUP_REMOVED lines=30> */
.L_x_3934:
[----:B------:R-:W-:Y:S05]  /*14800*/  BSYNC B0 ;  /* 0x0000000000007941 */ /* 0x000fea0003800000 */
.L_x_3802:
        /* <DEDUP_REMOVED lines=11> */
.L_x_3935:
        /* <DEDUP_REMOVED lines=11> */
.L_x_3807:
        /* <DEDUP_REMOVED lines=57> */
.L_x_3805:
[----:B------:R-:W-:Y:S05]  /*14d00*/  BSYNC B0 ;  /* 0x0000000000007941 */ /* 0x000fea0003800000 */
.L_x_3804:
[----:B------:R-:W2:Y:S01]  /*14d10*/  LDL R3, [R1+0x1c] ;  /* 0x00001c0001037983 */ /* 0x000ea20000100800 */
[----:B------:R-:W-:Y:S01]  /*14d20*/  BSSY B0, `(.L_x_3808) ;  /* 0x00001a3000007945 */ /* 0x000fe20003800000 */
[----:B--2---:R-:W-:-:S13]  /*14d30*/  ISETP.GE.AND P0, PT, R3, 0x2, PT ;  /* 0x000000020300780c */ /* 0x004fda0003f06270 */
[----:B------:R-:W-:Y:S05]  /*14d40*/  @!P0 BRA `(.L_x_3809) ;  /* 0x0000001800808947 */ /* 0x000fea0003800000 */
[C---:B0-----:R-:W-:Y:S01]  /*14d50*/  LOP3.LUT R2, R3.reuse, 0x1, RZ, 0xc0, !PT ;  /* 0x0000000103027812 */ /* 0x041fe200078ec0ff */
[----:B------:R-:W-:Y:S01]  /*14d60*/  VIADD R7, R3, 0xfffffffe ;  /* 0xfffffffe03077836 */ /* 0x000fe20000000000 */
[----:B------:R-:W-:Y:S02]  /*14d70*/  BSSY B1, `(.L_x_3810) ;  /* 0x000008d000017945 */ /* 0x000fe40003800000 */
[----:B------:R-:W-:Y:S02]  /*14d80*/  ISETP.NE.U32.AND P0, PT, R2, 0x1, PT ;  /* 0x000000010200780c */ /* 0x000fe40003f05070 */
[----:B------:R-:W-:-:S11]  /*14d90*/  MOV R5, R7 ;  /* 0x0000000700057202 */ /* 0x000fd60000000f00 */
        /* <DEDUP_REMOVED lines=24> */
[--C-:B------:R-:W-:Y:S01]  /*14f20*/  SHF.R.S32.HI R3, RZ, 0x1f, R2.reuse ;  /* 0x0000001fff037819 */ /* 0x100fe20000011402 */
        /* <DEDUP_REMOVED lines=8> */
.L_x_3814:
[----:B------:R-:W2:Y:S01]  /*14fb0*/  S2R R5, SR_CgaCtaId ;  /* 0x0000000000057919 */ /* 0x000ea20000008800 */
[----:B------:R-:W-:-:S04]  /*14fc0*/  MOV R3, 0x400 ;  /* 0x0000040000037802 */ /* 0x000fc80000000f00 */
[----:B--2---:R-:W-:Y:S02]  /*14fd0*/  LEA R3, R5, R3, 0x18 ;  /* 0x0000000305037211 */ /* 0x004fe400078ec0ff */
[----:B------:R-:W-:-:S03]  /*14fe0*/  SHF.L.U32 R5, R9, 0x1f, RZ ;  /* 0x0000001f09057819 */ /* 0x000fc600000006ff */
[----:B------:R-:W-:-:S04]  /*14ff0*/  IMAD R3, R12, 0x8, R3 ;  /* 0x000000080c037824 */ /* 0x000fc800078e0203 */
[----:B------:R-:W2:Y:S02]  /*15000*/  SYNCS.PHASECHK.TRANS64.TRYWAIT P0, [R3+URZ+0x28c40], R5 ;  /* 0x028c4005030075a7 */ /* 0x000ea4000800017f */
[----:B--2---:R-:W-:Y:S05]  /*15010*/  @!P0 BRA `(.L_x_3815) ;  /* 0x0000003c00208947 */ /* 0x004fea0003800000 */
.L_x_3936:
[----:B0-----:R-:W0:Y:S02]  /*15020*/  S2R R9, SR_TID.X ;  /* 0x0000000000097919 */ /* 0x001e240000002100 */
[----:B0-----:R-:W-:-:S04]  /*15030*/  LOP3.LUT R9, R9, 0x7f, RZ, 0xc0, !PT ;  /* 0x0000007f09097812 */ /* 0x001fc800078ec0ff */
[----:B------:R-:W-:-:S13]  /*15040*/  ISETP.NE.AND P1, PT, R9, RZ, PT ;  /* 0x000000ff0900720c */ /* 0x000fda0003f25270 */
[----:B------:R-:W-:Y:S05]  /*15050*/  @P1 BRA `(.L_x_3816) ;  /* 0x00000000001c1947 */ /* 0x000fea0003800000 */
[----:B------:R-:W0:Y:S02]  /*15060*/  S2R R9, SR_TID.X ;  /* 0x0000000000097919 */ /* 0x000e240000002100 */
[----:B0-----:R-:W-:-:S04]  /*15070*/  LOP3.LUT R9, R9, 0x1f, RZ, 0xc0, !PT ;  /* 0x0000001f09097812 */ /* 0x001fc800078ec0ff */
[----:B------:R-:W-:Y:S01]  /*15080*/  ISETP.NE.AND P0, PT, R9, RZ, PT ;  /* 0x000000ff0900720c */ /* 0x000fe20003f05270 */
[----:B------:R-:W-:-:S04]  /*15090*/  IMAD.MOV.U32 R9, RZ, RZ, 0x2000 ;  /* 0x00002000ff097424 */ /* 0x000fc800078e00ff */
[----:B------:R0:W-:Y:S08]  /*150a0*/  SYNCS.ARRIVE.TRANS64 RZ, [R3+URZ+0x28c30], R9 ;  /* 0x028c300903ff79a7 */ /* 0x0001f0000800003f */
[----:B------:R-:W-:Y:S05]  /*150b0*/  @!P0 BRA `(.L_x_3816) ;  /* 0x0000000000048947 */ /* 0x000fea0003800000 */
[----:B------:R-:W-:Y:S01]  /*150c0*/  BPT.TRAP 0x1 ;  /* 0x000000040000795c */ /* 0x000fe20000300000 */
.L_x_3816:
[----:B0-----:R-:W3:Y:S01]  /*150d0*/  LDL R9, [R1] ;  /* 0x0000000001097983 */ /* 0x001ee20000100800 */
[----:B------:R-:W-:-:S03]  /*150e0*/  MOV R11, 0x400 ;  /* 0x00000400000b7802 */ /* 0x000fc60000000f00 */
        /* <DEDUP_REMOVED lines=12> */
[----:B---3--:R-:W-:-:S04]  /*151b0*/  LEA R9, R9, R11, 0xd ;  /* 0x0000000b09097211 */ /* 0x008fc800078e68ff */
[----:B------:R-:W-:Y:S01]  /*151c0*/  R2UR UR8, R9 ;  /* 0x00000000090872ca */ /* 0x000fe200000e0000 */
[----:B----4-:R-:W-:-:S05]  /*151d0*/  IMAD R2, R2, 0x40, R10 ;  /* 0x0000004002027824 */ /* 0x010fca00078e020a */
[----:B------:R-:W-:-:S07]  /*151e0*/  R2UR UR11, R2 ;  /* 0x00000000020b72ca */ /* 0x000fce00000e0000 */
[----:B------:R-:W-:-:S09]  /*151f0*/  UIADD3 UR8, UR8, 0x22400, URZ ;  /* 0x0002240008087890 */ /* 0x000fd2000fffe03f */
[----:B------:R0:W-:Y:S01]  /*15200*/  UTMALDG.4D [UR8], [UR4], desc[UR6] ;  /* 0x00000608040075b4 */ /* 0x0001e20008019000 */
[----:B------:R-:W3:Y:S02]  /*15210*/  SYNCS.PHASECHK.TRANS64.TRYWAIT P0, [R3+URZ+0x28c60], R5 ;  /* 0x028c6005030075a7 */ /* 0x000ee4000800017f */
[----:B0--3--:R-:W-:Y:S05]  /*15220*/  @!P0 BRA `(.L_x_3817) ;  /* 0x0000003800b08947 */ /* 0x009fea0003800000 */
.L_x_3937:
        /* <DEDUP_REMOVED lines=8> */
.L_x_3818:
[----:B0-2---:R-:W2:Y:S01]  /*152b0*/  LDL R5, [R1] ;  /* 0x0000000001057983 */ /* 0x005ea20000100800 */
[----:B------:R-:W-:Y:S01]  /*152c0*/  MOV R9, 0x400 ;  /* 0x0000040000097802 */ /* 0x000fe20000000f00 */
[----:B------:R-:W0:Y:S01]  /*152d0*/  S2R R10, SR_CgaCtaId ;  /* 0x00000000000a7919 */ /* 0x000e220000008800 */
[----:B------:R-:W-:Y:S02]  /*152e0*/  R2UR UR11, R2 ;  /* 0x00000000020b72ca */ /* 0x000fe400000e0000 */
[----:B------:R-:W-:Y:S01]  /*152f0*/  R2UR UR9, R3 ;  /* 0x00000000030972ca */ /* 0x000fe200000e0000 */
[----:B------:R-:W-:Y:S01]  /*15300*/  UIADD3 UR4, UP0, UR38, 0x470, URZ ;  /* 0x0000047026047890 */ /* 0x000fe2000ff1e03f */
[----:B------:R-:W-:Y:S02]  /*15310*/  R2UR UR12, R4 ;  /* 0x00000000040c72ca */ /* 0x000fe400000e0000 */
[----:B------:R-:W-:Y:S01]  /*15320*/  R2UR UR13, R6 ;  /* 0x00000000060d72ca */ /* 0x000fe200000e0000 */
[----:B------:R-:W-:Y:S01]  /*15330*/  UIADD3.X UR5, URZ, UR39, URZ, UP0, !UPT ;  /* 0x000000273f057290 */ /* 0x000fe200087fe43f */
        /* <DEDUP_REMOVED lines=45> */
.L_x_3813:
[----:B------:R-:W-:Y:S05]  /*15610*/  BSYNC B2 ;  /* 0x0000000000027941 */ /* 0x000fea0003800000 */
.L_x_3812:
[----:B------:R-:W2:Y:S02]  /*15620*/  LDL.LU R2, [R1+0x1c] ;  /* 0x00001c0001027983 */ /* 0x000ea40000300800 */
[----:B--2---:R-:W-:-:S07]  /*15630*/  VIADD R5, R2, 0xfffffffd ;  /* 0xfffffffd02057836 */ /* 0x004fce0000000000 */
.L_x_3811:
[----:B------:R-:W-:Y:S05]  /*15640*/  BSYNC B1 ;  /* 0x0000000000017941 */ /* 0x000fea0003800000 */
.L_x_3810:
[----:B------:R-:W-:-:S13]  /*15650*/  ISETP.NE.AND P0, PT, R7, RZ, PT ;  /* 0x000000ff0700720c */ /* 0x000fda0003f05270 */
[----:B------:R-:W-:Y:S05]  /*15660*/  @!P0 BRA `(.L_x_3809) ;  /* 0x0000001000388947 */ /* 0x000fea0003800000 */
.L_x_3833:
[----:B0-----:R-:W0:Y:S04]  /*15670*/  LDL.LU R3, [R1] ;  /* 0x0000000001037983 */ /* 0x001e280000300800 */
[----:B------:R-:W2:Y:S01]  /*15680*/  LDL.LU R2, [R1+0x8] ;  /* 0x0000080001027983 */ /* 0x000ea20000300800 */
[----:B------:R-:W-:Y:S05]  /*15690*/  YIELD ;  /* 0x0000000000007946 */ /* 0x000fea0003800000 */
[----:B------:R-:W-:Y:S01]  /*156a0*/  BSSY B1, `(.L_x_3819) ;  /* 0x0000081000017945 */ /* 0x000fe20003800000 */
[----:B0-----:R-:W-:-:S05]  /*156b0*/  VIADD R9, R3, 0x1 ;  /* 0x0000000103097836 */ /* 0x001fca0000000000 */
[----:B------:R-:W-:-:S04]  /*156c0*/  ISETP.NE.AND P0, PT, R9, 0x2, PT ;  /* 0x000000020900780c */ /* 0x000fc80003f05270 */
[----:B------:R-:W-:Y:S02]  /*156d0*/  SEL R10, RZ, 0x1, P0 ;  /* 0x00000001ff0a7807 */ /* 0x000fe40000000000 */
[----:B------:R-:W-:Y:S02]  /*156e0*/  SEL R9, R9, RZ, P0 ;  /* 0x000000ff09097207 */ /* 0x000fe40000000000 */
[----:B--2---:R-:W-:Y:S01]  /*156f0*/  LOP3.LUT R10, R2, R10, RZ, 0x3c, !PT ;  /* 0x0000000a020a7212 */ /* 0x004fe200078e3cff */
[----:B------:R-:W-:Y:S06]  /*15700*/  @!P6 BRA `(.L_x_3820) ;  /* 0x0000000400e8e947 */ /* 0x000fec0003800000 */
[----:B------:R-:W-:Y:S01]  /*15710*/  ULDC.64 UR4, c[0x0][0x3f8] ;  /* 0x0000fe0000047ab9 */ /* 0x000fe20000000a00 */
[----:B------:R-:W-:Y:S01]  /*15720*/  IMAD.MOV.U32 R11, RZ, RZ, R5 ;  /* 0x000000ffff0b7224 */ /* 0x000fe200078e0005 */
[----:B------:R-:W-:-:S04]  /*15730*/  ISETP.NE.U32.AND P0, PT, RZ, UR4, PT ;  /* 0x00000004ff007c0c */ /* 0x000fc8000bf05070 */
[----:B------:R-:W-:-:S13]  /*15740*/  ISETP.NE.AND.EX P0, PT, RZ, UR5, PT, P0 ;  /* 0x00000005ff007c0c */ /* 0x000fda000bf05300 */
[----:B------:R-:W-:Y:S05]  /*15750*/  @!P0 BRA `(.L_x_3821) ;  /* 0x0000000000448947 */ /* 0x000fea0003800000 */
[----:B------:R-:W0:Y:S01]  /*15760*/  LDC R6, c[0x0][0x41c] ;  /* 0x00010700ff067b82 */ /* 0x000e220000000800 */
[----:B------:R-:W-:Y:S01]  /*15770*/  ULDC.64 UR6, c[0x0][0x408] ;  /* 0x0001020000067ab9 */ /* 0x000fe20000000a00 */
[----:B0-----:R-:W-:-:S13]  /*15780*/  ISETP.NE.AND P0, PT, R6, 0x1, PT ;  /* 0x000000010600780c */ /* 0x001fda0003f05270 */
[----:B------:R-:W0:Y:S02]  /*15790*/  @P0 LDC.64 R2, c[0x0][0x420] ;  /* 0x00010800ff020b82 */ /* 0x000e240000000a00 */
[----:B0-----:R-:W-:-:S04]  /*157a0*/  @P0 IMAD.HI.U32 R12, R5, R2, RZ ;  /* 0x00000002050c0227 */ /* 0x001fc800078e00ff */
[----:B------:R-:W-:Y:S01]  /*157b0*/  IMAD.MOV.U32 R2, RZ, RZ, R5 ;  /* 0x000000ffff027224 */ /* 0x000fe200078e0005 */
[----:B------:R-:W-:-:S04]  /*157c0*/  @P0 SHF.R.U32.HI R2, RZ, R3, R12 ;  /* 0x00000003ff020219 */ /* 0x000fc8000001160c */
[----:B------:R-:W-:Y:S02]  /*157d0*/  IADD3 R11, -R2, RZ, RZ ;  /* 0x000000ff020b7210 */ /* 0x000fe40007ffe1ff */
[----:B------:R-:W-:-:S03]  /*157e0*/  SHF.R.S32.HI R3, RZ, 0x1f, R2 ;  /* 0x0000001fff037819 */ /* 0x000fc60000011402 */
        /* <DEDUP_REMOVED lines=8> */
.L_x_3821:
[----:B------:R-:W2:Y:S01]  /*15870*/  S2R R3, SR_CgaCtaId ;  /* 0x0000000000037919 */ /* 0x000ea20000008800 */
[----:B------:R-:W-:-:S04]  /*15880*/  MOV R2, 0x400 ;  /* 0x0000040000027802 */ /* 0x000fc80000000f00 */
[----:B--2---:R-:W-:Y:S02]  /*15890*/  LEA R2, R3, R2, 0x18 ;  /* 0x0000000203027211 */ /* 0x004fe400078ec0ff */
[----:B------:R-:W-:-:S03]  /*158a0*/  SHF.L.U32 R3, R10, 0x1f, RZ ;  /* 0x0000001f0a037819 */ /* 0x000fc600000006ff */
[----:B------:R-:W-:-:S04]  /*158b0*/  IMAD R2, R9, 0x8, R2 ;  /* 0x0000000809027824 */ /* 0x000fc800078e0202 */
[----:B------:R-:W2:Y:S02]  /*158c0*/  SYNCS.PHASECHK.TRANS64.TRYWAIT P0, [R2+URZ+0x28c40], R3 ;  /* 0x028c4003020075a7 */ /* 0x000ea4000800017f */
[----:B--2---:R-:W-:Y:S05]  /*158d0*/  @!P0 BRA `(.L_x_3822) ;  /* 0x0000003400188947 */ /* 0x004fea0003800000 */
.L_x_3938:
        /* <DEDUP_REMOVED lines=11> */
.L_x_3823:
[----:B------:R-:W3:Y:S01]  /*15990*/  LDL R12, [R1+0x10] ;  /* 0x00001000010c7983 */ /* 0x000ee20000100800 */
[----:B0-----:R-:W-:Y:S01]  /*159a0*/  MOV R7, 0x400 ;  /* 0x0000040000077802 */ /* 0x001fe20000000f00 */
        /* <DEDUP_REMOVED lines=18> */
[----:B0--3--:R-:W-:Y:S05]  /*15ad0*/  @!P1 BRA `(.L_x_3824) ;  /* 0x0000003000ac9947 */ /* 0x009fea0003800000 */
.L_x_3939:
        /* <DEDUP_REMOVED lines=8> */
.L_x_3825:
[----:B------:R-:W3:Y:S01]  /*15b60*/  S2R R11, SR_CgaCtaId ;  /* 0x00000000000b7919 */ /* 0x000ee20000008800 */
        /* <DEDUP_REMOVED lines=52> */
.L_x_3820:
[----:B------:R-:W-:Y:S05]  /*15eb0*/  BSYNC B1 ;  /* 0x0000000000017941 */ /* 0x000fea0003800000 */
.L_x_3819:
        /* <DEDUP_REMOVED lines=31> */
.L_x_3828:
[----:B------:R-:W3:Y:S01]  /*160b0*/  S2R R3, SR_CgaCtaId ;  /* 0x0000000000037919 */ /* 0x000ee20000008800 */
[----:B------:R-:W-:-:S04]  /*160c0*/  MOV R2, 0x400 ;  /* 0x0000040000027802 */ /* 0x000fc80000000f00 */
[----:B---3--:R-:W-:Y:S02]  /*160d0*/  LEA R2, R3, R2, 0x18 ;  /* 0x0000000203027211 */ /* 0x008fe400078ec0ff */
[----:B------:R-:W-:-:S03]  /*160e0*/  SHF.L.U32 R3, R10, 0x1f, RZ ;  /* 0x0000001f0a037819 */ /* 0x000fc600000006ff */
[----:B------:R-:W-:-:S04]  /*160f0*/  IMAD R2, R11, 0x8, R2 ;  /* 0x000000080b027824 */ /* 0x000fc800078e0202 */
[----:B------:R-:W3:Y:S02]  /*16100*/  SYNCS.PHASECHK.TRANS64.TRYWAIT P0, [R2+URZ+0x28c40], R3 ;  /* 0x028c4003020075a7 */ /* 0x000ee4000800017f */
[----:B---3--:R-:W-:Y:S05]  /*16110*/  @!P0 BRA `(.L_x_3829) ;  /* 0x0000002c00308947 */ /* 0x008fea0003800000 */
.L_x_3940:
        /* <DEDUP_REMOVED lines=11> */
.L_x_3830:
        /* <DEDUP_REMOVED lines=15> */
[----:B------:R-:W-:Y:S02]  /*162c0*/  R2UR UR8, R7 ;  /* 0x00000000070872ca */ /* 0x000fe400000e0000 */
[----:B----4-:R-:W-:-:S04]  /*162d0*/  LEA R9, R9, R10, 0x6 ;  /* 0x0000000a09097211 */ /* 0x010fc800078e30ff */
[----:B------:R-:W-:-:S07]  /*162e0*/  R2UR UR11, R9 ;  /* 0x00000000090b72ca */ /* 0x000fce00000e0000 */
[----:B------:R-:W-:-:S09]  /*162f0*/  UIADD3 UR8, UR8, 0x22400, URZ ;  /* 0x0002240008087890 */ /* 0x000fd2000fffe03f */
[----:B------:R0:W-:Y:S01]  /*16300*/  UTMALDG.4D [UR8], [UR4], desc[UR6] ;  /* 0x00000608040075b4 */ /* 0x0001e20008019000 */
[----:B------:R-:W2:Y:S02]  /*16310*/  SYNCS.PHASECHK.TRANS64.TRYWAIT P1, [R2+URZ+0x28c60], R3 ;  /* 0x028c6003020075a7 */ /* 0x000ea4000802017f */
[----:B0-2---:R-:W-:Y:S05]  /*16320*/  @!P1 BRA `(.L_x_3831) ;  /* 0x0000002800c09947 */ /* 0x005fea0003800000 */
.L_x_3941:
        /* <DEDUP_REMOVED lines=8> */
.L_x_3832:
        /* <DEDUP_REMOVED lines=54> */
.L_x_3827:
[----:B------:R-:W-:Y:S05]  /*16710*/  BSYNC B1 ;  /* 0x0000000000017941 */ /* 0x000fea0003800000 */
.L_x_3826:
[C---:B------:R-:W-:Y:S01]  /*16720*/  ISETP.GT.AND P0, PT, R5.reuse, 0x1, PT ;  /* 0x000000010500780c */ /* 0x040fe20003f04270 */
[----:B------:R-:W-:-:S12]  /*16730*/  VIADD R5, R5, 0xfffffffe ;  /* 0xfffffffe05057836 */ /* 0x000fd80000000000 */
[----:B------:R-:W-:Y:S05]  /*16740*/  @P0 BRA `(.L_x_3833) ;  /* 0xffffffec00c80947 */ /* 0x000fea000383ffff */
.L_x_3809:
[----:B------:R-:W-:Y:S05]  /*16750*/  BSYNC B0 ;  /* 0x0000000000007941 */ /* 0x000fea0003800000 */
.L_x_3808:
[----:B------:R-:W2:Y:S01]  /*16760*/  LDL.LU R3, [R1] ;  /* 0x0000000001037983 */ /* 0x000ea20000300800 */
[----:B------:R-:W-:Y:S01]  /*16770*/  BSSY B0, `(.L_x_3834) ;  /* 0x0000016000007945 */ /* 0x000fe20003800000 */
[----:B0-----:R-:W0:Y:S02]  /*16780*/  S2R R2, SR_TID.X ;  /* 0x0000000000027919 */ /* 0x001e240000002100 */
[----:B0-----:R-:W-:-:S04]  /*16790*/  LOP3.LUT R2, R2, 0x1f, RZ, 0xc0, !PT ;  /* 0x0000001f02027812 */ /* 0x001fc800078ec0ff */
[----:B------:R-:W-:Y:S01]  /*167a0*/  ISETP.NE.AND P1, PT, R2, RZ, PT ;  /* 0x000000ff0200720c */ /* 0x000fe20003f25270 */
[----:B--2---:R-:W-:-:S05]  /*167b0*/  VIADD R0, R3, 0x1 ;  /* 0x0000000103007836 */ /* 0x004fca0000000000 */
[----:B------:R-:W-:-:S04]  /*167c0*/  ISETP.NE.AND P0, PT, R0, 0x2, PT ;  /* 0x000000020000780c */ /* 0x000fc80003f05270 */
[----:B------:R-:W-:Y:S02]  /*167d0*/  SEL R2, R0, RZ, P0 ;  /* 0x000000ff00027207 */ /* 0x000fe40000000000 */
[----:B------:R-:W-:-:S03]  /*167e0*/  SEL R0, RZ, 0x1, P0 ;  /* 0x00000001ff007807 */ /* 0x000fc60000000000 */
[----:B------:R0:W-:Y:S01]  /*167f0*/  STL [R1], R2 ;  /* 0x0000000201007387 */ /* 0x0001e20000100800 */
        /* <DEDUP_REMOVED lines=12> */
[----:B0-----:R-:W-:-:S07]  /*168c0*/  IADD3 R16, R4, UR36, R7 ;  /* 0x0000002404107c10 */ /* 0x001fce000fffe007 */
.L_x_3835:
[----:B------:R-:W-:Y:S05]  /*168d0*/  BSYNC B0 ;  /* 0x0000000000007941 */ /* 0x000fea0003800000 */
.L_x_3834:
[----:B0-----:R-:W2:Y:S02]  /*168e0*/  LDL.LU R2, [R1+0x8] ;  /* 0x0000080001027983 */ /* 0x001ea40000300800 */
[----:B--2---:R-:W-:-:S05]  /*168f0*/  LOP3.LUT R2, R2, R0, RZ, 0x3c, !PT ;  /* 0x0000000002027212 */ /* 0x004fca00078e3cff */
[----:B------:R0:W-:Y:S02]  /*16900*/  STL [R1+0x8], R2 ;  /* 0x0000080201007387 */ /* 0x0001e40000100800 */
.L_x_3791:
[----:B------:R-:W-:Y:S05]  /*16910*/  BSYNC B6 ;  /* 0x0000000000067941 */ /* 0x000fea0003800000 */
.L_x_3789:
[----:B------:R-:W-:-:S03]  /*16920*/  UMOV UR4, 0xffffffff ;  /* 0xffffffff00047882 */ /* 0x000fc60000000000 */
[----:B------:R-:W-:Y:S05]  /*16930*/  BRA.DIV UR4, `(.L_x_3836) ;  /* 0x0000002604507947 */ /* 0x000fea000b800000 */
[----:B------:R2:W3:Y:S04]  /*16940*/  SHFL.IDX PT, R4, R16, RZ, 0x1f ;  /* 0x00001fff10047589 */ /* 0x0004e800000e0000 */
[----:B------:R-:W4:Y:S02]  /*16950*/  SHFL.IDX PT, R16, R16, 0x1, 0x1f ;  /* 0x00201f0010107f89 */ /* 0x000f2400000e0000 */
.L_x_3945:
        /* <DEDUP_REMOVED lines=10> */
[----:B------:R-:W0:Y:S02]  /*16a00*/  LDC.64 R2, c[0x0][0xc58] ;  /* 0x00031600ff027b82 */ /* 0x000e240000000a00 */
[----:B0-----:R-:W-:-:S05]  /*16a10*/  IMAD.WIDE R2, R5, 0x4, R2 ;  /* 0x0000000405027825 */ /* 0x001fca00078e0202 */
[----:B------:R0:W5:Y:S02]  /*16a20*/  LDG.E R17, desc[UR40][R2.64] ;  /* 0x0000002802117981 */ /* 0x000164000c1e1900 */
.L_x_3838:
[----:B------:R-:W-:Y:S05]  /*16a30*/  BSYNC B0 ;  /* 0x0000000000007941 */ /* 0x000fea0003800000 */
.L_x_3837:
[----:B------:R-:W-:-:S03]  /*16a40*/  UMOV UR4, 0xffffffff ;  /* 0xffffffff00047882 */ /* 0x000fc60000000000 */
[----:B------:R-:W-:Y:S05]  /*16a50*/  BRA.DIV UR4, `(.L_x_3839) ;  /* 0x0000002604547947 */ /* 0x000fea000b800000 */
[----:B-----5:R-:W0:Y:S01]  /*16a60*/  SHFL.UP PT, R14, R17, 0x1, RZ ;  /* 0x04200000110e7989 */ /* 0x020e2200000e00ff */
[C---:B------:R-:W-:Y:S02]  /*16a70*/  ISETP.NE.AND P0, PT, R7.reuse, RZ, PT ;  /* 0x000000ff0700720c */ /* 0x040fe40003f05270 */
[C---:B------:R-:W-:Y:S02]  /*16a80*/  ISETP.GE.U32.AND P1, PT, R7.reuse, 0x2, PT ;  /* 0x000000020700780c */ /* 0x040fe40003f26070 */
        /* <DEDUP_REMOVED lines=17> */
[----:B------:R0:W0:Y:S02]  /*16ba0*/  SHFL.IDX PT, R14, R2, 0x1f, 0x1f ;  /* 0x03e01f00020e7f89 */ /* 0x00002400000e0000 */
.L_x_3953:
[----:B------:R-:W-:Y:S02]  /*16bb0*/  ULDC UR4, c[0x0][0xc10] ;  /* 0x0003040000047ab9 */ /* 0x000fe40000000800 */
[----:B------:R-:W-:-:S04]  /*16bc0*/  IMAD.U32 R5, RZ, RZ, UR4 ;  /* 0x00000004ff057e24 */ /* 0x000fc8000f8e00ff */
[----:B0-----:R-:W-:-:S04]  /*16bd0*/  IMAD R3, R14, R5, RZ ;  /* 0x000000050e037224 */ /* 0x001fc800078e02ff */
[----:B--2-4-:R-:W-:-:S05]  /*16be0*/  IMAD.IADD R16, R16, 0x1, R3 ;  /* 0x0000000110107824 */ /* 0x014fca00078e0203 */
[----:B---3--:R-:W-:-:S13]  /*16bf0*/  ISETP.GT.AND P0, PT, R16, R4, PT ;  /* 0x000000041000720c */ /* 0x008fda0003f04270 */
[----:B------:R-:W-:Y:S05]  /*16c00*/  @P0 BRA `(.L_x_3840) ;  /* 0x0000000000b40947 */ /* 0x000fea0003800000 */
[----:B------:R-:W0:Y:S02]  /*16c10*/  LDC R0, c[0x0][0xc14] ;  /* 0x00030500ff007b82 */ /* 0x000e240000000800 */
.L_x_3845:
[----:B------:R-:W-:-:S05]  /*16c20*/  VIADD R19, R19, 0x1f ;  /* 0x0000001f13137836 */ /* 0x000fca0000000000 */
[----:B0-----:R-:W-:-:S13]  /*16c30*/  ISETP.GE.AND P0, PT, R19, R0, PT ;  /* 0x000000001300720c */ /* 0x001fda0003f06270 */
[----:B------:R-:W-:Y:S05]  /*16c40*/  @P0 BRA `(.L_x_3841) ;  /* 0x0000000400ec0947 */ /* 0x000fea0003800000 */
[----:B------:R-:W0:Y:S01]  /*16c50*/  S2R R2, SR_TID.X ;  /* 0x0000000000027919 */ /* 0x000e220000002100 */
[----:B------:R-:W-:Y:S01]  /*16c60*/  BSSY B0, `(.L_x_3842) ;  /* 0x000000a000007945 */ /* 0x000fe20003800000 */
[----:B------:R-:W-:Y:S01]  /*16c70*/  IMAD.MOV.U32 R17, RZ, RZ, RZ ;  /* 0x000000ffff117224 */ /* 0x000fe200078e00ff */
[----:B0-----:R-:W-:-:S04]  /*16c80*/  LOP3.LUT R7, R2, 0x1f, RZ, 0xc0, !PT ;  /* 0x0000001f02077812 */ /* 0x001fc800078ec0ff */
[C---:B------:R-:W-:Y:S02]  /*16c90*/  ISETP.NE.AND P1, PT, R7.reuse, 0x1f, PT ;  /* 0x0000001f0700780c */ /* 0x040fe40003f25270 */
[----:B------:R-:W-:-:S04]  /*16ca0*/  IADD3 R5, R7, R19, RZ ;  /* 0x0000001307057210 */ /* 0x000fc80007ffe0ff */
[----:B------:R-:W-:-:S13]  /*16cb0*/  ISETP.GE.OR P0, PT, R5, R0, !P1 ;  /* 0x000000000500720c */ /* 0x000fda0004f06670 */
[----:B------:R-:W-:Y:S05]  /*16cc0*/  @P0 BRA `(.L_x_3843) ;  /* 0x00000000000c0947 */ /* 0x000fea0003800000 */
[----:B------:R-:W0:Y:S02]  /*16cd0*/  LDC.64 R2, c[0x0][0xc58] ;  /* 0x00031600ff027b82 */ /* 0x000e240000000a00 */
[----:B0-----:R-:W-:-:S05]  /*16ce0*/  IMAD.WIDE R2, R5, 0x4, R2 ;  /* 0x0000000405027825 */ /* 0x001fca00078e0202 */
[----:B------:R0:W5:Y:S02]  /*16cf0*/  LDG.E R17, desc[UR40][R2.64] ;  /* 0x0000002802117981 */ /* 0x000164000c1e1900 */
.L_x_3843:
[----:B------:R-:W-:Y:S05]  /*16d00*/  BSYNC B0 ;  /* 0x0000000000007941 */ /* 0x000fea0003800000 */
.L_x_3842:
[----:B------:R-:W-:-:S03]  /*16d10*/  UMOV UR4, 0xffffffff ;  /* 0xffffffff00047882 */ /* 0x000fc60000000000 */
[----:B------:R-:W-:Y:S05]  /*16d20*/  BRA.DIV UR4, `(.L_x_3844) ;  /* 0x0000002604707947 */ /* 0x000fea000b800000 */
[----:B-----5:R-:W2:Y:S01]  /*16d30*/  SHFL.UP PT, R14, R17, 0x1, RZ ;  /* 0x04200000110e7989 */ /* 0x020ea200000e00ff */
[C---:B------:R-:W-:Y:S02]  /*16d40*/  ISETP.NE.AND P0, PT, R7.reuse, RZ, PT ;  /* 0x000000ff0700720c */ /* 0x040fe40003f05270 */
[C---:B------:R-:W-:Y:S02]  /*16d50*/  ISETP.GE.U32.AND P1, PT, R7.reuse, 0x2, PT ;  /* 0x000000020700780c */ /* 0x040fe40003f26070 */
[----:B--2---:R-:W-:Y:S02]  /*16d60*/  SEL R14, R14, RZ, P0 ;  /* 0x000000ff0e0e7207 */ /* 0x004fe40000000000 */
[----:B------:R-:W-:-:S03]  /*16d70*/  ISETP.GE.U32.AND P0, PT, R7, 0x4, PT ;  /* 0x000000040700780c */ /* 0x000fc60003f06070 */
[----:B------:R-:W-:-:S05]  /*16d80*/  IMAD.IADD R13, R17, 0x1, R14 ;  /* 0x00000001110d7824 */ /* 0x000fca00078e020e */
[----:B------:R-:W2:Y:S02]  /*16d90*/  SHFL.UP PT, R14, R13, 0x2, RZ ;  /* 0x044000000d0e7989 */ /* 0x000ea400000e00ff */
[----:B--2---:R-:W-:Y:S02]  /*16da0*/  SEL R14, R14, RZ, P1 ;  /* 0x000000ff0e0e7207 */ /* 0x004fe40000800000 */
[----:B------:R-:W-:-:S03]  /*16db0*/  ISETP.GE.U32.AND P1, PT, R7, 0x8, PT ;  /* 0x000000080700780c */ /* 0x000fc60003f26070 */
[----:B0-----:R-:W-:-:S05]  /*16dc0*/  IMAD.IADD R3, R13, 0x1, R14 ;  /* 0x000000010d037824 */ /* 0x001fca00078e020e */
        /* <DEDUP_REMOVED lines=11> */
.L_x_3961:
[----:B------:R-:W-:Y:S02]  /*16e80*/  ULDC UR4, c[0x0][0xc10] ;  /* 0x0003040000047ab9 */ /* 0x000fe40000000800 */
[----:B------:R-:W-:-:S04]  /*16e90*/  IMAD.U32 R5, RZ, RZ, UR4 ;  /* 0x00000004ff057e24 */ /* 0x000fc8000f8e00ff */
[----:B--2---:R-:W-:-:S05]  /*16ea0*/  IMAD R3, R14, R5, RZ ;  /* 0x000000050e037224 */ /* 0x004fca00078e02ff */
[----:B------:R-:W-:-:S04]  /*16eb0*/  IADD3 R16, R3, R16, RZ ;  /* 0x0000001003107210 */ /* 0x000fc80007ffe0ff */
[----:B------:R-:W-:-:S13]  /*16ec0*/  ISETP.GT.AND P0, PT, R16, R4, PT ;  /* 0x000000041000720c */ /* 0x000fda0003f04270 */
[----:B------:R-:W-:Y:S05]  /*16ed0*/  @!P0 BRA `(.L_x_3845) ;  /* 0xfffffffc00508947 */ /* 0x000fea000383ffff */
.L_x_3840:
        /* <DEDUP_REMOVED lines=8> */
.L_x_3965:
[----:B------:R-:W-:Y:S01]  /*16f60*/  ISETP.NE.AND P0, PT, R3, RZ, PT ;  /* 0x000000ff0300720c */ /* 0x000fe20003f05270 */
[----:B------:R-:W-:-:S12]  /*16f70*/  IMAD.MOV.U32 R7, RZ, RZ, RZ ;  /* 0x000000ffff077224 */ /* 0x000fd800078e00ff */
[----:B------:R-:W-:Y:S05]  /*16f80*/  @!P0 BRA `(.L_x_3847) ;  /* 0x0000000000108947 */ /* 0x000fea0003800000 */
[----:B------:R-:W-:Y:S01]  /*16f90*/  UMOV UR4, 0xffffffff ;  /* 0xffffffff00047882 */ /* 0x000fe20000000000 */
[----:B------:R-:W-:Y:S02]  /*16fa0*/  VIADD R12, R6, 0xffffffff ;  /* 0xffffffff060c7836 */ /* 0x000fe40000000000 */
[----:B------:R-:W-:Y:S05]  /*16fb0*/  BRA.DIV UR4, `(.L_x_3848) ;  /* 0x0000002604e47947 */ /* 0x000fea000b800000 */
[----:B------:R4:W0:Y:S02]  /*16fc0*/  SHFL.IDX PT, R7, R2, R12, 0x1f ;  /* 0x00001f0c02077589 */ /* 0x00082400000e0000 */
.L_x_3847:
[----:B0---4-:R-:W0:Y:S01]  /*16fd0*/  LDC.64 R2, c[0x0][0xc68] ;  /* 0x00031a00ff027b82 */ /* 0x011e220000000a00 */
[----:B------:R-:W-:-:S04]  /*16fe0*/  IMAD.IADD R19, R6, 0x1, R19 ;  /* 0x0000000106137824 */ /* 0x000fc800078e0213 */
[----:B0-----:R-:W-:-:S05]  /*16ff0*/  IMAD.WIDE R2, R19, 0x4, R2 ;  /* 0x0000000413027825 */ /* 0x001fca00078e0202 */
[----:B------:R-:W2:Y:S01]  /*17000*/  LDG.E R9, desc[UR40][R2.64] ;  /* 0x0000002802097981 */ /* 0x000ea2000c1e1900 */
[----:B------:R-:W-:-:S05]  /*17010*/  IMAD R16, R7, R5, R16 ;  /* 0x0000000507107224 */ /* 0x000fca00078e0210 */
[----:B------:R-:W-:Y:S01]  /*17020*/  IADD3 R7, R4, -R16, RZ ;  /* 0x8000001004077210 */ /* 0x000fe20007ffe0ff */
        /* <DEDUP_REMOVED lines=30> */
[----:B------:R-:W-:-:S04]  /*17210*/  VIADDMNMX R9, R8, R5, R9, PT ;  /* 0x0000000508097246 */ /* 0x000fc80003800109 */
[----:B------:R-:W-:-:S04]  /*17220*/  IABS R5, R9 ;  /* 0x0000000900057213 */ /* 0x000fc80000000000 */
[----:B------:R-:W0:Y:S08]  /*17230*/  I2F.RP R8, R5 ;  /* 0x0000000500087306 */ /* 0x000e300000209400 */
[----:B0-----:R-:W0:Y:S02]  /*17240*/  MUFU.RCP R8, R8 ;  /* 0x0000000800087308 */ /* 0x001e240000001000 */
[----:B0-----:R-:W-:-:S06]  /*17250*/  IADD3 R10, R8, 0xffffffe, RZ ;  /* 0x0ffffffe080a7810 */ /* 0x001fcc0007ffe0ff */
        /* <DEDUP_REMOVED lines=16> */
[----:B------:R-:W-:Y:S01]  /*17360*/  ISETP.GE.AND P0, PT, R3, RZ, PT ;  /* 0x000000ff0300720c */ /* 0x000fe20003f06270 */
[----:B------:R-:W-:-:S12]  /*17370*/  IMAD.IADD R3, R6, 0x1, R4 ;  /* 0x0000000106037824 */ /* 0x000fd800078e0204 */
        /* <DEDUP_REMOVED lines=8> */
.L_x_3841:
[----:B------:R-:W-:Y:S01]  /*17400*/  UMOV UR4, URZ ;  /* 0x0000003f00047c82 */ /* 0x000fe20008000000 */
[----:B------:R-:W-:Y:S01]  /*17410*/  UMOV UR5, URZ ;  /* 0x0000003f00057c82 */ /* 0x000fe20008000000 */
[----:B------:R-:W-:Y:S01]  /*17420*/  ULDC UR6, c[0x0][0xc14] ;  /* 0x0003050000067ab9 */ /* 0x000fe20000000800 */
[----:B------:R-:W-:Y:S02]  /*17430*/  IMAD.MOV.U32 R16, RZ, RZ, R4 ;  /* 0x000000ffff107224 */ /* 0x000fe400078e0004 */
[----:B------:R-:W-:Y:S02]  /*17440*/  IMAD.U32 R17, RZ, RZ, UR4 ;  /* 0x00000004ff117e24 */ /* 0x000fe4000f8e00ff */
[----:B------:R-:W-:Y:S02]  /*17450*/  IMAD.U32 R18, RZ, RZ, UR5 ;  /* 0x00000005ff127e24 */ /* 0x000fe4000f8e00ff */
[----:B------:R-:W-:-:S07]  /*17460*/  IMAD.U32 R19, RZ, RZ, UR6 ;  /* 0x00000006ff137e24 */ /* 0x000fce000f8e00ff */
.L_x_3849:
[----:B------:R-:W0:Y:S01]  /*17470*/  S2R R2, SR_TID.X ;  /* 0x0000000000027919 */ /* 0x000e220000002100 */
        /* <DEDUP_REMOVED lines=11> */
.L_x_3766:
        /* <DEDUP_REMOVED lines=12> */
.L_x_3968:
[----:B------:R-:W-:Y:S05]  /*175f0*/  BSYNC B0 ;  /* 0x0000000000007941 */ /* 0x000fea0003800000 */
.L_x_3851:
[----:B------:R-:W-:-:S03]  /*17600*/  UMOV UR4, 0xffffffff ;  /* 0xffffffff00047882 */ /* 0x000fc60000000000 */
[----:B------:R-:W-:Y:S05]  /*17610*/  BRA.DIV UR4, `(.L_x_3853) ;  /* 0x0000002204887947 */ /* 0x000fea000b800000 */
[----:B------:R-:W2:Y:S02]  /*17620*/  S2R R2, SR_TID.X ;  /* 0x0000000000027919 */ /* 0x000ea40000002100 */
[----:B--2---:R-:W-:-:S04]  /*17630*/  SHF.R.U32.HI R2, RZ, 0x5, R2 ;  /* 0x00000005ff027819 */ /* 0x004fc80000011602 */
[----:B------:R-:W-:-:S05]  /*17640*/  LOP3.LUT R2, R2, 0x3, RZ, 0xc0, !PT ;  /* 0x0000000302027812 */ /* 0x000fca00078ec0ff */
[----:B------:R2:W3:Y:S02]  /*17650*/  SHFL.IDX PT, R14, R2, RZ, 0x1f ;  /* 0x00001fff020e7589 */ /* 0x0004e400000e0000 */
.L_x_3971:
[----:B---3--:R-:W-:-:S13]  /*17660*/  ISETP.NE.AND P0, PT, R14, RZ, PT ;  /* 0x000000ff0e00720c */ /* 0x008fda0003f05270 */
[----:B------:R-:W-:Y:S05]  /*17670*/  @P0 BRA `(.L_x_3612) ;  /* 0x0000000000940947 */ /* 0x000fea0003800000 */
[----:B------:R-:W-:-:S03]  /*17680*/  UMOV UR4, 0xffffffff ;  /* 0xffffffff00047882 */ /* 0x000fc60000000000 */
[----:B------:R-:W-:Y:S05]  /*17690*/  BRA.DIV UR4, `(.L_x_3854) ;  /* 0x00000022049c7947 */ /* 0x000fea000b800000 */
[----:B------:R-:W-:-:S13]  /*176a0*/  ELECT P6, URZ, PT ;  /* 0x00000000003f782f */ /* 0x000fda00038c0000 */
.L_x_3974:
[----:B------:R-:W-:Y:S05]  /*176b0*/  @!P6 BRA `(.L_x_3612) ;  /* 0x000000000084e947 */ /* 0x000fea0003800000 */
[----:B--2---:R-:W2:Y:S02]  /*176c0*/  LDL.LU R2, [R1+0x30] ;  /* 0x0000300001027983 */ /* 0x004ea40000300800 */
[----:B--2---:R-:W-:-:S04]  /*176d0*/  LOP3.LUT R2, R2, 0x2, RZ, 0xfc, !PT ;  /* 0x0000000202027812 */ /* 0x004fc800078efcff */
[----:B------:R-:W-:-:S13]  /*176e0*/  ISETP.NE.AND P2, PT, R2, 0x3, PT ;  /* 0x000000030200780c */ /* 0x000fda0003f45270 */
[----:B------:R-:W-:Y:S05]  /*176f0*/  @!P2 BRA `(.L_x_3855) ;  /* 0x000000000004a947 */ /* 0x000fea0003800000 */
[----:B------:R-:W-:Y:S01]  /*17700*/  BPT.TRAP 0x1 ;  /* 0x000000040000795c */ /* 0x000fe20000300000 */
.L_x_3855:
        /* <DEDUP_REMOVED lines=14> */
.L_x_3975:
[----:B------:R-:W2:Y:S02]  /*177f0*/  SYNCS.PHASECHK.TRANS64.TRYWAIT P0, [R7+URZ], R2 ;  /* 0x00000002070075a7 */ /* 0x000ea4000800017f */
[----:B--2---:R-:W-:Y:S05]  /*17800*/  @!P0 BRA `(.L_x_3857) ;  /* 0x0000002000748947 */ /* 0x004fea0003800000 */
.L_x_3976:
[----:B------:R-:W-:Y:S05]  /*17810*/  @!P2 BRA `(.L_x_3858) ;  /* 0x000000000004a947 */ /* 0x000fea0003800000 */
[----:B------:R-:W-:Y:S01]  /*17820*/  BPT.TRAP 0x1 ;  /* 0x000000040000795c */ /* 0x000fe20000300000 */
.L_x_3858:
[----:B------:R-:W3:Y:S01]  /*17830*/  LDL.LU R4, [R1] ;  /* 0x0000000001047983 */ /* 0x000ee20000300800 */
[----:B------:R-:W-:-:S04]  /*17840*/  VIADD R0, R0, 0x28c60 ;  /* 0x00028c6000007836 */ /* 0x000fc80000000000 */
[----:B---3--:R-:W-:-:S04]  /*17850*/  IMAD R4, R4, 0x8, R0 ;  /* 0x0000000804047824 */ /* 0x008fc800078e0200 */
[----:B------:R-:W3:Y:S02]  /*17860*/  SYNCS.PHASECHK.TRANS64.TRYWAIT P0, [R4+URZ], R5 ;  /* 0x00000005040075a7 */ /* 0x000ee4000800017f */
[----:B---3--:R-:W-:Y:S05]  /*17870*/  @!P0 BRA `(.L_x_3859) ;  /* 0x00000020006c8947 */ /* 0x008fea0003800000 */
.L_x_3977:
[----:B------:R-:W-:-:S07]  /*17880*/  LEA R3, R3, R0, 0x3 ;  /* 0x0000000003037211 */ /* 0x000fce00078e18ff */
.L_x_3860:
[----:B----4-:R4:W0:Y:S02]  /*17890*/  SYNCS.PHASECHK.TRANS64.TRYWAIT P0, [R3+URZ], R2 ;  /* 0x00000002030075a7 */ /* 0x010824000800017f */
[----:B0-----:R-:W-:Y:S05]  /*178a0*/  @!P0 NANOSLEEP.SYNCS 0x989680 ;  /* 0x009896800000895d */ /* 0x001fea0003900000 */
[----:B------:R-:W0:Y:S02]  /*178b0*/  @!P0 SYNCS.PHASECHK.TRANS64 P0, [R3+URZ], R2 ;  /* 0x00000002030085a7 */ /* 0x000e24000800007f */
[----:B0-----:R-:W-:Y:S05]  /*178c0*/  @!P0 BRA `(.L_x_3860) ;  /* 0xfffffffc00f08947 */ /* 0x001fea000383ffff */
.L_x_3612:
[----:B------:R-:W-:Y:S05]  /*178d0*/  BSYNC B8 ;  /* 0x0000000000087941 */ /* 0x000fea0003800000 */
.L_x_3609:
[----:B------:R-:W-:Y:S05]  /*178e0*/  EXIT ;  /* 0x000000000000794d */ /* 0x000fea0003800000 */
.L_x_3628:
[----:B0-----:R0:W1:Y:S02]  /*178f0*/  SYNCS.PHASECHK.TRANS64.TRYWAIT P5, [R70+URZ+0x28c90], R77 ;  /* 0x028c904d460075a7 */ /* 0x00106400080a017f */
[----:B-1----:R-:W-:Y:S05]  /*17900*/  @!P5 NANOSLEEP.SYNCS 0x989680 ;  /* 0x009896800000d95d */ /* 0x002fea0003900000 */
[----:B------:R-:W1:Y:S02]  /*17910*/  @!P5 SYNCS.PHASECHK.TRANS64 P5, [R70+URZ+0x28c90], R77 ;  /* 0x028c904d4600d5a7 */ /* 0x000e6400080a007f */
[----:B-1----:R-:W-:Y:S05]  /*17920*/  @!P5 BRA `(.L_x_3628) ;  /* 0xfffffffc00f0d947 */ /* 0x002fea000383ffff */
[----:B------:R-:W-:Y:S05]  /*17930*/  BRA `(.L_x_3861) ;  /* 0xfffffeac00547947 */ /* 0x000fea000383ffff */
.L_x_3638:
[----:B0-----:R0:W1:Y:S02]  /*17940*/  SYNCS.PHASECHK.TRANS64.TRYWAIT P5, [R70+URZ+0x28c90], R77 ;  /* 0x028c904d460075a7 */ /* 0x00106400080a017f */
[----:B-1----:R-:W-:Y:S05]  /*17950*/  @!P5 NANOSLEEP.SYNCS 0x989680 ;  /* 0x009896800000d95d */ /* 0x002fea0003900000 */
[----:B------:R-:W1:Y:S02]  /*17960*/  @!P5 SYNCS.PHASECHK.TRANS64 P5, [R70+URZ+0x28c90], R77 ;  /* 0x028c904d4600d5a7 */ /* 0x000e6400080a007f */
[----:B-1----:R-:W-:Y:S05]  /*17970*/  @!P5 BRA `(.L_x_3638) ;  /* 0xfffffffc00f0d947 */ /* 0x002fea000383ffff */
[----:B------:R-:W-:Y:S05]  /*17980*/  BRA `(.L_x_3862) ;  /* 0xfffffeb400c87947 */ /* 0x000fea000383ffff */
.L_x_3643:
[----:B0-----:R0:W1:Y:S02]  /*17990*/  SYNCS.PHASECHK.TRANS64.TRYWAIT P5, [R70+URZ+0x28c90], R77 ;  /* 0x028c904d460075a7 */ /* 0x00106400080a017f */
[----:B-1----:R-:W-:Y:S05]  /*179a0*/  @!P5 NANOSLEEP.SYNCS 0x989680 ;  /* 0x009896800000d95d */ /* 0x002fea0003900000 */
[----:B------:R-:W1:Y:S02]  /*179b0*/  @!P5 SYNCS.PHASECHK.TRANS64 P5, [R70+URZ+0x28c90], R77 ;  /* 0x028c904d4600d5a7 */ /* 0x000e6400080a007f */
[----:B-1----:R-:W-:Y:S05]  /*179c0*/  @!P5 BRA `(.L_x_3643) ;  /* 0xfffffffc00f0d947 */ /* 0x002fea000383ffff */
[----:B------:R-:W-:Y:S05]  /*179d0*/  BRA `(.L_x_3863) ;  /* 0xfffffebc00fc7947 */ /* 0x000fea000383ffff */
.L_x_3647:
[----:B----4-:R4:W0:Y:S02]  /*179e0*/  SYNCS.PHASECHK.TRANS64.TRYWAIT P5, [R70+URZ+0x28cb0], R77 ;  /* 0x028cb04d460075a7 */ /* 0x01082400080a017f */
[----:B0-----:R-:W-:Y:S05]  /*179f0*/  @!P5 NANOSLEEP.SYNCS 0x989680 ;  /* 0x009896800000d95d */ /* 0x001fea0003900000 */
[----:B------:R-:W0:Y:S02]  /*17a00*/  @!P5 SYNCS.PHASECHK.TRANS64 P5, [R70+URZ+0x28cb0], R77 ;  /* 0x028cb04d4600d5a7 */ /* 0x000e2400080a007f */
[----:B0-----:R-:W-:Y:S05]  /*17a10*/  @!P5 BRA `(.L_x_3647) ;  /* 0xfffffffc00f0d947 */ /* 0x001fea000383ffff */
[----:B------:R-:W-:Y:S05]  /*17a20*/  BRA `(.L_x_3864) ;  /* 0xfffffec000787947 */ /* 0x000fea000383ffff */
.L_x_3658:
[----:B0-----:R0:W1:Y:S02]  /*17a30*/  SYNCS.PHASECHK.TRANS64.TRYWAIT P1, [R14+URZ+0x28c50], R3 ;  /* 0x028c50030e0075a7 */ /* 0x001064000802017f */
[----:B-1----:R-:W-:Y:S05]  /*17a40*/  @!P1 NANOSLEEP.SYNCS 0x989680 ;  /* 0x009896800000995d */ /* 0x002fea0003900000 */
[----:B------:R-:W1:Y:S02]  /*17a50*/  @!P1 SYNCS.PHASECHK.TRANS64 P1, [R14+URZ+0x28c50], R3 ;  /* 0x028c50030e0095a7 */ /* 0x000e64000802007f */
[----:B-1----:R-:W-:Y:S05]  /*17a60*/  @!P1 BRA `(.L_x_3658) ;  /* 0xfffffffc00f09947 */ /* 0x002fea000383ffff */
[----:B------:R-:W-:Y:S05]  /*17a70*/  BRA `(.L_x_3865) ;  /* 0xfffffecc009c7947 */ /* 0x000fea000383ffff */
.L_x_3665:
[----:B-1----:R1:W2:Y:S02]  /*17a80*/  SYNCS.PHASECHK.TRANS64.TRYWAIT P2, [R0+URZ+0x28c50], R3 ;  /* 0x028c5003000075a7 */ /* 0x0022a4000804017f */
[----:B--2---:R-:W-:Y:S05]  /*17a90*/  @!P2 NANOSLEEP.SYNCS 0x989680 ;  /* 0x009896800000a95d */ /* 0x004fea0003900000 */
[----:B------:R-:W2:Y:S02]  /*17aa0*/  @!P2 SYNCS.PHASECHK.TRANS64 P2, [R0+URZ+0x28c50], R3 ;  /* 0x028c50030000a5a7 */ /* 0x000ea4000804007f */
[----:B--2---:R-:W-:Y:S05]  /*17ab0*/  @!P2 BRA `(.L_x_3665) ;  /* 0xfffffffc00f0a947 */ /* 0x004fea000383ffff */
[----:B------:R-:W-:Y:S05]  /*17ac0*/  BRA `(.L_x_3664) ;  /* 0xfffffed800c47947 */ /* 0x000fea000383ffff */
.L_x_3682:
        /* <DEDUP_REMOVED lines=8> */
.L_x_3867:
[----:B------:R-:W-:Y:S05]  /*17b50*/  BSYNC B1 ;  /* 0x0000000000017941 */ /* 0x000fea0003800000 */
.L_x_3866:
[----:B------:R-:W-:Y:S05]  /*17b60*/  BRA `(.L_x_3868) ;  /* 0xfffffef4000c7947 */ /* 0x000fea000383ffff */
.L_x_3683:
        /* <DEDUP_REMOVED lines=8> */
.L_x_3870:
[----:B------:R-:W-:Y:S05]  /*17bf0*/  BSYNC B1 ;  /* 0x0000000000017941 */ /* 0x000fea0003800000 */
.L_x_3869:
[----:B------:R-:W-:Y:S05]  /*17c00*/  BRA `(.L_x_3871) ;  /* 0xfffffef000ec7947 */ /* 0x000fea000383ffff */
.L_x_3684:
        /* <DEDUP_REMOVED lines=8> */
.L_x_3873:
[----:B------:R-:W-:Y:S05]  /*17c90*/  BSYNC B1 ;  /* 0x0000000000017941 */ /* 0x000fea0003800000 */
.L_x_3872:
[----:B------:R-:W-:Y:S05]  /*17ca0*/  BRA `(.L_x_3874) ;  /* 0xfffffef000cc7947 */ /* 0x000fea000383ffff */
.L_x_3685:
        /* <DEDUP_REMOVED lines=8> */
.L_x_3876:
[----:B------:R-:W-:Y:S05]  /*17d30*/  BSYNC B1 ;  /* 0x0000000000017941 */ /* 0x000fea0003800000 */
.L_x_3875:
[----:B------:R-:W-:Y:S05]  /*17d40*/  BRA `(.L_x_3877) ;  /* 0xfffffef000ac7947 */ /* 0x000fea000383ffff */
.L_x_3686:
        /* <DEDUP_REMOVED lines=8> */
.L_x_3879:
[----:B------:R-:W-:Y:S05]  /*17dd0*/  BSYNC B1 ;  /* 0x0000000000017941 */ /* 0x000fea0003800000 */
.L_x_3878:
[----:B------:R-:W-:Y:S05]  /*17de0*/  BRA `(.L_x_3880) ;  /* 0xfffffef0008c7947 */ /* 0x000fea000383ffff */
.L_x_3687:
        /* <DEDUP_REMOVED lines=8> */
.L_x_3882:
[----:B------:R-:W-:Y:S05]  /*17e70*/  BSYNC B1 ;  /* 0x0000000000017941 */ /* 0x000fea0003800000 */
.L_x_3881:
[----:B------:R-:W-:Y:S05]  /*17e80*/  BRA `(.L_x_3883) ;  /* 0xfffffef0006c7947 */ /* 0x000fea000383ffff */
.L_x_3688:
        /* <DEDUP_REMOVED lines=8> */
.L_x_3885:
[----:B------:R-:W-:Y:S05]  /*17f10*/  BSYNC B1 ;  /* 0x0000000000017941 */ /* 0x000fea0003800000 */
.L_x_3884:
[----:B------:R-:W-:Y:S05]  /*17f20*/  BRA `(.L_x_3886) ;  /* 0xfffffef0004c7947 */ /* 0x000fea000383ffff */
.L_x_3689:
        /* <DEDUP_REMOVED lines=8> */
.L_x_3888:
[----:B------:R-:W-:Y:S05]  /*17fb0*/  BSYNC B1 ;  /* 0x0000000000017941 */ /* 0x000fea0003800000 */
.L_x_3887:
[----:B------:R-:W-:Y:S05]  /*17fc0*/  BRA `(.L_x_3889) ;  /* 0xfffffef0002c7947 */ /* 0x000fea000383ffff */
.L_x_3691:
[----:B0-----:R0:W1:Y:S02]  /*17fd0*/  SYNCS.PHASECHK.TRANS64.TRYWAIT P2, [R2+URZ+0x28c00], R7 ;  /* 0x028c0007020075a7 */ /* 0x001064000804017f */
[----:B-1----:R-:W-:Y:S05]  /*17fe0*/  @!P2 NANOSLEEP.SYNCS 0x989680 ;  /* 0x009896800000a95d */ /* 0x002fea0003900000 */
[----:B------:R-:W1:Y:S02]  /*17ff0*/  @!P2 SYNCS.PHASECHK.TRANS64 P2, [R2+URZ+0x28c00], R7 ;  /* 0x028c00070200a5a7 */ /* 0x000e64000804007f */
[----:B-1----:R-:W-:Y:S05]  /*18000*/  @!P2 BRA `(.L_x_3691) ;  /* 0xfffffffc00f0a947 */ /* 0x002fea000383ffff */
[----:B------:R-:W-:Y:S05]  /*18010*/  BRA `(.L_x_3890) ;  /* 0xfffffef000b47947 */ /* 0x000fea000383ffff */
.L_x_3699:
        /* <DEDUP_REMOVED lines=8> */
.L_x_3892:
[----:B------:R-:W-:Y:S05]  /*180a0*/  BSYNC B1 ;  /* 0x0000000000017941 */ /* 0x000fea0003800000 */
.L_x_3891:
[----:B------:R-:W-:Y:S05]  /*180b0*/  BRA `(.L_x_3893) ;  /* 0xffffff0000d07947 */ /* 0x000fea000383ffff */
.L_x_3700:
        /* <DEDUP_REMOVED lines=8> */
.L_x_3895:
[----:B------:R-:W-:Y:S05]  /*18140*/  BSYNC B1 ;  /* 0x0000000000017941 */ /* 0x000fea0003800000 */
.L_x_3894:
[----:B------:R-:W-:Y:S05]  /*18150*/  BRA `(.L_x_3896) ;  /* 0xffffff0000b07947 */ /* 0x000fea000383ffff */
.L_x_3701:
        /* <DEDUP_REMOVED lines=8> */
.L_x_3898:
[----:B------:R-:W-:Y:S05]  /*181e0*/  BSYNC B1 ;  /* 0x0000000000017941 */ /* 0x000fea0003800000 */
.L_x_3897:
[----:B------:R-:W-:Y:S05]  /*181f0*/  BRA `(.L_x_3899) ;  /* 0xffffff0000907947 */ /* 0x000fea000383ffff */
.L_x_3702:
        /* <DEDUP_REMOVED lines=8> */
.L_x_3901:
[----:B------:R-:W-:Y:S05]  /*18280*/  BSYNC B1 ;  /* 0x0000000000017941 */ /* 0x000fea0003800000 */
.L_x_3900:
[----:B------:R-:W-:Y:S05]  /*18290*/  BRA `(.L_x_3902) ;  /* 0xffffff0000707947 */ /* 0x000fea000383ffff */
.L_x_3703:
        /* <DEDUP_REMOVED lines=8> */
.L_x_3904:
[----:B------:R-:W-:Y:S05]  /*18320*/  BSYNC B1 ;  /* 0x0000000000017941 */ /* 0x000fea0003800000 */
.L_x_3903:
[----:B------:R-:W-:Y:S05]  /*18330*/  BRA `(.L_x_3905) ;  /* 0xffffff0000507947 */ /* 0x000fea000383ffff */
.L_x_3704:
        /* <DEDUP_REMOVED lines=8> */
.L_x_3907:
[----:B------:R-:W-:Y:S05]  /*183c0*/  BSYNC B1 ;  /* 0x0000000000017941 */ /* 0x000fea0003800000 */
.L_x_3906:
[----:B------:R-:W-:Y:S05]  /*183d0*/  BRA `(.L_x_3908) ;  /* 0xffffff0000347947 */ /* 0x000fea000383ffff */
.L_x_3705:
        /* <DEDUP_REMOVED lines=8> */
.L_x_3910:
[----:B------:R-:W-:Y:S05]  /*18460*/  BSYNC B1 ;  /* 0x0000000000017941 */ /* 0x000fea0003800000 */
.L_x_3909:
[----:B------:R-:W-:Y:S05]  /*18470*/  BRA `(.L_x_3911) ;  /* 0xffffff0000187947 */ /* 0x000fea000383ffff */
.L_x_3706:
        /* <DEDUP_REMOVED lines=8> */
.L_x_3913:
[----:B------:R-:W-:Y:S05]  /*18500*/  BSYNC B1 ;  /* 0x0000000000017941 */ /* 0x000fea0003800000 */
.L_x_3912:
[----:B------:R-:W-:Y:S05]  /*18510*/  BRA `(.L_x_3914) ;  /* 0xfffffefc00fc7947 */ /* 0x000fea000383ffff */
.L_x_3708:
[----:B0-----:R0:W1:Y:S02]  /*18520*/  SYNCS.PHASECHK.TRANS64.TRYWAIT P1, [R2+URZ+0x28c00], R3 ;  /* 0x028c0003020075a7 */ /* 0x001064000802017f */
[----:B-1----:R-:W-:Y:S05]  /*18530*/  @!P1 NANOSLEEP.SYNCS 0x989680 ;  /* 0x009896800000995d */ /* 0x002fea0003900000 */
[----:B------:R-:W1:Y:S02]  /*18540*/  @!P1 SYNCS.PHASECHK.TRANS64 P1, [R2+URZ+0x28c00], R3 ;  /* 0x028c0003020095a7 */ /* 0x000e64000802007f */
[----:B-1----:R-:W-:Y:S05]  /*18550*/  @!P1 BRA `(.L_x_3708) ;  /* 0xfffffffc00f09947 */ /* 0x002fea000383ffff */
[----:B------:R-:W-:Y:S05]  /*18560*/  BRA `(.L_x_3915) ;  /* 0xffffff0000747947 */ /* 0x000fea000383ffff */
.L_x_3714:
[----:B0-----:R0:W1:Y:S02]  /*18570*/  SYNCS.PHASECHK.TRANS64.TRYWAIT P1, [R169+URZ+0x28c30], R56 ;  /* 0x028c3038a90075a7 */ /* 0x001064000802017f */
[----:B-1----:R-:W-:Y:S05]  /*18580*/  @!P1 NANOSLEEP.SYNCS 0x989680 ;  /* 0x009896800000995d */ /* 0x002fea0003900000 */
[----:B------:R-:W1:Y:S02]  /*18590*/  @!P1 SYNCS.PHASECHK.TRANS64 P1, [R169+URZ+0x28c30], R56 ;  /* 0x028c3038a90095a7 */ /* 0x000e64000802007f */
[----:B-1----:R-:W-:Y:S05]  /*185a0*/  @!P1 BRA `(.L_x_3714) ;  /* 0xfffffffc00f09947 */ /* 0x002fea000383ffff */
[----:B------:R-:W-:Y:S05]  /*185b0*/  BRA `(.L_x_3713) ;  /* 0xffffff1000087947 */ /* 0x000fea000383ffff */
.L_x_3719:
[----:B---3--:R3:W4:Y:S02]  /*185c0*/  SYNCS.PHASECHK.TRANS64.TRYWAIT P2, [R169+URZ+0x28c50], R56 ;  /* 0x028c5038a90075a7 */ /* 0x008724000804017f */
[----:B----4-:R-:W-:Y:S05]  /*185d0*/  @!P2 NANOSLEEP.SYNCS 0x989680 ;  /* 0x009896800000a95d */ /* 0x010fea0003900000 */
[----:B------:R-:W4:Y:S02]  /*185e0*/  @!P2 SYNCS.PHASECHK.TRANS64 P2, [R169+URZ+0x28c50], R56 ;  /* 0x028c5038a900a5a7 */ /* 0x000f24000804007f */
[----:B----4-:R-:W-:Y:S05]  /*185f0*/  @!P2 BRA `(.L_x_3719) ;  /* 0xfffffffc00f0a947 */ /* 0x010fea000383ffff */
[----:B------:R-:W-:Y:S05]  /*18600*/  BRA `(.L_x_3718) ;  /* 0xffffff20009c7947 */ /* 0x000fea000383ffff */
.L_x_3726:
[----:B--2---:R2:W3:Y:S02]  /*18610*/  SYNCS.PHASECHK.TRANS64.TRYWAIT P2, [R213+URZ+0x28c30], R214 ;  /* 0x028c30d6d50075a7 */ /* 0x0044e4000804017f */
[----:B---3--:R-:W-:Y:S05]  /*18620*/  @!P2 NANOSLEEP.SYNCS 0x989680 ;  /* 0x009896800000a95d */ /* 0x008fea0003900000 */
[----:B------:R-:W3:Y:S02]  /*18630*/  @!P2 SYNCS.PHASECHK.TRANS64 P2, [R213+URZ+0x28c30], R214 ;  /* 0x028c30d6d500a5a7 */ /* 0x000ee4000804007f */
[----:B---3--:R-:W-:Y:S05]  /*18640*/  @!P2 BRA `(.L_x_3726) ;  /* 0xfffffffc00f0a947 */ /* 0x008fea000383ffff */
[----:B------:R-:W-:Y:S05]  /*18650*/  BRA `(.L_x_3725) ;  /* 0xffffff2400a47947 */ /* 0x000fea000383ffff */
.L_x_3731:
[----:B--2---:R2:W3:Y:S02]  /*18660*/  SYNCS.PHASECHK.TRANS64.TRYWAIT P2, [R213+URZ+0x28c50], R214 ;  /* 0x028c50d6d50075a7 */ /* 0x0044e4000804017f */
[----:B---3--:R-:W-:Y:S05]  /*18670*/  @!P2 NANOSLEEP.SYNCS 0x989680 ;  /* 0x009896800000a95d */ /* 0x008fea0003900000 */
[----:B------:R-:W3:Y:S02]  /*18680*/  @!P2 SYNCS.PHASECHK.TRANS64 P2, [R213+URZ+0x28c50], R214 ;  /* 0x028c50d6d500a5a7 */ /* 0x000ee4000804007f */
[----:B---3--:R-:W-:Y:S05]  /*18690*/  @!P2 BRA `(.L_x_3731) ;  /* 0xfffffffc00f0a947 */ /* 0x008fea000383ffff */
[----:B------:R-:W-:Y:S05]  /*186a0*/  BRA `(.L_x_3730) ;  /* 0xffffff40002c7947 */ /* 0x000fea000383ffff */
.L_x_3739:
[----:B--2---:R2:W3:Y:S02]  /*186b0*/  SYNCS.PHASECHK.TRANS64.TRYWAIT P2, [R185+URZ+0x28c30], R186 ;  /* 0x028c30bab90075a7 */ /* 0x0044e4000804017f */
[----:B---3--:R-:W-:Y:S05]  /*186c0*/  @!P2 NANOSLEEP.SYNCS 0x989680 ;  /* 0x009896800000a95d */ /* 0x008fea0003900000 */
[----:B------:R-:W3:Y:S02]  /*186d0*/  @!P2 SYNCS.PHASECHK.TRANS64 P2, [R185+URZ+0x28c30], R186 ;  /* 0x028c30bab900a5a7 */ /* 0x000ee4000804007f */
[----:B---3--:R-:W-:Y:S05]  /*186e0*/  @!P2 BRA `(.L_x_3739) ;  /* 0xfffffffc00f0a947 */ /* 0x008fea000383ffff */
[----:B------:R-:W-:Y:S05]  /*186f0*/  BRA `(.L_x_3738) ;  /* 0xffffff4400407947 */ /* 0x000fea000383ffff */
.L_x_3744:
[----:B--2---:R2:W3:Y:S02]  /*18700*/  SYNCS.PHASECHK.TRANS64.TRYWAIT P2, [R185+URZ+0x28c50], R186 ;  /* 0x028c50bab90075a7 */ /* 0x0044e4000804017f */
[----:B---3--:R-:W-:Y:S05]  /*18710*/  @!P2 NANOSLEEP.SYNCS 0x989680 ;  /* 0x009896800000a95d */ /* 0x008fea0003900000 */
[----:B------:R-:W3:Y:S02]  /*18720*/  @!P2 SYNCS.PHASECHK.TRANS64 P2, [R185+URZ+0x28c50], R186 ;  /* 0x028c50bab900a5a7 */ /* 0x000ee4000804007f */
[----:B---3--:R-:W-:Y:S05]  /*18730*/  @!P2 BRA `(.L_x_3744) ;  /* 0xfffffffc00f0a947 */ /* 0x008fea000383ffff */
[----:B------:R-:W-:Y:S05]  /*18740*/  BRA `(.L_x_3743) ;  /* 0xffffff5800987947 */ /* 0x000fea000383ffff */
.L_x_3772:
        /* <DEDUP_REMOVED lines=11> */
.L_x_3917:
[----:B------:R-:W-:Y:S05]  /*18800*/  BSYNC B1 ;  /* 0x0000000000017941 */ /* 0x000fea0003800000 */
.L_x_3916:
[----:B------:R-:W-:Y:S05]  /*18810*/  BRA `(.L_x_3918) ;  /* 0xffffffa0009c7947 */ /* 0x000fea000383ffff */
.L_x_3773:
[----:B------:R-:W-:Y:S01]  /*18820*/  BSSY B1, `(.L_x_3919) ;  /* 0x0000006000017945 */ /* 0x000fe20003800000 */
[----:B------:R-:W-:-:S07]  /*18830*/  IMAD.MOV.U32 R15, RZ, RZ, -0x1 ;  /* 0xffffffffff0f7424 */ /* 0x000fce00078e00ff */
[----:B------:R-:W-:Y:S05]  /*18840*/  WARPSYNC.COLLECTIVE R15, `(.L_x_3920) ;  /* 0x000000000f0c7348 */ /* 0x000fea0003c00000 */
[----:B------:R-:W-:Y:S02]  /*18850*/  ELECT P6, UR62, PT ;  /* 0x00000000003e782f */ /* 0x000fe400038c0000 */
[----:B------:R-:W-:Y:S01]  /*18860*/  MOV R14, UR62 ;  /* 0x0000003e000e7c02 */ /* 0x000fe20008000f00 */
[----:B------:R-:W-:Y:S10]  /*18870*/  ENDCOLLECTIVE ;  /* 0x000000000000791b */ /* 0x000ff40003800000 */
.L_x_3920:
[----:B------:R-:W-:Y:S05]  /*18880*/  BSYNC B1 ;  /* 0x0000000000017941 */ /* 0x000fea0003800000 */
.L_x_3919:
[----:B------:R-:W-:Y:S05]  /*18890*/  BRA `(.L_x_3921) ;  /* 0xffffffa000887947 */ /* 0x000fea000383ffff */
.L_x_3775:
[----:B0-----:R0:W1:Y:S02]  /*188a0*/  SYNCS.PHASECHK.TRANS64.TRYWAIT P0, [R9+URZ+0x28c20], R5 ;  /* 0x028c2005090075a7 */ /* 0x001064000800017f */
[----:B-1----:R-:W-:Y:S05]  /*188b0*/  @!P0 NANOSLEEP.SYNCS 0x989680 ;  /* 0x009896800000895d */ /* 0x002fea0003900000 */
[----:B------:R-:W1:Y:S02]  /*188c0*/  @!P0 SYNCS.PHASECHK.TRANS64 P0, [R9+URZ+0x28c20], R5 ;  /* 0x028c2005090085a7 */ /* 0x000e64000800007f */
[----:B-1----:R-:W-:Y:S05]  /*188d0*/  @!P0 BRA `(.L_x_3775) ;  /* 0xfffffffc00f08947 */ /* 0x002fea000383ffff */
[----:B------:R-:W-:Y:S05]  /*188e0*/  BRA `(.L_x_3922) ;  /* 0xffffffa000a47947 */ /* 0x000fea000383ffff */
.L_x_3778:
[----:B0-----:R0:W1:Y:S02]  /*188f0*/  SYNCS.PHASECHK.TRANS64.TRYWAIT P0, [R5+URZ+0x28ca0], R7 ;  /* 0x028ca007050075a7 */ /* 0x001064000800017f */
[----:B-1----:R-:W-:Y:S05]  /*18900*/  @!P0 NANOSLEEP.SYNCS 0x989680 ;  /* 0x009896800000895d */ /* 0x002fea0003900000 */
[----:B------:R-:W1:Y:S02]  /*18910*/  @!P0 SYNCS.PHASECHK.TRANS64 P0, [R5+URZ+0x28ca0], R7 ;  /* 0x028ca007050085a7 */ /* 0x000e64000800007f */
[----:B-1----:R-:W-:Y:S05]  /*18920*/  @!P0 BRA `(.L_x_3778) ;  /* 0xfffffffc00f08947 */ /* 0x002fea000383ffff */
[----:B------:R-:W-:Y:S05]  /*18930*/  BRA `(.L_x_3923) ;  /* 0xffffffa000b47947 */ /* 0x000fea000383ffff */
.L_x_3780:
[----:B-1----:R1:W2:Y:S02]  /*18940*/  SYNCS.PHASECHK.TRANS64.TRYWAIT P0, [R5+URZ+0x28cc0], R7 ;  /* 0x028cc007050075a7 */ /* 0x0022a4000800017f */
[----:B--2---:R-:W-:Y:S05]  /*18950*/  @!P0 NANOSLEEP.SYNCS 0x989680 ;  /* 0x009896800000895d */ /* 0x004fea0003900000 */
[----:B------:R-:W2:Y:S02]  /*18960*/  @!P0 SYNCS.PHASECHK.TRANS64 P0, [R5+URZ+0x28cc0], R7 ;  /* 0x028cc007050085a7 */ /* 0x000ea4000800007f */
[----:B--2---:R-:W-:Y:S05]  /*18970*/  @!P0 BRA `(.L_x_3780) ;  /* 0xfffffffc00f08947 */ /* 0x004fea000383ffff */
[----:B------:R-:W-:Y:S05]  /*18980*/  BRA `(.L_x_3924) ;  /* 0xffffffa400187947 */ /* 0x000fea000383ffff */
.L_x_3784:
[----:B0-----:R0:W1:Y:S02]  /*18990*/  SYNCS.PHASECHK.TRANS64.TRYWAIT P0, [R6+URZ+0x28ca0], R7 ;  /* 0x028ca007060075a7 */ /* 0x001064000800017f */
[----:B-1----:R-:W-:Y:S05]  /*189a0*/  @!P0 NANOSLEEP.SYNCS 0x989680 ;  /* 0x009896800000895d */ /* 0x002fea0003900000 */
[----:B------:R-:W1:Y:S02]  /*189b0*/  @!P0 SYNCS.PHASECHK.TRANS64 P0, [R6+URZ+0x28ca0], R7 ;  /* 0x028ca007060085a7 */ /* 0x000e64000800007f */
[----:B-1----:R-:W-:Y:S05]  /*189c0*/  @!P0 BRA `(.L_x_3784) ;  /* 0xfffffffc00f08947 */ /* 0x002fea000383ffff */
[----:B------:R-:W-:Y:S05]  /*189d0*/  BRA `(.L_x_3925) ;  /* 0xffffffa800587947 */ /* 0x000fea000383ffff */
.L_x_3786:
[----:B-1----:R1:W2:Y:S02]  /*189e0*/  SYNCS.PHASECHK.TRANS64.TRYWAIT P1, [R6+URZ+0x28cc0], R7 ;  /* 0x028cc007060075a7 */ /* 0x0022a4000802017f */
[----:B--2---:R-:W-:Y:S05]  /*189f0*/  @!P1 NANOSLEEP.SYNCS 0x989680 ;  /* 0x009896800000995d */ /* 0x004fea0003900000 */
[----:B------:R-:W2:Y:S02]  /*18a00*/  @!P1 SYNCS.PHASECHK.TRANS64 P1, [R6+URZ+0x28cc0], R7 ;  /* 0x028cc007060095a7 */ /* 0x000ea4000802007f */
[----:B--2---:R-:W-:Y:S05]  /*18a10*/  @!P1 BRA `(.L_x_3786) ;  /* 0xfffffffc00f09947 */ /* 0x004fea000383ffff */
[----:B------:R-:W-:Y:S05]  /*18a20*/  BRA `(.L_x_3926) ;  /* 0xffffffa800b47947 */ /* 0x000fea000383ffff */
.L_x_3796:
        /* <DEDUP_REMOVED lines=11> */
.L_x_3928:
[----:B------:R-:W-:Y:S05]  /*18ae0*/  BSYNC B0 ;  /* 0x0000000000007941 */ /* 0x000fea0003800000 */
.L_x_3927:
[----:B------:R-:W-:Y:S05]  /*18af0*/  BRA `(.L_x_3929) ;  /* 0xffffffb400b87947 */ /* 0x000fea000383ffff */
.L_x_3797:
[----:B------:R-:W-:Y:S01]  /*18b00*/  BSSY B0, `(.L_x_3930) ;  /* 0x0000006000007945 */ /* 0x000fe20003800000 */
[----:B------:R-:W-:-:S07]  /*18b10*/  IMAD.MOV.U32 R15, RZ, RZ, -0x1 ;  /* 0xffffffffff0f7424 */ /* 0x000fce00078e00ff */
[----:B------:R-:W-:Y:S05]  /*18b20*/  WARPSYNC.COLLECTIVE R15, `(.L_x_3931) ;  /* 0x000000000f0c7348 */ /* 0x000fea0003c00000 */
[----:B------:R-:W-:Y:S02]  /*18b30*/  ELECT P6, UR62, PT ;  /* 0x00000000003e782f */ /* 0x000fe400038c0000 */
[----:B------:R-:W-:Y:S01]  /*18b40*/  MOV R14, UR62 ;  /* 0x0000003e000e7c02 */ /* 0x000fe20008000f00 */
[----:B------:R-:W-:Y:S10]  /*18b50*/  ENDCOLLECTIVE ;  /* 0x000000000000791b */ /* 0x000ff40003800000 */
.L_x_3931:
[----:B------:R-:W-:Y:S05]  /*18b60*/  BSYNC B0 ;  /* 0x0000000000007941 */ /* 0x000fea0003800000 */
.L_x_3930:
[----:B------:R-:W-:Y:S05]  /*18b70*/  BRA `(.L_x_3932) ;  /* 0xffffffb400a87947 */ /* 0x000fea000383ffff */
.L_x_3800:
[----:B0-----:R0:W1:Y:S02]  /*18b80*/  SYNCS.PHASECHK.TRANS64.TRYWAIT P0, [R5+URZ+0x28c40], R7 ;  /* 0x028c4007050075a7 */ /* 0x001064000800017f */
[----:B-1----:R-:W-:Y:S05]  /*18b90*/  @!P0 NANOSLEEP.SYNCS 0x989680 ;  /* 0x009896800000895d */ /* 0x002fea0003900000 */
[----:B------:R-:W1:Y:S02]  /*18ba0*/  @!P0 SYNCS.PHASECHK.TRANS64 P0, [R5+URZ+0x28c40], R7 ;  /* 0x028c4007050085a7 */ /* 0x000e64000800007f */
[----:B-1----:R-:W-:Y:S05]  /*18bb0*/  @!P0 BRA `(.L_x_3800) ;  /* 0xfffffffc00f08947 */ /* 0x002fea000383ffff */
[----:B------:R-:W-:Y:S05]  /*18bc0*/  BRA `(.L_x_3933) ;  /* 0xffffffb800107947 */ /* 0x000fea000383ffff */
.L_x_3803:
        /* <DEDUP_REMOVED lines=8> */
.L_x_3806:
[----:B0-----:R0:W1:Y:S02]  /*18c50*/  SYNCS.PHASECHK.TRANS64.TRYWAIT P0, [R2+URZ+0x28c60], R5 ;  /* 0x028c6005020075a7 */ /* 0x001064000800017f */
[----:B-1----:R-:W-:Y:S05]  /*18c60*/  @!P0 NANOSLEEP.SYNCS 0x989680 ;  /* 0x009896800000895d */ /* 0x002fea0003900000 */
[----:B------:R-:W1:Y:S02]  /*18c70*/  @!P0 SYNCS.PHASECHK.TRANS64 P0, [R2+URZ+0x28c60], R5 ;  /* 0x028c6005020085a7 */ /* 0x000e64000800007f */
[----:B-1----:R-:W-:Y:S05]  /*18c80*/  @!P0 BRA `(.L_x_3806) ;  /* 0xfffffffc00f08947 */ /* 0x002fea000383ffff */
[----:B------:R-:W-:Y:S05]  /*18c90*/  BRA `(.L_x_3935) ;  /* 0xffffffbc00087947 */ /* 0x000fea000383ffff */
.L_x_3815:
[----:B--2---:R2:W3:Y:S02]  /*18ca0*/  SYNCS.PHASECHK.TRANS64.TRYWAIT P0, [R3+URZ+0x28c40], R5 ;  /* 0x028c4005030075a7 */ /* 0x0044e4000800017f */
[----:B---3--:R-:W-:Y:S05]  /*18cb0*/  @!P0 NANOSLEEP.SYNCS 0x989680 ;  /* 0x009896800000895d */ /* 0x008fea0003900000 */
[----:B------:R-:W3:Y:S02]  /*18cc0*/  @!P0 SYNCS.PHASECHK.TRANS64 P0, [R3+URZ+0x28c40], R5 ;  /* 0x028c4005030085a7 */ /* 0x000ee4000800007f */
[----:B---3--:R-:W-:Y:S05]  /*18cd0*/  @!P0 BRA `(.L_x_3815) ;  /* 0xfffffffc00f08947 */ /* 0x008fea000383ffff */
[----:B------:R-:W-:Y:S05]  /*18ce0*/  BRA `(.L_x_3936) ;  /* 0xffffffc000cc7947 */ /* 0x000fea000383ffff */
.L_x_3817:
[----:B0-----:R0:W3:Y:S02]  /*18cf0*/  SYNCS.PHASECHK.TRANS64.TRYWAIT P0, [R3+URZ+0x28c60], R5 ;  /* 0x028c6005030075a7 */ /* 0x0010e4000800017f */
[----:B---3--:R-:W-:Y:S05]  /*18d00*/  @!P0 NANOSLEEP.SYNCS 0x989680 ;  /* 0x009896800000895d */ /* 0x008fea0003900000 */
[----:B------:R-:W3:Y:S02]  /*18d10*/  @!P0 SYNCS.PHASECHK.TRANS64 P0, [R3+URZ+0x28c60], R5 ;  /* 0x028c6005030085a7 */ /* 0x000ee4000800007f */
[----:B---3--:R-:W-:Y:S05]  /*18d20*/  @!P0 BRA `(.L_x_3817) ;  /* 0xfffffffc00f08947 */ /* 0x008fea000383ffff */
[----:B------:R-:W-:Y:S05]  /*18d30*/  BRA `(.L_x_3937) ;  /* 0xffffffc4003c7947 */ /* 0x000fea000383ffff */
.L_x_3822:
[----:B--2---:R2:W3:Y:S02]  /*18d40*/  SYNCS.PHASECHK.TRANS64.TRYWAIT P0, [R2+URZ+0x28c40], R3 ;  /* 0x028c4003020075a7 */ /* 0x0044e4000800017f */
[----:B---3--:R-:W-:Y:S05]  /*18d50*/  @!P0 NANOSLEEP.SYNCS 0x989680 ;  /* 0x009896800000895d */ /* 0x008fea0003900000 */
[----:B------:R-:W3:Y:S02]  /*18d60*/  @!P0 SYNCS.PHASECHK.TRANS64 P0, [R2+URZ+0x28c40], R3 ;  /* 0x028c4003020085a7 */ /* 0x000ee4000800007f */
[----:B---3--:R-:W-:Y:S05]  /*18d70*/  @!P0 BRA `(.L_x_3822) ;  /* 0xfffffffc00f08947 */ /* 0x008fea000383ffff */
[----:B------:R-:W-:Y:S05]  /*18d80*/  BRA `(.L_x_3938) ;  /* 0xffffffc800d47947 */ /* 0x000fea000383ffff */
.L_x_3824:
[----:B0-----:R0:W3:Y:S02]  /*18d90*/  SYNCS.PHASECHK.TRANS64.TRYWAIT P1, [R2+URZ+0x28c60], R3 ;  /* 0x028c6003020075a7 */ /* 0x0010e4000802017f */
[----:B---3--:R-:W-:Y:S05]  /*18da0*/  @!P1 NANOSLEEP.SYNCS 0x989680 ;  /* 0x009896800000995d */ /* 0x008fea0003900000 */
[----:B------:R-:W3:Y:S02]  /*18db0*/  @!P1 SYNCS.PHASECHK.TRANS64 P1, [R2+URZ+0x28c60], R3 ;  /* 0x028c6003020095a7 */ /* 0x000ee4000802007f */
[----:B---3--:R-:W-:Y:S05]  /*18dc0*/  @!P1 BRA `(.L_x_3824) ;  /* 0xfffffffc00f09947 */ /* 0x008fea000383ffff */
[----:B------:R-:W-:Y:S05]  /*18dd0*/  BRA `(.L_x_3939) ;  /* 0xffffffcc00407947 */ /* 0x000fea000383ffff */
.L_x_3829:
[----:B---3--:R3:W4:Y:S02]  /*18de0*/  SYNCS.PHASECHK.TRANS64.TRYWAIT P0, [R2+URZ+0x28c40], R3 ;  /* 0x028c4003020075a7 */ /* 0x008724000800017f */
[----:B----4-:R-:W-:Y:S05]  /*18df0*/  @!P0 NANOSLEEP.SYNCS 0x989680 ;  /* 0x009896800000895d */ /* 0x010fea0003900000 */
[----:B------:R-:W4:Y:S02]  /*18e00*/  @!P0 SYNCS.PHASECHK.TRANS64 P0, [R2+URZ+0x28c40], R3 ;  /* 0x028c4003020085a7 */ /* 0x000f24000800007f */
[----:B----4-:R-:W-:Y:S05]  /*18e10*/  @!P0 BRA `(.L_x_3829) ;  /* 0xfffffffc00f08947 */ /* 0x010fea000383ffff */
[----:B------:R-:W-:Y:S05]  /*18e20*/  BRA `(.L_x_3940) ;  /* 0xffffffd000bc7947 */ /* 0x000fea000383ffff */
.L_x_3831:
[----:B0-----:R0:W2:Y:S02]  /*18e30*/  SYNCS.PHASECHK.TRANS64.TRYWAIT P1, [R2+URZ+0x28c60], R3 ;  /* 0x028c6003020075a7 */ /* 0x0010a4000802017f */
[----:B--2---:R-:W-:Y:S05]  /*18e40*/  @!P1 NANOSLEEP.SYNCS 0x989680 ;  /* 0x009896800000995d */ /* 0x004fea0003900000 */
[----:B------:R-:W2:Y:S02]  /*18e50*/  @!P1 SYNCS.PHASECHK.TRANS64 P1, [R2+URZ+0x28c60], R3 ;  /* 0x028c6003020095a7 */ /* 0x000ea4000802007f */
[----:B--2---:R-:W-:Y:S05]  /*18e60*/  @!P1 BRA `(.L_x_3831) ;  /* 0xfffffffc00f09947 */ /* 0x004fea000383ffff */
[----:B------:R-:W-:Y:S05]  /*18e70*/  BRA `(.L_x_3941) ;  /* 0xffffffd4002c7947 */ /* 0x000fea000383ffff */
.L_x_3836:
[----:B------:R-:W-:Y:S01]  /*18e80*/  BSSY B0, `(.L_x_3942) ;  /* 0x0000008000007945 */ /* 0x000fe20003800000 */
[----:B------:R-:W-:Y:S02]  /*18e90*/  IMAD.MOV.U32 R13, RZ, RZ, R16 ;  /* 0x000000ffff0d7224 */ /* 0x000fe400078e0010 */
[----:B------:R-:W-:Y:S02]  /*18ea0*/  IMAD.MOV.U32 R12, RZ, RZ, RZ ;  /* 0x000000ffff0c7224 */ /* 0x000fe400078e00ff */
[----:B------:R-:W-:Y:S02]  /*18eb0*/  IMAD.MOV.U32 R11, RZ, RZ, 0x1f ;  /* 0x0000001fff0b7424 */ /* 0x000fe400078e00ff */
[----:B------:R-:W-:-:S07]  /*18ec0*/  IMAD.MOV.U32 R15, RZ, RZ, -0x1 ;  /* 0xffffffffff0f7424 */ /* 0x000fce00078e00ff */
[----:B01----:R-:W-:Y:S05]  /*18ed0*/  WARPSYNC.COLLECTIVE R15, `(.L_x_3943) ;  /* 0x000000000f087348 */ /* 0x003fea0003c00000 */
[----:B------:R2:W3:Y:S02]  /*18ee0*/  SHFL.IDX P6, R14, R13, R12, R11 ;  /* 0x0000000c0d0e7389 */ /* 0x0004e400000c000b */
[----:B0123--:R-:W-:Y:S01]  /*18ef0*/  ENDCOLLECTIVE ;  /* 0x000000000000791b */ /* 0x00ffe20003800000 */
.L_x_3943:
[----:B------:R-:W-:Y:S05]  /*18f00*/  BSYNC B0 ;  /* 0x0000000000007941 */ /* 0x000fea0003800000 */
.L_x_3942:
        /* <DEDUP_REMOVED lines=8> */
.L_x_3944:
[----:B------:R-:W-:Y:S01]  /*18f90*/  IMAD.MOV.U32 R16, RZ, RZ, R14 ;  /* 0x000000ffff107224 */ /* 0x000fe200078e000e */
[----:B------:R-:W-:Y:S06]  /*18fa0*/  BRA `(.L_x_3945) ;  /* 0xffffffd8006c7947 */ /* 0x000fec000383ffff */
.L_x_3839:
        /* <DEDUP_REMOVED lines=8> */
.L_x_3947:
[----:B------:R-:W-:Y:S05]  /*19030*/  BSYNC B0 ;  /* 0x0000000000007941 */ /* 0x000fea0003800000 */
.L_x_3946:
        /* <DEDUP_REMOVED lines=10> */
.L_x_3948:
        /* <DEDUP_REMOVED lines=8> */
.L_x_3949:
        /* <DEDUP_REMOVED lines=8> */
.L_x_3950:
        /* <DEDUP_REMOVED lines=8> */
.L_x_3951:
        /* <DEDUP_REMOVED lines=8> */
.L_x_3952:
[----:B------:R-:W-:Y:S05]  /*192e0*/  BRA `(.L_x_3953) ;  /* 0xffffffd800307947 */ /* 0x000fea000383ffff */
.L_x_3844:
[----:B------:R-:W-:Y:S01]  /*192f0*/  BSSY B0, `(.L_x_3954) ;  /* 0x0000008000007945 */ /* 0x000fe20003800000 */
[----:B-----5:R-:W-:Y:S02]  /*19300*/  IMAD.MOV.U32 R13, RZ, RZ, R17 ;  /* 0x000000ffff0d7224 */ /* 0x020fe400078e0011 */
[----:B------:R-:W-:Y:S02]  /*19310*/  IMAD.MOV.U32 R12, RZ, RZ, 0x1 ;  /* 0x00000001ff0c7424 */ /* 0x000fe400078e00ff */
[----:B------:R-:W-:Y:S02]  /*19320*/  IMAD.MOV.U32 R11, RZ, RZ, RZ ;  /* 0x000000ffff0b7224 */ /* 0x000fe400078e00ff */
[----:B------:R-:W-:-:S07]  /*19330*/  IMAD.MOV.U32 R15, RZ, RZ, -0x1 ;  /* 0xffffffffff0f7424 */ /* 0x000fce00078e00ff */
[----:B01----:R-:W-:Y:S05]  /*19340*/  WARPSYNC.COLLECTIVE R15, `(.L_x_3955) ;  /* 0x000000000f087348 */ /* 0x003fea0003c00000 */
[----:B------:R2:W3:Y:S02]  /*19350*/  SHFL.UP P6, R14, R13, R12, R11 ;  /* 0x0400000c0d0e7389 */ /* 0x0004e400000c000b */
[----:B0123--:R-:W-:Y:S01]  /*19360*/  ENDCOLLECTIVE ;  /* 0x000000000000791b */ /* 0x00ffe20003800000 */
.L_x_3955:
[----:B------:R-:W-:Y:S05]  /*19370*/  BSYNC B0 ;  /* 0x0000000000007941 */ /* 0x000fea0003800000 */
.L_x_3954:
[C---:B------:R-:W-:Y:S01]  /*19380*/  ISETP.NE.AND P0, PT, R7.reuse, RZ, PT ;  /* 0x000000ff0700720c */ /* 0x040fe20003f05270 */
        /* <DEDUP_REMOVED lines=9> */
.L_x_3956:
        /* <DEDUP_REMOVED lines=8> */
.L_x_3957:
        /* <DEDUP_REMOVED lines=8> */
.L_x_3958:
        /* <DEDUP_REMOVED lines=8> */
.L_x_3959:
        /* <DEDUP_REMOVED lines=8> */
.L_x_3960:
[----:B------:R-:W-:Y:S05]  /*19620*/  BRA `(.L_x_3961) ;  /* 0xffffffd800147947 */ /* 0x000fea000383ffff */
.L_x_3846:
[----:B------:R-:W-:Y:S01]  /*19630*/  BSSY B0, `(.L_x_3962) ;  /* 0x0000006000007945 */ /* 0x000fe20003800000 */
[----:B------:R-:W-:Y:S01]  /*19640*/  PLOP3.LUT P6, PT, P6, PT, PT, 0x8, 0x0 ;  /* 0x000000000000781c */ /* 0x000fe200037ce170 */
[----:B------:R-:W-:-:S12]  /*19650*/  IMAD.MOV.U32 R15, RZ, RZ, -0x1 ;  /* 0xffffffffff0f7424 */ /* 0x000fd800078e00ff */
[----:B01----:R-:W-:Y:S05]  /*19660*/  WARPSYNC.COLLECTIVE R15, `(.L_x_3963) ;  /* 0x000000000f087348 */ /* 0x003fea0003c00000 */
[----:B------:R-:W-:Y:S01]  /*19670*/  VOTE.ANY R14, PT, P6 ;  /* 0x00000000000e7806 */ /* 0x000fe200030e0100 */
[----:B01----:R-:W-:Y:S06]  /*19680*/  ENDCOLLECTIVE ;  /* 0x000000000000791b */ /* 0x003fec0003800000 */
.L_x_3963:
[----:B------:R-:W-:Y:S05]  /*19690*/  BSYNC B0 ;  /* 0x0000000000007941 */ /* 0x000fea0003800000 */
.L_x_3962:
        /* <DEDUP_REMOVED lines=9> */
.L_x_3964:
[----:B------:R-:W-:Y:S01]  /*19730*/  IMAD.MOV.U32 R17, RZ, RZ, R14 ;  /* 0x000000ffff117224 */ /* 0x000fe200078e000e */
[----:B------:R-:W-:Y:S06]  /*19740*/  BRA `(.L_x_3965) ;  /* 0xffffffd800047947 */ /* 0x000fec000383ffff */
.L_x_3848:
[----:B------:R-:W-:Y:S01]  /*19750*/  BSSY B0, `(.L_x_3966) ;  /* 0x0000007000007945 */ /* 0x000fe20003800000 */
[----:B------:R-:W-:Y:S01]  /*19760*/  IMAD.MOV.U32 R13, RZ, RZ, R2 ;  /* 0x000000ffff0d7224 */ /* 0x000fe200078e0002 */
[----:B------:R-:W-:Y:S01]  /*19770*/  MOV R15, 0xffffffff ;  /* 0xffffffff000f7802 */ /* 0x000fe20000000f00 */
[----:B------:R-:W-:-:S07]  /*19780*/  IMAD.MOV.U32 R11, RZ, RZ, 0x1f ;  /* 0x0000001fff0b7424 */ /* 0x000fce00078e00ff */
[----:B0123--:R-:W-:Y:S05]  /*19790*/  WARPSYNC.COLLECTIVE R15, `(.L_x_3967) ;  /* 0x000000000f087348 */ /* 0x00ffea0003c00000 */
[----:B------:R4:W0:Y:S02]  /*197a0*/  SHFL.IDX P6, R14, R13, R12, R11 ;  /* 0x0000000c0d0e7389 */ /* 0x00082400000c000b */
[----:B01234-:R-:W-:Y:S01]  /*197b0*/  ENDCOLLECTIVE ;  /* 0x000000000000791b */ /* 0x01ffe20003800000 */
.L_x_3967:
[----:B------:R-:W-:Y:S05]  /*197c0*/  BSYNC B0 ;  /* 0x0000000000007941 */ /* 0x000fea0003800000 */
.L_x_3966:
[----:B------:R-:W-:Y:S01]  /*197d0*/  IMAD.MOV.U32 R7, RZ, RZ, R14 ;  /* 0x000000ffff077224 */ /* 0x000fe200078e000e */
[----:B------:R-:W-:Y:S06]  /*197e0*/  BRA `(.L_x_3847) ;  /* 0xffffffd400f87947 */ /* 0x000fec000383ffff */
.L_x_3852:
[----:B-1----:R1:W2:Y:S02]  /*197f0*/  SYNCS.PHASECHK.TRANS64.TRYWAIT P0, [R0+URZ+0x28c20], R3 ;  /* 0x028c2003000075a7 */ /* 0x0022a4000800017f */
[----:B--2---:R-:W-:Y:S05]  /*19800*/  @!P0 NANOSLEEP.SYNCS 0x989680 ;  /* 0x009896800000895d */ /* 0x004fea0003900000 */
[----:B------:R-:W2:Y:S02]  /*19810*/  @!P0 SYNCS.PHASECHK.TRANS64 P0, [R0+URZ+0x28c20], R3 ;  /* 0x028c2003000085a7 */ /* 0x000ea4000800007f */
[----:B--2---:R-:W-:Y:S05]  /*19820*/  @!P0 BRA `(.L_x_3852) ;  /* 0xfffffffc00f08947 */ /* 0x004fea000383ffff */
[----:B------:R-:W-:Y:S05]  /*19830*/  BRA `(.L_x_3968) ;  /* 0xffffffdc006c7947 */ /* 0x000fea000383ffff */
.L_x_3853:
        /* <DEDUP_REMOVED lines=11> */
.L_x_3970:
[----:B------:R-:W-:Y:S05]  /*198f0*/  BSYNC B0 ;  /* 0x0000000000007941 */ /* 0x000fea0003800000 */
.L_x_3969:
[----:B------:R-:W-:Y:S05]  /*19900*/  BRA `(.L_x_3971) ;  /* 0xffffffdc00547947 */ /* 0x000fea000383ffff */
.L_x_3854:
[----:B------:R-:W-:Y:S01]  /*19910*/  BSSY B0, `(.L_x_3972) ;  /* 0x0000006000007945 */ /* 0x000fe20003800000 */
[----:B------:R-:W-:-:S07]  /*19920*/  IMAD.MOV.U32 R15, RZ, RZ, -0x1 ;  /* 0xffffffffff0f7424 */ /* 0x000fce00078e00ff */
[----:B012---:R-:W-:Y:S05]  /*19930*/  WARPSYNC.COLLECTIVE R15, `(.L_x_3973) ;  /* 0x000000000f0c7348 */ /* 0x007fea0003c00000 */
[----:B------:R-:W-:Y:S02]  /*19940*/  ELECT P6, UR62, PT ;  /* 0x00000000003e782f */ /* 0x000fe400038c0000 */
[----:B------:R-:W-:Y:S01]  /*19950*/  MOV R14, UR62 ;  /* 0x0000003e000e7c02 */ /* 0x000fe20008000f00 */
[----:B012---:R-:W-:Y:S10]  /*19960*/  ENDCOLLECTIVE ;  /* 0x000000000000791b */ /* 0x007ff40003800000 */
.L_x_3973:
[----:B------:R-:W-:Y:S05]  /*19970*/  BSYNC B0 ;  /* 0x0000000000007941 */ /* 0x000fea0003800000 */
.L_x_3972:
[----:B------:R-:W-:Y:S05]  /*19980*/  BRA `(.L_x_3974) ;  /* 0xffffffdc00487947 */ /* 0x000fea000383ffff */
.L_x_3856:
[----:B-1----:R1:W2:Y:S02]  /*19990*/  SYNCS.PHASECHK.TRANS64.TRYWAIT P0, [R6+URZ], R5 ;  /* 0x00000005060075a7 */ /* 0x0022a4000800017f */
[----:B--2---:R-:W-:Y:S05]  /*199a0*/  @!P0 NANOSLEEP.SYNCS 0x989680 ;  /* 0x009896800000895d */ /* 0x004fea0003900000 */
[----:B------:R-:W2:Y:S02]  /*199b0*/  @!P0 SYNCS.PHASECHK.TRANS64 P0, [R6+URZ], R5 ;  /* 0x00000005060085a7 */ /* 0x000ea4000800007f */
[----:B--2---:R-:W-:Y:S05]  /*199c0*/  @!P0 BRA `(.L_x_3856) ;  /* 0xfffffffc00f08947 */ /* 0x004fea000383ffff */
[----:B------:R-:W-:Y:S05]  /*199d0*/  BRA `(.L_x_3975) ;  /* 0xffffffdc00847947 */ /* 0x000fea000383ffff */
.L_x_3857:
[----:B--2---:R2:W3:Y:S02]  /*199e0*/  SYNCS.PHASECHK.TRANS64.TRYWAIT P0, [R7+URZ], R2 ;  /* 0x00000002070075a7 */ /* 0x0044e4000800017f */
[----:B---3--:R-:W-:Y:S05]  /*199f0*/  @!P0 NANOSLEEP.SYNCS 0x989680 ;  /* 0x009896800000895d */ /* 0x008fea0003900000 */
[----:B------:R-:W3:Y:S02]  /*19a00*/  @!P0 SYNCS.PHASECHK.TRANS64 P0, [R7+URZ], R2 ;  /* 0x00000002070085a7 */ /* 0x000ee4000800007f */
[----:B---3--:R-:W-:Y:S05]  /*19a10*/  @!P0 BRA `(.L_x_3857) ;  /* 0xfffffffc00f08947 */ /* 0x008fea000383ffff */
[----:B------:R-:W-:Y:S05]  /*19a20*/  BRA `(.L_x_3976) ;  /* 0xffffffdc00787947 */ /* 0x000fea000383ffff */
.L_x_3859:
[----:B---3--:R3:W4:Y:S02]  /*19a30*/  SYNCS.PHASECHK.TRANS64.TRYWAIT P0, [R4+URZ], R5 ;  /* 0x00000005040075a7 */ /* 0x008724000800017f */
[----:B----4-:R-:W-:Y:S05]  /*19a40*/  @!P0 NANOSLEEP.SYNCS 0x989680 ;  /* 0x009896800000895d */ /* 0x010fea0003900000 */
[----:B------:R-:W4:Y:S02]  /*19a50*/  @!P0 SYNCS.PHASECHK.TRANS64 P0, [R4+URZ], R5 ;  /* 0x00000005040085a7 */ /* 0x000f24000800007f */
[----:B----4-:R-:W-:Y:S05]  /*19a60*/  @!P0 BRA `(.L_x_3859) ;  /* 0xfffffffc00f08947 */ /* 0x010fea000383ffff */
[----:B------:R-:W-:Y:S05]  /*19a70*/  BRA `(.L_x_3977) ;  /* 0xffffffdc00807947 */ /* 0x000fea000383ffff */
.L_x_3978:
        /* <DEDUP_REMOVED lines=16> */
.L_x_4564:


//--------------------- .text._ZN7cutlass13device_kernelIN5flash11enable_sm90INS1_16FlashAttnFwdSm90INS1_25CollectiveMainloopFwdSm90ILi2EN4cute5tupleIJNS5_1CILi1EEES8_S8_EEENS6_IJNS7_ILi64EEESA_SA_EEELi512ENS_10bfloat16_tEfNS_4arch4Sm90ELb1ELb0ELb0ELb1ELb0ELb0ELb1ELb0ELb0ELb0ELb0ELb0EEENS1_21CollectiveEpilogueFwdINS6_IJSA_NS7_ILi512EEESA_EEES9_SC_SE_Li256ELb1ELb0ELb0ELb0EEENS1_36VarlenDynamicPersistentTileSchedulerILi64ELi64ELi256ELi32ELb0ELb0ELb1ELb1ELb1ELb1EEEEEEEEEvNT_6ParamsE --------------------------
	.section	.text._ZN7cutlass13device_kernelIN5flash11enable_sm90INS1_16FlashAttnFwdSm90INS1_25CollectiveMainloopFwdSm90ILi2EN4cute5tupleIJNS5_1CILi1EEES8_S8_EEENS6_IJNS7_ILi64EEESA_SA_EEELi512ENS_10bfloat16_tEfNS_4arch4Sm90ELb1ELb0ELb0ELb1ELb0ELb0ELb1ELb0ELb0ELb0ELb0ELb0EEENS1_21CollectiveEpilogueFwdINS6_IJSA_NS7_ILi512EEESA_EEES9_SC_SE_Li256ELb1ELb0ELb0ELb0EEENS1_36VarlenDynamicPersistentTileSchedulerILi64ELi64ELi256ELi32ELb0ELb0ELb1ELb1ELb1ELb1EEEEEEEEEvNT_6ParamsE,"ax",@progbits
	.align	128
.text._ZN7cutlass13device_kernelIN5flash11enable_sm90INS1_16FlashAttnFwdSm90INS1_25CollectiveMainloopFwdSm90ILi2EN4cute5tupleIJNS5_1CILi1EEES8_S8_EEENS6_IJNS7_ILi64EEESA_SA_EEELi512ENS_10bfloat16_tEfNS_4arch4Sm90ELb1ELb0ELb0ELb1ELb0ELb0ELb1ELb0ELb0ELb0ELb0ELb0EEENS1_21CollectiveEpilogueFwdINS6_IJSA_NS7_ILi512EEESA_EEES9_SC_SE_Li256ELb1ELb0ELb0ELb0EEENS1_36VarlenDynamicPersistentTileSchedulerILi64ELi64ELi256ELi32ELb0ELb0ELb1ELb1ELb1ELb1EEEEEEEEEvNT_6ParamsE:
        .type           _ZN7cutlass13device_kernelIN5flash11enable_sm90INS1_16FlashAttnFwdSm90INS1_25CollectiveMainloopFwdSm90ILi2EN4cute5tupleIJNS5_1CILi1EEES8_S8_EEENS6_IJNS7_ILi64EEESA_SA_EEELi512ENS_10bfloat16_tEfNS_4arch4Sm90ELb1ELb0ELb0ELb1ELb0ELb0ELb1ELb0ELb0ELb0ELb0ELb0EEENS1_21CollectiveEpilogueFwdINS6_IJSA_NS7_ILi512EEESA_EEES9_SC_SE_Li256ELb1ELb0ELb0ELb0EEENS1_36VarlenDynamicPersistentTileSchedulerILi64ELi64ELi256ELi32ELb0ELb0ELb1ELb1ELb1ELb1EEEEEEEEEvNT_6ParamsE,@function
        .size           _ZN7cutlass13device_kernelIN5flash11enable_sm90INS1_16FlashAttnFwdSm90INS1_25CollectiveMainloopFwdSm90ILi2EN4cute5tupleIJNS5_1CILi1EEES8_S8_EEENS6_IJNS7_ILi64EEESA_SA_EEELi512ENS_10bfloat16_tEfNS_4arch4Sm90ELb1ELb0ELb0ELb1ELb0ELb0ELb1ELb0ELb0ELb0ELb0ELb0EEENS1_21CollectiveEpilogueFwdINS6_IJSA_NS7_ILi512EEESA_EEES9_SC_SE_Li256ELb1ELb0ELb0ELb0EEENS1_36VarlenDynamicPersistentTileSchedulerILi64ELi64ELi256ELi32ELb0ELb0ELb1ELb1ELb1ELb1EEEEEEEEEvNT_6ParamsE,(.L_x_4565 - _ZN7cutlass13device_kernelIN5flash11enable_sm90INS1_16FlashAttnFwdSm90INS1_25CollectiveMainloopFwdSm90ILi2EN4cute5tupleIJNS5_1CILi1EEES8_S8_EEENS6_IJNS7_ILi64EEESA_SA_EEELi512ENS_10bfloat16_tEfNS_4arch4Sm90ELb1ELb0ELb0ELb1ELb0ELb0ELb1ELb0ELb0ELb0ELb0ELb0EEENS1_21CollectiveEpilogueFwdINS6_IJSA_NS7_ILi512EEESA_EEES9_SC_SE_Li256ELb1ELb0ELb0ELb0EEENS1_36VarlenDynamicPersistentTileSchedulerILi64ELi64ELi256ELi32ELb0ELb0ELb1ELb1ELb1ELb1EEEEEEEEEvNT_6ParamsE)
        .other          _ZN7cutlass13device_kernelIN5flash11enable_sm90INS1_16FlashAttnFwdSm90INS1_25CollectiveMainloopFwdSm90ILi2EN4cute5tupleIJNS5_1CILi1EEES8_S8_EEENS6_IJNS7_ILi64EEESA_SA_EEELi512ENS_10bfloat16_tEfNS_4arch4Sm90ELb1ELb0ELb0ELb1ELb0ELb0ELb1ELb0ELb0ELb0ELb0ELb0EEENS1_21CollectiveEpilogueFwdINS6_IJSA_NS7_ILi512EEESA_EEES9_SC_SE_Li256ELb1ELb0ELb0ELb0EEENS1_36VarlenDynamicPersistentTileSchedulerILi64ELi64ELi256ELi32ELb0ELb0ELb1ELb1ELb1ELb1EEEEEEEEEvNT_6ParamsE,@"STO_CUDA_ENTRY STV_DEFAULT"
_ZN7cutlass13device_kernelIN5flash11enable_sm90INS1_16FlashAttnFwdSm90INS1_25CollectiveMainloopFwdSm90ILi2EN4cute5tupleIJNS5_1CILi1EEES8_S8_EEENS6_IJNS7_ILi64EEESA_SA_EEELi512ENS_10bfloat16_tEfNS_4arch4Sm90ELb1ELb0ELb0ELb1ELb0ELb0ELb1ELb0ELb0ELb0ELb0ELb0EEENS1_21CollectiveEpilogueFwdINS6_IJSA_NS7_ILi512EEESA_EEES9_SC_SE_Li256ELb1ELb0ELb0ELb0EEENS1_36VarlenDynamicPersistentTileSchedulerILi64ELi64ELi256ELi32ELb0ELb0ELb1ELb1ELb1ELb1EEEEEEEEEvNT_6ParamsE:
        /* <DEDUP_REMOVED lines=24> */
.L_x_3980:
[----:B------:R-:W-:Y:S05]  /*0180*/  BSYNC B0 ;  /* 0x0000000000007941 */ /* 0x000fea0003800000 */
.L_x_3979:
        /* <DEDUP_REMOVED lines=21> */
[----:B0-----:R0:W1:Y:S01]  /*02e0*/  @UP1 SYNCS.EXCH.64 URZ, [UR8+0x38800], UR4 ;  /* 0x03880004083f15b2 */ /* 0x0010620008000100 */
[----:B------:R0:W2:Y:S04]  /*02f0*/  @UP2 SYNCS.EXCH.64 URZ, [UR8+0x38810], UR4 ;  /* 0x03881004083f25b2 */ /* 0x0000a80008000100 */
        /* <DEDUP_REMOVED lines=16> */
.L_x_3981:
        /* <DEDUP_REMOVED lines=22> */
.L_x_3982:
        /* <DEDUP_REMOVED lines=18> */
.L_x_3983:
        /* <DEDUP_REMOVED lines=22> */
.L_x_3984:
        /* <DEDUP_REMOVED lines=22> */
.L_x_3985:
[----:B0-----:R-:W-:Y:S01]  /*0940*/  UMOV UR4, 0x1 ;  /* 0x0000000100047882 */ /* 0x001fe20000000000 */
[----:B------:R-:W-:Y:S01]  /*0950*/  PLOP3.LUT P0, PT, PT, PT, UP0, 0x80, 0x0 ;  /* 0x000000000000781c */ /* 0x000fe20003f0f008 */
[----:B------:R-:W-:Y:S01]  /*0960*/  USEL UR4, UR4, 0x2, !UP0 ;  /* 0x0000000204047887 */ /* 0x000fe2000c000000 */
[----:B------:R-:W-:-:S05]  /*0970*/  NOP ;  /* 0x0000000000007918 */ /* 0x000fca0000000000 */
[----:B------:R-:W-:-:S05]  /*0980*/  IMAD.U32 R2, RZ, RZ, UR4 ;  /* 0x00000004ff027e24 */ /* 0x000fca000f8e00ff */
[----:B------:R0:W-:Y:S01]  /*0990*/  STL [R1+0x2c], R2 ;  /* 0x00002c0201007387 */ /* 0x0001e20000100800 */
[----:B-123--:R-:W-:Y:S06]  /*09a0*/  BAR.SYNC.DEFER_BLOCKING 0x0 ;  /* 0x0000000000007b1d */ /* 0x00efec0000010000 */
[----:B------:R-:W-:Y:S05]  /*09b0*/  @!P0 BRA `(.L_x_3986) ;  /* 0x000000e8000c8947 */ /* 0x000fea0003800000 */
.L_x_3987:
[----:B------:R-:W-:-:S08]  /*09c0*/  NOP ;  /* 0x0000000000007918 */ /* 0x000fd00000000000 */
[----:B------:R-:W1:Y:S02]  /*09d0*/  USETMAXREG.TRY_ALLOC.CTAPOOL UP0, 0xf0 ;  /* 0x000000f0000079c8 */ /* 0x000e640008000600 */
[----:B-1----:R-:W-:-:S13]  /*09e0*/  PLOP3.LUT P0, PT, PT, PT, UP0, 0x80, 0x0 ;  /* 0x000000000000781c */ /* 0x002fda0003f0f008 */
[----:B------:R-:W-:Y:S05]  /*09f0*/  @!P0 BRA `(.L_x_3987) ;  /* 0xfffffffc00f08947 */ /* 0x000fea000383ffff */
[----:B0-----:R-:W0:Y:S01]  /*0a00*/  S2R R2, SR_TID.X ;  /* 0x0000000000027919 */ /* 0x001e220000002100 */
[----:B------:R-:W1:Y:S01]  /*0a10*/  S2UR UR5, SR_CgaCtaId ;  /* 0x00000000000579c3 */ /* 0x000e620000008800 */
[----:B------:R-:W-:Y:S02]  /*0a20*/  UMOV UR4, 0x400 ;  /* 0x0000040000047882 */ /* 0x000fe40000000000 */
[----:B-1----:R-:W-:-:S06]  /*0a30*/  ULEA UR4, UR5, UR4, 0x18 ;  /* 0x0000000405047291 */ /* 0x002fcc000f8ec03f */
[----:B------:R-:W-:Y:S01]  /*0a40*/  IMAD.U32 R17, RZ, RZ, UR4 ;  /* 0x00000004ff117e24 */ /* 0x000fe2000f8e00ff */
[----:B0-----:R-:W-:Y:S01]  /*0a50*/  LOP3.LUT R0, R2, 0xffffff80, RZ, 0xc0, !PT ;  /* 0xffffff8002007812 */ /* 0x001fe200078ec0ff */
[----:B------:R-:W-:-:S03]  /*0a60*/  ULDC UR4, c[0x0][0xd14] ;  /* 0x0003450000047ab9 */ /* 0x000fc60000000800 */
[----:B------:R-:W-:-:S13]  /*0a70*/  ISETP.NE.AND P0, PT, R0, 0x80, PT ;  /* 0x000000800000780c */ /* 0x000fda0003f05270 */
[----:B------:R-:W-:Y:S06]  /*0a80*/  @!P0 BAR.ARV 0x8, 0xa0 ;  /* 0x0202800000008b1d */ /* 0x000fec0000002000 */
[----:B------:R-:W-:-:S13]  /*0a90*/  ISETP.GE.U32.AND P0, PT, R2, 0x100, PT ;  /* 0x000001000200780c */ /* 0x000fda0003f06070 */
[----:B------:R-:W-:Y:S08]  /*0aa0*/  @P0 BAR.ARV 0xf, 0x100 ;  /* 0x03c4000000000b1d */ /* 0x000ff00000002000 */
[----:B------:R-:W-:Y:S06]  /*0ab0*/  BAR.SYNC.DEFER_BLOCKING 0x5, 0x120 ;  /* 0x0144800000007b1d */ /* 0x000fec0000010000 */
[----:B------:R-:W0:Y:S02]  /*0ac0*/  LDS.128 R184, [R17+0x388d0] ;  /* 0x0388d00011b87984 */ /* 0x000e240000000c00 */
[----:B------:R-:W-:Y:S06]  /*0ad0*/  BAR.ARV 0x4, 0x120 ;  /* 0x0104800000007b1d */ /* 0x000fec0000002000 */
[----:B0-----:R-:W-:-:S13]  /*0ae0*/  ISETP.GE.AND P0, PT, R187, UR4, PT ;  /* 0x00000004bb007c0c */ /* 0x001fda000bf06270 */
[----:B------:R-:W-:Y:S05]  /*0af0*/  @P0 EXIT ;  /* 0x000000000000094d */ /* 0x000fea0003800000 */
[----:B------:R-:W2:Y:S01]  /*0b00*/  LDL R3, [R1+0x2c] ;  /* 0x00002c0001037983 */ /* 0x000ea20000100800 */
[----:B------:R-:W-:Y:S01]  /*0b10*/  VIADD R198, R2, 0xffffff80 ;  /* 0xffffff8002c67836 */ /* 0x000fe20000000000 */
[----:B------:R-:W-:Y:S01]  /*0b20*/  R2UR UR5, R186 ;  /* 0x00000000ba0572ca */ /* 0x000fe200000e0000 */
[----:B------:R-:W-:Y:S01]  /*0b30*/  IMAD.MOV.U32 R191, RZ, RZ, 0x40 ;  /* 0x00000040ffbf7424 */ /* 0x000fe200078e00ff */
[----:B------:R-:W-:Y:S01]  /*0b40*/  MOV R16, RZ ;  /* 0x000000ff00107202 */ /* 0x000fe20000000f00 */
[----:B------:R-:W-:Y:S01]  /*0b50*/  UMOV UR36, URZ ;  /* 0x0000003f00247c82 */ /* 0x000fe20008000000 */
[----:B--2---:R-:W-:Y:S02]  /*0b60*/  R2UR UR4, R3 ;  /* 0x00000000030472ca */ /* 0x004fe400000e0000 */
[----:B------:R-:W-:-:S04]  /*0b70*/  SHF.R.S32.HI R3, RZ, 0x1f, R198 ;  /* 0x0000001fff037819 */ /* 0x000fc800000114c6 */
[CC--:B------:R-:W-:Y:S02]  /*0b80*/  LEA.HI R0, R3.reuse, R198.reuse, RZ, 0x4 ;  /* 0x000000c603007211 */ /* 0x0c0fe400078f20ff */
[----:B------:R-:W-:Y:S02]  /*0b90*/  LEA.HI R4, R3, R198, RZ, 0x5 ;  /* 0x000000c603047211 */ /* 0x000fe400078f28ff */
[----:B------:R-:W-:Y:S02]  /*0ba0*/  SHF.R.S32.HI R11, RZ, 0x4, R0 ;  /* 0x00000004ff0b7819 */ /* 0x000fe40000011400 */
[C---:B------:R-:W-:Y:S01]  /*0bb0*/  LOP3.LUT R7, R0.reuse, 0xfffffff0, RZ, 0xc0, !PT ;  /* 0xfffffff000077812 */ /* 0x040fe200078ec0ff */
[----:B------:R-:W-:Y:S01]  /*0bc0*/  ULOP3.LUT UR40, UR4, 0x1, URZ, 0xfc, !UPT ;  /* 0x0000000104287892 */ /* 0x000fe2000f8efc3f */
[--C-:B------:R-:W-:Y:S02]  /*0bd0*/  SHF.R.S32.HI R13, RZ, 0x5, R4.reuse ;  /* 0x00000005ff0d7819 */ /* 0x100fe40000011404 */
[----:B------:R-:W-:Y:S01]  /*0be0*/  LEA.HI R2, R0, R11, RZ, 0x1 ;  /* 0x0000000b00027211 */ /* 0x000fe200078f08ff */
[----:B------:R-:W-:Y:S01]  /*0bf0*/  IMAD.IADD R9, R198, 0x1, -R7 ;  /* 0x00000001c6097824 */ /* 0x000fe200078e0a07 */
[----:B------:R-:W-:-:S02]  /*0c00*/  SHF.R.S32.HI R4, RZ, 0x1f, R4 ;  /* 0x0000001fff047819 */ /* 0x000fc40000011404 */
[-C--:B------:R-:W-:Y:S02]  /*0c10*/  LEA.HI R5, R3, R198.reuse, RZ, 0x7 ;  /* 0x000000c603057211 */ /* 0x080fe400078f38ff */
[----:B------:R-:W-:Y:S02]  /*0c20*/  LOP3.LUT R2, R2, 0x1ffffffe, RZ, 0xc0, !PT ;  /* 0x1ffffffe02027812 */ /* 0x000fe400078ec0ff */
[----:B------:R-:W-:Y:S02]  /*0c30*/  LEA.HI R4, R4, R13, RZ, 0x2 ;  /* 0x0000000d04047211 */ /* 0x000fe400078f10ff */
[----:B------:R-:W-:Y:S01]  /*0c40*/  SHF.R.S32.HI R0, RZ, 0x1f, R9 ;  /* 0x0000001fff007819 */ /* 0x000fe20000011409 */
[----:B------:R-:W-:Y:S01]  /*0c50*/  IMAD.IADD R11, R11, 0x1, -R2 ;  /* 0x000000010b0b7824 */ /* 0x000fe200078e0a02 */
[----:B------:R-:W-:Y:S02]  /*0c60*/  SHF.R.S32.HI R196, RZ, 0x7, R5 ;  /* 0x00000007ffc47819 */ /* 0x000fe40000011405 */
[----:B------:R-:W-:Y:S01]  /*0c70*/  LOP3.LUT R4, R4, 0x3ffffc, RZ, 0xc0, !PT ;  /* 0x003ffffc04047812 */ /* 0x000fe200078ec0ff */
[----:B------:R-:W-:Y:S01]  /*0c80*/  IMAD.SHL.U32 R11, R11, 0x8, RZ ;  /* 0x000000080b0b7824 */ /* 0x000fe200078e00ff */
        /* <DEDUP_REMOVED lines=8> */
[----:B------:R-:W-:Y:S01]  /*0d10*/  LEA R12, R6, R15, 0x4 ;  /* 0x0000000f060c7211 */ /* 0x000fe200078e20ff */
[----:B------:R-:W-:Y:S01]  /*0d20*/  IMAD.IADD R6, R9, 0x1, -R4 ;  /* 0x0000000109067824 */ /* 0x000fe200078e0a04 */
[----:B------:R-:W-:-:S02]  /*0d30*/  LOP3.LUT R10, R8, 0x7ffffe00, RZ, 0xc0, !PT ;  /* 0x7ffffe00080a7812 */ /* 0x000fc400078ec0ff */
[----:B------:R-:W-:Y:S01]  /*0d40*/  SHF.R.S32.HI R0, RZ, 0x1f, R7 ;  /* 0x0000001fff007819 */ /* 0x000fe20000011407 */
[C---:B------:R-:W-:Y:S01]  /*0d50*/  IMAD.SHL.U32 R8, R6.reuse, 0x40, RZ ;  /* 0x0000004006087824 */ /* 0x040fe200078e00ff */
[----:B------:R-:W-:Y:S01]  /*0d60*/  R2P PR, R6, 0x6 ;  /* 0x0000000606007804 */ /* 0x000fe20000000000 */
[--C-:B------:R-:W-:Y:S01]  /*0d70*/  IMAD.U32 R197, R12, 0x40, R11.reuse ;  /* 0x000000400cc57824 */ /* 0x100fe200078e000b */
[----:B------:R-:W-:Y:S01]  /*0d80*/  LEA.HI R2, R0, R7, RZ, 0x2 ;  /* 0x0000000700027211 */ /* 0x000fe200078f10ff */
[----:B------:R-:W-:Y:S01]  /*0d90*/  IMAD R10, R13, 0x400, R10 ;  /* 0x000004000d0a7824 */ /* 0x000fe200078e020a */
[----:B------:R-:W-:Y:S02]  /*0da0*/  LOP3.LUT R8, R8, 0x1c0, RZ, 0xc0, !PT ;  /* 0x000001c008087812 */ /* 0x000fe400078ec0ff */
[----:B------:R-:W-:Y:S02]  /*0db0*/  SHF.R.S32.HI R4, RZ, 0x2, R2 ;  /* 0x00000002ff047819 */ /* 0x000fe40000011402 */
[----:B------:R-:W-:-:S02]  /*0dc0*/  LOP3.LUT R11, R8, 0x8, R11, 0xf8, !PT ;  /* 0x00000008080b7812 */ /* 0x000fc400078ef80b */
[----:B------:R-:W-:Y:S02]  /*0dd0*/  SHF.R.U32.HI R8, RZ, 0x3, R8 ;  /* 0x00000003ff087819 */ /* 0x000fe40000011608 */
[----:B------:R-:W-:Y:S02]  /*0de0*/  SHF.R.S32.HI R9, RZ, 0x1f, R2 ;  /* 0x0000001fff097819 */ /* 0x000fe40000011402 */
[----:B------:R-:W-:Y:S02]  /*0df0*/  LOP3.LUT R11, R11, R8, RZ, 0x3c, !PT ;  /* 0x000000080b0b7212 */ /* 0x000fe400078e3cff */
[----:B------:R-:W-:Y:S02]  /*0e00*/  LOP3.LUT R2, R2, 0x7ffffffc, RZ, 0xc0, !PT ;  /* 0x7ffffffc02027812 */ /* 0x000fe400078ec0ff */
[----:B------:R-:W-:Y:S01]  /*0e10*/  LEA.HI R9, R9, R4, RZ, 0x3 ;  /* 0x0000000409097211 */ /* 0x000fe200078f18ff */
[----:B------:R-:W-:Y:S01]  /*0e20*/  IMAD.IADD R10, R10, 0x1, R11 ;  /* 0x000000010a0a7824 */ /* 0x000fe200078e020b */
[----:B------:R-:W-:Y:S01]  /*0e30*/  LEA.HI R5, R5, R196, RZ, 0x1 ;  /* 0x000000c405057211 */ /* 0x000fe200078f08ff */
[----:B------:R-:W-:Y:S01]  /*0e40*/  IMAD.IADD R22, R7, 0x1, -R2 ;  /* 0x0000000107167824 */ /* 0x000fe200078e0a02 */
[----:B------:R-:W-:Y:S01]  /*0e50*/  LEA.HI R0, R0, R7, RZ, 0x5 ;  /* 0x0000000700007211 */ /* 0x000fe200078f28ff */
[----:B------:R-:W-:Y:S01]  /*0e60*/  IMAD R189, R10, 0x2, R17 ;  /* 0x000000020abd7824 */ /* 0x000fe200078e0211 */
[----:B------:R-:W-:Y:S01]  /*0e70*/  LOP3.LUT R9, R9, 0xfffffff8, RZ, 0xc0, !PT ;  /* 0xfffffff809097812 */ /* 0x000fe200078ec0ff */
[----:B------:R-:W-:Y:S01]  /*0e80*/  IMAD.MOV.U32 R2, RZ, RZ, RZ ;  /* 0x000000ffff027224 */ /* 0x000fe200078e00ff */
        /* <DEDUP_REMOVED lines=8> */
[----:B------:R-:W-:Y:S01]  /*0f10*/  SHF.R.S32.HI R194, RZ, 0x3, R3 ;  /* 0x00000003ffc27819 */ /* 0x000fe20000011403 */
[----:B------:R-:W-:-:S02]  /*0f20*/  IMAD.IADD R5, R196, 0x1, -R5 ;  /* 0x00000001c4057824 */ /* 0x000fc400078e0a05 */
[C---:B------:R-:W-:Y:S01]  /*0f30*/  @P1 VIADD R190, R192.reuse, 0xffffffe0 ;  /* 0xffffffe0c0be1836 */ /* 0x040fe20000000000 */
[----:B------:R-:W-:Y:S01]  /*0f40*/  IADD3 R192, R192, R191, RZ ;  /* 0x000000bfc0c07210 */ /* 0x000fe20007ffe0ff */
[----:B------:R-:W-:Y:S02]  /*0f50*/  IMAD R18, R0, 0x10, R9 ;  /* 0x0000001000127824 */ /* 0x000fe400078e0209 */
[----:B------:R-:W-:Y:S02]  /*0f60*/  IMAD.SHL.U32 R23, R7, 0x8, RZ ;  /* 0x0000000807177824 */ /* 0x000fe400078e00ff */
[----:B------:R-:W-:Y:S02]  /*0f70*/  IMAD.SHL.U32 R188, R5, 0x100, RZ ;  /* 0x0000010005bc7824 */ /* 0x000fe400078e00ff */
[----:B------:R-:W-:Y:S02]  /*0f80*/  IMAD.SHL.U32 R22, R22, 0x2, RZ ;  /* 0x0000000216167824 */ /* 0x000fe400078e00ff */
[----:B------:R-:W-:-:S07]  /*0f90*/  IMAD.IADD R191, R191, 0x1, R190 ;  /* 0x00000001bfbf7824 */ /* 0x000fce00078e02be */
.L_x_4038:
[----:B0-----:R-:W0:Y:S01]  /*0fa0*/  LDC.64 R4, c[0x0][0xd60] ;  /* 0x00035800ff047b82 */ /* 0x001e220000000a00 */
[----:B------:R-:W-:Y:S01]  /*0fb0*/  ULDC.64 UR10, c[0x0][0x208] ;  /* 0x00008200000a7ab9 */ /* 0x000fe20000000a00 */
[----:B------:R-:W-:Y:S01]  /*0fc0*/  ULDC.64 UR6, c[0x0][0xb20] ;  /* 0x0002c80000067ab9 */ /* 0x000fe20000000a00 */
[----:B------:R-:W-:-:S05]  /*0fd0*/  ULDC.64 UR8, c[0x0][0xb10] ;  /* 0x0002c40000087ab9 */ /* 0x000fca0000000a00 */
[----:B-1----:R-:W1:Y:S08]  /*0fe0*/  LDC.64 R8, c[0x0][0x3f8] ;  /* 0x0000fe00ff087b82 */ /* 0x002e700000000a00 */
[----:B--2---:R-:W2:Y:S01]  /*0ff0*/  LDC R184, c[0x0][0x288] ;  /* 0x0000a200ffb87b82 */ /* 0x004ea20000000800 */
[----:B0-----:R-:W-:-:S07]  /*1000*/  IMAD.WIDE R4, R187, 0x4, R4 ;  /* 0x00000004bb047825 */ /* 0x001fce00078e0204 */
[----:B------:R-:W0:Y:S01]  /*1010*/  LDC R0, c[0x0][0x404] ;  /* 0x00010100ff007b82 */ /* 0x000e220000000800 */
[----:B---3--:R-:W3:Y:S01]  /*1020*/  LDG.E R4, desc[UR10][R4.64] ;  /* 0x0000000a04047981 */ /* 0x008ee2000c1e1900 */
[----:B------:R-:W-:Y:S01]  /*1030*/  UISETP.NE.U32.AND UP0, UPT, UR6, URZ, UPT ;  /* 0x0000003f0600728c */ /* 0x000fe2000bf05070 */
[----:B------:R-:W-:Y:S01]  /*1040*/  IMAD.MOV.U32 R3, RZ, RZ, RZ ;  /* 0x000000ffff037224 */ /* 0x000fe200078e00ff */
[----:B------:R-:W-:-:S04]  /*1050*/  UISETP.NE.U32.AND UP1, UPT, UR8, URZ, UPT ;  /* 0x0000003f0800728c */ /* 0x000fc8000bf25070 */
[----:B------:R-:W4:Y:S01]  /*1060*/  LDC R11, c[0x0][0x2e0] ;  /* 0x0000b800ff0b7b82 */ /* 0x000f220000000800 */
[----:B------:R-:W-:Y:S02]  /*1070*/  UISETP.NE.AND.EX UP0, UPT, UR7, URZ, UPT, UP0 ;  /* 0x0000003f0700728c */ /* 0x000fe4000bf05300 */
[----:B------:R-:W-:-:S04]  /*1080*/  UISETP.NE.AND.EX UP1, UPT, UR9, URZ, UPT, UP1 ;  /* 0x0000003f0900728c */ /* 0x000fc8000bf25310 */
[----:B------:R-:W-:Y:S02]  /*1090*/  PLOP3.LUT P0, PT, PT, PT, UP0, 0x80, 0x0 ;  /* 0x000000000000781c */ /* 0x000fe40003f0f008 */
[----:B------:R-:W-:Y:S01]  /*10a0*/  PLOP3.LUT P2, PT, PT, PT, UP1, 0x80, 0x0 ;  /* 0x000000000000781c */ /* 0x000fe20003f4f018 */
[----:B------:R-:W-:Y:S01]  /*10b0*/  UMOV UR37, UR5 ;  /* 0x0000000500257c82 */ /* 0x000fe20008000000 */
[----:B---3--:R-:W-:-:S13]  /*10c0*/  R2UR UR39, R4 ;  /* 0x00000000042772ca */ /* 0x008fda00000e0000 */
[----:B------:R-:W-:Y:S02]  /*10d0*/  USHF.R.S32.HI UR38, URZ, 0x1f, UR39 ;  /* 0x0000001f3f267899 */ /* 0x000fe40008011427 */
[----:B------:R-:W-:-:S04]  /*10e0*/  @UP0 ULEA UR6, UP2, UR39, UR6, 0x2 ;  /* 0x0000000627060291 */ /* 0x000fc8000f84103f */
[----:B------:R-:W-:Y:S02]  /*10f0*/  @UP0 ULEA.HI.X UR7, UR39, UR7, UR38, 0x2, UP2 ;  /* 0x0000000727070291 */ /* 0x000fe400090f1426 */
[----:B------:R-:W-:Y:S01]  /*1100*/  @UP1 ULEA UR8, UP0, UR39, UR8, 0x2 ;  /* 0x0000000827081291 */ /* 0x000fe2000f80103f */
[----:B------:R-:W-:-:S03]  /*1110*/  IMAD.U32 R4, RZ, RZ, UR6 ;  /* 0x00000006ff047e24 */ /* 0x000fc6000f8e00ff */
[----:B------:R-:W-:Y:S01]  /*1120*/  IMAD.U32 R5, RZ, RZ, UR7 ;  /* 0x00000007ff057e24 */ /* 0x000fe2000f8e00ff */
[----:B------:R-:W-:Y:S01]  /*1130*/  @UP1 ULEA.HI.X UR9, UR39, UR9, UR38, 0x2, UP0 ;  /* 0x0000000927091291 */ /* 0x000fe200080f1426 */
[----:B------:R-:W-:Y:S01]  /*1140*/  IMAD.U32 R6, RZ, RZ, UR8 ;  /* 0x00000008ff067e24 */ /* 0x000fe2000f8e00ff */
[----:B------:R-:W-:Y:S02]  /*1150*/  ULDC.64 UR6, c[0x0][0xb18] ;  /* 0x0002c60000067ab9 */ /* 0x000fe40000000a00 */
[----:B------:R3:W5:Y:S01]  /*1160*/  @P0 LDG.E R3, desc[UR10][R4.64] ;  /* 0x0000000a04030981 */ /* 0x000762000c1e1900 */
[----:B-1----:R-:W-:Y:S01]  /*1170*/  ISETP.NE.U32.AND P0, PT, R8, RZ, PT ;  /* 0x000000ff0800720c */ /* 0x002fe20003f05070 */
[----:B------:R-:W-:Y:S01]  /*1180*/  IMAD.U32 R7, RZ, RZ, UR9 ;  /* 0x00000009ff077e24 */ /* 0x000fe2000f8e00ff */
[----:B------:R-:W-:Y:S02]  /*1190*/  ISETP.NE.U32.AND P1, PT, RZ, UR6, PT ;  /* 0x00000006ff007c0c */ /* 0x000fe4000bf25070 */
[----:B------:R-:W-:-:S02]  /*11a0*/  ISETP.NE.AND.EX P0, PT, R9, RZ, PT, P0 ;  /* 0x000000ff0900720c */ /* 0x000fc40003f05300 */
[----:B--2---:R3:W5:Y:S01]  /*11b0*/  @P2 LDG.E R184, desc[UR10][R6.64] ;  /* 0x0000000a06b82981 */ /* 0x004762000c1e1900 */
[----:B------:R-:W-:Y:S02]  /*11c0*/  ISETP.NE.AND.EX P1, PT, RZ, UR7, PT, P1 ;  /* 0x00000007ff007c0c */ /* 0x000fe4000bf25310 */
[----:B0-----:R-:W-:Y:S01]  /*11d0*/  SEL R0, R0, 0x1, P0 ;  /* 0x0000000100007807 */ /* 0x001fe20000000000 */
[----:B----4-:R-:W-:Y:S10]  /*11e0*/  @P2 BRA `(.L_x_3988) ;  /* 0x0000000000302947 */ /* 0x010ff40003800000 */
[----:B------:R-:W-:Y:S02]  /*11f0*/  ULDC.64 UR4, c[0x0][0xaf8] ;  /* 0x0002be0000047ab9 */ /* 0x000fe40000000a00 */
[----:B------:R-:W-:-:S04]  /*1200*/  ISETP.NE.U32.AND P0, PT, RZ, UR4, PT ;  /* 0x00000004ff007c0c */ /* 0x000fc8000bf05070 */
[----:B------:R-:W-:-:S13]  /*1210*/  ISETP.NE.AND.EX P0, PT, RZ, UR5, PT, P0 ;  /* 0x00000005ff007c0c */ /* 0x000fda000bf05300 */
[----:B------:R-:W-:Y:S05]  /*1220*/  @!P0 BRA `(.L_x_3988) ;  /* 0x0000000000208947 */ /* 0x000fea0003800000 */
[----:B------:R-:W-:Y:S01]  /*1230*/  ULDC.64 UR4, c[0x0][0xaf8] ;  /* 0x0002be0000047ab9 */ /* 0x000fe20000000a00 */
[----:B------:R-:W-:Y:S01]  /*1240*/  ULDC.64 UR8, c[0x0][0x208] ;  /* 0x0000820000087ab9 */ /* 0x000fe20000000a00 */
[----:B------:R-:W-:-:S06]  /*1250*/  UIMAD.WIDE UR4, UR39, 0x4, UR4 ;  /* 0x00000004270478a5 */ /* 0x000fcc000f8e0204 */
[----:B---3--:R-:W-:Y:S02]  /*1260*/  IMAD.U32 R4, RZ, RZ, UR4 ;  /* 0x00000004ff047e24 */ /* 0x008fe4000f8e00ff */
[----:B------:R-:W-:-:S05]  /*1270*/  IMAD.U32 R5, RZ, RZ, UR5 ;  /* 0x00000005ff057e24 */ /* 0x000fca000f8e00ff */
[----:B-----5:R-:W2:Y:S04]  /*1280*/  LDG.E R184, desc[UR8][R4.64] ;  /* 0x0000000804b87981 */ /* 0x020ea8000c1e1900 */
[----:B------:R-:W2:Y:S02]  /*1290*/  LDG.E R7, desc[UR8][R4.64+0x4] ;  /* 0x0000040804077981 */ /* 0x000ea4000c1e1900 */
[----:B--2---:R-:W-:-:S07]  /*12a0*/  IMAD.IADD R184, R7, 0x1, -R184 ;  /* 0x0000000107b87824 */ /* 0x004fce00078e0ab8 */
.L_x_3988:
[----:B------:R-:W-:Y:S02]  /*12b0*/  IMAD R186, R0, R11, RZ ;  /* 0x0000000b00ba7224 */ /* 0x000fe400078e02ff */
[----:B------:R-:W-:Y:S01]  /*12c0*/  IMAD.MOV.U32 R193, RZ, RZ, R185 ;  /* 0x000000ffffc17224 */ /* 0x000fe200078e00b9 */
[----:B------:R-:W-:Y:S06]  /*12d0*/  @!P1 BRA `(.L_x_3989) ;  /* 0x00000000001c9947 */ /* 0x000fec0003800000 */
[----:B------:R-:W-:Y:S01]  /*12e0*/  ULEA UR4, UP0, UR39, UR6, 0x2 ;  /* 0x0000000627047291 */ /* 0x000fe2000f80103f */
[----:B------:R-:W-:-:S03]  /*12f0*/  ULDC.64 UR8, c[0x0][0x208] ;  /* 0x0000820000087ab9 */ /* 0x000fc60000000a00 */
[----:B------:R-:W-:Y:S02]  /*1300*/  ULEA.HI.X UR5, UR39, UR7, UR38, 0x2, UP0 ;  /* 0x0000000727057291 */ /* 0x000fe400080f1426 */
[----:B---3--:R-:W-:-:S04]  /*1310*/  MOV R4, UR4 ;  /* 0x0000000400047c02 */ /* 0x008fc80008000f00 */
[----:B------:R-:W-:-:S05]  /*1320*/  IMAD.U32 R5, RZ, RZ, UR5 ;  /* 0x00000005ff057e24 */ /* 0x000fca000f8e00ff */
[----:B------:R0:W5:Y:S01]  /*1330*/  LDG.E R186, desc[UR8][R4.64] ;  /* 0x0000000804ba7981 */ /* 0x000162000c1e1900 */
[----:B------:R-:W-:Y:S05]  /*1340*/  BRA `(.L_x_3990) ;  /* 0x0000000000307947 */ /* 0x000fea0003800000 */
.L_x_3989:
        /* <DEDUP_REMOVED lines=9> */
[----:B------:R-:W2:Y:S04]  /*13e0*/  LDG.E R186, desc[UR6][R4.64] ;  /* 0x0000000604ba7981 */ /* 0x000ea8000c1e1900 */
[----:B------:R-:W2:Y:S02]  /*13f0*/  LDG.E R7, desc[UR6][R4.64+0x4] ;  /* 0x0000040604077981 */ /* 0x000ea4000c1e1900 */
[----:B--2---:R-:W-:-:S07]  /*1400*/  IMAD.IADD R186, R7, 0x1, -R186 ;  /* 0x0000000107ba7824 */ /* 0x004fce00078e0aba */
.L_x_3990:
[----:B-----5:R-:W-:Y:S01]  /*1410*/  IMAD.IADD R186, R186, 0x1, -R3 ;  /* 0x00000001baba7824 */ /* 0x020fe200078e0a03 */
[----:B------:R-:W-:Y:S01]  /*1420*/  UISETP.NE.AND UP0, UPT, UR41, 0x1, UPT ;  /* 0x000000012900788c */ /* 0x000fe2000bf05270 */
[----:B------:R-:W-:Y:S02]  /*1430*/  LEA R3, R185, 0x7f, 0x6 ;  /* 0x0000007fb9037811 */ /* 0x000fe400078e30ff */
[----:B------:R-:W-:Y:S01]  /*1440*/  CS2R R150, SRZ ;  /* 0x0000000000967805 */ /* 0x000fe2000001ff00 */
[C---:B------:R-:W-:Y:S01]  /*1450*/  VIADD R0, R186.reuse, 0x3f ;  /* 0x0000003fba007836 */ /* 0x040fe20000000000 */
[----:B------:R-:W-:Y:S02]  /*1460*/  CS2R R148, SRZ ;  /* 0x0000000000947805 */ /* 0x000fe4000001ff00 */
[----:B0--3--:R-:W-:Y:S02]  /*1470*/  IADD3 R4, R186, R3, -R184 ;  /* 0x00000003ba047210 */ /* 0x009fe40007ffe8b8 */
[----:B------:R-:W-:-:S02]  /*1480*/  CS2R R146, SRZ ;  /* 0x0000000000927805 */ /* 0x000fc4000001ff00 */
[----:B------:R-:W-:Y:S02]  /*1490*/  PLOP3.LUT P0, PT, PT, PT, UP0, 0x80, 0x0 ;  /* 0x000000000000781c */ /* 0x000fe40003f0f008 */
[----:B------:R-:W-:Y:S02]  /*14a0*/  CS2R R144, SRZ ;  /* 0x0000000000907805 */ /* 0x000fe4000001ff00 */
[----:B------:R-:W-:Y:S02]  /*14b0*/  SHF.R.S32.HI R3, RZ, 0x1f, R0 ;  /* 0x0000001fff037819 */ /* 0x000fe40000011400 */
[----:B------:R-:W-:Y:S02]  /*14c0*/  CS2R R142, SRZ ;  /* 0x00000000008e7805 */ /* 0x000fe4000001ff00 */
[----:B------:R-:W-:Y:S02]  /*14d0*/  SHF.R.S32.HI R5, RZ, 0x1f, R4 ;  /* 0x0000001fff057819 */ /* 0x000fe40000011404 */
[----:B------:R-:W-:-:S02]  /*14e0*/  CS2R R140, SRZ ;  /* 0x00000000008c7805 */ /* 0x000fc4000001ff00 */
[----:B------:R-:W-:Y:S01]  /*14f0*/  LEA.HI R3, R3, R0, RZ, 0x6 ;  /* 0x0000000003037211 */ /* 0x000fe200078f30ff */
[----:B------:R-:W-:Y:S01]  /*1500*/  IMAD.MOV.U32 R0, RZ, RZ, RZ ;  /* 0x000000ffff007224 */ /* 0x000fe200078e00ff */
[----:B------:R-:W-:Y:S02]  /*1510*/  LEA.HI R5, R5, R4, RZ, 0x6 ;  /* 0x0000000405057211 */ /* 0x000fe400078f30ff */
[----:B------:R-:W-:Y:S02]  /*1520*/  CS2R R138, SRZ ;  /* 0x00000000008a7805 */ /* 0x000fe4000001ff00 */
[----:B------:R-:W-:Y:S01]  /*1530*/  SHF.R.S32.HI R168, RZ, 0x6, R3 ;  /* 0x00000006ffa87819 */ /* 0x000fe20000011403 */
[----:B------:R-:W-:Y:S01]  /*1540*/  IMAD.MOV.U32 R3, RZ, RZ, RZ ;  /* 0x000000ffff037224 */ /* 0x000fe200078e00ff */
[----:B------:R-:W-:Y:S02]  /*1550*/  SHF.R.S32.HI R5, RZ, 0x6, R5 ;  /* 0x00000006ff057819 */ /* 0x000fe40000011405 */
[----:B------:R-:W-:-:S02]  /*1560*/  CS2R R136, SRZ ;  /* 0x0000000000887805 */ /* 0x000fc4000001ff00 */
[----:B------:R-:W-:Y:S02]  /*1570*/  CS2R R134, SRZ ;  /* 0x0000000000867805 */ /* 0x000fe4000001ff00 */
[----:B------:R-:W-:Y:S02]  /*1580*/  CS2R R132, SRZ ;  /* 0x0000000000847805 */ /* 0x000fe4000001ff00 */
[----:B------:R-:W-:Y:S02]  /*1590*/  VIMNMX R168, R168, R5, PT ;  /* 0x00000005a8a87248 */ /* 0x000fe40003fe0100 */
        /* <DEDUP_REMOVED lines=51> */
[----:B------:R-:W-:Y:S01]  /*18d0*/  MOV R169, RZ ;  /* 0x000000ff00a97202 */ /* 0x000fe20000000f00 */
[----:B------:R-:W-:Y:S01]  /*18e0*/  IMAD.MOV.U32 R7, RZ, RZ, RZ ;  /* 0x000000ffff077224 */ /* 0x000fe200078e00ff */
[----:B------:R-:W-:Y:S01]  /*18f0*/  CS2R R170, SRZ ;  /* 0x0000000000aa7805 */ /* 0x000fe2000001ff00 */
[----:B------:R-:W-:Y:S01]  /*1900*/  IMAD.MOV.U32 R24, RZ, RZ, RZ ;  /* 0x000000ffff187224 */ /* 0x000fe200078e00ff */
[----:B------:R-:W-:Y:S01]  /*1910*/  CS2R R26, SRZ ;  /* 0x00000000001a7805 */ /* 0x000fe2000001ff00 */
[----:B------:R-:W-:Y:S01]  /*1920*/  IMAD.MOV.U32 R172, RZ, RZ, RZ ;  /* 0x000000ffffac7224 */ /* 0x000fe200078e00ff */
[----:B------:R-:W-:Y:S06]  /*1930*/  @!P0 BRA `(.L_x_3991) ;  /* 0x0000001400e88947 */ /* 0x000fec0003800000 */
        /* <DEDUP_REMOVED lines=13> */
[----:B------:R-:W-:Y:S01]  /*1a10*/  UMOV UR7, 0x40000040 ;  /* 0x4000004000077882 */ /* 0x000fe20000000000 */
[----:B------:R-:W1:Y:S01]  /*1a20*/  S2R R20, SR_TID.X ;  /* 0x0000000000147919 */ /* 0x000e620000002100 */
[----:B0-----:R-:W-:-:S04]  /*1a30*/  LEA.HI R5, R4, R4, RZ, 0x1 ;  /* 0x0000000404057211 */ /* 0x001fc800078f08ff */
[----:B------:R-:W-:Y:S01]  /*1a40*/  LOP3.LUT R5, R5, 0x1fffe, RZ, 0xc0, !PT ;  /* 0x0001fffe05057812 */ /* 0x000fe200078ec0ff */
[----:B------:R-:W-:-:S04]  /*1a50*/  WARPGROUP.ARRIVE ;  /* 0x00000000000079c5 */ /* 0x000fc80000000000 */
        /* <DEDUP_REMOVED lines=10> */
[----:B------:R-:W-:Y:S01]  /*1b00*/  VIADD R8, R5, 0x2 ;  /* 0x0000000205087836 */ /* 0x000fe20000000000 */
[----:B------:R-:W-:-:S02]  /*1b10*/  LOP3.LUT R7, R4, 0x2000000, RZ, 0xfc, !PT ;  /* 0x0200000004077812 */ /* 0x000fc400078efcff */
[----:B-1----:R-:W-:Y:S02]  /*1b20*/  LOP3.LUT R20, R20, 0x7f, RZ, 0xc0, !PT ;  /* 0x0000007f14147812 */ /* 0x002fe400078ec0ff */
[----:B------:R-:W-:Y:S01]  /*1b30*/  R2UR UR12, R8 ;  /* 0x00000000080c72ca */ /* 0x000fe200000e0000 */
[----:B------:R-:W-:Y:S01]  /*1b40*/  IMAD R4, R2, 0x1000, R7 ;  /* 0x0000100002047824 */ /* 0x000fe200078e0207 */
[C---:B------:R-:W-:Y:S01]  /*1b50*/  IADD3 R8, R5.reuse, 0x4, RZ ;  /* 0x0000000405087810 */ /* 0x040fe20007ffe0ff */
[----:B------:R-:W-:Y:S01]  /*1b60*/  VIADD R5, R5, 0x6 ;  /* 0x0000000605057836 */ /* 0x000fe20000000000 */
[----:B------:R-:W-:Y:S01]  /*1b70*/  ISETP.NE.AND P1, PT, R20, RZ, PT ;  /* 0x000000ff1400720c */ /* 0x000fe20003f25270 */
[C---:B------:R-:W-:Y:S01]  /*1b80*/  VIADD R6, R4.reuse, 0x80 ;  /* 0x0000008004067836 */ /* 0x040fe20000000000 */
[----:B------:R-:W-:Y:S02]  /*1b90*/  R2UR UR10, R4 ;  /* 0x00000000040a72ca */ /* 0x000fe400000e0000 */
[----:B------:R-:W-:-:S02]  /*1ba0*/  R2UR UR16, R8 ;  /* 0x00000000081072ca */ /* 0x000fc400000e0000 */
[----:B------:R-:W-:Y:S01]  /*1bb0*/  R2UR UR14, R6 ;  /* 0x00000000060e72ca */ /* 0x000fe200000e0000 */
[C---:B------:R-:W-:Y:S01]  /*1bc0*/  VIADD R6, R4.reuse, 0x100 ;  /* 0x0000010004067836 */ /* 0x040fe20000000000 */
[----:B------:R-:W-:Y:S01]  /*1bd0*/  R2UR UR4, R5 ;  /* 0x00000000050472ca */ /* 0x000fe200000e0000 */
[----:B------:R-:W-:-:S03]  /*1be0*/  VIADD R4, R4, 0x180 ;  /* 0x0000018004047836 */ /* 0x000fc60000000000 */
[----:B------:R-:W-:Y:S02]  /*1bf0*/  R2UR UR18, R6 ;  /* 0x00000000061272ca */ /* 0x000fe400000e0000 */
[----:B------:R-:W-:Y:S01]  /*1c00*/  R2UR UR6, R4 ;  /* 0x00000000040672ca */ /* 0x000fe200000e0000 */
[----:B------:R-:W-:Y:S01]  /*1c10*/  HGMMA.64x256x16.F32.BF16 R24, gdesc[UR8].tnspB, RZ, !UPT, gsb0 ;  /* 0x43e00000081879f0 */ /* 0x000fe2000c0018ff */
[----:B------:R-:W-:-:S04]  /*1c20*/  @!P1 IMAD R4, R2, 0x8, R17 ;  /* 0x0000000802049824 */ /* 0x000fc800078e0211 */
[----:B------:R-:W-:-:S05]  /*1c30*/  @!P1 VIADD R4, R4, 0x38860 ;  /* 0x0003886004049836 */ /* 0x000fca0000000000 */
[----:B------:R-:W-:Y:S01]  /*1c40*/  @!P1 PRMT R4, RZ, 0x654, R4 ;  /* 0x00000654ff049816 */ /* 0x000fe20000000004 */
[----:B------:R-:W-:Y:S02]  /*1c50*/  WARPGROUP.DEPBAR.LE gsb0, 0x0 ;  /* 0x00008000000079c5 */ /* 0x000fe40000010000 */
[----:B------:R-:W-:-:S15]  /*1c60*/  WARPGROUP.ARRIVE ;  /* 0x00000000000079c5 */ /* 0x000fde0000000000 */
        /* <DEDUP_REMOVED lines=14> */
.L_x_3994:
[----:B------:R-:W-:Y:S01]  /*1d50*/  BAR.SYNC.DEFER_BLOCKING 0xe, 0x100 ;  /* 0x0384000000007b1d */ /* 0x000fe20000010000 */
[----:B01----:R-:W-:Y:S01]  /*1d60*/  IMAD R4, R2, 0x40, R18 ;  /* 0x0000004002047824 */ /* 0x003fe200078e0212 */
[----:B------:R-:W-:Y:S01]  /*1d70*/  ISETP.GT.AND P2, PT, R168, RZ, PT ;  /* 0x000000ffa800720c */ /* 0x000fe20003f44270 */
[----:B------:R-:W-:Y:S02]  /*1d80*/  VIADD R2, R2, 0x1 ;  /* 0x0000000102027836 */ /* 0x000fe40000000000 */
[----:B------:R-:W-:Y:S01]  /*1d90*/  IMAD R4, R4, 0x4, R17 ;  /* 0x0000000404047824 */ /* 0x000fe200078e0211 */
[----:B------:R-:W-:Y:S01]  /*1da0*/  UMOV UR11, 0x40000040 ;  /* 0x40000040000b7882 */ /* 0x000fe20000000000 */
[----:B------:R-:W-:Y:S01]  /*1db0*/  UMOV UR15, 0x40000040 ;  /* 0x40000040000f7882 */ /* 0x000fe20000000000 */
[----:B------:R-:W-:Y:S01]  /*1dc0*/  ISETP.NE.AND P0, PT, R2, 0x2, PT ;  /* 0x000000020200780c */ /* 0x000fe20003f05270 */
[----:B------:R-:W-:Y:S01]  /*1dd0*/  UMOV UR19, 0x40000040 ;  /* 0x4000004000137882 */ /* 0x000fe20000000000 */
[----:B------:R-:W-:Y:S01]  /*1de0*/  UMOV UR7, 0x40000040 ;  /* 0x4000004000077882 */ /* 0x000fe20000000000 */
[----:B------:R-:W-:Y:S01]  /*1df0*/  VIADD R168, R168, 0xffffffff ;  /* 0xffffffffa8a87836 */ /* 0x000fe20000000000 */
[----:B------:R-:W-:Y:S01]  /*1e00*/  SEL R2, R2, RZ, P0 ;  /* 0x000000ff02027207 */ /* 0x000fe20000000000 */
[----:B------:R-:W0:Y:S04]  /*1e10*/  LDS R5, [R4+0x38400] ;  /* 0x0384000004057984 */ /* 0x000e280000000800 */
[----:B------:R1:W2:Y:S02]  /*1e20*/  LDS R6, [R4+0x38420] ;  /* 0x0384200004067984 */ /* 0x0002a40000000800 */
[----:B-1----:R-:W-:-:S05]  /*1e30*/  IMAD R4, R2, 0x1000, R7 ;  /* 0x0000100002047824 */ /* 0x002fca00078e0207 */
[----:B------:R-:W-:Y:S01]  /*1e40*/  R2UR UR10, R4 ;  /* 0x00000000040a72ca */ /* 0x000fe200000e0000 */
        /* <DEDUP_REMOVED lines=128> */
[----:B------:R-:W-:-:S04]  /*2650*/  IADD3 R5, R4, 0x80, RZ ;  /* 0x0000008004057810 */ /* 0x000fc80007ffe0ff */
[----:B------:R-:W-:Y:S01]  /*2660*/  R2UR UR14, R5 ;  /* 0x00000000050e72ca */ /* 0x000fe200000e0000 */
[----:B------:R-:W-:Y:S01]  /*2670*/  WARPGROUP.ARRIVE ;  /* 0x00000000000079c5 */ /* 0x000fe20000000000 */
[C---:B------:R-:W-:Y:S02]  /*2680*/  VIADD R5, R4.reuse, 0x100 ;  /* 0x0000010004057836 */ /* 0x040fe40000000000 */
[----:B------:R-:W-:-:S03]  /*2690*/  VIADD R4, R4, 0x180 ;  /* 0x0000018004047836 */ /* 0x000fc60000000000 */
[----:B------:R-:W-:Y:S01]  /*26a0*/  HGMMA.64x256x16.F32.BF16 R24, gdesc[UR8].tnspB, R24, gsb0 ;  /* 0x43e00000081879f0 */ /* 0x000fe20008001818 */
[----:B------:R-:W-:Y:S02]  /*26b0*/  R2UR UR18, R5 ;  /* 0x00000000051272ca */ /* 0x000fe400000e0000 */
[----:B------:R-:W-:Y:S01]  /*26c0*/  R2UR UR6, R4 ;  /* 0x00000000040672ca */ /* 0x000fe200000e0000 */
[----:B------:R-:W-:Y:S01]  /*26d0*/  @!P1 IMAD R4, R2, 0x8, R17 ;  /* 0x0000000802049824 */ /* 0x000fe200078e0211 */
[----:B------:R-:W-:-:S03]  /*26e0*/  SEL R5, RZ, 0x1, P0 ;  /* 0x00000001ff057807 */ /* 0x000fc60000000000 */
[----:B------:R-:W-:Y:S01]  /*26f0*/  @!P1 VIADD R4, R4, 0x38860 ;  /* 0x0003886004049836 */ /* 0x000fe20000000000 */
[----:B------:R-:W-:-:S04]  /*2700*/  LOP3.LUT R16, R16, R5, RZ, 0x3c, !PT ;  /* 0x0000000510107212 */ /* 0x000fc800078e3cff */
        /* <DEDUP_REMOVED lines=16> */
.L_x_3993:
[----:B------:R-:W-:Y:S01]  /*2810*/  BAR.SYNC.DEFER_BLOCKING 0xe, 0x100 ;  /* 0x0384000000007b1d */ /* 0x000fe20000010000 */
[C---:B01----:R-:W-:Y:S01]  /*2820*/  IMAD R4, R2.reuse, 0x40, R18 ;  /* 0x0000004002047824 */ /* 0x043fe200078e0212 */
[----:B------:R-:W-:Y:S01]  /*2830*/  PLOP3.LUT P0, PT, PT, PT, PT, 0x8, 0x0 ;  /* 0x000000000000781c */ /* 0x000fe20003f0e170 */
[----:B------:R-:W-:Y:S02]  /*2840*/  VIADD R2, R2, 0x1 ;  /* 0x0000000102027836 */ /* 0x000fe40000000000 */
[----:B------:R-:W-:-:S03]  /*2850*/  IMAD R17, R4, 0x4, R17 ;  /* 0x0000000404117824 */ /* 0x000fc600078e0211 */
[----:B------:R-:W-:-:S04]  /*2860*/  ISETP.NE.AND P1, PT, R2, 0x2, PT ;  /* 0x000000020200780c */ /* 0x000fc80003f25270 */
[----:B------:R-:W-:Y:S02]  /*2870*/  SEL R7, RZ, 0x1, P1 ;  /* 0x00000001ff077807 */ /* 0x000fe40000800000 */
[----:B------:R-:W-:Y:S02]  /*2880*/  SEL R2, R2, RZ, P1 ;  /* 0x000000ff02027207 */ /* 0x000fe40000800000 */
[----:B------:R-:W-:Y:S01]  /*2890*/  LOP3.LUT R16, R16, R7, RZ, 0x3c, !PT ;  /* 0x0000000710107212 */ /* 0x000fe200078e3cff */
        /* <DEDUP_REMOVED lines=132> */
.L_x_3991:
[----:B------:R-:W-:Y:S02]  /*30e0*/  ISETP.GE.AND P1, PT, R168, 0x1, PT ;  /* 0x00000001a800780c */ /* 0x000fe40003f26270 */
[----:B------:R-:W-:-:S11]  /*30f0*/  PLOP3.LUT P0, PT, PT, PT, PT, 0x80, 0x0 ;  /* 0x000000000000781c */ /* 0x000fd60003f0f070 */
[----:B------:R-:W-:Y:S05]  /*3100*/  @!P1 BRA `(.L_x_3992) ;  /* 0x0000009400d89947 */ /* 0x000fea0003800000 */
[----:B------:R-:W0:Y:S02]  /*3110*/  SHFL.IDX PT, R0, R196, RZ, 0x1f ;  /* 0x00001fffc4007589 */ /* 0x000e2400000e0000 */
[----:B0-----:R-:W-:-:S04]  /*3120*/  LEA.HI R3, R0, R0, RZ, 0x1 ;  /* 0x0000000000037211 */ /* 0x001fc800078f08ff */
[----:B------:R-:W-:-:S05]  /*3130*/  LOP3.LUT R3, R3, 0x1fffe, RZ, 0xc0, !PT ;  /* 0x0001fffe03037812 */ /* 0x000fca00078ec0ff */
[----:B------:R-:W-:Y:S02]  /*3140*/  IMAD.IADD R0, R0, 0x1, -R3 ;  /* 0x0000000100007824 */ /* 0x000fe400078e0a03 */
[----:B------:R-:W-:Y:S02]  /*3150*/  VIADD R3, R17, 0x36400 ;  /* 0x0003640011037836 */ /* 0x000fe40000000000 */
[----:B------:R-:W-:-:S03]  /*3160*/  IMAD R0, R0, 0x8000, R17 ;  /* 0x0000800000007824 */ /* 0x000fc600078e0211 */
[----:B------:R-:W-:Y:S02]  /*3170*/  LOP3.LUT P0, RZ, R3, 0x3ff, RZ, 0xc0, !PT ;  /* 0x000003ff03ff7812 */ /* 0x000fe4000780c0ff */
[----:B------:R-:W-:-:S04]  /*3180*/  IADD3 R0, R0, 0x400, RZ ;  /* 0x0000040000007810 */ /* 0x000fc80007ffe0ff */
        /* <DEDUP_REMOVED lines=20> */
.L_x_3995:
[----:B------:R-:W-:Y:S01]  /*32d0*/  ULEA.HI UR4, UR36, UR36, URZ, 0x1 ;  /* 0x0000002424047291 */ /* 0x000fe2000f8f083f */
[----:B------:R-:W-:-:S03]  /*32e0*/  IMAD.U32 R0, RZ, RZ, UR40 ;  /* 0x00000028ff007e24 */ /* 0x000fc6000f8e00ff */
[----:B------:R-:W-:Y:S02]  /*32f0*/  ULOP3.LUT UR4, UR4, 0xfffffffe, URZ, 0xc0, !UPT ;  /* 0xfffffffe04047892 */ /* 0x000fe4000f8ec03f */
[----:B------:R-:W-:Y:S02]  /*3300*/  ISETP.NE.AND P0, PT, R0, 0x3, PT ;  /* 0x000000030000780c */ /* 0x000fe40003f05270 */
[----:B------:R-:W-:-:S06]  /*3310*/  UIADD3 UR4, UR36, -UR4, URZ ;  /* 0x8000000424047290 */ /* 0x000fcc000fffe03f */
[----:B------:R-:W-:-:S04]  /*3320*/  MOV R4, UR4 ;  /* 0x0000000400047c02 */ /* 0x000fc80008000f00 */
[----:B------:R-:W-:-:S04]  /*3330*/  SHF.L.U32 R4, R4, 0x1f, RZ ;  /* 0x0000001f04047819 */ /* 0x000fc800000006ff */
[----:B------:R-:W0:Y:S02]  /*3340*/  SYNCS.PHASECHK.TRANS64.TRYWAIT P1, [R17+URZ+0x38800], R4 ;  /* 0x03880004110075a7 */ /* 0x000e24000802017f */
[----:B0-----:R-:W-:Y:S05]  /*3350*/  @!P1 BRA `(.L_x_3996) ;  /* 0x0000011400489947 */ /* 0x001fea0003800000 */
.L_x_4124:
[----:B------:R-:W-:Y:S05]  /*3360*/  @!P0 BRA `(.L_x_3997) ;  /* 0x0000000000048947 */ /* 0x000fea0003800000 */
[----:B------:R-:W-:Y:S01]  /*3370*/  BPT.TRAP 0x1 ;  /* 0x000000040000795c */ /* 0x000fe20000300000 */
.L_x_3997:
[----:B------:R-:W-:Y:S01]  /*3380*/  IMAD R6, R2, 0x8, R17 ;  /* 0x0000000802067824 */ /* 0x000fe200078e0211 */
[----:B------:R-:W-:-:S04]  /*3390*/  SHF.L.U32 R7, R16, 0x1f, RZ ;  /* 0x0000001f10077819 */ /* 0x000fc800000006ff */
[----:B------:R1:W2:Y:S01]  /*33a0*/  SYNCS.PHASECHK.TRANS64.TRYWAIT P1, [R6+URZ+0x38830], R7 ;  /* 0x03883007060075a7 */ /* 0x0002a2000802017f */
[----:B------:R-:W-:Y:S05]  /*33b0*/  @!P0 BRA `(.L_x_3998) ;  /* 0x0000000000048947 */ /* 0x000fea0003800000 */
[----:B------:R-:W-:Y:S01]  /*33c0*/  BPT.TRAP 0x1 ;  /* 0x000000040000795c */ /* 0x000fe20000300000 */
.L_x_3998:
[----:B------:R-:W-:-:S05]  /*33d0*/  VIADD R0, R17, 0x22400 ;  /* 0x0002240011007836 */ /* 0x000fca0000000000 */
[----:B------:R-:W-:-:S04]  /*33e0*/  SHF.R.U32.HI R0, RZ, 0x4, R0 ;  /* 0x00000004ff007819 */ /* 0x000fc80000011600 */
[----:B------:R-:W-:Y:S01]  /*33f0*/  LOP3.LUT R0, R0, 0x3fff, RZ, 0xc0, !PT ;  /* 0x00003fff00007812 */ /* 0x000fe200078ec0ff */
[----:B--2---:R-:W-:Y:S06]  /*3400*/  @P1 BRA `(.L_x_3999) ;  /* 0x0000000000081947 */ /* 0x004fec0003800000 */
[----:B------:R-:W2:Y:S02]  /*3410*/  SYNCS.PHASECHK.TRANS64.TRYWAIT P1, [R6+URZ+0x38830], R7 ;  /* 0x03883007060075a7 */ /* 0x000ea4000802017f */
[----:B--2---:R-:W-:Y:S05]  /*3420*/  @!P1 BRA `(.L_x_4000) ;  /* 0x0000011400289947 */ /* 0x004fea0003800000 */
.L_x_3999:
[----:B------:R-:W-:Y:S05]  /*3430*/  WARPSYNC.ALL ;  /* 0x0000000000007948 */ /* 0x000fea0003800000 */
[----:B------:R-:W-:Y:S01]  /*3440*/  LOP3.LUT R0, R0, 0x10000, RZ, 0xfc, !PT ;  /* 0x0001000000007812 */ /* 0x000fe200078efcff */
[----:B------:R-:W-:Y:S01]  /*3450*/  VIADD R3, R17, 0x20400 ;  /* 0x0002040011037836 */ /* 0x000fe20000000000 */
[----:B------:R-:W-:-:S03]  /*3460*/  WARPGROUP.ARRIVE ;  /* 0x00000000000079c5 */ /* 0x000fc60000000000 */
[----:B------:R-:W-:Y:S01]  /*3470*/  IMAD R5, R2, 0x200, R0 ;  /* 0x0000020002057824 */ /* 0x000fe200078e0200 */
[----:B------:R-:W-:Y:S01]  /*3480*/  UMOV UR11, 0x40000040 ;  /* 0x40000040000b7882 */ /* 0x000fe20000000000 */
[----:B------:R-:W-:Y:S01]  /*3490*/  UMOV UR9, 0x40000040 ;  /* 0x4000004000097882 */ /* 0x000fe20000000000 */
[----:B------:R-:W-:Y:S01]  /*34a0*/  SHF.R.U32.HI R3, RZ, 0x4, R3 ;  /* 0x00000004ff037819 */ /* 0x000fe20000011603 */
[----:B------:R-:W-:Y:S01]  /*34b0*/  UMOV UR15, 0x40000040 ;  /* 0x40000040000f7882 */ /* 0x000fe20000000000 */
[----:B------:R-:W-:Y:S01]  /*34c0*/  R2UR UR10, R5 ;  /* 0x00000000050a72ca */ /* 0x000fe200000e0000 */
[----:B------:R-:W-:Y:S01]  /*34d0*/  UMOV UR13, 0x40000040 ;  /* 0x40000040000d7882 */ /* 0x000fe20000000000 */
[----:B------:R-:W-:Y:S01]  /*34e0*/  LOP3.LUT R3, R3, 0x3fff, RZ, 0xc0, !PT ;  /* 0x00003fff03037812 */ /* 0x000fe200078ec0ff */
[----:B------:R-:W-:Y:S01]  /*34f0*/  UMOV UR19, 0x40000040 ;  /* 0x4000004000137882 */ /* 0x000fe20000000000 */
[----:B------:R-:W-:Y:S01]  /*3500*/  UMOV UR17, 0x40000040 ;  /* 0x4000004000117882 */ /* 0x000fe20000000000 */
[----:B------:R-:W-:Y:S01]  /*3510*/  UMOV UR23, 0x40000040 ;  /* 0x4000004000177882 */ /* 0x000fe20000000000 */
[----:B------:R-:W-:Y:S01]  /*3520*/  LOP3.LUT R3, R3, 0x10000, RZ, 0xfc, !PT ;  /* 0x0001000003037812 */ /* 0x000fe200078efcff */
[----:B------:R-:W-:-:S03]  /*3530*/  UMOV UR21, 0x40000040 ;  /* 0x4000004000157882 */ /* 0x000fc60000000000 */
[C---:B------:R-:W-:Y:S01]  /*3540*/  R2UR UR8, R3.reuse ;  /* 0x00000000030872ca */ /* 0x040fe200000e0000 */
[----:B------:R-:W-:Y:S02]  /*3550*/  VIADD R5, R3, 0x2 ;  /* 0x0000000203057836 */ /* 0x000fe40000000000 */
[----:B------:R-:W-:Y:S02]  /*3560*/  UIADD3 UR14, UR10, 0x2, URZ ;  /* 0x000000020a0e7890 */ /* 0x000fe4000fffe03f */
[----:B------:R-:W-:Y:S01]  /*3570*/  UIADD3 UR18, UR10, 0x4, URZ ;  /* 0x000000040a127890 */ /* 0x000fe2000fffe03f */
[----:B------:R-:W-:Y:S01]  /*3580*/  R2UR UR12, R5 ;  /* 0x00000000050c72ca */ /* 0x000fe200000e0000 */
[C---:B------:R-:W-:Y:S01]  /*3590*/  VIADD R5, R3.reuse, 0x4 ;  /* 0x0000000403057836 */ /* 0x040fe20000000000 */
[----:B------:R-:W-:Y:S01]  /*35a0*/  UIADD3 UR22, UR10, 0x6, URZ ;  /* 0x000000060a167890 */ /* 0x000fe2000fffe03f */
[----:B------:R-:W-:-:S03]  /*35b0*/  VIADD R3, R3, 0x6 ;  /* 0x0000000603037836 */ /* 0x000fc60000000000 */
[----:B------:R-:W-:Y:S01]  /*35c0*/  R2UR UR16, R5 ;  /* 0x00000000051072ca */ /* 0x000fe200000e0000 */
[----:B------:R-:W-:Y:S01]  /*35d0*/  HGMMA.64x64x16.F32.BF16 R24, gdesc[UR8], RZ, !UPT, gsb0 ;  /* 0x00e00000081879f0 */ /* 0x000fe2000c0018ff */
[----:B------:R-:W-:Y:S02]  /*35e0*/  R2UR UR20, R3 ;  /* 0x00000000031472ca */ /* 0x000fe400000e0000 */
        /* <DEDUP_REMOVED lines=10> */
[----:B------:R-:W3:Y:S02]  /*3690*/  SYNCS.PHASECHK.TRANS64.TRYWAIT P1, [R17+URZ+0x38810], R4 ;  /* 0x03881004110075a7 */ /* 0x000ee4000802017f */
[----:B---3--:R-:W-:Y:S05]  /*36a0*/  @!P1 BRA `(.L_x_4001) ;  /* 0x00000110009c9947 */ /* 0x008fea0003800000 */
.L_x_4125:
[----:B------:R-:W-:Y:S05]  /*36b0*/  @!P0 BRA `(.L_x_4002) ;  /* 0x0000000000048947 */ /* 0x000fea0003800000 */
[----:B------:R-:W-:Y:S01]  /*36c0*/  BPT.TRAP 0x1 ;  /* 0x000000040000795c */ /* 0x000fe20000300000 */
.L_x_4002:
[----:B------:R4:W0:Y:S01]  /*36d0*/  SYNCS.PHASECHK.TRANS64.TRYWAIT P1, [R6+URZ+0x38850], R7 ;  /* 0x03885007060075a7 */ /* 0x000822000802017f */
[----:B------:R-:W-:Y:S05]  /*36e0*/  @!P0 BRA `(.L_x_4003) ;  /* 0x0000000000048947 */ /* 0x000fea0003800000 */
[----:B------:R-:W-:Y:S01]  /*36f0*/  BPT.TRAP 0x1 ;  /* 0x000000040000795c */ /* 0x000fe20000300000 */
.L_x_4003:
[C---:B------:R-:W-:Y:S02]  /*3700*/  VIADD R3, R17.reuse, 0x400 ;  /* 0x0000040011037836 */ /* 0x040fe40000000000 */
[----:B0--3--:R-:W-:-:S03]  /*3710*/  VIADD R4, R17, 0x26400 ;  /* 0x0002640011047836 */ /* 0x009fc60000000000 */
[----:B------:R-:W-:Y:S02]  /*3720*/  SHF.R.U32.HI R3, RZ, 0x4, R3 ;  /* 0x00000004ff037819 */ /* 0x000fe40000011603 */
[----:B------:R-:W-:Y:S02]  /*3730*/  SHF.R.U32.HI R4, RZ, 0x4, R4 ;  /* 0x00000004ff047819 */ /* 0x000fe40000011604 */
[----:B------:R-:W-:Y:S02]  /*3740*/  LOP3.LUT R3, R3, 0x3fff, RZ, 0xc0, !PT ;  /* 0x00003fff03037812 */ /* 0x000fe400078ec0ff */
[----:B------:R-:W-:Y:S02]  /*3750*/  LOP3.LUT R4, R4, 0x3fff, RZ, 0xc0, !PT ;  /* 0x00003fff04047812 */ /* 0x000fe400078ec0ff */
[----:B------:R-:W-:Y:S02]  /*3760*/  LOP3.LUT R3, R3, 0x10000, RZ, 0xfc, !PT ;  /* 0x0001000003037812 */ /* 0x000fe400078efcff */
[----:B------:R-:W-:-:S02]  /*3770*/  LOP3.LUT R4, R4, 0x10000, RZ, 0xfc, !PT ;  /* 0x0001000004047812 */ /* 0x000fc400078efcff */
[----:B------:R-:W-:Y:S01]  /*3780*/  LEA R5, R2, R3, 0xc ;  /* 0x0000000302057211 */ /* 0x000fe200078e60ff */
[----:B------:R-:W-:Y:S06]  /*3790*/  @P1 BRA `(.L_x_4004) ;  /* 0x0000000000081947 */ /* 0x000fec0003800000 */
[----:B------:R-:W0:Y:S02]  /*37a0*/  SYNCS.PHASECHK.TRANS64.TRYWAIT P1, [R6+URZ+0x38850], R7 ;  /* 0x03885007060075a7 */ /* 0x000e24000802017f */
[----:B0-----:R-:W-:Y:S05]  /*37b0*/  @!P1 BRA `(.L_x_4005) ;  /* 0x00000110006c9947 */ /* 0x001fea0003800000 */
.L_x_4004:
[C---:B------:R-:W-:Y:S01]  /*37c0*/  R2UR UR24, R4.reuse ;  /* 0x00000000041872ca */ /* 0x040fe200000e0000 */
[----:B------:R-:W-:Y:S01]  /*37d0*/  WARPGROUP.ARRIVE ;  /* 0x00000000000079c5 */ /* 0x000fe20000000000 */
[C---:B------:R-:W-:Y:S01]  /*37e0*/  R2UR UR26, R5.reuse ;  /* 0x00000000051a72ca */ /* 0x040fe200000e0000 */
[----:B------:R-:W-:Y:S01]  /*37f0*/  UMOV UR25, 0x40000040 ;  /* 0x4000004000197882 */ /* 0x000fe20000000000 */
[----:B------:R-:W-:Y:S01]  /*3800*/  UMOV UR27, 0x40000040 ;  /* 0x40000040001b7882 */ /* 0x000fe20000000000 */
[----:B------:R-:W-:Y:S01]  /*3810*/  VIADD R8, R4, 0x2 ;  /* 0x0000000204087836 */ /* 0x000fe20000000000 */
[----:B------:R-:W-:Y:S01]  /*3820*/  UMOV UR5, 0x40000040 ;  /* 0x4000004000057882 */ /* 0x000fe20000000000 */
[----:B012-4-:R-:W-:Y:S01]  /*3830*/  VIADD R7, R5, 0x2 ;  /* 0x0000000205077836 */ /* 0x017fe20000000000 */
[----:B------:R-:W-:Y:S01]  /*3840*/  UMOV UR7, 0x40000040 ;  /* 0x4000004000077882 */ /* 0x000fe20000000000 */
[----:B------:R-:W0:Y:S01]  /*3850*/  S2R R9, SR_TID.X ;  /* 0x0000000000097919 */ /* 0x000e220000002100 */
[----:B------:R-:W-:Y:S01]  /*3860*/  R2UR UR4, R8 ;  /* 0x00000000080472ca */ /* 0x000fe200000e0000 */
[----:B------:R-:W-:Y:S01]  /*3870*/  VIADD R8, R4, 0x4 ;  /* 0x0000000404087836 */ /* 0x000fe20000000000 */
[----:B------:R-:W-:Y:S01]  /*3880*/  R2UR UR6, R7 ;  /* 0x00000000070672ca */ /* 0x000fe200000e0000 */
[C---:B------:R-:W-:Y:S01]  /*3890*/  VIADD R7, R5.reuse, 0x4 ;  /* 0x0000000405077836 */ /* 0x040fe20000000000 */
[----:B------:R-:W-:Y:S01]  /*38a0*/  ULDC UR10, c[0x0][0xa80] ;  /* 0x0002a000000a7ab9 */ /* 0x000fe20000000800 */
[----:B------:R-:W-:Y:S01]  /*38b0*/  HGMMA.64x64x16.F32.BF16 R24, gdesc[UR24], R24, gsb0 ;  /* 0x00e00000181879f0 */ /* 0x000fe20008001818 */
[----:B------:R-:W-:-:S02]  /*38c0*/  VIADD R10, R5, 0x800 ;  /* 0x00000800050a7836 */ /* 0x000fc40000000000 */
[----:B------:R-:W1:Y:S01]  /*38d0*/  S2R R57, SR_TID.X ;  /* 0x0000000000397919 */ /* 0x000e620000002100 */
[----:B------:R-:W-:-:S04]  /*38e0*/  IMAD R201, R2, 0x1000, R19 ;  /* 0x0000100002c97824 */ /* 0x000fc800078e0213 */
[----:B------:R-:W-:Y:S01]  /*38f0*/  VIADD R203, R201, 0x80 ;  /* 0x00000080c9cb7836 */ /* 0x000fe20000000000 */
[----:B0-----:R-:W-:Y:S02]  /*3900*/  SHF.R.U32.HI R9, RZ, 0x7, R9 ;  /* 0x00000007ff097819 */ /* 0x001fe40000011609 */
[----:B-1----:R-:W-:Y:S01]  /*3910*/  LOP3.LUT R57, R57, 0x7f, RZ, 0xc0, !PT ;  /* 0x0000007f39397812 */ /* 0x002fe200078ec0ff */
        /* <DEDUP_REMOVED lines=124> */
[----:B------:R-:W0:Y:S01]  /*40e0*/  SHFL.IDX PT, R7, R9, RZ, 0x1f ;  /* 0x00001fff09077589 */ /* 0x000e2200000e0000 */
[----:B------:R-:W-:Y:S01]  /*40f0*/  VIADD R8, R4, 0x800 ;  /* 0x0000080004087836 */ /* 0x000fe20000000000 */
[----:B0-----:R-:W-:-:S04]  /*4100*/  ISETP.GT.AND P1, PT, R7, 0x7f, PT ;  /* 0x0000007f0700780c */ /* 0x001fc80003f24270 */
[----:B------:R-:W-:-:S04]  /*4110*/  SEL R7, RZ, 0x2, !P1 ;  /* 0x00000002ff077807 */ /* 0x000fc80004800000 */
[C---:B------:R-:W-:Y:S01]  /*4120*/  IADD3 R9, R7.reuse, R8, RZ ;  /* 0x0000000807097210 */ /* 0x040fe20007ffe0ff */
        /* <DEDUP_REMOVED lines=12> */
[----:B------:R-:W-:Y:S02]  /*41f0*/  IMAD.IADD R13, R10, 0x1, R9 ;  /* 0x000000010a0d7824 */ /* 0x000fe400078e0209 */
        /* <DEDUP_REMOVED lines=32> */
[----:B------:R-:W-:-:S03]  /*4400*/  VIADD R10, R5, 0xa00 ;  /* 0x00000a00050a7836 */ /* 0x000fc60000000000 */
        /* <DEDUP_REMOVED lines=130> */
[----:B------:R-:W-:Y:S02]  /*4c30*/  IMAD R5, R168, -0x40, R9 ;  /* 0xffffffc0a8057824 */ /* 0x000fe400078e0209 */
[----:B------:R-:W-:-:S03]  /*4c40*/  IMAD R9, R185, 0x40, R18 ;  /* 0x00000040b9097824 */ /* 0x000fc600078e0212 */
[----:B------:R-:W-:Y:S02]  /*4c50*/  IADD3 R7, R186, 0x1, R5 ;  /* 0x00000001ba077810 */ /* 0x000fe40007ffe005 */
[C---:B------:R-:W-:Y:S02]  /*4c60*/  IADD3 R5, -R22.reuse, R5, R186 ;  /* 0x0000000516057210 */ /* 0x040fe40007ffe1ba */
[----:B------:R-:W-:-:S04]  /*4c70*/  IADD3 R8, -R22, R7, -R184 ;  /* 0x0000000716087210 */ /* 0x000fc80007ffe9b8 */
[----:B------:R-:W-:Y:S02]  /*4c80*/  VIADDMNMX R11, R9, R8, R5, PT ;  /* 0x00000008090b7246 */ /* 0x000fe40003800105 */
[----:B------:R-:W-:Y:S02]  /*4c90*/  IADD3 R8, R8, 0x8, R9 ;  /* 0x0000000808087810 */ /* 0x000fe40007ffe009 */
[C---:B------:R-:W-:Y:S02]  /*4ca0*/  ISETP.GT.AND P1, PT, R11.reuse, RZ, PT ;  /* 0x000000ff0b00720c */ /* 0x040fe40003f24270 */
[C---:B------:R-:W-:Y:S02]  /*4cb0*/  ISETP.GT.AND P2, PT, R11.reuse, 0x1, PT ;  /* 0x000000010b00780c */ /* 0x040fe40003f44270 */
[----:B------:R-:W-:Y:S02]  /*4cc0*/  ISETP.GT.AND P3, PT, R11, 0x8, PT ;  /* 0x000000080b00780c */ /* 0x000fe40003f64270 */
[----:B------:R-:W-:Y:S01]  /*4cd0*/  VIMNMX R8, R5, R8, PT ;  /* 0x0000000805087248 */ /* 0x000fe20003fe0100 */
[----:B------:R-:W-:-:S02]  /*4ce0*/  WARPGROUP.DEPBAR.LE gsb0, 0x0 ;  /* 0x00008000000079c5 */ /* 0x000fc40000010000 */
[----:B------:R-:W-:-:S06]  /*4cf0*/  WARPGROUP.ARRIVE ;  /* 0x00000000000079c5 */ /* 0x000fcc0000000000 */
[----:B------:R-:W-:Y:S01]  /*4d00*/  HGMMA.64x64x16.F32.BF16 R24, gdesc[UR4], R24, gsb0 ;  /* 0x00e00000041879f0 */ /* 0x000fe20008001818 */
[----:B------:R-:W-:Y:S01]  /*4d10*/  R2UR UR4, R201 ;  /* 0x00000000c90472ca */ /* 0x000fe200000e0000 */
[----:B------:R-:W-:-:S12]  /*4d20*/  UMOV UR7, 0x40000040 ;  /* 0x4000004000077882 */ /* 0x000fd80000000000 */
[----:B------:R-:W-:Y:S01]  /*4d30*/  UMOV UR6, UR4 ;  /* 0x0000000400067c82 */ /* 0x000fe20008000000 */
[----:B------:R-:W-:Y:S01]  /*4d40*/  R2UR UR4, R203 ;  /* 0x00000000cb0472ca */ /* 0x000fe200000e0000 */
[C---:B------:R-:W-:Y:S01]  /*4d50*/  VIADD R203, R201.reuse, 0x100 ;  /* 0x00000100c9cb7836 */ /* 0x040fe20000000000 */
[----:B------:R-:W-:Y:S01]  /*4d60*/  IADD3 R201, R201, 0x180, RZ ;  /* 0x00000180c9c97810 */ /* 0x000fe20007ffe0ff */
        /* <DEDUP_REMOVED lines=48> */
[----:B------:R-:W0:Y:S01]  /*5070*/  SHFL.BFLY PT, R7, R10, 0x2, 0x1f ;  /* 0x0c401f000a077f89 */ /* 0x000e2200000e0000 */
        /* <DEDUP_REMOVED lines=12> */
[----:B0-----:R-:W-:Y:S02]  /*5140*/  FMNMX.FTZ R9, R10, R7, !PT ;  /* 0x000000070a097209 */ /* 0x001fe40007810000 */
[----:B------:R-:W-:Y:S02]  /*5150*/  FMNMX.FTZ R10, R30, R5, !PT ;  /* 0x000000051e0a7209 */ /* 0x000fe40007810000 */
[----:B------:R-:W-:Y:S01]  /*5160*/  FSEL R38, R38, -INF , P2 ;  /* 0xff80000026267808 */ /* 0x000fe20001000000 */
[----:B------:R-:W0:Y:S01]  /*5170*/  SHFL.BFLY PT, R12, R9, 0x1, 0x1f ;  /* 0x0c201f00090c7f89 */ /* 0x000e2200000e0000 */
        /* <DEDUP_REMOVED lines=12> */
[----:B0-----:R-:W-:-:S02]  /*5240*/  FMNMX.FTZ R5, R9, R12, !PT ;  /* 0x0000000c09057209 */ /* 0x001fc40007810000 */
[----:B------:R-:W-:Y:S02]  /*5250*/  ISETP.GT.AND P3, PT, R8, 0x29, PT ;  /* 0x000000290800780c */ /* 0x000fe40003f64270 */
[----:B------:R-:W-:Y:S01]  /*5260*/  FSEL R46, R46, -INF , P2 ;  /* 0xff8000002e2e7808 */ /* 0x000fe20001000000 */
[----:B------:R-:W-:Y:S01]  /*5270*/  FMUL.FTZ R9, R5, UR10 ;  /* 0x0000000a05097c20 */ /* 0x000fe20008410000 */
[----:B------:R-:W-:Y:S02]  /*5280*/  FMNMX.FTZ R7, R43, R10, !PT ;  /* 0x0000000a2b077209 */ /* 0x000fe40007810000 */
[----:B------:R-:W-:Y:S02]  /*5290*/  FSETP.NEU.FTZ.AND P4, PT, R5, -INF , PT ;  /* 0xff8000000500780b */ /* 0x000fe40003f9d000 */
[----:B------:R-:W-:Y:S02]  /*52a0*/  ISETP.GT.AND P1, PT, R8, 0x30, PT ;  /* 0x000000300800780c */ /* 0x000fe40003f24270 */
[----:B------:R-:W-:-:S02]  /*52b0*/  FSEL R47, R47, -INF , P3 ;  /* 0xff8000002f2f7808 */ /* 0x000fc40001800000 */
[----:B------:R-:W-:Y:S02]  /*52c0*/  FMNMX.FTZ R10, R46, R7, !PT ;  /* 0x000000072e0a7209 */ /* 0x000fe40007810000 */
        /* <DEDUP_REMOVED lines=28> */
[----:B------:R-:W-:Y:S01]  /*5490*/  FFMA.FTZ R176, R53, UR10, -R56 ;  /* 0x0000000a35b07c23 */ /* 0x000fe20008010838 */
[----:B------:R-:W0:Y:S01]  /*54a0*/  SHFL.BFLY PT, R15, R8, 0x2, 0x1f ;  /* 0x0c401f00080f7f89 */ /* 0x000e2200000e0000 */
[----:B------:R-:W1:Y:S08]  /*54b0*/  MUFU.EX2 R7, R7 ;  /* 0x0000000700077308 */ /* 0x000e700000000800 */
[----:B------:R-:W-:Y:S08]  /*54c0*/  MUFU.EX2 R9, R9 ;  /* 0x0000000900097308 */ /* 0x000ff00000000800 */
[----:B------:R-:W2:Y:S01]  /*54d0*/  MUFU.EX2 R12, R12 ;  /* 0x0000000c000c7308 */ /* 0x000ea20000000800 */
[----:B-1----:R-:W-:Y:S01]  /*54e0*/  F2FP.BF16.F32.PACK_AB R152, R10, R7 ;  /* 0x000000070a98723e */ /* 0x002fe200000010ff */
[----:B------:R-:W-:Y:S01]  /*54f0*/  FADD.FTZ R10, R7, R10 ;  /* 0x0000000a070a7221 */ /* 0x000fe20000010000 */
[----:B0-----:R-:W-:Y:S01]  /*5500*/  FMNMX.FTZ R24, R8, R15, !PT ;  /* 0x0000000f08187209 */ /* 0x001fe20007810000 */
[----:B------:R-:W-:-:S04]  /*5510*/  FFMA.FTZ R15, R40, UR10, -R56 ;  /* 0x0000000a280f7c23 */ /* 0x000fc80008010838 */
[----:B------:R-:W-:Y:S01]  /*5520*/  MUFU.EX2 R11, R11 ;  /* 0x0000000b000b7308 */ /* 0x000fe20000000800 */
[----:B------:R-:W0:Y:S07]  /*5530*/  SHFL.BFLY PT, R25, R24, 0x1, 0x1f ;  /* 0x0c201f0018197f89 */ /* 0x000e2e00000e0000 */
[----:B------:R-:W1:Y:S01]  /*5540*/  MUFU.EX2 R14, R14 ;  /* 0x0000000e000e7308 */ /* 0x000e620000000800 */
[----:B--2---:R-:W-:Y:S01]  /*5550*/  F2FP.BF16.F32.PACK_AB R154, R12, R9 ;  /* 0x000000090c9a723e */ /* 0x004fe200000010ff */
[----:B------:R-:W-:Y:S01]  /*5560*/  FADD.FTZ R9, R9, R10 ;  /* 0x0000000a09097221 */ /* 0x000fe20000010000 */
[----:B------:R-:W-:-:S03]  /*5570*/  IMAD.IADD R10, R186, 0x1, -R184 ;  /* 0x00000001ba0a7824 */ /* 0x000fc600078e0ab8 */
[----:B------:R-:W-:Y:S01]  /*5580*/  FADD.FTZ R12, R12, R9 ;  /* 0x000000090c0c7221 */ /* 0x000fe20000010000 */
[----:B------:R-:W-:Y:S01]  /*5590*/  IMAD R10, R185, 0x40, R10 ;  /* 0x00000040b90a7824 */ /* 0x000fe200078e020a */
[----:B------:R-:W-:Y:S04]  /*55a0*/  MUFU.EX2 R13, R13 ;  /* 0x0000000d000d7308 */ /* 0x000fe80000000800 */
[----:B------:R-:W-:-:S04]  /*55b0*/  SHF.R.S32.HI R7, RZ, 0x1f, R10 ;  /* 0x0000001fff077819 */ /* 0x000fc8000001140a */
[----:B------:R-:W2:Y:S01]  /*55c0*/  MUFU.EX2 R20, R20 ;  /* 0x0000001400147308 */ /* 0x000ea20000000800 */
[----:B-1----:R-:W-:Y:S01]  /*55d0*/  F2FP.BF16.F32.PACK_AB R156, R14, R11 ;  /* 0x0000000b0e9c723e */ /* 0x002fe200000010ff */
[----:B------:R-:W-:Y:S01]  /*55e0*/  FADD.FTZ R11, R11, R12 ;  /* 0x0000000c0b0b7221 */ /* 0x000fe20000010000 */
[----:B0-----:R-:W-:Y:S01]  /*55f0*/  FMNMX.FTZ R8, R24, R25, !PT ;  /* 0x0000001918087209 */ /* 0x001fe20007810000 */
[----:B------:R-:W-:Y:S01]  /*5600*/  VIADD R12, R168, 0xfffffffe ;  /* 0xfffffffea80c7836 */ /* 0x000fe20000000000 */
[----:B------:R-:W-:Y:S01]  /*5610*/  LEA.HI R7, R7, R10, RZ, 0x6 ;  /* 0x0000000a07077211 */ /* 0x000fe200078f30ff */
[----:B------:R-:W-:Y:S01]  /*5620*/  FADD.FTZ R14, R14, R11 ;  /* 0x0000000b0e0e7221 */ /* 0x000fe20000010000 */
[C---:B------:R-:W-:Y:S01]  /*5630*/  FSETP.NEU.FTZ.AND P1, PT, R8.reuse, -INF , PT ;  /* 0xff8000000800780b */ /* 0x040fe20003f3d000 */
[----:B------:R-:W-:Y:S01]  /*5640*/  FMUL.FTZ R24, R8, UR10 ;  /* 0x0000000a08187c20 */ /* 0x000fe20008410000 */
[----:B------:R-:W-:Y:S01]  /*5650*/  MUFU.EX2 R15, R15 ;  /* 0x0000000f000f7308 */ /* 0x000fe20000000800 */
[----:B------:R-:W-:-:S03]  /*5660*/  SHF.R.S32.HI R7, RZ, 0x6, R7 ;  /* 0x00000006ff077819 */ /* 0x000fc60000011407 */
[----:B------:R-:W-:Y:S02]  /*5670*/  FSEL R25, R24, RZ, P1 ;  /* 0x000000ff18197208 */ /* 0x000fe40000800000 */
[----:B------:R-:W-:Y:S02]  /*5680*/  ISETP.NE.AND P1, PT, R57, RZ, PT ;  /* 0x000000ff3900720c */ /* 0x000fe40003f25270 */
[----:B------:R-:W0:Y:S01]  /*5690*/  MUFU.EX2 R170, R170 ;  /* 0x000000aa00aa7308 */ /* 0x000e220000000800 */
        /* <DEDUP_REMOVED lines=20> */
[----:B--2---:R-:W-:Y:S01]  /*57e0*/  F2FP.BF16.F32.PACK_AB R158, R20, R13 ;  /* 0x0000000d149e723e */ /* 0x004fe200000010ff */
[----:B------:R-:W-:Y:S01]  /*57f0*/  FADD.FTZ R13, R13, R14 ;  /* 0x0000000e0d0d7221 */ /* 0x000fe20000010000 */
[----:B0-----:R-:W-:Y:S01]  /*5800*/  F2FP.BF16.F32.PACK_AB R160, R170, R15 ;  /* 0x0000000faaa0723e */ /* 0x001fe200000010ff */
[----:B------:R-:W-:Y:S01]  /*5810*/  @!P1 VIADD R6, R6, 0x38860 ;  /* 0x0003886006069836 */ /* 0x000fe20000000000 */
[----:B------:R-:W-:Y:S01]  /*5820*/  VIMNMX R9, RZ, R7, !PT ;  /* 0x00000007ff097248 */ /* 0x000fe20007fe0100 */
[----:B------:R-:W-:Y:S01]  /*5830*/  FADD.FTZ R20, R20, R13 ;  /* 0x0000000d14147221 */ /* 0x000fe20000010000 */
[----:B------:R-:W0:Y:S02]  /*5840*/  MUFU.EX2 R178, R178 ;  /* 0x000000b200b27308 */ /* 0x000e240000000800 */
[----:B------:R-:W-:Y:S01]  /*5850*/  ISETP.GE.AND P2, PT, R12, R9, PT ;  /* 0x000000090c00720c */ /* 0x000fe20003f46270 */
[----:B------:R-:W-:Y:S01]  /*5860*/  FADD.FTZ R15, R15, R20 ;  /* 0x000000140f0f7221 */ /* 0x000fe20000010000 */
[----:B------:R-:W-:-:S03]  /*5870*/  @!P1 PRMT R6, RZ, 0x654, R6 ;  /* 0x00000654ff069816 */ /* 0x000fc60000000006 */
[----:B------:R-:W-:Y:S01]  /*5880*/  FADD.FTZ R170, R170, R15 ;  /* 0x0000000faaaa7221 */ /* 0x000fe20000010000 */
        /* <DEDUP_REMOVED lines=15> */
[----:B------:R-:W-:Y:S01]  /*5980*/  MUFU.EX2 R21, R21 ;  /* 0x0000001500157308 */ /* 0x000fe20000000800 */
[----:B------:R0:W-:Y:S07]  /*5990*/  STSM.16.M88.4 [R189+0x36400], R152 ;  /* 0x03640098bd007844 */ /* 0x0001ee0000000200 */
[----:B------:R-:W3:Y:S01]  /*59a0*/  MUFU.EX2 R172, R172 ;  /* 0x000000ac00ac7308 */ /* 0x000ee20000000800 */
[----:B--2---:R-:W-:Y:S01]  /*59b0*/  F2FP.BF16.F32.PACK_AB R159, R200, R179 ;  /* 0x000000b3c89f723e */ /* 0x004fe200000010ff */
[----:B------:R-:W-:-:S04]  /*59c0*/  FADD.FTZ R179, R179, R182 ;  /* 0x000000b6b3b37221 */ /* 0x000fc80000010000 */
[----:B------:R0:W-:Y:S01]  /*59d0*/  STSM.16.M88.4 [R190], R156 ;  /* 0x0000009cbe007844 */ /* 0x0001e20000000200 */
[----:B------:R-:W-:Y:S01]  /*59e0*/  FADD.FTZ R200, R200, R179 ;  /* 0x000000b3c8c87221 */ /* 0x000fe20000010000 */
[----:B------:R-:W-:Y:S08]  /*59f0*/  MUFU.EX2 R181, R181 ;  /* 0x000000b500b57308 */ /* 0x000ff00000000800 */
[----:B------:R-:W2:Y:S01]  /*5a00*/  MUFU.EX2 R202, R202 ;  /* 0x000000ca00ca7308 */ /* 0x000ea20000000800 */
[----:B---3--:R-:W-:Y:S01]  /*5a10*/  F2FP.BF16.F32.PACK_AB R162, R172, R21 ;  /* 0x00000015aca2723e */ /* 0x008fe200000010ff */
[----:B------:R-:W-:-:S04]  /*5a20*/  FADD.FTZ R21, R21, R170 ;  /* 0x000000aa15157221 */ /* 0x000fc80000010000 */
[----:B------:R-:W-:Y:S02]  /*5a30*/  FADD.FTZ R172, R172, R21 ;  /* 0x00000015acac7221 */ /* 0x000fe40000010000 */
[----:B------:R-:W-:Y:S08]  /*5a40*/  MUFU.EX2 R183, R183 ;  /* 0x000000b700b77308 */ /* 0x000ff00000000800 */
[----:B------:R-:W3:Y:S01]  /*5a50*/  MUFU.EX2 R204, R204 ;  /* 0x000000cc00cc7308 */ /* 0x000ee20000000800 */
[----:B--2---:R-:W-:Y:S01]  /*5a60*/  F2FP.BF16.F32.PACK_AB R161, R202, R181 ;  /* 0x000000b5caa1723e */ /* 0x004fe200000010ff */
[----:B------:R-:W-:-:S04]  /*5a70*/  FADD.FTZ R181, R181, R200 ;  /* 0x000000c8b5b57221 */ /* 0x000fc80000010000 */
[----:B------:R-:W-:Y:S02]  /*5a80*/  FADD.FTZ R202, R202, R181 ;  /* 0x000000b5caca7221 */ /* 0x000fe40000010000 */
[----:B------:R-:W-:Y:S08]  /*5a90*/  MUFU.EX2 R169, R169 ;  /* 0x000000a900a97308 */ /* 0x000ff00000000800 */
[----:B------:R-:W2:Y:S01]  /*5aa0*/  MUFU.EX2 R174, R174 ;  /* 0x000000ae00ae7308 */ /* 0x000ea20000000800 */
[----:B---3--:R-:W-:Y:S01]  /*5ab0*/  F2FP.BF16.F32.PACK_AB R163, R204, R183 ;  /* 0x000000b7cca3723e */ /* 0x008fe200000010ff */
[----:B------:R-:W-:-:S04]  /*5ac0*/  FADD.FTZ R183, R183, R202 ;  /* 0x000000cab7b77221 */ /* 0x000fc80000010000 */
[----:B------:R0:W-:Y:S01]  /*5ad0*/  STSM.16.M88.4 [R192], R160 ;  /* 0x000000a0c0007844 */ /* 0x0001e20000000200 */
[----:B------:R-:W-:Y:S01]  /*5ae0*/  FADD.FTZ R183, R204, R183 ;  /* 0x000000b7ccb77221 */ /* 0x000fe20000010000 */
        /* <DEDUP_REMOVED lines=8> */
[----:B------:R-:W-:-:S06]  /*5b70*/  FADD.FTZ R171, R171, R174 ;  /* 0x000000aeabab7221 */ /* 0x000fcc0000010000 */
[----:B------:R-:W3:Y:S08]  /*5b80*/  MUFU.EX2 R199, R199 ;  /* 0x000000c700c77308 */ /* 0x000ef00000000800 */
[----:B------:R-:W4:Y:S01]  /*5b90*/  MUFU.EX2 R208, R208 ;  /* 0x000000d000d07308 */ /* 0x000f220000000800 */
[----:B--2---:R-:W-:Y:S01]  /*5ba0*/  F2FP.BF16.F32.PACK_AB R165, R187, R206 ;  /* 0x000000cebba5723e */ /* 0x004fe200000010ff */
[----:B------:R-:W-:-:S04]  /*5bb0*/  FADD.FTZ R206, R206, R183 ;  /* 0x000000b7cece7221 */ /* 0x000fc80000010000 */
[----:B------:R-:W-:-:S04]  /*5bc0*/  FADD.FTZ R206, R187, R206 ;  /* 0x000000cebbce7221 */ /* 0x000fc80000010000 */
[----:B---3--:R-:W-:Y:S01]  /*5bd0*/  FADD.FTZ R7, R199, R206 ;  /* 0x000000cec7077221 */ /* 0x008fe20000010000 */
[----:B----4-:R-:W-:-:S03]  /*5be0*/  F2FP.BF16.F32.PACK_AB R167, R208, R199 ;  /* 0x000000c7d0a7723e */ /* 0x010fc600000010ff */
[----:B------:R-:W-:Y:S02]  /*5bf0*/  FADD.FTZ R7, R208, R7 ;  /* 0x00000007d0077221 */ /* 0x000fe40000010000 */
[----:B------:R0:W-:Y:S01]  /*5c00*/  STSM.16.M88.4 [R191], R164 ;  /* 0x000000a4bf007844 */ /* 0x0001e20000000200 */
[----:B-1----:R-:W-:-:S06]  /*5c10*/  WARPGROUP.ARRIVE ;  /* 0x00000000000079c5 */ /* 0x002fcc0000000000 */
        /* <DEDUP_REMOVED lines=32> */
[----:B0-----:R-:W-:Y:S06]  /*5e20*/  @!P2 BRA `(.L_x_4006) ;  /* 0x000000300088a947 */ /* 0x001fec0003800000 */
[----:B------:R-:W-:Y:S01]  /*5e30*/  IMAD.MOV.U32 R11, RZ, RZ, R8 ;  /* 0x000000ffff0b7224 */ /* 0x000fe200078e0008 */
[----:B------:R-:W-:Y:S01]  /*5e40*/  ULDC UR10, c[0x0][0xa80] ;  /* 0x0002a000000a7ab9 */ /* 0x000fe20000000800 */
[----:B------:R-:W-:Y:S02]  /*5e50*/  IMAD.MOV.U32 R13, RZ, RZ, R5 ;  /* 0x000000ffff0d7224 */ /* 0x000fe400078e0005 */
[----:B------:R-:W-:-:S07]  /*5e60*/  IMAD.MOV.U32 R15, RZ, RZ, R2 ;  /* 0x000000ffff0f7224 */ /* 0x000fce00078e0002 */
.L_x_4015:
[----:B------:R-:W-:-:S05]  /*5e70*/  VIADD R2, R15, 0x1 ;  /* 0x000000010f027836 */ /* 0x000fca0000000000 */
[----:B------:R-:W-:-:S04]  /*5e80*/  ISETP.NE.AND P2, PT, R2, 0x2, PT ;  /* 0x000000020200780c */ /* 0x000fc80003f45270 */
[----:B------:R-:W-:Y:S02]  /*5e90*/  SEL R5, RZ, 0x1, P2 ;  /* 0x00000001ff057807 */ /* 0x000fe40001000000 */
[----:B------:R-:W-:Y:S02]  /*5ea0*/  SEL R2, R2, RZ, P2 ;  /* 0x000000ff02027207 */ /* 0x000fe40001000000 */
[----:B------:R-:W-:Y:S01]  /*5eb0*/  LOP3.LUT R16, R16, R5, RZ, 0x3c, !PT ;  /* 0x0000000510107212 */ /* 0x000fe200078e3cff */
[----:B------:R-:W-:Y:S06]  /*5ec0*/  @!P0 BRA `(.L_x_4007) ;  /* 0x0000000000048947 */ /* 0x000fec0003800000 */
[----:B------:R-:W-:Y:S01]  /*5ed0*/  BPT.TRAP 0x1 ;  /* 0x000000040000795c */ /* 0x000fe20000300000 */
.L_x_4007:
[----:B------:R-:W-:Y:S01]  /*5ee0*/  IMAD R10, R2, 0x8, R17 ;  /* 0x00000008020a7824 */ /* 0x000fe200078e0211 */
[----:B------:R-:W-:-:S04]  /*5ef0*/  SHF.L.U32 R5, R16, 0x1f, RZ ;  /* 0x0000001f10057819 */ /* 0x000fc800000006ff */
[----:B------:R0:W1:Y:S01]  /*5f00*/  SYNCS.PHASECHK.TRANS64.TRYWAIT P2, [R10+URZ+0x38830], R5 ;  /* 0x038830050a0075a7 */ /* 0x000062000804017f */
[----:B------:R-:W-:Y:S05]  /*5f10*/  @!P0 BRA `(.L_x_4008) ;  /* 0x0000000000048947 */ /* 0x000fea0003800000 */
[----:B------:R-:W-:Y:S01]  /*5f20*/  BPT.TRAP 0x1 ;  /* 0x000000040000795c */ /* 0x000fe20000300000 */
.L_x_4008:
[----:B------:R-:W-:Y:S01]  /*5f30*/  IMAD R8, R2, 0x200, R0 ;  /* 0x0000020002087824 */ /* 0x000fe200078e0200 */
[----:B-1----:R-:W-:Y:S06]  /*5f40*/  @P2 BRA `(.L_x_4009) ;  /* 0x0000000000082947 */ /* 0x002fec0003800000 */
[----:B------:R-:W1:Y:S02]  /*5f50*/  SYNCS.PHASECHK.TRANS64.TRYWAIT P2, [R10+URZ+0x38830], R5 ;  /* 0x038830050a0075a7 */ /* 0x000e64000804017f */
[----:B-1----:R-:W-:Y:S05]  /*5f60*/  @!P2 BRA `(.L_x_4010) ;  /* 0x000000e80094a947 */ /* 0x002fea0003800000 */
.L_x_4009:
[----:B------:R-:W-:Y:S01]  /*5f70*/  R2UR UR6, R8 ;  /* 0x00000000080672ca */ /* 0x000fe200000e0000 */
[----:B------:R-:W-:Y:S01]  /*5f80*/  WARPGROUP.ARRIVE ;  /* 0x00000000000079c5 */ /* 0x000fe20000000000 */
[----:B------:R-:W-:Y:S01]  /*5f90*/  UMOV UR4, UR8 ;  /* 0x0000000800047c82 */ /* 0x000fe20008000000 */
[----:B------:R-:W-:Y:S01]  /*5fa0*/  UMOV UR5, UR9 ;  /* 0x0000000900057c82 */ /* 0x000fe20008000000 */
[----:B------:R-:W-:Y:S01]  /*5fb0*/  UMOV UR7, 0x40000040 ;  /* 0x4000004000077882 */ /* 0x000fe20000000000 */
[----:B------:R-:W-:Y:S01]  /*5fc0*/  UMOV UR15, 0x40000040 ;  /* 0x40000040000f7882 */ /* 0x000fe20000000000 */
[----:B------:R-:W-:Y:S01]  /*5fd0*/  UMOV UR19, 0x40000040 ;  /* 0x4000004000137882 */ /* 0x000fe20000000000 */
[----:B------:R-:W-:-:S06]  /*5fe0*/  UMOV UR23, 0x40000040 ;  /* 0x4000004000177882 */ /* 0x000fcc0000000000 */
        /* <DEDUP_REMOVED lines=16> */
.L_x_4011:
[----:B------:R2:W3:Y:S01]  /*60f0*/  SYNCS.PHASECHK.TRANS64.TRYWAIT P2, [R10+URZ+0x38850], R5 ;  /* 0x038850050a0075a7 */ /* 0x0004e2000804017f */
[----:B------:R-:W-:Y:S05]  /*6100*/  @!P0 BRA `(.L_x_4012) ;  /* 0x0000000000048947 */ /* 0x000fea0003800000 */
[----:B------:R-:W-:Y:S01]  /*6110*/  BPT.TRAP 0x1 ;  /* 0x000000040000795c */ /* 0x000fe20000300000 */
.L_x_4012:
[----:B---3--:R-:W-:Y:S05]  /*6120*/  @P2 BRA `(.L_x_4013) ;  /* 0x0000000000082947 */ /* 0x008fea0003800000 */
[----:B------:R-:W3:Y:S02]  /*6130*/  SYNCS.PHASECHK.TRANS64.TRYWAIT P2, [R10+URZ+0x38850], R5 ;  /* 0x038850050a0075a7 */ /* 0x000ee4000804017f */
[----:B---3--:R-:W-:Y:S05]  /*6140*/  @!P2 BRA `(.L_x_4014) ;  /* 0x000000e80030a947 */ /* 0x008fea0003800000 */
.L_x_4013:
[----:B0123--:R-:W-:Y:S01]  /*6150*/  LEA R5, R2, R3, 0xc ;  /* 0x0000000302057211 */ /* 0x00ffe200078e60ff */
[----:B------:R-:W-:Y:S01]  /*6160*/  WARPGROUP.ARRIVE ;  /* 0x00000000000079c5 */ /* 0x000fe20000000000 */
[----:B------:R-:W-:Y:S01]  /*6170*/  UMOV UR27, 0x40000040 ;  /* 0x40000040001b7882 */ /* 0x000fe20000000000 */
[----:B------:R-:W-:Y:S01]  /*6180*/  VIADD R14, R4, 0x2 ;  /* 0x00000002040e7836 */ /* 0x000fe20000000000 */
[C---:B------:R-:W-:Y:S01]  /*6190*/  R2UR UR26, R5.reuse ;  /* 0x00000000051a72ca */ /* 0x040fe200000e0000 */
[C---:B------:R-:W-:Y:S01]  /*61a0*/  VIADD R8, R5.reuse, 0x2 ;  /* 0x0000000205087836 */ /* 0x040fe20000000000 */
[----:B------:R-:W-:Y:S01]  /*61b0*/  UMOV UR5, 0x40000040 ;  /* 0x4000004000057882 */ /* 0x000fe20000000000 */
[----:B------:R-:W-:Y:S01]  /*61c0*/  UMOV UR7, 0x40000040 ;  /* 0x4000004000077882 */ /* 0x000fe20000000000 */
[----:B------:R-:W-:Y:S01]  /*61d0*/  R2UR UR4, R14 ;  /* 0x000000000e0472ca */ /* 0x000fe200000e0000 */
[----:B------:R-:W-:Y:S01]  /*61e0*/  VIADD R14, R4, 0x4 ;  /* 0x00000004040e7836 */ /* 0x000fe20000000000 */
[----:B------:R-:W-:Y:S01]  /*61f0*/  R2UR UR6, R8 ;  /* 0x00000000080672ca */ /* 0x000fe200000e0000 */
[----:B------:R-:W-:Y:S01]  /*6200*/  VIADD R8, R5, 0x4 ;  /* 0x0000000405087836 */ /* 0x000fe20000000000 */
[----:B------:R-:W0:Y:S01]  /*6210*/  S2R R20, SR_TID.X ;  /* 0x0000000000147919 */ /* 0x000e220000002100 */
[----:B------:R-:W-:-:S02]  /*6220*/  VIADD R187, R4, 0x800 ;  /* 0x0000080004bb7836 */ /* 0x000fc40000000000 */
[----:B------:R-:W-:Y:S02]  /*6230*/  VIADD R21, R5, 0x800 ;  /* 0x0000080005157836 */ /* 0x000fe40000000000 */
[----:B------:R-:W-:Y:S01]  /*6240*/  HGMMA.64x64x16.F32.BF16 R152, gdesc[UR24], R152, gsb0 ;  /* 0x00e00000189879f0 */ /* 0x000fe20008001898 */
[----:B------:R-:W-:Y:S01]  /*6250*/  IMAD R211, R2, 0x1000, R19 ;  /* 0x0000100002d37824 */ /* 0x000fe200078e0213 */
[----:B0-----:R-:W-:Y:S01]  /*6260*/  SHF.R.U32.HI R20, RZ, 0x7, R20 ;  /* 0x00000007ff147819 */ /* 0x001fe20000011614 */
        /* <DEDUP_REMOVED lines=124> */
[----:B------:R-:W0:Y:S02]  /*6a30*/  SHFL.IDX PT, R8, R20, RZ, 0x1f ;  /* 0x00001fff14087589 */ /* 0x000e2400000e0000 */
[----:B0-----:R-:W-:-:S04]  /*6a40*/  ISETP.GT.AND P2, PT, R8, 0x7f, PT ;  /* 0x0000007f0800780c */ /* 0x001fc80003f44270 */
        /* <DEDUP_REMOVED lines=58> */
[--C-:B------:R-:W-:Y:S02]  /*6df0*/  IMAD.IADD R200, R20, 0x1, R21.reuse ;  /* 0x0000000114c87824 */ /* 0x100fe400078e0215 */
        /* <DEDUP_REMOVED lines=87> */
[----:B------:R-:W-:Y:S01]  /*7370*/  IMAD.IADD R20, R20, 0x1, R21 ;  /* 0x0000000114147824 */ /* 0x000fe200078e0215 */
        /* <DEDUP_REMOVED lines=32> */
[----:B------:R-:W-:-:S04]  /*7580*/  IMAD R8, R12, R5, 0x1 ;  /* 0x000000010c087424 */ /* 0x000fc800078e0205 */
[----:B------:R-:W-:-:S05]  /*7590*/  IMAD R5, R185, 0x40, R8 ;  /* 0x00000040b9057824 */ /* 0x000fca00078e0208 */
[----:B------:R-:W-:-:S04]  /*75a0*/  IADD3 R5, -R184, R5, R186 ;  /* 0x00000005b8057210 */ /* 0x000fc80007ffe1ba */
[----:B------:R-:W-:-:S04]  /*75b0*/  IADD3 R5, R18, R5, -R22 ;  /* 0x0000000512057210 */ /* 0x000fc80007ffe816 */
[C---:B------:R-:W-:Y:S02]  /*75c0*/  ISETP.GT.AND P2, PT, R5.reuse, RZ, PT ;  /* 0x000000ff0500720c */ /* 0x040fe40003f44270 */
[----:B------:R-:W-:Y:S01]  /*75d0*/  ISETP.GT.AND P3, PT, R5, 0x1, PT ;  /* 0x000000010500780c */ /* 0x000fe20003f64270 */
[----:B------:R-:W-:Y:S02]  /*75e0*/  WARPGROUP.DEPBAR.LE gsb0, 0x0 ;  /* 0x00008000000079c5 */ /* 0x000fe40000010000 */
[----:B------:R-:W-:-:S06]  /*75f0*/  WARPGROUP.ARRIVE ;  /* 0x00000000000079c5 */ /* 0x000fcc0000000000 */
[----:B------:R-:W-:Y:S01]  /*7600*/  HGMMA.64x64x16.F32.BF16 R152, gdesc[UR4], R152, gsb0 ;  /* 0x00e00000049879f0 */ /* 0x000fe20008001898 */
[----:B------:R-:W-:Y:S01]  /*7610*/  R2UR UR4, R211 ;  /* 0x00000000d30472ca */ /* 0x000fe200000e0000 */
[----:B------:R-:W-:-:S12]  /*7620*/  UMOV UR7, 0x40000040 ;  /* 0x4000004000077882 */ /* 0x000fd80000000000 */
[----:B------:R-:W-:Y:S01]  /*7630*/  UMOV UR6, UR4 ;  /* 0x0000000400067c82 */ /* 0x000fe20008000000 */
[----:B------:R-:W-:Y:S02]  /*7640*/  WARPGROUP.DEPBAR.LE gsb0, 0x0 ;  /* 0x00008000000079c5 */ /* 0x000fe40000010000 */
[----:B------:R-:W-:Y:S02]  /*7650*/  FSEL R152, R152, -INF , P2 ;  /* 0xff80000098987808 */ /* 0x000fe40001000000 */
        /* <DEDUP_REMOVED lines=43> */
[----:B------:R-:W-:-:S04]  /*7910*/  FMNMX.FTZ R14, R180, R21, !PT ;  /* 0x00000015b40e7209 */ /* 0x000fc80007810000 */
[----:B------:R-:W-:Y:S01]  /*7920*/  FMNMX.FTZ R21, R181, R14, !PT ;  /* 0x0000000eb5157209 */ /* 0x000fe20007810000 */
[----:B------:R-:W-:-:S04]  /*7930*/  VIADD R14, R5, 0x8 ;  /* 0x00000008050e7836 */ /* 0x000fc80000000000 */
[----:B------:R-:W0:Y:S01]  /*7940*/  SHFL.BFLY PT, R20, R21, 0x2, 0x1f ;  /* 0x0c401f0015147f89 */ /* 0x000e2200000e0000 */
[C---:B------:R-:W-:Y:S02]  /*7950*/  ISETP.GT.AND P2, PT, R14.reuse, RZ, PT ;  /* 0x000000ff0e00720c */ /* 0x040fe40003f44270 */
[----:B------:R-:W-:Y:S02]  /*7960*/  ISETP.GT.AND P3, PT, R14, 0x1, PT ;  /* 0x000000010e00780c */ /* 0x000fe40003f64270 */
[----:B------:R-:W-:Y:S02]  /*7970*/  FSEL R154, R154, -INF , P2 ;  /* 0xff8000009a9a7808 */ /* 0x000fe40001000000 */
[C---:B------:R-:W-:Y:S02]  /*7980*/  ISETP.GT.AND P2, PT, R14.reuse, 0x8, PT ;  /* 0x000000080e00780c */ /* 0x040fe40003f44270 */
[----:B------:R-:W-:Y:S02]  /*7990*/  FSEL R155, R155, -INF , P3 ;  /* 0xff8000009b9b7808 */ /* 0x000fe40001800000 */
[----:B------:R-:W-:-:S02]  /*79a0*/  ISETP.GT.AND P3, PT, R14, 0x9, PT ;  /* 0x000000090e00780c */ /* 0x000fc40003f64270 */
[----:B------:R-:W-:Y:S02]  /*79b0*/  FSEL R158, R158, -INF , P2 ;  /* 0xff8000009e9e7808 */ /* 0x000fe40001000000 */
[C---:B------:R-:W-:Y:S02]  /*79c0*/  ISETP.GT.AND P2, PT, R14.reuse, 0x10, PT ;  /* 0x000000100e00780c */ /* 0x040fe40003f44270 */
[----:B------:R-:W-:Y:S02]  /*79d0*/  FSEL R159, R159, -INF , P3 ;  /* 0xff8000009f9f7808 */ /* 0x000fe40001800000 */
[----:B------:R-:W-:Y:S02]  /*79e0*/  ISETP.GT.AND P3, PT, R14, 0x11, PT ;  /* 0x000000110e00780c */ /* 0x000fe40003f64270 */
[----:B------:R-:W-:Y:S02]  /*79f0*/  FSEL R162, R162, -INF , P2 ;  /* 0xff800000a2a27808 */ /* 0x000fe40001000000 */
[----:B------:R-:W-:-:S02]  /*7a00*/  ISETP.GT.AND P2, PT, R14, 0x18, PT ;  /* 0x000000180e00780c */ /* 0x000fc40003f44270 */
[----:B0-----:R-:W-:Y:S02]  /*7a10*/  FMNMX.FTZ R168, R21, R20, !PT ;  /* 0x0000001415a87209 */ /* 0x001fe40007810000 */
[----:B------:R-:W-:Y:S02]  /*7a20*/  FMNMX.FTZ R20, R154, R11, !PT ;  /* 0x0000000b9a147209 */ /* 0x000fe40007810000 */
[----:B------:R-:W-:Y:S01]  /*7a30*/  FSEL R163, R163, -INF , P3 ;  /* 0xff800000a3a37808 */ /* 0x000fe20001800000 */
[----:B------:R-:W0:Y:S01]  /*7a40*/  SHFL.BFLY PT, R169, R168, 0x1, 0x1f ;  /* 0x0c201f00a8a97f89 */ /* 0x000e2200000e0000 */
        /* <DEDUP_REMOVED lines=16> */
[----:B0-----:R-:W-:Y:S02]  /*7b50*/  FMNMX.FTZ R5, R168, R169, !PT ;  /* 0x000000a9a8057209 */ /* 0x001fe40007810000 */
[----:B------:R-:W-:Y:S02]  /*7b60*/  ISETP.GT.AND P5, PT, R14, 0x29, PT ;  /* 0x000000290e00780c */ /* 0x000fe40003fa4270 */
[----:B------:R-:W-:Y:S01]  /*7b70*/  FSEL R204, R174, -INF , P4 ;  /* 0xff800000aecc7808 */ /* 0x000fe20002000000 */
[----:B------:R-:W-:Y:S01]  /*7b80*/  FMUL.FTZ R206, R5, UR10 ;  /* 0x0000000a05ce7c20 */ /* 0x000fe20008410000 */
        /* <DEDUP_REMOVED lines=28> */
[----:B------:R0:W-:Y:S01]  /*7d50*/  MUFU.EX2 R20, R156 ;  /* 0x0000009c00147308 */ /* 0x0001e20000000800 */
[--C-:B------:R-:W-:Y:S01]  /*7d60*/  FFMA.FTZ R170, R164, UR10, -R206.reuse ;  /* 0x0000000aa4aa7c23 */ /* 0x100fe200080108ce */
[--C-:B------:R-:W-:Y:S01]  /*7d70*/  FFMA.FTZ R173, R165, UR10, -R206.reuse ;  /* 0x0000000aa5ad7c23 */ /* 0x100fe200080108ce */
[----:B------:R-:W1:Y:S01]  /*7d80*/  SHFL.BFLY PT, R153, R152, 0x2, 0x1f ;  /* 0x0c401f0098997f89 */ /* 0x000e6200000e0000 */
[--C-:B------:R-:W-:Y:S01]  /*7d90*/  FFMA.FTZ R174, R199, UR10, -R206.reuse ;  /* 0x0000000ac7ae7c23 */ /* 0x100fe200080108ce */
[--C-:B------:R-:W-:Y:S01]  /*7da0*/  FFMA.FTZ R176, R176, UR10, -R206.reuse ;  /* 0x0000000ab0b07c23 */ /* 0x100fe200080108ce */
[--C-:B------:R-:W-:Y:S01]  /*7db0*/  FFMA.FTZ R180, R180, UR10, -R206.reuse ;  /* 0x0000000ab4b47c23 */ /* 0x100fe200080108ce */
[----:B------:R-:W-:Y:S01]  /*7dc0*/  FFMA.FTZ R181, R181, UR10, -R206 ;  /* 0x0000000ab5b57c23 */ /* 0x000fe200080108ce */
[----:B------:R-:W-:Y:S08]  /*7dd0*/  MUFU.EX2 R21, R21 ;  /* 0x0000001500157308 */ /* 0x000ff00000000800 */
[----:B------:R-:W-:Y:S08]  /*7de0*/  MUFU.EX2 R14, R14 ;  /* 0x0000000e000e7308 */ /* 0x000ff00000000800 */
[----:B------:R-:W-:Y:S01]  /*7df0*/  MUFU.EX2 R169, R169 ;  /* 0x000000a900a97308 */ /* 0x000fe20000000800 */
[----:B-1----:R-:W-:-:S05]  /*7e00*/  FMNMX.FTZ R153, R152, R153, !PT ;  /* 0x0000009998997209 */ /* 0x002fca0007810000 */
[----:B------:R-:W1:Y:S02]  /*7e10*/  SHFL.BFLY PT, R152, R153, 0x1, 0x1f ;  /* 0x0c201f0099987f89 */ /* 0x000e6400000e0000 */
[----:B------:R-:W-:Y:S08]  /*7e20*/  MUFU.EX2 R168, R168 ;  /* 0x000000a800a87308 */ /* 0x000ff00000000800 */
[----:B------:R-:W-:Y:S08]  /*7e30*/  MUFU.EX2 R171, R171 ;  /* 0x000000ab00ab7308 */ /* 0x000ff00000000800 */
[----:B------:R-:W-:Y:S01]  /*7e40*/  MUFU.EX2 R170, R170 ;  /* 0x000000aa00aa7308 */ /* 0x000fe20000000800 */
[----:B-1----:R-:W-:Y:S01]  /*7e50*/  FMNMX.FTZ R8, R153, R152, !PT ;  /* 0x0000009899087209 */ /* 0x002fe20007810000 */
[----:B------:R-:W-:-:S06]  /*7e60*/  IMAD.MOV R153, RZ, RZ, -R188 ;  /* 0x000000ffff997224 */ /* 0x000fcc00078e0abc */
[----:B------:R-:W-:Y:S01]  /*7e70*/  MUFU.EX2 R173, R173 ;  /* 0x000000ad00ad7308 */ /* 0x000fe20000000800 */
[C---:B------:R-:W-:Y:S01]  /*7e80*/  FSETP.NEU.FTZ.AND P3, PT, R8.reuse, -INF , PT ;  /* 0xff8000000800780b */ /* 0x040fe20003f7d000 */
[----:B------:R-:W-:-:S03]  /*7e90*/  FMUL.FTZ R152, R8, UR10 ;  /* 0x0000000a08987c20 */ /* 0x000fc60008410000 */
[----:B0-----:R-:W-:Y:S02]  /*7ea0*/  FSEL R156, R8, RZ, P3 ;  /* 0x000000ff089c7208 */ /* 0x001fe40001800000 */
[----:B------:R-:W-:Y:S01]  /*7eb0*/  FSEL R152, R152, RZ, P3 ;  /* 0x000000ff98987208 */ /* 0x000fe20001800000 */
[----:B------:R-:W-:Y:S02]  /*7ec0*/  MUFU.EX2 R172, R172 ;  /* 0x000000ac00ac7308 */ /* 0x000fe40000000800 */
[----:B------:R-:W-:Y:S01]  /*7ed0*/  FADD.FTZ R156, -R156, R11 ;  /* 0x0000000b9c9c7221 */ /* 0x000fe20000010100 */
[----:B------:R-:W-:Y:S01]  /*7ee0*/  @!P1 IADD3 R11, R10, 0x38840, RZ ;  /* 0x000388400a0b9810 */ /* 0x000fe20007ffe0ff */
[--C-:B------:R-:W-:Y:S01]  /*7ef0*/  FFMA.FTZ R200, R154, UR10, -R152.reuse ;  /* 0x0000000a9ac87c23 */ /* 0x100fe20008010898 */
[----:B------:R-:W-:Y:S01]  /*7f00*/  FSEL R154, R5, RZ, P2 ;  /* 0x000000ff059a7208 */ /* 0x000fe20001000000 */
[----:B------:R-:W-:Y:S01]  /*7f10*/  FMUL.FTZ R156, R156, UR10 ;  /* 0x0000000a9c9c7c20 */ /* 0x000fe20008410000 */
[----:B------:R-:W-:Y:S01]  /*7f20*/  ISETP.NE.AND P2, PT, R22, R153, PT ;  /* 0x000000991600720c */ /* 0x000fe20003f45270 */
[--C-:B------:R-:W-:Y:S01]  /*7f30*/  FFMA.FTZ R201, R158, UR10, -R152.reuse ;  /* 0x0000000a9ec97c23 */ /* 0x100fe20008010898 */
[--C-:B------:R-:W-:Y:S01]  /*7f40*/  FFMA.FTZ R199, R155, UR10, -R152.reuse ;  /* 0x0000000a9bc77c23 */ /* 0x100fe20008010898 */
[----:B------:R-:W-:Y:S01]  /*7f50*/  FADD.FTZ R154, -R154, R13 ;  /* 0x0000000d9a9a7221 */ /* 0x000fe20000010100 */
[----:B------:R-:W0:Y:S01]  /*7f60*/  MUFU.EX2 R213, R156 ;  /* 0x0000009c00d57308 */ /* 0x000e220000000800 */
[--C-:B------:R-:W-:Y:S01]  /*7f70*/  FFMA.FTZ R206, R159, UR10, -R152.reuse ;  /* 0x0000000a9fce7c23 */ /* 0x100fe20008010898 */
[--C-:B------:R-:W-:Y:S01]  /*7f80*/  FFMA.FTZ R207, R162, UR10, -R152.reuse ;  /* 0x0000000aa2cf7c23 */ /* 0x100fe20008010898 */
[----:B------:R-:W-:Y:S01]  /*7f90*/  FMUL.FTZ R154, R154, UR10 ;  /* 0x0000000a9a9a7c20 */ /* 0x000fe20008410000 */
[--C-:B------:R-:W-:Y:S01]  /*7fa0*/  FFMA.FTZ R208, R163, UR10, -R152.reuse ;  /* 0x0000000aa3d07c23 */ /* 0x100fe20008010898 */
[--C-:B------:R-:W-:Y:S01]  /*7fb0*/  FFMA.FTZ R209, R166, UR10, -R152.reuse ;  /* 0x0000000aa6d17c23 */ /* 0x100fe20008010898 */
[--C-:B------:R-:W-:Y:S01]  /*7fc0*/  FFMA.FTZ R210, R167, UR10, -R152.reuse ;  /* 0x0000000aa7d27c23 */ /* 0x100fe20008010898 */
[----:B------:R-:W-:Y:S01]  /*7fd0*/  FFMA.FTZ R202, R202, UR10, -R152 ;  /* 0x0000000acaca7c23 */ /* 0x000fe20008010898 */
[----:B------:R1:W2:Y:S01]  /*7fe0*/  MUFU.EX2 R212, R154 ;  /* 0x0000009a00d47308 */ /* 0x0002a20000000800 */
[----:B------:R-:W-:Y:S01]  /*7ff0*/  @!P2 IMAD R158, R15, 0x40, R18 ;  /* 0x000000400f9ea824 */ /* 0x000fe200078e0212 */
[----:B------:R-:W-:Y:S01]  /*8000*/  @!P1 PRMT R15, RZ, 0x654, R11 ;  /* 0x00000654ff0f9816 */ /* 0x000fe2000000000b */
[--C-:B------:R-:W-:Y:S01]  /*8010*/  FFMA.FTZ R203, R203, UR10, -R152.reuse ;  /* 0x0000000acbcb7c23 */ /* 0x100fe20008010898 */
[----:B------:R-:W-:Y:S01]  /*8020*/  FFMA.FTZ R204, R204, UR10, -R152 ;  /* 0x0000000acccc7c23 */ /* 0x000fe20008010898 */
[----:B------:R-:W-:-:S02]  /*8030*/  @!P2 IMAD R160, R158, 0x4, R17 ;  /* 0x000000049ea0a824 */ /* 0x000fc400078e0211 */
[--C-:B------:R-:W-:Y:S01]  /*8040*/  FFMA.FTZ R205, R205, UR10, -R152.reuse ;  /* 0x0000000acdcd7c23 */ /* 0x100fe20008010898 */
[--C-:B------:R-:W-:Y:S01]  /*8050*/  FFMA.FTZ R155, R182, UR10, -R152.reuse ;  /* 0x0000000ab69b7c23 */ /* 0x100fe20008010898 */
[----:B------:R3:W-:Y:S01]  /*8060*/  @!P1 SYNCS.ARRIVE.TRANS64.RED.A1T0 RZ, [R15+URZ], RZ ;  /* 0x000000ff0fff99a7 */ /* 0x0007e2000810043f */
[--C-:B------:R-:W-:Y:S01]  /*8070*/  FFMA.FTZ R178, R178, UR10, -R152.reuse ;  /* 0x0000000ab2b27c23 */ /* 0x100fe20008010898 */
[--C-:B------:R-:W-:Y:S01]  /*8080*/  FFMA.FTZ R182, R183, UR10, -R152.reuse ;  /* 0x0000000ab7b67c23 */ /* 0x100fe20008010898 */
[----:B0-----:R-:W-:Y:S01]  /*8090*/  @!P2 STS [R160+0x38420], R213 ;  /* 0x038420d5a000a388 */ /* 0x001fe20000000800 */
[----:B------:R-:W-:Y:S01]  /*80a0*/  FFMA.FTZ R179, R179, UR10, -R152 ;  /* 0x0000000ab3b37c23 */ /* 0x000fe20008010898 */
[----:B------:R-:W-:Y:S01]  /*80b0*/  MUFU.EX2 R200, R200 ;  /* 0x000000c800c87308 */ /* 0x000fe20000000800 */
[----:B------:R-:W-:Y:S01]  /*80c0*/  F2FP.BF16.F32.PACK_AB R152, R14, R21 ;  /* 0x000000150e98723e */ /* 0x000fe200000010ff */
[-C--:B------:R-:W-:Y:S01]  /*80d0*/  FMUL.FTZ R26, R26, R213.reuse ;  /* 0x000000d51a1a7220 */ /* 0x080fe20000410000 */
[----:B-1----:R-:W-:Y:S01]  /*80e0*/  F2FP.BF16.F32.PACK_AB R154, R169, R20 ;  /* 0x00000014a99a723e */ /* 0x002fe200000010ff */
[----:B--2---:R0:W-:Y:S01]  /*80f0*/  @!P2 STS [R160+0x38400], R212 ;  /* 0x038400d4a000a388 */ /* 0x0041e20000000800 */
[----:B------:R-:W-:Y:S01]  /*8100*/  F2FP.BF16.F32.PACK_AB R156, R171, R168 ;  /* 0x000000a8ab9c723e */ /* 0x000fe200000010ff */
[----:B------:R-:W-:Y:S01]  /*8110*/  FMUL.FTZ R24, R24, R212 ;  /* 0x000000d418187220 */ /* 0x000fe20000410000 */
[----:B------:R-:W-:Y:S01]  /*8120*/  F2FP.BF16.F32.PACK_AB R158, R173, R170 ;  /* 0x000000aaad9e723e */ /* 0x000fe200000010ff */
        /* <DEDUP_REMOVED lines=150> */
[----:B------:R-:W-:Y:S01]  /*8a90*/  FMUL.FTZ R149, R149, R212 ;  /* 0x000000d495957220 */ /* 0x000fe20000410000 */
[-C--:B------:R-:W-:Y:S01]  /*8aa0*/  FMUL.FTZ R150, R150, R213.reuse ;  /* 0x000000d596967220 */ /* 0x080fe20000410000 */
[----:B------:R-:W0:Y:S01]  /*8ab0*/  MUFU.EX2 R178, R179 ;  /* 0x000000b300b27308 */ /* 0x000e220000000800 */
[----:B------:R-:W-:Y:S01]  /*8ac0*/  FMUL.FTZ R151, R151, R213 ;  /* 0x000000d597977220 */ /* 0x000fe20000410000 */
[----:B---3--:R-:W-:-:S02]  /*8ad0*/  VIADD R15, R211, 0x80 ;  /* 0x00000080d30f7836 */ /* 0x008fc40000000000 */
[----:B------:R-:W-:Y:S01]  /*8ae0*/  FFMA.FTZ R21, R212, R6, R21 ;  /* 0x00000006d4157223 */ /* 0x000fe20000010015 */
[----:B------:R-:W-:Y:S01]  /*8af0*/  FFMA.FTZ R200, R213, R7, R200 ;  /* 0x00000007d5c87223 */ /* 0x000fe200000100c8 */
[----:B------:R-:W-:Y:S01]  /*8b00*/  ISETP.GT.AND P2, PT, R12, R9, PT ;  /* 0x000000090c00720c */ /* 0x000fe20003f44270 */
[----:B------:R-:W-:Y:S01]  /*8b10*/  @!P1 VIADD R10, R10, 0x38860 ;  /* 0x000388600a0a9836 */ /* 0x000fe20000000000 */
[----:B------:R-:W-:Y:S01]  /*8b20*/  R2UR UR4, R15 ;  /* 0x000000000f0472ca */ /* 0x000fe200000e0000 */
[----:B------:R2:W-:Y:S01]  /*8b30*/  MUFU.EX2 R11, R155 ;  /* 0x0000009b000b7308 */ /* 0x0005e20000000800 */
[----:B-1----:R-:W-:Y:S01]  /*8b40*/  F2FP.BF16.F32.PACK_AB R166, R181, R180 ;  /* 0x000000b4b5a6723e */ /* 0x002fe200000010ff */
[C---:B------:R-:W-:Y:S02]  /*8b50*/  VIADD R15, R211.reuse, 0x100 ;  /* 0x00000100d30f7836 */ /* 0x040fe40000000000 */
[----:B------:R-:W-:Y:S01]  /*8b60*/  FADD.FTZ R21, R14, R21 ;  /* 0x000000150e157221 */ /* 0x000fe20000010000 */
[----:B------:R-:W-:-:S02]  /*8b70*/  VIADD R211, R211, 0x180 ;  /* 0x00000180d3d37836 */ /* 0x000fc40000000000 */
[----:B------:R-:W-:Y:S01]  /*8b80*/  FADD.FTZ R200, R199, R200 ;  /* 0x000000c8c7c87221 */ /* 0x000fe20000010000 */
[----:B------:R-:W-:Y:S01]  /*8b90*/  @!P1 PRMT R10, RZ, 0x654, R10 ;  /* 0x00000654ff0a9816 */ /* 0x000fe2000000000a */
[----:B------:R-:W-:Y:S01]  /*8ba0*/  FADD.FTZ R20, R20, R21 ;  /* 0x0000001514147221 */ /* 0x000fe20000010000 */
[----:B------:R-:W1:Y:S01]  /*8bb0*/  MUFU.EX2 R182, R182 ;  /* 0x000000b600b67308 */ /* 0x000e620000000800 */
[----:B--2---:R-:W-:Y:S01]  /*8bc0*/  F2FP.BF16.F32.PACK_AB R155, R206, R201 ;  /* 0x000000c9ce9b723e */ /* 0x004fe200000010ff */
[----:B------:R-:W-:Y:S01]  /*8bd0*/  BAR.SYNC.DEFER_BLOCKING 0xf, 0x100 ;  /* 0x03c4000000007b1d */ /* 0x000fe20000010000 */
[----:B0-----:R-:W-:Y:S01]  /*8be0*/  F2FP.BF16.F32.PACK_AB R165, R178, R13 ;  /* 0x0000000db2a5723e */ /* 0x001fe200000010ff */
        /* <DEDUP_REMOVED lines=29> */
[----:B------:R-:W-:Y:S01]  /*8dc0*/  R2UR UR4, R15 ;  /* 0x000000000f0472ca */ /* 0x000fe200000e0000 */
[----:B------:R-:W-:Y:S01]  /*8dd0*/  FADD.FTZ R13, R13, R204 ;  /* 0x000000cc0d0d7221 */ /* 0x000fe20000010000 */
[----:B------:R-:W-:Y:S01]  /*8de0*/  FADD.FTZ R187, R187, R176 ;  /* 0x000000b0bbbb7221 */ /* 0x000fe20000010000 */
[----:B------:R-:W-:Y:S02]  /*8df0*/  IMAD.MOV.U32 R15, RZ, RZ, R2 ;  /* 0x000000ffff0f7224 */ /* 0x000fe400078e0002 */
[----:B------:R-:W-:Y:S01]  /*8e00*/  FADD.FTZ R178, R178, R13 ;  /* 0x0000000db2b27221 */ /* 0x000fe20000010000 */
[----:B------:R-:W-:Y:S01]  /*8e10*/  FADD.FTZ R6, R180, R187 ;  /* 0x000000bbb4067221 */ /* 0x000fe20000010000 */
[----:B------:R-:W-:-:S02]  /*8e20*/  MOV R13, R5 ;  /* 0x00000005000d7202 */ /* 0x000fc40000000f00 */
[----:B------:R-:W-:Y:S01]  /*8e30*/  FADD.FTZ R7, R11, R178 ;  /* 0x000000b20b077221 */ /* 0x000fe20000010000 */
[----:B------:R-:W-:Y:S01]  /*8e40*/  FADD.FTZ R6, R181, R6 ;  /* 0x00000006b5067221 */ /* 0x000fe20000010000 */
[----:B------:R-:W-:Y:S02]  /*8e50*/  IMAD.MOV.U32 R11, RZ, RZ, R8 ;  /* 0x000000ffff0b7224 */ /* 0x000fe400078e0008 */
[----:B------:R-:W-:Y:S01]  /*8e60*/  FADD.FTZ R7, R182, R7 ;  /* 0x00000007b6077221 */ /* 0x000fe20000010000 */
[----:B------:R-:W-:Y:S02]  /*8e70*/  WARPGROUP.DEPBAR.LE gsb0, 0x0 ;  /* 0x00008000000079c5 */ /* 0x000fe40000010000 */
[----:B------:R-:W-:-:S09]  /*8e80*/  WARPGROUP.ARRIVE ;  /* 0x00000000000079c5 */ /* 0x000fd20000000000 */
        /* <DEDUP_REMOVED lines=26> */
[----:B0-----:R-:W-:Y:S06]  /*9030*/  @P2 BRA `(.L_x_4015) ;  /* 0xffffffcc008c2947 */ /* 0x001fec000383ffff */
[----:B------:R-:W-:-:S07]  /*9040*/  IMAD.MOV.U32 R12, RZ, RZ, R10 ;  /* 0x000000ffff0c7224 */ /* 0x000fce00078e000a */
.L_x_4006:
[----:B------:R-:W-:-:S13]  /*9050*/  ISETP.GE.AND P2, PT, R12, RZ, PT ;  /* 0x000000ff0c00720c */ /* 0x000fda0003f46270 */
[----:B------:R-:W-:Y:S05]  /*9060*/  @!P2 BRA `(.L_x_4016) ;  /* 0x0000002c0058a947 */ /* 0x000fea0003800000 */
[----:B------:R-:W-:Y:S01]  /*9070*/  IMAD.MOV.U32 R187, RZ, RZ, R8 ;  /* 0x000000ffffbb7224 */ /* 0x000fe200078e0008 */
[----:B------:R-:W-:Y:S01]  /*9080*/  ULDC UR10, c[0x0][0xa80] ;  /* 0x0002a000000a7ab9 */ /* 0x000fe20000000800 */
[----:B------:R-:W-:Y:S02]  /*9090*/  IMAD.MOV.U32 R10, RZ, RZ, R5 ;  /* 0x000000ffff0a7224 */ /* 0x000fe400078e0005 */
[----:B------:R-:W-:-:S07]  /*90a0*/  IMAD.MOV.U32 R185, RZ, RZ, R2 ;  /* 0x000000ffffb97224 */ /* 0x000fce00078e0002 */
.L_x_4025:
[----:B------:R-:W-:-:S05]  /*90b0*/  VIADD R2, R185, 0x1 ;  /* 0x00000001b9027836 */ /* 0x000fca0000000000 */
[----:B------:R-:W-:-:S04]  /*90c0*/  ISETP.NE.AND P2, PT, R2, 0x2, PT ;  /* 0x000000020200780c */ /* 0x000fc80003f45270 */
[----:B------:R-:W-:Y:S02]  /*90d0*/  SEL R5, RZ, 0x1, P2 ;  /* 0x00000001ff057807 */ /* 0x000fe40001000000 */
[----:B------:R-:W-:Y:S02]  /*90e0*/  SEL R2, R2, RZ, P2 ;  /* 0x000000ff02027207 */ /* 0x000fe40001000000 */
[----:B------:R-:W-:Y:S01]  /*90f0*/  LOP3.LUT R16, R16, R5, RZ, 0x3c, !PT ;  /* 0x0000000510107212 */ /* 0x000fe200078e3cff */
[----:B------:R-:W-:Y:S06]  /*9100*/  @!P0 BRA `(.L_x_4017) ;  /* 0x0000000000048947 */ /* 0x000fec0003800000 */
[----:B------:R-:W-:Y:S01]  /*9110*/  BPT.TRAP 0x1 ;  /* 0x000000040000795c */ /* 0x000fe20000300000 */
.L_x_4017:
[----:B------:R-:W-:Y:S01]  /*9120*/  IMAD R9, R2, 0x8, R17 ;  /* 0x0000000802097824 */ /* 0x000fe200078e0211 */
[----:B------:R-:W-:-:S04]  /*9130*/  SHF.L.U32 R8, R16, 0x1f, RZ ;  /* 0x0000001f10087819 */ /* 0x000fc800000006ff */
[----:B------:R0:W1:Y:S01]  /*9140*/  SYNCS.PHASECHK.TRANS64.TRYWAIT P2, [R9+URZ+0x38830], R8 ;  /* 0x03883008090075a7 */ /* 0x000062000804017f */
[----:B------:R-:W-:Y:S05]  /*9150*/  @!P0 BRA `(.L_x_4018) ;  /* 0x0000000000048947 */ /* 0x000fea0003800000 */
[----:B------:R-:W-:Y:S01]  /*9160*/  BPT.TRAP 0x1 ;  /* 0x000000040000795c */ /* 0x000fe20000300000 */
.L_x_4018:
[----:B------:R-:W-:Y:S01]  /*9170*/  IMAD R5, R2, 0x200, R0 ;  /* 0x0000020002057824 */ /* 0x000fe200078e0200 */
[----:B-1----:R-:W-:Y:S06]  /*9180*/  @P2 BRA `(.L_x_4019) ;  /* 0x0000000000082947 */ /* 0x002fec0003800000 */
[----:B------:R-:W1:Y:S02]  /*9190*/  SYNCS.PHASECHK.TRANS64.TRYWAIT P2, [R9+URZ+0x38830], R8 ;  /* 0x03883008090075a7 */ /* 0x000e64000804017f */
[----:B-1----:R-:W-:Y:S05]  /*91a0*/  @!P2 BRA `(.L_x_4020) ;  /* 0x000000b8002ca947 */ /* 0x002fea0003800000 */
.L_x_4019:
        /* <DEDUP_REMOVED lines=24> */
.L_x_4021:
[----:B------:R2:W3:Y:S01]  /*9330*/  SYNCS.PHASECHK.TRANS64.TRYWAIT P2, [R9+URZ+0x38850], R8 ;  /* 0x03885008090075a7 */ /* 0x0004e2000804017f */
[----:B------:R-:W-:Y:S05]  /*9340*/  @!P0 BRA `(.L_x_4022) ;  /* 0x0000000000048947 */ /* 0x000fea0003800000 */
[----:B------:R-:W-:Y:S01]  /*9350*/  BPT.TRAP 0x1 ;  /* 0x000000040000795c */ /* 0x000fe20000300000 */
.L_x_4022:
[----:B---3--:R-:W-:Y:S05]  /*9360*/  @P2 BRA `(.L_x_4023) ;  /* 0x0000000000082947 */ /* 0x008fea0003800000 */
[----:B------:R-:W3:Y:S02]  /*9370*/  SYNCS.PHASECHK.TRANS64.TRYWAIT P2, [R9+URZ+0x38850], R8 ;  /* 0x03885008090075a7 */ /* 0x000ee4000804017f */
[----:B---3--:R-:W-:Y:S05]  /*9380*/  @!P2 BRA `(.L_x_4024) ;  /* 0x000000b400c8a947 */ /* 0x008fea0003800000 */
.L_x_4023:
[----:B------:R-:W-:Y:S01]  /*9390*/  IMAD R5, R2, 0x1000, R3 ;  /* 0x0000100002057824 */ /* 0x000fe200078e0203 */
[----:B------:R-:W-:Y:S01]  /*93a0*/  WARPGROUP.ARRIVE ;  /* 0x00000000000079c5 */ /* 0x000fe20000000000 */
[----:B------:R-:W-:Y:S01]  /*93b0*/  UMOV UR27, 0x40000040 ;  /* 0x40000040001b7882 */ /* 0x000fe20000000000 */
[C---:B------:R-:W-:Y:S01]  /*93c0*/  VIADD R11, R4.reuse, 0x2 ;  /* 0x00000002040b7836 */ /* 0x040fe20000000000 */
[----:B------:R-:W-:Y:S01]  /*93d0*/  UMOV UR5, 0x40000040 ;  /* 0x4000004000057882 */ /* 0x000fe20000000000 */
[C---:B------:R-:W-:Y:S01]  /*93e0*/  R2UR UR26, R5.reuse ;  /* 0x00000000051a72ca */ /* 0x040fe200000e0000 */
[----:B0123--:R-:W-:Y:S01]  /*93f0*/  VIADD R8, R5, 0x2 ;  /* 0x0000000205087836 */ /* 0x00ffe20000000000 */
[----:B------:R-:W-:Y:S01]  /*9400*/  UMOV UR7, 0x40000040 ;  /* 0x4000004000077882 */ /* 0x000fe20000000000 */
[----:B------:R-:W-:Y:S01]  /*9410*/  R2UR UR4, R11 ;  /* 0x000000000b0472ca */ /* 0x000fe200000e0000 */
[----:B------:R-:W0:Y:S01]  /*9420*/  S2R R13, SR_TID.X ;  /* 0x00000000000d7919 */ /* 0x000e220000002100 */
[C---:B------:R-:W-:Y:S01]  /*9430*/  IADD3 R11, R4.reuse, 0x4, RZ ;  /* 0x00000004040b7810 */ /* 0x040fe20007ffe0ff */
[----:B------:R-:W-:Y:S01]  /*9440*/  VIADD R20, R4, 0x800 ;  /* 0x0000080004147836 */ /* 0x000fe20000000000 */
[----:B------:R-:W-:Y:S01]  /*9450*/  R2UR UR6, R8 ;  /* 0x00000000080672ca */ /* 0x000fe200000e0000 */
[----:B------:R-:W-:-:S02]  /*9460*/  VIADD R8, R5, 0x4 ;  /* 0x0000000405087836 */ /* 0x000fc40000000000 */
[----:B------:R-:W-:Y:S02]  /*9470*/  VIADD R14, R5, 0x800 ;  /* 0x00000800050e7836 */ /* 0x000fe40000000000 */
[----:B------:R-:W-:Y:S01]  /*9480*/  IMAD R207, R2, 0x1000, R19 ;  /* 0x0000100002cf7824 */ /* 0x000fe200078e0213 */
[----:B------:R-:W-:Y:S01]  /*9490*/  HGMMA.64x64x16.F32.BF16 R152, gdesc[UR24], R152, gsb0 ;  /* 0x00e00000189879f0 */ /* 0x000fe20008001898 */
[----:B0-----:R-:W-:Y:S02]  /*94a0*/  SHF.R.U32.HI R13, RZ, 0x7, R13 ;  /* 0x00000007ff0d7819 */ /* 0x001fe4000001160d */
        /* <DEDUP_REMOVED lines=360> */
[----:B------:R-:W-:Y:S01]  /*ab30*/  FFMA.FTZ R181, R181, UR10, -R186 ;  /* 0x0000000ab5b57c23 */ /* 0x000fe200080108ba */
[----:B------:R-:W-:Y:S01]  /*ab40*/  FMNMX.FTZ R8, R178, R15, !PT ;  /* 0x0000000fb2087209 */ /* 0x000fe20007810000 */
[----:B------:R-:W0:Y:S03]  /*ab50*/  MUFU.EX2 R11, R11 ;  /* 0x0000000b000b7308 */ /* 0x000e260000000800 */
[----:B------:R-:W-:-:S04]  /*ab60*/  FMNMX.FTZ R15, R179, R8, !PT ;  /* 0x00000008b30f7209 */ /* 0x000fc80007810000 */
[----:B------:R-:W-:Y:S01]  /*ab70*/  FMNMX.FTZ R8, R182, R15, !PT ;  /* 0x0000000fb6087209 */ /* 0x000fe20007810000 */
[----:B------:R-:W-:Y:S01]  /*ab80*/  FFMA.FTZ R15, R157, UR10, -R186 ;  /* 0x0000000a9d0f7c23 */ /* 0x000fe200080108ba */
[----:B------:R-:W-:Y:S02]  /*ab90*/  MUFU.EX2 R10, R10 ;  /* 0x0000000a000a7308 */ /* 0x000fe40000000800 */
[----:B------:R-:W-:-:S05]  /*aba0*/  FMNMX.FTZ R8, R183, R8, !PT ;  /* 0x00000008b7087209 */ /* 0x000fca0007810000 */
[----:B------:R-:W1:Y:S01]  /*abb0*/  SHFL.BFLY PT, R153, R8, 0x2, 0x1f ;  /* 0x0c401f0008997f89 */ /* 0x000e6200000e0000 */
        /* <DEDUP_REMOVED lines=65> */
[----:B------:R0:W2:Y:S01]  /*afd0*/  MUFU.EX2 R186, R152 ;  /* 0x0000009800ba7308 */ /* 0x0000a20000000800 */
        /* <DEDUP_REMOVED lines=8> */
[----:B0-----:R-:W-:Y:S02]  /*b060*/  @!P1 VIADD R152, R9, 0x38840 ;  /* 0x0003884009989836 */ /* 0x001fe40000000000 */
[--C-:B------:R-:W-:Y:S01]  /*b070*/  FFMA.FTZ R171, R171, UR10, -R156.reuse ;  /* 0x0000000aabab7c23 */ /* 0x100fe2000801089c */
[----:B------:R-:W-:Y:S02]  /*b080*/  @!P2 IMAD R154, R154, 0x4, R17 ;  /* 0x000000049a9aa824 */ /* 0x000fe400078e0211 */
        /* <DEDUP_REMOVED lines=10> */
[----:B-1----:R-:W-:Y:S01]  /*b130*/  F2FP.BF16.F32.PACK_AB R156, R21, R20 ;  /* 0x00000014159c723e */ /* 0x002fe200000010ff */
[----:B--2---:R-:W-:Y:S01]  /*b140*/  FMUL.FTZ R26, R26, R186 ;  /* 0x000000ba1a1a7220 */ /* 0x004fe20000410000 */
[----:B------:R1:W-:Y:S01]  /*b150*/  @!P2 STS [R154+0x38420], R186 ;  /* 0x038420ba9a00a388 */ /* 0x0003e20000000800 */
[----:B------:R-:W-:Y:S01]  /*b160*/  F2FP.BF16.F32.PACK_AB R158, R199, R184 ;  /* 0x000000b8c79e723e */ /* 0x000fe200000010ff */
[----:B------:R-:W-:Y:S01]  /*b170*/  FMUL.FTZ R27, R27, R186 ;  /* 0x000000ba1b1b7220 */ /* 0x000fe20000410000 */
[----:B0-----:R-:W-:Y:S01]  /*b180*/  F2FP.BF16.F32.PACK_AB R152, R13, R10 ;  /* 0x0000000a0d98723e */ /* 0x001fe200000010ff */
[-C--:B------:R-:W-:Y:S01]  /*b190*/  FMUL.FTZ R30, R30, R186.reuse ;  /* 0x000000ba1e1e7220 */ /* 0x080fe20000410000 */
[----:B------:R-:W0:Y:S01]  /*b1a0*/  MUFU.EX2 R200, R200 ;  /* 0x000000c800c87308 */ /* 0x000e220000000800 */
[-C--:B------:R-:W-:Y:S01]  /*b1b0*/  FMUL.FTZ R31, R31, R186.reuse ;  /* 0x000000ba1f1f7220 */ /* 0x080fe20000410000 */
[-C--:B------:R-:W-:Y:S01]  /*b1c0*/  FMUL.FTZ R34, R34, R186.reuse ;  /* 0x000000ba22227220 */ /* 0x080fe20000410000 */
        /* <DEDUP_REMOVED lines=92> */
[----:B------:R-:W-:Y:S01]  /*b790*/  FMUL.FTZ R149, R149, R11 ;  /* 0x0000000b95957220 */ /* 0x000fe20000410000 */
[----:B------:R-:W-:Y:S01]  /*b7a0*/  MUFU.EX2 R174, R174 ;  /* 0x000000ae00ae7308 */ /* 0x000fe20000000800 */
[-C--:B------:R-:W-:Y:S01]  /*b7b0*/  FMUL.FTZ R150, R150, R186.reuse ;  /* 0x000000ba96967220 */ /* 0x080fe20000410000 */
[----:B------:R-:W-:Y:S01]  /*b7c0*/  FMUL.FTZ R151, R151, R186 ;  /* 0x000000ba97977220 */ /* 0x000fe20000410000 */
[----:B------:R1:W-:Y:S01]  /*b7d0*/  STSM.16.M88.4 [R189+0x36400], R152 ;  /* 0x03640098bd007844 */ /* 0x0003e20000000200 */
[----:B------:R-:W-:-:S02]  /*b7e0*/  VIADD R185, R207, 0x80 ;  /* 0x00000080cfb97836 */ /* 0x000fc40000000000 */
[----:B------:R-:W-:Y:S01]  /*b7f0*/  FFMA.FTZ R6, R11, R6, R10 ;  /* 0x000000060b067223 */ /* 0x000fe2000001000a */
[----:B------:R-:W-:Y:S01]  /*b800*/  FFMA.FTZ R7, R186, R7, R187 ;  /* 0x00000007ba077223 */ /* 0x000fe200000100bb */
[----:B------:R1:W-:Y:S01]  /*b810*/  STSM.16.M88.4 [R190], R156 ;  /* 0x0000009cbe007844 */ /* 0x0003e20000000200 */
[----:B------:R-:W2:Y:S01]  /*b820*/  MUFU.EX2 R175, R175 ;  /* 0x000000af00af7308 */ /* 0x000ea20000000800 */
[----:B0-----:R-:W-:Y:S01]  /*b830*/  F2FP.BF16.F32.PACK_AB R161, R171, R170 ;  /* 0x000000aaaba1723e */ /* 0x001fe200000010ff */
[----:B------:R-:W-:Y:S01]  /*b840*/  FADD.FTZ R13, R13, R6 ;  /* 0x000000060d0d7221 */ /* 0x000fe20000010000 */
[----:B------:R-:W-:Y:S01]  /*b850*/  R2UR UR4, R185 ;  /* 0x00000000b90472ca */ /* 0x000fe200000e0000 */
[C---:B------:R-:W-:Y:S02]  /*b860*/  VIADD R185, R207.reuse, 0x100 ;  /* 0x00000100cfb97836 */ /* 0x040fe40000000000 */
[----:B------:R-:W-:Y:S01]  /*b870*/  FADD.FTZ R200, R200, R7 ;  /* 0x00000007c8c87221 */ /* 0x000fe20000010000 */
[----:B------:R-:W-:-:S02]  /*b880*/  VIADD R207, R207, 0x180 ;  /* 0x00000180cfcf7836 */ /* 0x000fc40000000000 */
[----:B------:R-:W-:Y:S01]  /*b890*/  FADD.FTZ R14, R14, R13 ;  /* 0x0000000d0e0e7221 */ /* 0x000fe20000010000 */
[----:B------:R-:W-:Y:S01]  /*b8a0*/  MUFU.EX2 R176, R176 ;  /* 0x000000b000b07308 */ /* 0x000fe20000000800 */
[----:B------:R-:W-:Y:S01]  /*b8b0*/  FADD.FTZ R201, R201, R200 ;  /* 0x000000c8c9c97221 */ /* 0x000fe20000010000 */
[----:B------:R-:W-:Y:S01]  /*b8c0*/  ISETP.GT.AND P2, PT, R12, RZ, PT ;  /* 0x000000ff0c00720c */ /* 0x000fe20003f44270 */
[----:B------:R-:W-:Y:S01]  /*b8d0*/  FADD.FTZ R15, R15, R14 ;  /* 0x0000000e0f0f7221 */ /* 0x000fe20000010000 */
[----:B------:R-:W-:Y:S01]  /*b8e0*/  @!P1 IADD3 R9, R9, 0x38860, RZ ;  /* 0x0003886009099810 */ /* 0x000fe20007ffe0ff */
[----:B------:R-:W-:Y:S01]  /*b8f0*/  FADD.FTZ R202, R202, R201 ;  /* 0x000000c9caca7221 */ /* 0x000fe20000010000 */
[----:B------:R-:W-:Y:S02]  /*b900*/  IMAD.MOV.U32 R187, RZ, RZ, R8 ;  /* 0x000000ffffbb7224 */ /* 0x000fe400078e0008 */
[----:B------:R-:W-:Y:S01]  /*b910*/  FADD.FTZ R20, R20, R15 ;  /* 0x0000000f14147221 */ /* 0x000fe20000010000 */
[----:B------:R-:W0:Y:S01]  /*b920*/  MUFU.EX2 R177, R177 ;  /* 0x000000b100b17308 */ /* 0x000e220000000800 */
[----:B--2---:R-:W-:Y:S01]  /*b930*/  F2FP.BF16.F32.PACK_AB R163, R175, R174 ;  /* 0x000000aeafa3723e */ /* 0x004fe200000010ff */
        /* <DEDUP_REMOVED lines=70> */
[----:B0-----:R-:W-:-:S04]  /*bda0*/  VIADD R9, R12, 0xffffffff ;  /* 0xffffffff0c097836 */ /* 0x001fc80000000000 */
[----:B------:R-:W-:Y:S01]  /*bdb0*/  IMAD.MOV.U32 R12, RZ, RZ, R9 ;  /* 0x000000ffff0c7224 */ /* 0x000fe200078e0009 */
[----:B-1----:R-:W-:Y:S06]  /*bdc0*/  @P2 BRA `(.L_x_4025) ;  /* 0xffffffd000b82947 */ /* 0x002fec000383ffff */
.L_x_4016:
[----:B------:R-:W0:Y:S01]  /*bdd0*/  SHFL.BFLY PT, R3, R6, 0x2, 0x1f ;  /* 0x0c401f0006037f89 */ /* 0x000e2200000e0000 */
[----:B------:R-:W-:Y:S01]  /*bde0*/  IMAD.MOV R13, RZ, RZ, -R188 ;  /* 0x000000ffff0d7224 */ /* 0x000fe200078e0abc */
[----:B------:R-:W-:Y:S02]  /*bdf0*/  UIADD3 UR36, UR36, 0x1, URZ ;  /* 0x0000000124247890 */ /* 0x000fe4000fffe03f */
[----:B------:R-:W1:Y:S01]  /*be00*/  SHFL.BFLY PT, R4, R7, 0x2, 0x1f ;  /* 0x0c401f0007047f89 */ /* 0x000e6200000e0000 */
[----:B------:R-:W-:Y:S08]  /*be10*/  BAR.ARV 0x8, 0xa0 ;  /* 0x0202800000007b1d */ /* 0x000ff00000002000 */
[----:B------:R-:W-:Y:S01]  /*be20*/  BAR.SYNC.DEFER_BLOCKING 0xf, 0x100 ;  /* 0x03c4000000007b1d */ /* 0x000fe20000010000 */
[----:B------:R-:W-:Y:S01]  /*be30*/  ISETP.NE.AND P0, PT, R22, R13, PT ;  /* 0x0000000d1600720c */ /* 0x000fe20003f05270 */
[----:B0-----:R-:W-:Y:S01]  /*be40*/  FADD.FTZ R3, R3, R6 ;  /* 0x0000000603037221 */ /* 0x001fe20000010000 */
[----:B------:R-:W-:-:S02]  /*be50*/  IMAD.MOV.U32 R6, RZ, RZ, RZ ;  /* 0x000000ffff067224 */ /* 0x000fc400078e00ff */
[----:B-1----:R-:W-:Y:S02]  /*be60*/  FADD.FTZ R9, R4, R7 ;  /* 0x0000000704097221 */ /* 0x002fe40000010000 */
[----:B------:R-:W0:Y:S04]  /*be70*/  SHFL.BFLY PT, R0, R3, 0x1, 0x1f ;  /* 0x0c201f0003007f89 */ /* 0x000e2800000e0000 */
[----:B------:R-:W1:Y:S01]  /*be80*/  SHFL.BFLY PT, R4, R9, 0x1, 0x1f ;  /* 0x0c201f0009047f89 */ /* 0x000e6200000e0000 */
[----:B0-----:R-:W-:Y:S01]  /*be90*/  FADD.FTZ R11, R3, R0 ;  /* 0x00000000030b7221 */ /* 0x001fe20000010000 */
[----:B------:R-:W-:Y:S02]  /*bea0*/  IMAD.MOV.U32 R0, RZ, RZ, RZ ;  /* 0x000000ffff007224 */ /* 0x000fe400078e00ff */
[----:B-1----:R-:W-:-:S02]  /*beb0*/  FADD.FTZ R20, R9, R4 ;  /* 0x0000000409147221 */ /* 0x002fc40000010000 */
[----:B------:R-:W-:Y:S01]  /*bec0*/  FSETP.NE.FTZ.AND P2, PT, R11, RZ, PT ;  /* 0x000000ff0b00720b */ /* 0x000fe20003f55000 */
[C---:B------:R-:W-:Y:S02]  /*bed0*/  VIADD R4, R2.reuse, 0x1 ;  /* 0x0000000102047836 */ /* 0x040fe40000000000 */
[----:B------:R-:W-:Y:S01]  /*bee0*/  @!P0 IMAD R2, R2, 0x40, R18 ;  /* 0x0000004002028824 */ /* 0x000fe200078e0212 */
[----:B------:R-:W-:Y:S02]  /*bef0*/  FSETP.NE.FTZ.AND P3, PT, R20, RZ, PT ;  /* 0x000000ff1400720b */ /* 0x000fe40003f75000 */
[----:B------:R-:W-:Y:S02]  /*bf00*/  ISETP.NE.AND P1, PT, R4, 0x2, PT ;  /* 0x000000020400780c */ /* 0x000fe40003f25270 */
[----:B------:R-:W-:Y:S01]  /*bf10*/  @!P0 LEA R17, R2, R17, 0x2 ;  /* 0x0000001102118211 */ /* 0x000fe200078e10ff */
[----:B------:R-:W-:Y:S01]  /*bf20*/  IMAD.U32 R2, RZ, RZ, UR10 ;  /* 0x0000000aff027e24 */ /* 0x000fe2000f8e00ff */
[----:B------:R-:W-:-:S03]  /*bf30*/  SEL R3, RZ, 0x1, P1 ;  /* 0x00000001ff037807 */ /* 0x000fc60000800000 */
[----:B------:R-:W0:Y:S01]  /*bf40*/  @P2 MUFU.RCP R0, R11 ;  /* 0x0000000b00002308 */ /* 0x000e220000001000 */
[----:B------:R-:W-:Y:S01]  /*bf50*/  @P2 FMUL.FTZ R2, R2, 0.69314718246459960938 ;  /* 0x3f31721802022820 */ /* 0x000fe20000410000 */
[----:B------:R-:W-:Y:S01]  /*bf60*/  LOP3.LUT R16, R16, R3, RZ, 0x3c, !PT ;  /* 0x0000000310107212 */ /* 0x000fe200078e3cff */
[----:B------:R-:W-:-:S05]  /*bf70*/  IMAD.MOV.U32 R3, RZ, RZ, -0x800000 ;  /* 0xff800000ff037424 */ /* 0x000fca00078e00ff */
[----:B------:R-:W1:Y:S08]  /*bf80*/  @P3 MUFU.RCP R6, R20 ;  /* 0x0000001400063308 */ /* 0x000e700000001000 */
[----:B------:R-:W2:Y:S01]  /*bf90*/  @P3 MUFU.LG2 R20, R20 ;  /* 0x0000001400143308 */ /* 0x000ea20000000c00 */
[----:B0-----:R-:W-:Y:S01]  /*bfa0*/  @!P0 STS [R17+0x38400], R0 ;  /* 0x0384000011008388 */ /* 0x001fe20000000800 */
[----:B------:R-:W-:Y:S01]  /*bfb0*/  FMUL.FTZ R171, R28, R0 ;  /* 0x000000001cab7220 */ /* 0x000fe20000410000 */
[----:B------:R-:W-:-:S02]  /*bfc0*/  IMAD.U32 R28, RZ, RZ, UR10 ;  /* 0x0000000aff1c7e24 */ /* 0x000fc4000f8e00ff */
[-C--:B------:R-:W-:Y:S01]  /*bfd0*/  FMUL.FTZ R172, R24, R0.reuse ;  /* 0x0000000018ac7220 */ /* 0x080fe20000410000 */
[-C--:B------:R-:W-:Y:S01]  /*bfe0*/  FMUL.FTZ R170, R25, R0.reuse ;  /* 0x0000000019aa7220 */ /* 0x080fe20000410000 */
[-C--:B------:R-:W-:Y:S01]  /*bff0*/  FMUL.FTZ R24, R29, R0.reuse ;  /* 0x000000001d187220 */ /* 0x080fe20000410000 */
[----:B------:R-:W-:Y:S01]  /*c000*/  @P3 FMUL.FTZ R28, R28, 0.69314718246459960938 ;  /* 0x3f3172181c1c3820 */ /* 0x000fe20000410000 */
[-C--:B------:R-:W-:Y:S01]  /*c010*/  FMUL.FTZ R169, R32, R0.reuse ;  /* 0x0000000020a97220 */ /* 0x080fe20000410000 */
        /* <DEDUP_REMOVED lines=10> */
[----:B0-----:R-:W0:Y:S01]  /*c0c0*/  @P2 MUFU.LG2 R17, R11 ;  /* 0x0000000b00112308 */ /* 0x001e220000000c00 */
        /* <DEDUP_REMOVED lines=122> */
.L_x_3992:
[----:B------:R-:W0:Y:S01]  /*c870*/  S2R R4, SR_CgaCtaId ;  /* 0x0000000000047919 */ /* 0x000e220000008800 */
[----:B------:R-:W-:Y:S01]  /*c880*/  MOV R17, 0x400 ;  /* 0x0000040000117802 */ /* 0x000fe20000000f00 */
[----:B------:R-:W-:Y:S01]  /*c890*/  BSSY B0, `(.L_x_4026) ;  /* 0x0000291000007945 */ /* 0x000fe20003800000 */
[----:B------:R-:W-:Y:S02]  /*c8a0*/  BAR.SYNC.DEFER_BLOCKING 0x5, 0x120 ;  /* 0x0144800000007b1d */ /* 0x000fe40000010000 */
[----:B0-----:R-:W-:-:S05]  /*c8b0*/  LEA R17, R4, R17, 0x18 ;  /* 0x0000001104117211 */ /* 0x001fca00078ec0ff */
[----:B------:R-:W0:Y:S02]  /*c8c0*/  LDS.128 R184, [R17+0x388d0] ;  /* 0x0388d00011b87984 */ /* 0x000e240000000c00 */
[----:B0-----:R-:W-:Y:S01]  /*c8d0*/  R2UR UR5, R186 ;  /* 0x00000000ba0572ca */ /* 0x001fe200000e0000 */
[----:B------:R-:W-:Y:S06]  /*c8e0*/  BAR.ARV 0x4, 0x120 ;  /* 0x0104800000007b1d */ /* 0x000fec0000002000 */
[----:B------:R-:W-:Y:S08]  /*c8f0*/  @P0 BRA `(.L_x_4027) ;  /* 0x0000001c005c0947 */ /* 0x000ff00003800000 */
[----:B------:R-:W0:Y:S01]  /*c900*/  S2R R4, SR_SWINHI ;  /* 0x0000000000047919 */ /* 0x000e220000002f00 */
[----:B------:R-:W-:Y:S01]  /*c910*/  F2FP.BF16.F32.PACK_AB R7, R31, R7 ;  /* 0x000000071f07723e */ /* 0x000fe200000010ff */
[----:B------:R-:W-:Y:S01]  /*c920*/  ULDC.64 UR6, c[0x0][0xcd8] ;  /* 0x0003360000067ab9 */ /* 0x000fe20000000a00 */
[----:B------:R-:W-:Y:S01]  /*c930*/  F2FP.BF16.F32.PACK_AB R9, R35, R9 ;  /* 0x000000092309723e */ /* 0x000fe200000010ff */
[----:B------:R-:W-:Y:S01]  /*c940*/  UISETP.NE.U32.AND UP0, UPT, UR6, URZ, UPT ;  /* 0x0000003f0600728c */ /* 0x000fe2000bf05070 */
[----:B------:R-:W-:Y:S01]  /*c950*/  F2FP.BF16.F32.PACK_AB R10, R10, R167 ;  /* 0x000000a70a0a723e */ /* 0x000fe200000010ff */
[----:B------:R-:W-:Y:S01]  /*c960*/  USHF.L.U32 UR8, UR39, 0x2, URZ ;  /* 0x0000000227087899 */ /* 0x000fe2000800063f */
[----:B------:R-:W-:Y:S01]  /*c970*/  F2FP.BF16.F32.PACK_AB R11, R39, R11 ;  /* 0x0000000b270b723e */ /* 0x000fe200000010ff */
[----:B------:R-:W-:Y:S01]  /*c980*/  UISETP.NE.AND.EX UP0, UPT, UR7, URZ, UPT, UP0 ;  /* 0x0000003f0700728c */ /* 0x000fe2000bf05300 */
[----:B------:R-:W-:Y:S01]  /*c990*/  F2FP.BF16.F32.PACK_AB R56, R57, R56 ;  /* 0x000000383938723e */ /* 0x000fe200000010ff */
[----:B------:R-:W-:Y:S01]  /*c9a0*/  USHF.L.U64.HI UR9, UR39, 0x2, UR38 ;  /* 0x0000000227097899 */ /* 0x000fe20008010226 */
[----:B------:R-:W-:Y:S01]  /*c9b0*/  F2FP.BF16.F32.PACK_AB R13, R51, R13 ;  /* 0x0000000d330d723e */ /* 0x000fe200000010ff */
[----:B------:R-:W-:Y:S01]  /*c9c0*/  UIADD3 UR4, UP1, UR8, UR6, URZ ;  /* 0x0000000608047290 */ /* 0x000fe2000ff3e03f */
[----:B------:R-:W-:Y:S01]  /*c9d0*/  F2FP.BF16.F32.PACK_AB R14, R53, R14 ;  /* 0x0000000e350e723e */ /* 0x000fe200000010ff */
[----:B------:R-:W-:Y:S01]  /*c9e0*/  ULDC.64 UR10, c[0x0][0x208] ;  /* 0x00008200000a7ab9 */ /* 0x000fe20000000a00 */
[----:B------:R-:W-:Y:S01]  /*c9f0*/  F2FP.BF16.F32.PACK_AB R15, R55, R15 ;  /* 0x0000000f370f723e */ /* 0x000fe200000010ff */
[----:B------:R-:W-:Y:S01]  /*ca00*/  UIADD3.X UR6, UR9, UR7, URZ, UP1, !UPT ;  /* 0x0000000709067290 */ /* 0x000fe20008ffe43f */
        /* <DEDUP_REMOVED lines=8> */
[----:B------:R-:W-:Y:S02]  /*ca90*/  MOV R20, R17 ;  /* 0x0000001100147202 */ /* 0x000fe40000000f00 */
[----:B0-----:R-:W-:Y:S02]  /*caa0*/  MOV R21, R4 ;  /* 0x0000000400157202 */ /* 0x001fe40000000f00 */
[----:B------:R-:W-:Y:S02]  /*cab0*/  F2FP.BF16.F32.PACK_AB R73, R75, R74 ;  /* 0x0000004a4b49723e */ /* 0x000fe400000010ff */
[----:B------:R-:W-:Y:S01]  /*cac0*/  F2FP.BF16.F32.PACK_AB R80, R81, R80 ;  /* 0x000000505150723e */ /* 0x000fe200000010ff */
[----:B------:R-:W-:Y:S01]  /*cad0*/  IMAD.WIDE R4, R197, 0x2, R20 ;  /* 0x00000002c5047825 */ /* 0x000fe200078e0214 */
[----:B------:R-:W-:-:S02]  /*cae0*/  F2FP.BF16.F32.PACK_AB R74, R77, R76 ;  /* 0x0000004c4d4a723e */ /* 0x000fc400000010ff */
        /* <DEDUP_REMOVED lines=10> */
[----:B------:R-:W-:Y:S02]  /*cb90*/  LOP3.LUT R28, R6, R173, RZ, 0x3c, !PT ;  /* 0x000000ad061c7212 */ /* 0x000fe400078e3cff */
[----:B------:R-:W-:Y:S02]  /*cba0*/  LOP3.LUT R6, R181, 0x380, RZ, 0xc0, !PT ;  /* 0x00000380b5067812 */ /* 0x000fe400078ec0ff */
        /* <DEDUP_REMOVED lines=10> */
[----:B------:R-:W-:-:S02]  /*cc50*/  SHF.R.U64 R6, R6, 0x3, RZ ;  /* 0x0000000306067819 */ /* 0x000fc400000012ff */
[C---:B------:R-:W-:Y:S02]  /*cc60*/  IADD3 R203, P0, R4.reuse, 0x4020, RZ ;  /* 0x0000402004cb7810 */ /* 0x040fe40007f1e0ff */
[----:B------:R-:W-:Y:S02]  /*cc70*/  IADD3.X R99, RZ, R5, RZ, P2, !PT ;  /* 0x00000005ff637210 */ /* 0x000fe400017fe4ff */
[C---:B------:R-:W-:Y:S01]  /*cc80*/  IADD3 R205, P4, R4.reuse, 0x4040, RZ ;  /* 0x0000404004cd7810 */ /* 0x040fe20007f9e0ff */
[--C-:B------:R-:W-:Y:S01]  /*cc90*/  IMAD.X R107, RZ, RZ, R5.reuse, P0 ;  /* 0x000000ffff6b7224 */ /* 0x100fe200000e0605 */
        /* <DEDUP_REMOVED lines=15> */
[----:B------:R-:W-:Y:S02]  /*cd90*/  MOV R173, R4 ;  /* 0x0000000400ad7202 */ /* 0x000fe40000000f00 */
[----:B------:R-:W-:Y:S02]  /*cda0*/  LOP3.LUT R36, R177, 0x380, RZ, 0xc0, !PT ;  /* 0x00000380b1247812 */ /* 0x000fe400078ec0ff */
[----:B------:R-:W-:Y:S02]  /*cdb0*/  SHF.R.U64 R6, R6, 0x3, RZ ;  /* 0x0000000306067819 */ /* 0x000fe400000012ff */
[----:B------:R-:W-:Y:S02]  /*cdc0*/  F2FP.BF16.F32.PACK_AB R5, R27, R26 ;  /* 0x0000001a1b05723e */ /* 0x000fe400000010ff */
[----:B------:R-:W-:-:S02]  /*cdd0*/  LOP3.LUT R40, R179, 0x380, RZ, 0xc0, !PT ;  /* 0x00000380b3287812 */ /* 0x000fc400078ec0ff */
[----:B------:R-:W-:Y:S02]  /*cde0*/  LOP3.LUT R27, R8, 0x380, RZ, 0xc0, !PT ;  /* 0x00000380081b7812 */ /* 0x000fe400078ec0ff */
[----:B------:R-:W-:Y:S02]  /*cdf0*/  SHF.R.U64 R32, R32, 0x3, RZ ;  /* 0x0000000320207819 */ /* 0x000fe400000012ff */
[----:B------:R-:W-:Y:S02]  /*ce00*/  LOP3.LUT R94, R183, 0x380, RZ, 0xc0, !PT ;  /* 0x00000380b75e7812 */ /* 0x000fe400078ec0ff */
[----:B------:R-:W-:Y:S02]  /*ce10*/  SHF.R.U64 R36, R36, 0x3, RZ ;  /* 0x0000000324247819 */ /* 0x000fe400000012ff */
[----:B------:R-:W-:Y:S02]  /*ce20*/  LOP3.LUT R98, R199, 0x380, RZ, 0xc0, !PT ;  /* 0x00000380c7627812 */ /* 0x000fe400078ec0ff */
[----:B------:R-:W-:-:S02]  /*ce30*/  LOP3.LUT R106, R6, R203, RZ, 0x3c, !PT ;  /* 0x000000cb066a7212 */ /* 0x000fc400078e3cff */
[----:B------:R-:W-:Y:S02]  /*ce40*/  SHF.R.U64 R40, R40, 0x3, RZ ;  /* 0x0000000328287819 */ /* 0x000fe400000012ff */
[----:B------:R-:W-:Y:S02]  /*ce50*/  LOP3.LUT R102, R201, 0x380, RZ, 0xc0, !PT ;  /* 0x00000380c9667812 */ /* 0x000fe400078ec0ff */
[----:B------:R-:W-:Y:S02]  /*ce60*/  F2FP.BF16.F32.PACK_AB R4, R170, R172 ;  /* 0x000000acaa04723e */ /* 0x000fe400000010ff */
[----:B------:R-:W-:Y:S01]  /*ce70*/  F2FP.BF16.F32.PACK_AB R6, R24, R171 ;  /* 0x000000ab1806723e */ /* 0x000fe200000010ff */
[----:B------:R-:W-:Y:S01]  /*ce80*/  BAR.SYNC.DEFER_BLOCKING 0x1, 0x100 ;  /* 0x0044000000007b1d */ /* 0x000fe20000010000 */
[----:B------:R-:W-:Y:S02]  /*ce90*/  SHF.R.U64 R27, R27, 0x3, RZ ;  /* 0x000000031b1b7819 */ /* 0x000fe400000012ff */
[----:B------:R-:W-:-:S02]  /*cea0*/  LOP3.LUT R32, R32, R175, RZ, 0x3c, !PT ;  /* 0x000000af20207212 */ /* 0x000fc400078e3cff */
[----:B------:R-:W-:Y:S02]  /*ceb0*/  SHF.R.U64 R94, R94, 0x3, RZ ;  /* 0x000000035e5e7819 */ /* 0x000fe400000012ff */
[----:B------:R-:W-:Y:S02]  /*cec0*/  LOP3.LUT R110, R205, 0x380, RZ, 0xc0, !PT ;  /* 0x00000380cd6e7812 */ /* 0x000fe400078ec0ff */
[----:B------:R-:W-:Y:S02]  /*ced0*/  LOP3.LUT R36, R36, R177, RZ, 0x3c, !PT ;  /* 0x000000b124247212 */ /* 0x000fe400078e3cff */
[----:B------:R-:W-:Y:S02]  /*cee0*/  SHF.R.U64 R98, R98, 0x3, RZ ;  /* 0x0000000362627819 */ /* 0x000fe400000012ff */
[----:B------:R-:W-:Y:S02]  /*cef0*/  LOP3.LUT R114, R207, 0x380, RZ, 0xc0, !PT ;  /* 0x00000380cf727812 */ /* 0x000fe400078ec0ff */
[----:B------:R-:W-:-:S02]  /*cf00*/  LOP3.LUT R40, R40, R179, RZ, 0x3c, !PT ;  /* 0x000000b328287212 */ /* 0x000fc400078e3cff */
[----:B------:R-:W-:Y:S02]  /*cf10*/  SHF.R.U64 R102, R102, 0x3, RZ ;  /* 0x0000000366667819 */ /* 0x000fe400000012ff */
[----:B------:R-:W-:Y:S02]  /*cf20*/  LOP3.LUT R118, R209, 0x380, RZ, 0xc0, !PT ;  /* 0x00000380d1767812 */ /* 0x000fe400078ec0ff */
[----:B------:R-:W-:Y:S02]  /*cf30*/  LOP3.LUT R122, R27, R8, RZ, 0x3c, !PT ;  /* 0x000000081b7a7212 */ /* 0x000fe400078e3cff */
[----:B------:R-:W-:Y:S01]  /*cf40*/  MOV R28, R28 ;  /* 0x0000001c001c7202 */ /* 0x000fe20000000f00 */
[----:B------:R0:W-:Y:S01]  /*cf50*/  STSM.16.M88.4 [R173], R4 ;  /* 0x00000004ad007844 */ /* 0x0001e20000000200 */
[----:B------:R-:W-:Y:S02]  /*cf60*/  F2FP.BF16.F32.PACK_AB R8, R166, R169 ;  /* 0x000000a9a608723e */ /* 0x000fe400000010ff */
[----:B------:R-:W-:-:S02]  /*cf70*/  LOP3.LUT R94, R94, R183, RZ, 0x3c, !PT ;  /* 0x000000b75e5e7212 */ /* 0x000fc400078e3cff */
[----:B------:R-:W-:Y:S01]  /*cf80*/  SHF.R.U64 R110, R110, 0x3, RZ ;  /* 0x000000036e6e7819 */ /* 0x000fe200000012ff */
[----:B------:R-:W-:Y:S01]  /*cf90*/  STSM.16.M88.4 [R28], R8 ;  /* 0x000000081c007844 */ /* 0x000fe20000000200 */
[----:B------:R-:W-:Y:S02]  /*cfa0*/  LOP3.LUT R26, R126, 0x380, RZ, 0xc0, !PT ;  /* 0x000003807e1a7812 */ /* 0x000fe400078ec0ff */
[----:B------:R-:W-:Y:S02]  /*cfb0*/  MOV R32, R32 ;  /* 0x0000002000207202 */ /* 0x000fe40000000f00 */
[----:B------:R-:W-:Y:S02]  /*cfc0*/  LOP3.LUT R98, R98, R199, RZ, 0x3c, !PT ;  /* 0x000000c762627212 */ /* 0x000fe400078e3cff */
[----:B------:R-:W-:Y:S02]  /*cfd0*/  SHF.R.U64 R114, R114, 0x3, RZ ;  /* 0x0000000372727819 */ /* 0x000fe400000012ff */
[----:B------:R-:W-:-:S02]  /*cfe0*/  LOP3.LUT R175, R168, 0x380, RZ, 0xc0, !PT ;  /* 0x00000380a8af7812 */ /* 0x000fc400078ec0ff */
[----:B0-----:R-:W-:Y:S02]  /*cff0*/  F2FP.BF16.F32.PACK_AB R4, R156, R165 ;  /* 0x000000a59c04723e */ /* 0x001fe400000010ff */
[----:B------:R-:W-:Y:S02]  /*d000*/  F2FP.BF16.F32.PACK_AB R5, R43, R42 ;  /* 0x0000002a2b05723e */ /* 0x000fe400000010ff */
[----:B------:R-:W-:Y:S02]  /*d010*/  F2FP.BF16.F32.PACK_AB R6, R12, R158 ;  /* 0x0000009e0c06723e */ /* 0x000fe400000010ff */
[----:B------:R-:W-:Y:S02]  /*d020*/  F2FP.BF16.F32.PACK_AB R7, R47, R46 ;  /* 0x0000002e2f07723e */ /* 0x000fe400000010ff */
[----:B------:R-:W-:Y:S02]  /*d030*/  MOV R36, R36 ;  /* 0x0000002400247202 */ /* 0x000fe40000000f00 */
[----:B------:R-:W-:Y:S01]  /*d040*/  F2FP.BF16.F32.PACK_AB R12, R49, R154 ;  /* 0x0000009a310c723e */ /* 0x000fe200000010ff */
[----:B------:R0:W-:Y:S01]  /*d050*/  STSM.16.M88.4 [R32], R4 ;  /* 0x0000000420007844 */ /* 0x0001e20000000200 */
[----:B------:R-:W-:-:S02]  /*d060*/  LOP3.LUT R102, R102, R201, RZ, 0x3c, !PT ;  /* 0x000000c966667212 */ /* 0x000fc400078e3cff */
[----:B------:R-:W-:Y:S01]  /*d070*/  SHF.R.U64 R118, R118, 0x3, RZ ;  /* 0x0000000376767819 */ /* 0x000fe200000012ff */
[----:B------:R1:W-:Y:S01]  /*d080*/  STSM.16.M88.4 [R36], R12 ;  /* 0x0000000c24007844 */ /* 0x0003e20000000200 */
[----:B------:R-:W-:Y:S02]  /*d090*/  MOV R40, R40 ;  /* 0x0000002800287202 */ /* 0x000fe40000000f00 */
[----:B------:R-:W-:Y:S02]  /*d0a0*/  MOV R44, R44 ;  /* 0x0000002c002c7202 */ /* 0x000fe40000000f00 */
[----:B------:R-:W-:Y:S01]  /*d0b0*/  LOP3.LUT R110, R110, R205, RZ, 0x3c, !PT ;  /* 0x000000cd6e6e7212 */ /* 0x000fe200078e3cff */
[----:B------:R-:W-:Y:S01]  /*d0c0*/  STSM.16.M88.4 [R40], R56 ;  /* 0x0000003828007844 */ /* 0x000fe20000000200 */
[----:B------:R-:W-:Y:S02]  /*d0d0*/  SHF.R.U64 R171, R26, 0x3, RZ ;  /* 0x000000031aab7819 */ /* 0x000fe400000012ff */
[----:B------:R-:W-:Y:S01]  /*d0e0*/  MOV R94, R94 ;  /* 0x0000005e005e7202 */ /* 0x000fe20000000f00 */
[----:B------:R-:W-:Y:S01]  /*d0f0*/  STSM.16.M88.4 [R44], R64 ;  /* 0x000000402c007844 */ /* 0x000fe20000000200 */
[----:B------:R-:W-:Y:S01]  /*d100*/  F2FP.BF16.F32.PACK_AB R81, R83, R82 ;  /* 0x000000525351723e */ /* 0x000fe200000010ff */
[----:B0-----:R-:W-:Y:S01]  /*d110*/  IMAD.U32 R4, RZ, RZ, UR4 ;  /* 0x00000004ff047e24 */ /* 0x001fe2000f8e00ff */
[----:B------:R-:W-:Y:S01]  /*d120*/  F2FP.BF16.F32.PACK_AB R88, R89, R88 ;  /* 0x000000585958723e */ /* 0x000fe200000010ff */
[----:B------:R-:W-:Y:S01]  /*d130*/  STSM.16.M88.4 [R94], R72 ;  /* 0x000000485e007844 */ /* 0x000fe20000000200 */
[----:B------:R-:W-:Y:S01]  /*d140*/  LOP3.LUT R114, R114, R207, RZ, 0x3c, !PT ;  /* 0x000000cf72727212 */ /* 0x000fe200078e3cff */
[----:B------:R-:W-:Y:S01]  /*d150*/  IMAD.U32 R5, RZ, RZ, UR6 ;  /* 0x00000006ff057e24 */ /* 0x000fe2000f8e00ff */
[----:B------:R-:W-:Y:S01]  /*d160*/  SHF.R.U64 R175, R175, 0x3, RZ ;  /* 0x00000003afaf7819 */ /* 0x000fe200000012ff */
[----:B------:R-:W-:Y:S01]  /*d170*/  ULDC.64 UR6, c[0x0][0xce0] ;  /* 0x0003380000067ab9 */ /* 0x000fe20000000a00 */
        /* <DEDUP_REMOVED lines=22> */
[----:B------:R-:W-:Y:S02]  /*d2e0*/  LOP3.LUT R24, R175, R168, RZ, 0x3c, !PT ;  /* 0x000000a8af187212 */ /* 0x000fe400078e3cff */
[----:B------:R-:W-:Y:S01]  /*d2f0*/  MOV R114, R114 ;  /* 0x0000007200727202 */ /* 0x000fe20000000f00 */
[----:B------:R-:W-:Y:S01]  /*d300*/  STSM.16.M88.4 [R110], R104 ;  /* 0x000000686e007844 */ /* 0x000fe20000000200 */
[----:B------:R-:W-:Y:S02]  /*d310*/  F2FP.BF16.F32.PACK_AB R156, R113, R112 ;  /* 0x00000070719c723e */ /* 0x000fe400000010ff */
[----:B------:R-:W-:Y:S02]  /*d320*/  F2FP.BF16.F32.PACK_AB R157, R157, R155 ;  /* 0x0000009b9d9d723e */ /* 0x000fe400000010ff */
[----:B------:R-:W-:Y:S02]  /*d330*/  F2FP.BF16.F32.PACK_AB R158, R117, R116 ;  /* 0x00000074759e723e */ /* 0x000fe400000010ff */
[----:B------:R-:W-:-:S02]  /*d340*/  F2FP.BF16.F32.PACK_AB R159, R160, R159 ;  /* 0x0000009fa09f723e */ /* 0x000fc400000010ff */
[----:B------:R-:W-:Y:S02]  /*d350*/  F2FP.BF16.F32.PACK_AB R161, R162, R161 ;  /* 0x000000a1a2a1723e */ /* 0x000fe400000010ff */
[----:B------:R-:W-:Y:S01]  /*d360*/  F2FP.BF16.F32.PACK_AB R128, R129, R128 ;  /* 0x000000808180723e */ /* 0x000fe200000010ff */
        /* <DEDUP_REMOVED lines=22> */
[----:B------:R-:W-:-:S03]  /*d4d0*/  PLOP3.LUT P0, PT, PT, PT, UP0, 0x80, 0x0 ;  /* 0x000000000000781c */ /* 0x000fc60003f0f008 */
[----:B------:R0:W-:Y:S01]  /*d4e0*/  STSM.16.M88.4 [R24], R144 ;  /* 0x0000009018007844 */ /* 0x0001e20000000200 */
[----:B------:R-:W-:Y:S09]  /*d4f0*/  BAR.SYNC.DEFER_BLOCKING 0x1, 0x100 ;  /* 0x0044000000007b1d */ /* 0x000ff20000010000 */
[----:B------:R-:W2:Y:S01]  /*d500*/  @P0 LDG.E R6, desc[UR10][R4.64] ;  /* 0x0000000a04060981 */ /* 0x000ea2000c1e1900 */
[----:B------:R-:W-:Y:S01]  /*d510*/  UISETP.NE.U32.AND UP1, UPT, UR6, URZ, UPT ;  /* 0x0000003f0600728c */ /* 0x000fe2000bf25070 */
[----:B------:R-:W-:Y:S01]  /*d520*/  LEA R7, R194, R23, 0x6 ;  /* 0x00000017c2077211 */ /* 0x000fe200078e30ff */
[----:B------:R-:W3:Y:S02]  /*d530*/  LDC R76, c[0x0][0xb88] ;  /* 0x0002e200ff4c7b82 */ /* 0x000ee40000000800 */
[----:B------:R-:W-:-:S02]  /*d540*/  UISETP.NE.AND.EX UP1, UPT, UR7, URZ, UPT, UP1 ;  /* 0x0000003f0700728c */ /* 0x000fc4000bf25310 */
[----:B------:R-:W-:-:S04]  /*d550*/  IMAD.WIDE R20, R7, 0x2, R20 ;  /* 0x0000000207147825 */ /* 0x000fc800078e0214 */
[----:B------:R-:W-:Y:S02]  /*d560*/  PLOP3.LUT P6, PT, PT, PT, UP1, 0x80, 0x0 ;  /* 0x000000000000781c */ /* 0x000fe40003fcf018 */
[C---:B------:R-:W-:Y:S02]  /*d570*/  IADD3 R9, P2, R20.reuse, 0x1000, RZ ;  /* 0x0000100014097810 */ /* 0x040fe40007f5e0ff */
[C---:B------:R-:W-:Y:S01]  /*d580*/  IADD3 R25, P1, R20.reuse, 0x2000, RZ ;  /* 0x0000200014197810 */ /* 0x040fe20007f3e0ff */
[----:B------:R-:W-:Y:S01]  /*d590*/  @UP1 UIADD3 UR6, UP2, UR8, UR6, URZ ;  /* 0x0000000608061290 */ /* 0x000fe2000ff5e03f */
[----:B------:R-:W-:Y:S02]  /*d5a0*/  P2R R10, PR, RZ, 0x4 ;  /* 0x00000004ff0a7803 */ /* 0x000fe40000000000 */
[C---:B-1----:R-:W-:Y:S01]  /*d5b0*/  IADD3 R13, P2, R20.reuse, 0x3000, RZ ;  /* 0x00003000140d7810 */ /* 0x042fe20007f5e0ff */
[----:B------:R-:W-:Y:S01]  /*d5c0*/  @UP1 UIADD3.X UR7, UR9, UR7, URZ, UP2, !UPT ;  /* 0x0000000709071290 */ /* 0x000fe200097fe43f */
[C---:B------:R-:W-:Y:S01]  /*d5d0*/  IADD3 R33, P3, R20.reuse, 0x4000, RZ ;  /* 0x0000400014217810 */ /* 0x040fe20007f7e0ff */
[----:B------:R-:W-:Y:S01]  /*d5e0*/  IMAD.U32 R14, RZ, RZ, UR6 ;  /* 0x00000006ff0e7e24 */ /* 0x000fe2000f8e00ff */
[----:B------:R-:W-:-:S02]  /*d5f0*/  IADD3 R29, P4, R20, 0x5000, RZ ;  /* 0x00005000141d7810 */ /* 0x000fc40007f9e0ff */
[----:B------:R-:W-:Y:S01]  /*d600*/  IADD3 R41, P5, R20, 0x6000, RZ ;  /* 0x0000600014297810 */ /* 0x000fe20007fbe0ff */
[----:B------:R-:W-:Y:S01]  /*d610*/  IMAD.U32 R15, RZ, RZ, UR7 ;  /* 0x00000007ff0f7e24 */ /* 0x000fe2000f8e00ff */
[----:B------:R-:W-:Y:S02]  /*d620*/  LOP3.LUT R8, R9, 0x380, RZ, 0xc0, !PT ;  /* 0x0000038009087812 */ /* 0x000fe400078ec0ff */
[----:B0-----:R-:W-:Y:S02]  /*d630*/  LOP3.LUT R24, R25, 0x380, RZ, 0xc0, !PT ;  /* 0x0000038019187812 */ /* 0x001fe400078ec0ff */
[----:B------:R-:W-:Y:S01]  /*d640*/  LOP3.LUT R12, R13, 0x380, RZ, 0xc0, !PT ;  /* 0x000003800d0c7812 */ /* 0x000fe200078ec0ff */
[----:B------:R-:W-:Y:S01]  /*d650*/  UMOV UR4, URZ ;  /* 0x0000003f00047c82 */ /* 0x000fe20008000000 */
[----:B------:R-:W-:Y:S01]  /*d660*/  LOP3.LUT R32, R33, 0x380, RZ, 0xc0, !PT ;  /* 0x0000038021207812 */ /* 0x000fe200078ec0ff */
[----:B---3--:R0:W5:Y:S01]  /*d670*/  @P6 LDG.E R76, desc[UR10][R14.64] ;  /* 0x0000000a0e4c6981 */ /* 0x008162000c1e1900 */
        /* <DEDUP_REMOVED lines=14> */
[----:B--2---:R-:W-:Y:S01]  /*d760*/  @P0 R2UR UR4, R6 ;  /* 0x00000000060402ca */ /* 0x004fe200000e0000 */
[----:B0-----:R-:W-:-:S14]  /*d770*/  @P6 BRA `(.L_x_4028) ;  /* 0x0000000000146947 */ /* 0x001fdc0003800000 */
[----:B------:R-:W-:Y:S05]  /*d780*/  @!P0 BRA `(.L_x_4028) ;  /* 0x0000000000108947 */ /* 0x000fea0003800000 */
[----:B------:R-:W-:Y:S02]  /*d790*/  ULDC.64 UR6, c[0x0][0x208] ;  /* 0x0000820000067ab9 */ /* 0x000fe40000000a00 */
[----:B------:R-:W2:Y:S04]  /*d7a0*/  LDG.E R7, desc[UR6][R4.64] ;  /* 0x0000000604077981 */ /* 0x000ea8000c1e1900 */
[----:B-----5:R-:W2:Y:S02]  /*d7b0*/  LDG.E R76, desc[UR6][R4.64+0x4] ;  /* 0x00000406044c7981 */ /* 0x020ea4000c1e1900 */
[----:B--2---:R-:W-:-:S07]  /*d7c0*/  IMAD.IADD R76, R76, 0x1, -R7 ;  /* 0x000000014c4c7824 */ /* 0x004fce00078e0a07 */
.L_x_4028:
        /* <DEDUP_REMOVED lines=12> */
[----:B------:R-:W-:Y:S01]  /*d890*/  IMAD.X R41, RZ, RZ, R21, P5 ;  /* 0x000000ffff297224 */ /* 0x000fe200028e0615 */
[----:B------:R-:W-:Y:S01]  /*d8a0*/  LOP3.LUT R44, R45, 0x380, RZ, 0xc0, !PT ;  /* 0x000003802d2c7812 */ /* 0x000fe200078ec0ff */
[----:B------:R-:W-:Y:S01]  /*d8b0*/  USHF.R.S32.HI UR9, URZ, 0x1f, UR4 ;  /* 0x0000001f3f097899 */ /* 0x000fe20008011404 */
[----:B------:R-:W-:Y:S01]  /*d8c0*/  SHF.R.U64 R52, R52, 0x3, RZ ;  /* 0x0000000334347819 */ /* 0x000fe200000012ff */
[----:B------:R-:W-:Y:S01]  /*d8d0*/  USHF.R.S32.HI UR12, URZ, 0x1f, UR37 ;  /* 0x0000001f3f0c7899 */ /* 0x000fe20008011425 */
[----:B------:R-:W-:Y:S01]  /*d8e0*/  SHF.R.U64 R36, R36, 0x3, RZ ;  /* 0x0000000324247819 */ /* 0x000fe200000012ff */
[----:B------:R-:W-:Y:S01]  /*d8f0*/  USEL UR39, UR39, URZ, !UP0 ;  /* 0x0000003f27277287 */ /* 0x000fe2000c000000 */
[----:B------:R-:W-:Y:S01]  /*d900*/  SHF.R.U64 R44, R44, 0x3, RZ ;  /* 0x000000032c2c7819 */ /* 0x000fe200000012ff */
[----:B------:R-:W-:Y:S01]  /*d910*/  USEL UR38, UR38, URZ, !UP0 ;  /* 0x0000003f26267287 */ /* 0x000fe2000c000000 */
[----:B------:R-:W-:-:S02]  /*d920*/  LOP3.LUT R52, R52, R53, RZ, 0x3c, !PT ;  /* 0x0000003534347212 */ /* 0x000fc400078e3cff */
[----:B------:R-:W-:Y:S02]  /*d930*/  IADD3.X R53, RZ, R21, RZ, P6, !PT ;  /* 0x00000015ff357210 */ /* 0x000fe400037fe4ff */
[----:B------:R-:W-:Y:S01]  /*d940*/  LOP3.LUT R36, R36, R37, RZ, 0x3c, !PT ;  /* 0x0000002524247212 */ /* 0x000fe200078e3cff */
[--C-:B------:R-:W-:Y:S01]  /*d950*/  IMAD.X R37, RZ, RZ, R21.reuse, P0 ;  /* 0x000000ffff257224 */ /* 0x100fe200000e0615 */
[----:B0-----:R-:W-:Y:S02]  /*d960*/  ISETP.NE.AND P6, PT, R4, RZ, PT ;  /* 0x000000ff0400720c */ /* 0x001fe40003fc5270 */
[----:B------:R-:W-:Y:S01]  /*d970*/  LOP3.LUT R44, R44, R45, RZ, 0x3c, !PT ;  /* 0x0000002d2c2c7212 */ /* 0x000fe200078e3cff */
[----:B------:R-:W-:Y:S01]  /*d980*/  IMAD.X R45, RZ, RZ, R21, P1 ;  /* 0x000000ffff2d7224 */ /* 0x000fe200008e0615 */
[C---:B------:R-:W-:Y:S02]  /*d990*/  IADD3 R57, P2, R20.reuse, 0xa000, RZ ;  /* 0x0000a00014397810 */ /* 0x040fe40007f5e0ff */
[----:B------:R-:W-:-:S02]  /*d9a0*/  IADD3 R49, P3, R20, 0xb000, RZ ;  /* 0x0000b00014317810 */ /* 0x000fc40007f7e0ff */
[C---:B------:R-:W-:Y:S02]  /*d9b0*/  IADD3 R65, P4, R20.reuse, 0xc000, RZ ;  /* 0x0000c00014417810 */ /* 0x040fe40007f9e0ff */
[C---:B------:R-:W-:Y:S02]  /*d9c0*/  IADD3 R61, P5, R20.reuse, 0xd000, RZ ;  /* 0x0000d000143d7810 */ /* 0x040fe40007fbe0ff */
[C---:B------:R-:W-:Y:S02]  /*d9d0*/  IADD3 R73, P0, R20.reuse, 0xe000, RZ ;  /* 0x0000e00014497810 */ /* 0x040fe40007f1e0ff */
[----:B------:R-:W-:Y:S02]  /*d9e0*/  IADD3 R5, P1, R20, 0xf000, RZ ;  /* 0x0000f00014057810 */ /* 0x000fe40007f3e0ff */
[----:B------:R-:W-:Y:S02]  /*d9f0*/  LOP3.LUT R56, R57, 0x380, RZ, 0xc0, !PT ;  /* 0x0000038039387812 */ /* 0x000fe400078ec0ff */
[----:B------:R-:W-:Y:S01]  /*da00*/  LOP3.LUT R48, R49, 0x380, RZ, 0xc0, !PT ;  /* 0x0000038031307812 */ /* 0x000fe200078ec0ff */
[----:B------:R-:W-:Y:S01]  /*da10*/  IMAD.X R69, RZ, RZ, R21, P1 ;  /* 0x000000ffff457224 */ /* 0x000fe200008e0615 */
[----:B------:R-:W-:-:S02]  /*da20*/  LOP3.LUT R64, R65, 0x380, RZ, 0xc0, !PT ;  /* 0x0000038041407812 */ /* 0x000fc400078ec0ff */
        /* <DEDUP_REMOVED lines=8> */
[----:B------:R-:W-:Y:S02]  /*dab0*/  SHF.R.U64 R72, R72, 0x3, RZ ;  /* 0x0000000348487819 */ /* 0x000fe400000012ff */
        /* <DEDUP_REMOVED lines=13> */
[----:B------:R-:W-:Y:S01]  /*db90*/  LOP3.LUT R68, R4, R5, RZ, 0x3c, !PT ;  /* 0x0000000504447212 */ /* 0x000fe200078e3cff */
        /* <DEDUP_REMOVED lines=22> */
[----:B------:R-:W-:-:S04]  /*dd00*/  MOV R11, UR8 ;  /* 0x00000008000b7c02 */ /* 0x000fc80008000f00 */
[----:B------:R-:W-:Y:S02]  /*dd10*/  IADD3.X R5, R4, UR7, R11, P2, !PT ;  /* 0x0000000704057c10 */ /* 0x000fe400097fe40b */
[----:B------:R-:W-:-:S04]  /*dd20*/  LEA R4, P2, R6, UR10, 0x2 ;  /* 0x0000000a06047c11 */ /* 0x000fc8000f8410ff */
[----:B------:R-:W-:-:S05]  /*dd30*/  LEA.HI.X R5, R6, UR11, R5, 0x2, P2 ;  /* 0x0000000b06057c11 */ /* 0x000fca00090f1405 */
[----:B------:R0:W-:Y:S04]  /*dd40*/  @!P1 STG.E desc[UR14][R4.64], R0 ;  /* 0x0000000004009986 */ /* 0x0001e8000c10190e */
[----:B------:R0:W-:Y:S02]  /*dd50*/  @!P0 STG.E desc[UR14][R4.64+0x20], R3 ;  /* 0x0000200304008986 */ /* 0x0001e4000c10190e */
.L_x_4029:
[C---:B0-----:R-:W-:Y:S01]  /*dd60*/  VIADD R3, R23.reuse, 0x40 ;  /* 0x0000004017037836 */ /* 0x041fe20000000000 */
[----:B------:R-:W-:Y:S01]  /*dd70*/  ULDC UR10, c[0x0][0xb8c] ;  /* 0x0002e300000a7ab9 */ /* 0x000fe20000000800 */
[C---:B------:R-:W-:Y:S01]  /*dd80*/  VIADD R82, R23.reuse, 0x80 ;  /* 0x0000008017527836 */ /* 0x040fe20000000000 */
[----:B------:R-:W-:Y:S01]  /*dd90*/  ULDC.64 UR6, c[0x0][0x208] ;  /* 0x0000820000067ab9 */ /* 0x000fe20000000a00 */
[----:B------:R-:W-:Y:S01]  /*dda0*/  VIADD R83, R23, 0xc0 ;  /* 0x000000c017537836 */ /* 0x000fe20000000000 */
[----:B------:R-:W-:Y:S01]  /*ddb0*/  ISETP.GE.AND P1, PT, R3, UR10, PT ;  /* 0x0000000a03007c0c */ /* 0x000fe2000bf26270 */
[----:B------:R0:W5:Y:S01]  /*ddc0*/  LD.E.128 R4, desc[UR6][R20.64] ;  /* 0x0000000614047980 */ /* 0x000162000c101d00 */
[C---:B------:R-:W-:Y:S01]  /*ddd0*/  ISETP.GE.AND P0, PT, R23.reuse, UR10, PT ;  /* 0x0000000a17007c0c */ /* 0x040fe2000bf06270 */
[----:B------:R-:W-:Y:S01]  /*dde0*/  ULDC.64 UR14, c[0x0][0xba0] ;  /* 0x0002e800000e7ab9 */ /* 0x000fe20000000a00 */
[----:B------:R-:W-:Y:S01]  /*ddf0*/  SEL R19, RZ, 0xffffffff, P1 ;  /* 0xffffffffff137807 */ /* 0x000fe20000800000 */
[C---:B------:R-:W-:Y:S01]  /*de00*/  VIADD R84, R23.reuse, 0x100 ;  /* 0x0000010017547836 */ /* 0x040fe20000000000 */
[----:B------:R-:W-:Y:S01]  /*de10*/  SEL R0, RZ, 0x1, P0 ;  /* 0x00000001ff007807 */ /* 0x000fe20000000000 */
[----:B------:R-:W-:Y:S01]  /*de20*/  VIADD R86, R23, 0x140 ;  /* 0x0000014017567836 */ /* 0x000fe20000000000 */
[----:B------:R-:W5:Y:S01]  /*de30*/  LD.E.128 R8, desc[UR6][R8.64] ;  /* 0x0000000608087980 */ /* 0x000f62000c101d00 */
[----:B------:R-:W-:Y:S01]  /*de40*/  IMAD.SHL.U32 R19, R19, 0x2, RZ ;  /* 0x0000000213137824 */ /* 0x000fe200078e00ff */
[----:B------:R-:W-:-:S02]  /*de50*/  ISETP.GE.AND P0, PT, R82, UR10, PT ;  /* 0x0000000a52007c0c */ /* 0x000fc4000bf06270 */
[----:B------:R-:W-:Y:S01]  /*de60*/  ISETP.GE.AND P1, PT, R83, UR10, PT ;  /* 0x0000000a53007c0c */ /* 0x000fe2000bf26270 */
[----:B------:R-:W5:Y:S01]  /*de70*/  LD.E.128 R24, desc[UR6][R24.64] ;  /* 0x0000000618187980 */ /* 0x000f62000c101d00 */
[----:B------:R-:W-:Y:S02]  /*de80*/  LOP3.LUT R0, R19, 0x2, R0, 0xe2, !PT ;  /* 0x0000000213007812 */ /* 0x000fe400078ee200 */
[----:B------:R-:W-:Y:S01]  /*de90*/  SEL R19, RZ, 0x4, P0 ;  /* 0x00000004ff137807 */ /* 0x000fe20000000000 */
[----:B------:R-:W5:Y:S01]  /*dea0*/  LD.E.128 R12, desc[UR6][R12.64] ;  /* 0x000000060c0c7980 */ /* 0x000f62000c101d00 */
[----:B0-----:R-:W-:-:S03]  /*deb0*/  SEL R20, RZ, 0x8, P1 ;  /* 0x00000008ff147807 */ /* 0x001fc60000800000 */
        /* <DEDUP_REMOVED lines=17> */
[----:B------:R-:W-:Y:S01]  /*dfd0*/  ISETP.GE.AND P0, PT, R84, UR10, PT ;  /* 0x0000000a54007c0c */ /* 0x000fe2000bf06270 */
[----:B------:R-:W-:Y:S01]  /*dfe0*/  VIADD R78, R23, 0x180 ;  /* 0x00000180174e7836 */ /* 0x000fe20000000000 */
[----:B------:R-:W-:Y:S01]  /*dff0*/  ISETP.GE.AND P1, PT, R86, UR10, PT ;  /* 0x0000000a56007c0c */ /* 0x000fe2000bf26270 */
[----:B------:R-:W-:Y:S01]  /*e000*/  @!PT LDS RZ, [RZ] ;  /* 0x00000000fffff984 */ /* 0x000fe20000000800 */
[----:B------:R-:W-:Y:S01]  /*e010*/  @!PT LDS RZ, [RZ] ;  /* 0x00000000fffff984 */ /* 0x000fe20000000800 */
[----:B------:R-:W-:Y:S01]  /*e020*/  @!PT LDS RZ, [RZ] ;  /* 0x00000000fffff984 */ /* 0x000fe20000000800 */
[----:B------:R-:W-:Y:S01]  /*e030*/  @!PT LDS RZ, [RZ] ;  /* 0x00000000fffff984 */ /* 0x000fe20000000800 */
[----:B------:R0:W-:Y:S06]  /*e040*/  MEMBAR.ALL.CTA ;  /* 0x0000000000007992 */ /* 0x0001ec0000008000 */
[----:B0-----:R-:W0:Y:S01]  /*e050*/  FENCE.VIEW.ASYNC.S ;  /* 0x00000000000073c6 */ /* 0x001e220000000000 */
[----:B------:R-:W-:-:S02]  /*e060*/  UIMAD UR6, UR4, UR15, UR6 ;  /* 0x0000000f040672a4 */ /* 0x000fc4000f8e0206 */
[----:B------:R-:W-:Y:S01]  /*e070*/  IMAD.WIDE.U32 R20, R19, UR4, R20 ;  /* 0x0000000413147c25 */ /* 0x000fe2000f8e0014 */
[----:B------:R-:W-:Y:S01]  /*e080*/  ULDC.64 UR8, c[0x0][0xbe0] ;  /* 0x0002f80000087ab9 */ /* 0x000fe20000000a00 */
[----:B------:R-:W-:Y:S01]  /*e090*/  SEL R19, RZ, 0x10, P0 ;  /* 0x00000010ff137807 */ /* 0x000fe20000000000 */
[----:B------:R-:W-:Y:S01]  /*e0a0*/  UIMAD UR4, UR12, UR8, URZ ;  /* 0x000000080c0472a4 */ /* 0x000fe2000f8e023f */
[----:B------:R-:W-:Y:S01]  /*e0b0*/  SEL R77, RZ, 0x20, P1 ;  /* 0x00000020ff4d7807 */ /* 0x000fe20000800000 */
[----:B------:R-:W-:Y:S01]  /*e0c0*/  VIADD R21, R21, UR6 ;  /* 0x0000000615157c36 */ /* 0x000fe20008000000 */
[----:B------:R-:W-:Y:S01]  /*e0d0*/  MOV R79, UR8 ;  /* 0x00000008004f7c02 */ /* 0x000fe20008000f00 */
[----:B------:R-:W-:Y:S01]  /*e0e0*/  UIMAD UR4, UR37, UR9, UR4 ;  /* 0x00000009250472a4 */ /* 0x000fe2000f8e0204 */
[----:B------:R-:W-:Y:S01]  /*e0f0*/  ISETP.GE.AND P0, PT, R78, UR10, PT ;  /* 0x0000000a4e007c0c */ /* 0x000fe2000bf06270 */
[----:B------:R-:W-:Y:S01]  /*e100*/  ULDC.64 UR6, c[0x0][0xbe8] ;  /* 0x0002fa0000067ab9 */ /* 0x000fe20000000a00 */
[----:B------:R-:W-:Y:S01]  /*e110*/  LOP3.LUT R19, R77, R0, R19, 0xfe, !PT ;  /* 0x000000004d137212 */ /* 0x000fe200078efe13 */
[----:B-----5:R-:W-:Y:S01]  /*e120*/  IMAD R77, R193, -0x40, R76 ;  /* 0xffffffc0c14d7824 */ /* 0x020fe200078e024c */
[----:B------:R-:W-:Y:S01]  /*e130*/  SEL R0, RZ, 0x40, P0 ;  /* 0x00000040ff007807 */ /* 0x000fe20000000000 */
[----:B------:R-:W-:Y:S01]  /*e140*/  IMAD.WIDE.U32 R20, R79, UR37, R20 ;  /* 0x000000254f147c25 */ /* 0x000fe2000f8e0014 */
[----:B------:R-:W-:Y:S01]  /*e150*/  SHF.R.S32.HI R195, RZ, 0x1f, R194 ;  /* 0x0000001fffc37819 */ /* 0x000fe200000114c2 */
[----:B------:R-:W-:Y:S01]  /*e160*/  BSSY B1, `(.L_x_4030) ;  /* 0x000002f000017945 */ /* 0x000fe20003800000 */
[----:B------:R-:W-:Y:S01]  /*e170*/  LOP3.LUT R19, R19, R0, RZ, 0xfc, !PT ;  /* 0x0000000013137212 */ /* 0x000fe200078efcff */
[----:B------:R-:W-:Y:S01]  /*e180*/  VIADD R21, R21, UR4 ;  /* 0x0000000415157c36 */ /* 0x000fe20008000000 */
[----:B------:R-:W-:Y:S01]  /*e190*/  ISETP.GE.AND P2, PT, R194, R77, PT ;  /* 0x0000004dc200720c */ /* 0x000fe20003f46270 */
[----:B------:R-:W-:Y:S01]  /*e1a0*/  VIADD R0, R17, 0x38820 ;  /* 0x0003882011007836 */ /* 0x000fe20000000000 */
[----:B------:R-:W-:Y:S01]  /*e1b0*/  UIMAD UR4, UR38, UR6, URZ ;  /* 0x00000006260472a4 */ /* 0x000fe2000f8e023f */
[----:B------:R-:W-:-:S02]  /*e1c0*/  VIADD R78, R23, 0x1c0 ;  /* 0x000001c0174e7836 */ /* 0x000fc40000000000 */
[----:B------:R-:W-:Y:S01]  /*e1d0*/  IMAD.U32 R79, RZ, RZ, UR6 ;  /* 0x00000006ff4f7e24 */ /* 0x000fe2000f8e00ff */
[----:B------:R-:W-:Y:S01]  /*e1e0*/  PRMT R0, RZ, 0x654, R0 ;  /* 0x00000654ff007816 */ /* 0x000fe20000000000 */
[----:B------:R-:W-:Y:S01]  /*e1f0*/  UIMAD UR4, UR39, UR7, UR4 ;  /* 0x00000007270472a4 */ /* 0x000fe2000f8e0204 */
[----:B------:R-:W-:Y:S01]  /*e200*/  ISETP.GE.AND P1, PT, R78, UR10, PT ;  /* 0x0000000a4e007c0c */ /* 0x000fe2000bf26270 */
[----:B------:R-:W-:Y:S01]  /*e210*/  IMAD.WIDE.U32 R78, R79, UR39, R20 ;  /* 0x000000274f4e7c25 */ /* 0x000fe2000f8e0014 */
[----:B0-----:R0:W-:Y:S03]  /*e220*/  SYNCS.ARRIVE.TRANS64.RED.A1T0 RZ, [R0+URZ], RZ ;  /* 0x000000ff00ff79a7 */ /* 0x0011e6000810043f */
[----:B------:R-:W-:Y:S02]  /*e230*/  VIADD R76, R194, 0x20 ;  /* 0x00000020c24c7836 */ /* 0x000fe40000000000 */
[----:B------:R-:W-:Y:S01]  /*e240*/  VIADD R85, R79, UR4 ;  /* 0x000000044f557c36 */ /* 0x000fe20008000000 */
[----:B0-----:R-:W-:-:S02]  /*e250*/  SEL R0, RZ, 0x80, P1 ;  /* 0x00000080ff007807 */ /* 0x001fc40000800000 */
[----:B------:R-:W-:Y:S01]  /*e260*/  ISETP.GE.AND P0, PT, R76, R77, PT ;  /* 0x0000004d4c00720c */ /* 0x000fe20003f06270 */
        /* <DEDUP_REMOVED lines=30> */
.L_x_4031:
[----:B------:R-:W-:Y:S05]  /*e450*/  BSYNC B1 ;  /* 0x0000000000017941 */ /* 0x000fea0003800000 */
.L_x_4030:
        /* <DEDUP_REMOVED lines=33> */
.L_x_4027:
        /* <DEDUP_REMOVED lines=22> */
[----:B------:R-:W-:-:S05]  /*e7d0*/  IMAD.U32 R7, RZ, RZ, UR7 ;  /* 0x00000007ff077e24 */ /* 0x000fca000f8e00ff */
[----:B0-----:R0:W5:Y:S01]  /*e7e0*/  @P2 LDG.E R0, desc[UR10][R6.64] ;  /* 0x0000000a06002981 */ /* 0x001162000c1e1900 */
[----:B------:R-:W-:Y:S01]  /*e7f0*/  ULDC UR10, c[0x0][0xb8c] ;  /* 0x0002e300000a7ab9 */ /* 0x000fe20000000800 */
[C---:B------:R-:W-:Y:S01]  /*e800*/  VIADD R13, R23.reuse, 0x80 ;  /* 0x00000080170d7836 */ /* 0x040fe20000000000 */
[----:B------:R-:W-:Y:S01]  /*e810*/  ISETP.GE.AND P3, PT, R12, UR10, PT ;  /* 0x0000000a0c007c0c */ /* 0x000fe2000bf66270 */
[C---:B------:R-:W-:Y:S01]  /*e820*/  VIADD R10, R23.reuse, 0x180 ;  /* 0x00000180170a7836 */ /* 0x040fe20000000000 */
[C---:B------:R-:W-:Y:S02]  /*e830*/  ISETP.GE.AND P0, PT, R23.reuse, UR10, PT ;  /* 0x0000000a17007c0c */ /* 0x040fe4000bf06270 */
[----:B------:R-:W-:Y:S02]  /*e840*/  SEL R9, RZ, 0xffffffff, P3 ;  /* 0xffffffffff097807 */ /* 0x000fe40001800000 */
[----:B------:R-:W-:Y:S02]  /*e850*/  IADD3 R14, R23, 0xc0, RZ ;  /* 0x000000c0170e7810 */ /* 0x000fe40007ffe0ff */
[----:B------:R-:W-:Y:S01]  /*e860*/  SEL R8, RZ, 0x1, P0 ;  /* 0x00000001ff087807 */ /* 0x000fe20000000000 */
[----:B------:R-:W-:Y:S01]  /*e870*/  IMAD.SHL.U32 R9, R9, 0x2, RZ ;  /* 0x0000000209097824 */ /* 0x000fe200078e00ff */
[----:B------:R-:W-:-:S02]  /*e880*/  ISETP.GE.AND P4, PT, R13, UR10, PT ;  /* 0x0000000a0d007c0c */ /* 0x000fc4000bf86270 */
[----:B------:R-:W-:Y:S02]  /*e890*/  ISETP.GE.AND P5, PT, R14, UR10, PT ;  /* 0x0000000a0e007c0c */ /* 0x000fe4000bfa6270 */
[----:B------:R-:W-:Y:S02]  /*e8a0*/  LOP3.LUT R8, R9, 0x2, R8, 0xe2, !PT ;  /* 0x0000000209087812 */ /* 0x000fe400078ee208 */
[----:B0-----:R-:W-:Y:S02]  /*e8b0*/  SEL R7, RZ, 0x4, P4 ;  /* 0x00000004ff077807 */ /* 0x001fe40002000000 */
[----:B------:R-:W-:Y:S02]  /*e8c0*/  SEL R6, RZ, 0x8, P5 ;  /* 0x00000008ff067807 */ /* 0x000fe40002800000 */
[----:B------:R-:W-:Y:S02]  /*e8d0*/  ISETP.GE.AND P0, PT, R10, UR10, PT ;  /* 0x0000000a0a007c0c */ /* 0x000fe4000bf06270 */
[----:B------:R-:W-:-:S02]  /*e8e0*/  ISETP.GT.AND P3, PT, R198, 0x3f, PT ;  /* 0x0000003fc600780c */ /* 0x000fc40003f64270 */
[----:B------:R-:W-:Y:S01]  /*e8f0*/  LOP3.LUT R9, R6, R8, R7, 0xfe, !PT ;  /* 0x0000000806097212 */ /* 0x000fe200078efe07 */
[----:B------:R-:W-:Y:S10]  /*e900*/  @P2 BRA `(.L_x_4033) ;  /* 0x0000000000142947 */ /* 0x000ff40003800000 */
[----:B------:R-:W-:Y:S05]  /*e910*/  @!P1 BRA `(.L_x_4033) ;  /* 0x0000000000109947 */ /* 0x000fea0003800000 */
[----:B------:R-:W-:Y:S02]  /*e920*/  ULDC.64 UR6, c[0x0][0x208] ;  /* 0x0000820000067ab9 */ /* 0x000fe40000000a00 */
[----:B------:R-:W2:Y:S04]  /*e930*/  LDG.E R7, desc[UR6][R4.64] ;  /* 0x0000000604077981 */ /* 0x000ea8000c1e1900 */
[----:B-----5:R-:W2:Y:S02]  /*e940*/  LDG.E R0, desc[UR6][R4.64+0x4] ;  /* 0x0000040604007981 */ /* 0x020ea4000c1e1900 */
[----:B--2---:R-:W-:-:S07]  /*e950*/  IMAD.IADD R0, R0, 0x1, -R7 ;  /* 0x0000000100007824 */ /* 0x004fce00078e0a07 */
.L_x_4033:
        /* <DEDUP_REMOVED lines=34> */
.L_x_4035:
[----:B------:R-:W-:Y:S05]  /*eb80*/  BSYNC B1 ;  /* 0x0000000000017941 */ /* 0x000fea0003800000 */
.L_x_4034:
        /* <DEDUP_REMOVED lines=10> */
[----:B------:R-:W-:Y:S01]  /*ec30*/  ULDC.64 UR8, c[0x0][0xbe0] ;  /* 0x0002f80000087ab9 */ /* 0x000fe20000000a00 */
[----:B------:R-:W-:Y:S01]  /*ec40*/  SEL R6, RZ, 0x10, P1 ;  /* 0x00000010ff067807 */ /* 0x000fe20000800000 */
[----:B------:R-:W-:Y:S01]  /*ec50*/  UIMAD UR4, UR7, UR8, URZ ;  /* 0x00000008070472a4 */ /* 0x000fe2000f8e023f */
[----:B------:R-:W-:Y:S02]  /*ec60*/  IMAD.IADD R5, R5, 0x1, R3 ;  /* 0x0000000105057824 */ /* 0x000fe400078e0203 */
[----:B------:R-:W-:Y:S01]  /*ec70*/  IMAD.U32 R3, RZ, RZ, UR8 ;  /* 0x00000008ff037e24 */ /* 0x000fe2000f8e00ff */
[----:B------:R-:W-:Y:S01]  /*ec80*/  UIMAD UR4, UR37, UR9, UR4 ;  /* 0x00000009250472a4 */ /* 0x000fe2000f8e0204 */
[----:B------:R-:W-:Y:S01]  /*ec90*/  LOP3.LUT R7, R7, R9, R6, 0xfe, !PT ;  /* 0x0000000907077212 */ /* 0x000fe200078efe06 */
[----:B------:R-:W-:Y:S01]  /*eca0*/  ULDC.64 UR6, c[0x0][0xbe8] ;  /* 0x0002fa0000067ab9 */ /* 0x000fe20000000a00 */
[----:B------:R-:W-:Y:S01]  /*ecb0*/  IMAD.WIDE.U32 R4, R3, UR37, R4 ;  /* 0x0000002503047c25 */ /* 0x000fe2000f8e0004 */
[----:B------:R-:W-:-:S02]  /*ecc0*/  SEL R6, RZ, 0x40, P0 ;  /* 0x00000040ff067807 */ /* 0x000fc40000000000 */
[----:B------:R-:W-:Y:S01]  /*ecd0*/  SHF.R.S32.HI R9, RZ, 0x1f, R194 ;  /* 0x0000001fff097819 */ /* 0x000fe200000114c2 */
[----:B------:R-:W-:Y:S01]  /*ece0*/  IMAD R3, R193, -0x40, R0 ;  /* 0xffffffc0c1037824 */ /* 0x000fe200078e0200 */
[----:B------:R-:W-:Y:S01]  /*ecf0*/  LOP3.LUT R15, R7, R6, RZ, 0xfc, !PT ;  /* 0x00000006070f7212 */ /* 0x000fe200078efcff */
[----:B------:R-:W-:Y:S01]  /*ed00*/  VIADD R5, R5, UR4 ;  /* 0x0000000405057c36 */ /* 0x000fe20008000000 */
[----:B------:R-:W-:Y:S01]  /*ed10*/  UIMAD UR4, UR38, UR6, URZ ;  /* 0x00000006260472a4 */ /* 0x000fe2000f8e023f */
[----:B------:R-:W-:Y:S01]  /*ed20*/  VIADD R8, R23, 0x1c0 ;  /* 0x000001c017087836 */ /* 0x000fe20000000000 */
[C---:B------:R-:W-:Y:S01]  /*ed30*/  ISETP.GE.AND P1, PT, R194.reuse, R3, PT ;  /* 0x00000003c200720c */ /* 0x040fe20003f26270 */
[----:B------:R-:W-:Y:S01]  /*ed40*/  IMAD.U32 R7, RZ, RZ, UR6 ;  /* 0x00000006ff077e24 */ /* 0x000fe2000f8e00ff */
[----:B------:R-:W-:Y:S01]  /*ed50*/  UIMAD UR4, UR39, UR7, UR4 ;  /* 0x00000007270472a4 */ /* 0x000fe2000f8e0204 */
[----:B------:R-:W-:Y:S01]  /*ed60*/  VIADD R0, R194, 0x20 ;  /* 0x00000020c2007836 */ /* 0x000fe20000000000 */
[----:B------:R-:W-:Y:S01]  /*ed70*/  ISETP.GE.AND P2, PT, R8, UR10, PT ;  /* 0x0000000a08007c0c */ /* 0x000fe2000bf46270 */
[----:B------:R-:W-:-:S03]  /*ed80*/  IMAD.WIDE.U32 R6, R7, UR39, R4 ;  /* 0x0000002707067c25 */ /* 0x000fc6000f8e0004 */
[----:B------:R-:W-:Y:S01]  /*ed90*/  ISETP.GE.AND P0, PT, R0, R3, PT ;  /* 0x000000030000720c */ /* 0x000fe20003f06270 */
[----:B------:R-:W-:Y:S01]  /*eda0*/  IMAD.MOV.U32 R8, RZ, RZ, R194 ;  /* 0x000000ffff087224 */ /* 0x000fe200078e00c2 */
[----:B------:R-:W-:Y:S01]  /*edb0*/  SEL R0, RZ, 0x80, P2 ;  /* 0x00000080ff007807 */ /* 0x000fe20001000000 */
[----:B------:R-:W-:Y:S02]  /*edc0*/  VIADD R11, R7, UR4 ;  /* 0x00000004070b7c36 */ /* 0x000fe40008000000 */
[----:B------:R-:W-:Y:S01]  /*edd0*/  IMAD.WIDE R8, R193, 0x40, R8 ;  /* 0x00000040c1087825 */ /* 0x000fe200078e0208 */
        /* <DEDUP_REMOVED lines=9> */
[----:B------:R-:W-:Y:S01]  /*ee70*/  ULDC.64 UR8, c[0x0][0x208] ;  /* 0x0000820000087ab9 */ /* 0x000fe20000000a00 */
[----:B------:R-:W-:Y:S01]  /*ee80*/  IMAD.WIDE.U32 R4, R8, UR6, R4 ;  /* 0x0000000608047c25 */ /* 0x000fe2000f8e0004 */
[----:B------:R-:W-:Y:S01]  /*ee90*/  ULDC.64 UR6, c[0x0][0xb80] ;  /* 0x0002e00000067ab9 */ /* 0x000fe20000000a00 */
[----:B------:R-:W-:-:S02]  /*eea0*/  ISETP.GE.AND P4, PT, R14, UR10, PT ;  /* 0x0000000a0e007c0c */ /* 0x000fc4000bf86270 */
[----:B------:R-:W-:Y:S01]  /*eeb0*/  IMAD.IADD R3, R5, 0x1, R3 ;  /* 0x0000000105037824 */ /* 0x000fe200078e0203 */
[C---:B------:R-:W-:Y:S02]  /*eec0*/  LEA R20, P1, R4.reuse, UR6, 0x1 ;  /* 0x0000000604147c11 */ /* 0x040fe4000f8208ff */
[----:B------:R-:W-:Y:S02]  /*eed0*/  ISETP.GE.AND P3, PT, R19, UR10, PT ;  /* 0x0000000a13007c0c */ /* 0x000fe4000bf66270 */
[----:B------:R-:W-:Y:S02]  /*eee0*/  LEA.HI.X R21, R4, UR7, R3, 0x1, P1 ;  /* 0x0000000704157c11 */ /* 0x000fe400088f0c03 */
[----:B------:R-:W-:Y:S02]  /*eef0*/  ISETP.GE.AND P1, PT, R13, UR10, PT ;  /* 0x0000000a0d007c0c */ /* 0x000fe4000bf26270 */
[----:B------:R-:W-:Y:S01]  /*ef00*/  ISETP.GE.AND P2, PT, R24, UR10, PT ;  /* 0x0000000a18007c0c */ /* 0x000fe2000bf46270 */
        /* <DEDUP_REMOVED lines=10> */
.L_x_4037:
[----:B------:R-:W-:Y:S05]  /*efb0*/  BSYNC B1 ;  /* 0x0000000000017941 */ /* 0x000fea0003800000 */
.L_x_4036:
[----:B------:R-:W-:Y:S05]  /*efc0*/  @P0 BRA `(.L_x_4032) ;  /* 0x0000000000740947 */ /* 0x000fea0003800000 */
[----:B------:R-:W-:Y:S01]  /*efd0*/  IADD3 R3, P0, R8, 0x20, RZ ;  /* 0x0000002008037810 */ /* 0x000fe20007f1e0ff */
[----:B------:R-:W-:Y:S01]  /*efe0*/  ULDC.64 UR6, c[0x0][0xbd8] ;  /* 0x0002f60000067ab9 */ /* 0x000fe20000000a00 */
[----:B------:R-:W-:Y:S01]  /*eff0*/  IMAD.MOV.U32 R4, RZ, RZ, R6 ;  /* 0x000000ffff047224 */ /* 0x000fe200078e0006 */
[----:B------:R-:W-:Y:S01]  /*f000*/  ULDC.64 UR8, c[0x0][0x208] ;  /* 0x0000820000087ab9 */ /* 0x000fe20000000a00 */
        /* <DEDUP_REMOVED lines=25> */
.L_x_4032:
[----:B------:R-:W-:Y:S05]  /*f1a0*/  BSYNC B0 ;  /* 0x0000000000007941 */ /* 0x000fea0003800000 */
.L_x_4026:
[----:B------:R-:W-:Y:S02]  /*f1b0*/  ULDC UR4, c[0x0][0xd14] ;  /* 0x0003450000047ab9 */ /* 0x000fe40000000800 */
[----:B------:R-:W-:-:S13]  /*f1c0*/  ISETP.GE.AND P0, PT, R187, UR4, PT ;  /* 0x00000004bb007c0c */ /* 0x000fda000bf06270 */
[----:B------:R-:W-:Y:S05]  /*f1d0*/  @!P0 BRA `(.L_x_4038) ;  /* 0xffffff1c00708947 */ /* 0x000fea000383ffff */
[----:B------:R-:W-:Y:S05]  /*f1e0*/  EXIT ;  /* 0x000000000000794d */ /* 0x000fea0003800000 */
.L_x_3986:
[----:B------:R-:W-:-:S08]  /*f1f0*/  NOP ;  /* 0x0000000000007918 */ /* 0x000fd00000000000 */
[----:B0-----:R-:W0:-:S00]  /*f200*/  USETMAXREG.DEALLOC.CTAPOOL 0x18 ;  /* 0x00000018000079c8 */ /* 0x001e0000080e0500 */
        /* <DEDUP_REMOVED lines=60> */
.L_x_4043:
        /* <DEDUP_REMOVED lines=16> */
.L_x_4042:
[----:B------:R-:W-:Y:S05]  /*f6d0*/  BSYNC B0 ;  /* 0x0000000000007941 */ /* 0x000fea0003800000 */
.L_x_4041:
        /* <DEDUP_REMOVED lines=25> */
.L_x_4039:
        /* <DEDUP_REMOVED lines=21> */
.L_x_4044:
        /* <DEDUP_REMOVED lines=32> */
[----:B-1----:R-:W-:Y:S01]  /*fbc0*/  IMAD.MOV.U32 R2, RZ, RZ, RZ ;  /* 0x000000ffff027224 */ /* 0x002fe200078e00ff */
[----:B--2---:R-:W-:-:S05]  /*fbd0*/  IADD3 R6, RZ, -R3, RZ ;  /* 0x80000003ff067210 */ /* 0x004fca0007ffe0ff */
        /* <DEDUP_REMOVED lines=22> */
.L_x_4040:
[----:B------:R-:W-:Y:S01]  /*fd40*/  MOV R17, RZ ;  /* 0x000000ff00117202 */ /* 0x000fe20000000f00 */
[----:B------:R-:W-:Y:S02]  /*fd50*/  IMAD.U32 R16, RZ, RZ, UR6 ;  /* 0x00000006ff107e24 */ /* 0x000fe4000f8e00ff */
[----:B------:R-:W-:-:S07]  /*fd60*/  IMAD.MOV.U32 R18, RZ, RZ, RZ ;  /* 0x000000ffff127224 */ /* 0x000fce00078e00ff */
.L_x_4045:
        /* <DEDUP_REMOVED lines=26> */
.L_x_4112:
[----:B--2---:R-:W2:Y:S01]  /*ff10*/  LDC.64 R2, c[0x0][0xd60] ;  /* 0x00035800ff027b82 */ /* 0x004ea20000000a00 */
[----:B------:R-:W-:Y:S01]  /*ff20*/  ULDC.64 UR4, c[0x0][0x208] ;  /* 0x0000820000047ab9 */ /* 0x000fe20000000a00 */
[----:B--2---:R-:W-:-:S05]  /*ff30*/  IMAD.WIDE R2, R19, 0x4, R2 ;  /* 0x0000000413027825 */ /* 0x004fca00078e0202 */
[----:B------:R-:W2:Y:S01]  /*ff40*/  LDG.E R5, desc[UR4][R2.64] ;  /* 0x0000000402057981 */ /* 0x000ea2000c1e1900 */
[----:B------:R-:W-:Y:S05]  /*ff50*/  YIELD ;  /* 0x0000000000007946 */ /* 0x000fea0003800000 */
[----:B------:R-:W-:Y:S01]  /*ff60*/  ULDC.64 UR4, c[0x0][0xb20] ;  /* 0x0002c80000047ab9 */ /* 0x000fe20000000a00 */
[----:B-1----:R-:W-:Y:S01]  /*ff70*/  IMAD.MOV.U32 R0, RZ, RZ, RZ ;  /* 0x000000ffff007224 */ /* 0x002fe200078e00ff */
[----:B------:R-:W-:Y:S01]  /*ff80*/  ISETP.NE.U32.AND P0, PT, RZ, UR4, PT ;  /* 0x00000004ff007c0c */ /* 0x000fe2000bf05070 */
[----:B------:R-:W-:Y:S01]  /*ff90*/  ULDC.64 UR8, c[0x0][0x208] ;  /* 0x0000820000087ab9 */ /* 0x000fe20000000a00 */
[----:B------:R-:W-:Y:S01]  /*ffa0*/  MOV R8, RZ ;  /* 0x000000ff00087202 */ /* 0x000fe20000000f00 */
[----:B------:R-:W-:Y:S01]  /*ffb0*/  ULDC.64 UR6, c[0x0][0xb00] ;  /* 0x0002c00000067ab9 */ /* 0x000fe20000000a00 */
[----:B------:R-:W-:-:S02]  /*ffc0*/  ISETP.NE.AND.EX P0, PT, RZ, UR5, PT, P0 ;  /* 0x00000005ff007c0c */ /* 0x000fc4000bf05300 */
[----:B--2---:R-:W-:Y:S01]  /*ffd0*/  SHF.R.S32.HI R4, RZ, 0x1f, R5 ;  /* 0x0000001fff047819 */ /* 0x004fe20000011405 */
[----:B------:R-:W-:-:S10]  /*ffe0*/  IMAD.SHL.U32 R10, R5, 0x4, RZ ;  /* 0x00000004050a7824 */ /* 0x000fd400078e00ff */
[C---:B------:R-:W-:Y:S01]  /*fff0*/  @P0 LEA R2, P1, R5.reuse, UR4, 0x2 ;  /* 0x0000000405020c11 */ /* 0x040fe2000f8210ff */
[----:B------:R1:W-:Y:S03]  /*10000*/  STL [R1+0x10], R5 ;  /* 0x0000100501007387 */ /* 0x0003e60000100800 */
[C-C-:B------:R-:W-:Y:S01]  /*10010*/  @P0 LEA.HI.X R3, R5.reuse, UR5, R4.reuse, 0x2, P1 ;  /* 0x0000000505030c11 */ /* 0x140fe200088f1404 */
[----:B------:R-:W-:Y:S02]  /*10020*/  ULDC.64 UR4, c[0x0][0xb10] ;  /* 0x0002c40000047ab9 */ /* 0x000fe40000000a00 */
[----:B------:R-:W-:Y:S02]  /*10030*/  ISETP.NE.U32.AND P1, PT, RZ, UR4, PT ;  /* 0x00000004ff007c0c */ /* 0x000fe4000bf25070 */
[----:B------:R2:W5:Y:S01]  /*10040*/  @P0 LDG.E R0, desc[UR8][R2.64] ;  /* 0x0000000802000981 */ /* 0x000562000c1e1900 */
[----:B------:R-:W-:-:S02]  /*10050*/  SHF.L.U64.HI R9, R5, 0x2, R4 ;  /* 0x0000000205097819 */ /* 0x000fc40000010204 */
[----:B------:R-:W-:Y:S01]  /*10060*/  ISETP.NE.AND.EX P1, PT, RZ, UR5, PT, P1 ;  /* 0x00000005ff007c0c */ /* 0x000fe2000bf25310 */
[----:B------:R-:W-:Y:S04]  /*10070*/  STL [R1+0x18], R10 ;  /* 0x0000180a01007387 */ /* 0x000fe80000100800 */
[----:B------:R-:W-:Y:S08]  /*10080*/  STL [R1+0x1c], R9 ;  /* 0x00001c0901007387 */ /* 0x000ff00000100800 */
        /* <DEDUP_REMOVED lines=11> */
[----:B------:R-:W-:-:S04]  /*10140*/  ISETP.NE.U32.AND P0, PT, RZ, UR6, PT ;  /* 0x00000006ff007c0c */ /* 0x000fc8000bf05070 */
[----:B------:R-:W-:Y:S01]  /*10150*/  ISETP.NE.AND.EX P0, PT, RZ, UR7, PT, P0 ;  /* 0x00000007ff007c0c */ /* 0x000fe2000bf05300 */
[----:B--2---:R1:W-:Y:S02]  /*10160*/  STL [R1+0x20], R8 ;  /* 0x0000200801007387 */ /* 0x0043e40000100800 */
[----:B-1----:R-:W-:Y:S01]  /*10170*/  IMAD.U32 R8, RZ, RZ, UR4 ;  /* 0x00000004ff087e24 */ /* 0x002fe2000f8e00ff */
[----:B------:R-:W-:Y:S02]  /*10180*/  ULDC.64 UR4, c[0x0][0x3f8] ;  /* 0x0000fe0000047ab9 */ /* 0x000fe40000000a00 */
[----:B------:R-:W-:-:S03]  /*10190*/  UISETP.NE.U32.AND UP0, UPT, UR4, URZ, UPT ;  /* 0x0000003f0400728c */ /* 0x000fc6000bf05070 */
[----:B------:R-:W-:Y:S01]  /*101a0*/  ULDC UR4, c[0x0][0x404] ;  /* 0x0001010000047ab9 */ /* 0x000fe20000000800 */
[----:B------:R-:W-:Y:S01]  /*101b0*/  UISETP.NE.AND.EX UP0, UPT, UR5, URZ, UPT, UP0 ;  /* 0x0000003f0500728c */ /* 0x000fe2000bf05300 */
[----:B------:R1:W5:Y:S02]  /*101c0*/  @P1 LDG.E R8, desc[UR8][R6.64] ;  /* 0x0000000806081981 */ /* 0x000364000c1e1900 */
[----:B------:R-:W-:Y:S01]  /*101d0*/  ULDC UR5, c[0x0][0x2e0] ;  /* 0x0000b80000057ab9 */ /* 0x000fe20000000800 */
[----:B------:R-:W-:-:S04]  /*101e0*/  USEL UR4, UR4, 0x1, UP0 ;  /* 0x0000000104047887 */ /* 0x000fc80008000000 */
[----:B------:R-:W-:-:S06]  /*101f0*/  UIMAD UR4, UR4, UR5, URZ ;  /* 0x00000005040472a4 */ /* 0x000fcc000f8e023f */
[----:B-1----:R-:W-:Y:S01]  /*10200*/  IMAD.U32 R6, RZ, RZ, UR4 ;  /* 0x00000004ff067e24 */ /* 0x002fe2000f8e00ff */
[----:B------:R-:W-:Y:S06]  /*10210*/  @P1 BRA `(.L_x_4047) ;  /* 0x0000000000141947 */ /* 0x000fec0003800000 */
[----:B------:R-:W-:Y:S05]  /*10220*/  @!P2 BRA `(.L_x_4047) ;  /* 0x000000000010a947 */ /* 0x000fea0003800000 */
[----:B------:R-:W-:Y:S02]  /*10230*/  ULDC.64 UR4, c[0x0][0x208] ;  /* 0x0000820000047ab9 */ /* 0x000fe40000000a00 */
[----:B-----5:R-:W2:Y:S04]  /*10240*/  LDG.E R8, desc[UR4][R2.64] ;  /* 0x0000000402087981 */ /* 0x020ea8000c1e1900 */
[----:B------:R-:W2:Y:S02]  /*10250*/  LDG.E R2, desc[UR4][R2.64+0x4] ;  /* 0x0000040402027981 */ /* 0x000ea4000c1e1900 */
[----:B--2---:R-:W-:-:S07]  /*10260*/  IMAD.IADD R8, R2, 0x1, -R8 ;  /* 0x0000000102087824 */ /* 0x004fce00078e0a08 */
.L_x_4047:
[----:B------:R-:W-:Y:S01]  /*10270*/  IMAD.MOV.U32 R2, RZ, RZ, RZ ;  /* 0x000000ffff027224 */ /* 0x000fe200078e00ff */
[----:B------:R-:W-:-:S05]  /*10280*/  ULDC.64 UR4, c[0x0][0x208] ;  /* 0x0000820000047ab9 */ /* 0x000fca0000000a00 */
[----:B------:R-:W2:Y:S01]  /*10290*/  @P0 LDG.E R2, desc[UR4][R4.64] ;  /* 0x0000000404020981 */ /* 0x000ea2000c1e1900 */
[----:B------:R-:W-:Y:S02]  /*102a0*/  ULDC.64 UR4, c[0x0][0xb18] ;  /* 0x0002c60000047ab9 */ /* 0x000fe40000000a00 */
[----:B------:R-:W-:-:S04]  /*102b0*/  ISETP.NE.U32.AND P1, PT, RZ, UR4, PT ;  /* 0x00000004ff007c0c */ /* 0x000fc8000bf25070 */
[----:B------:R-:W-:Y:S01]  /*102c0*/  ISETP.NE.AND.EX P1, PT, RZ, UR5, PT, P1 ;  /* 0x00000005ff007c0c */ /* 0x000fe2000bf25310 */
[----:B--2--5:R-:W-:-:S05]  /*102d0*/  IMAD.IADD R2, R2, 0x1, R0 ;  /* 0x0000000102027824 */ /* 0x024fca00078e0200 */
[----:B------:R1:W-:Y:S07]  /*102e0*/  STL [R1+0x8], R2 ;  /* 0x0000080201007387 */ /* 0x0003ee0000100800 */
[----:B------:R-:W-:Y:S05]  /*102f0*/  @!P1 BRA `(.L_x_4048) ;  /* 0x0000000000149947 */ /* 0x000fea0003800000 */
[----:B-1----:R-:W-:Y:S01]  /*10300*/  IADD3 R2, P0, R10, UR4, RZ ;  /* 0x000000040a027c10 */ /* 0x002fe2000ff1e0ff */
[----:B------:R-:W-:-:S03]  /*10310*/  ULDC.64 UR6, c[0x0][0x208] ;  /* 0x0000820000067ab9 */ /* 0x000fc60000000a00 */
[----:B------:R-:W-:-:S05]  /*10320*/  IADD3.X R3, R9, UR5, RZ, P0, !PT ;  /* 0x0000000509037c10 */ /* 0x000fca00087fe4ff */
[----:B------:R1:W5:Y:S01]  /*10330*/  LDG.E R6, desc[UR6][R2.64] ;  /* 0x0000000602067981 */ /* 0x000362000c1e1900 */
[----:B------:R-:W-:Y:S05]  /*10340*/  BRA `(.L_x_4049) ;  /* 0x0000000000147947 */ /* 0x000fea0003800000 */
.L_x_4048:
[----:B------:R-:W-:Y:S05]  /*10350*/  @!P0 BRA `(.L_x_4049) ;  /* 0x0000000000108947 */ /* 0x000fea0003800000 */
[----:B------:R-:W-:Y:S02]  /*10360*/  ULDC.64 UR4, c[0x0][0x208] ;  /* 0x0000820000047ab9 */ /* 0x000fe40000000a00 */
[----:B------:R-:W2:Y:S04]  /*10370*/  LDG.E R6, desc[UR4][R4.64] ;  /* 0x0000000404067981 */ /* 0x000ea8000c1e1900 */
[----:B------:R-:W2:Y:S02]  /*10380*/  LDG.E R3, desc[UR4][R4.64+0x4] ;  /* 0x0000040404037981 */ /* 0x000ea4000c1e1900 */
[----:B--2---:R-:W-:-:S07]  /*10390*/  IMAD.IADD R6, R3, 0x1, -R6 ;  /* 0x0000000103067824 */ /* 0x004fce00078e0a06 */
.L_x_4049:
[----:B-1---5:R-:W-:Y:S01]  /*103a0*/  IMAD.IADD R3, R6, 0x1, -R0 ;  /* 0x0000000106037824 */ /* 0x022fe200078e0a00 */
[----:B------:R-:W-:Y:S01]  /*103b0*/  LEA R0, R17, 0x7f, 0x6 ;  /* 0x0000007f11007811 */ /* 0x000fe200078e30ff */
[----:B------:R-:W-:Y:S03]  /*103c0*/  BSSY B6, `(.L_x_4050) ;  /* 0x0000349000067945 */ /* 0x000fe60003800000 */
[C---:B------:R-:W-:Y:S01]  /*103d0*/  IADD3 R8, R3.reuse, R0, -R8 ;  /* 0x0000000003087210 */ /* 0x040fe20007ffe808 */
[----:B------:R-:W-:-:S05]  /*103e0*/  VIADD R3, R3, 0x3f ;  /* 0x0000003f03037836 */ /* 0x000fca0000000000 */
[----:B------:R-:W-:-:S04]  /*103f0*/  SHF.R.S32.HI R0, RZ, 0x1f, R3 ;  /* 0x0000001fff007819 */ /* 0x000fc80000011403 */
[----:B------:R-:W-:Y:S02]  /*10400*/  LEA.HI R0, R0, R3, RZ, 0x6 ;  /* 0x0000000300007211 */ /* 0x000fe400078f30ff */
[----:B------:R-:W-:Y:S02]  /*10410*/  SHF.R.S32.HI R3, RZ, 0x1f, R8 ;  /* 0x0000001fff037819 */ /* 0x000fe40000011408 */
[----:B------:R-:W-:Y:S02]  /*10420*/  SHF.R.S32.HI R0, RZ, 0x6, R0 ;  /* 0x00000006ff007819 */ /* 0x000fe40000011400 */
[----:B------:R-:W-:-:S04]  /*10430*/  LEA.HI R3, R3, R8, RZ, 0x6 ;  /* 0x0000000803037211 */ /* 0x000fc800078f30ff */
[----:B------:R-:W-:-:S04]  /*10440*/  SHF.R.S32.HI R3, RZ, 0x6, R3 ;  /* 0x00000006ff037819 */ /* 0x000fc80000011403 */
[----:B------:R-:W-:-:S04]  /*10450*/  VIMNMX R2, R0, R3, PT ;  /* 0x0000000300027248 */ /* 0x000fc80003fe0100 */
[----:B------:R-:W-:Y:S01]  /*10460*/  ISETP.GT.AND P0, PT, R2, RZ, PT ;  /* 0x000000ff0200720c */ /* 0x000fe20003f04270 */
[----:B------:R1:W-:-:S12]  /*10470*/  STL [R1+0x14], R2 ;  /* 0x0000140201007387 */ /* 0x0003d80000100800 */
[----:B-1----:R-:W-:Y:S05]  /*10480*/  @P0 BRA `(.L_x_4051) ;  /* 0x0000000000500947 */ /* 0x002fea0003800000 */
[----:B------:R-:W1:Y:S02]  /*10490*/  S2R R2, SR_TID.X ;  /* 0x0000000000027919 */ /* 0x000e640000002100 */
[----:B-1----:R-:W-:-:S04]  /*104a0*/  LOP3.LUT R2, R2, 0x1f, RZ, 0xc0, !PT ;  /* 0x0000001f02027812 */ /* 0x002fc800078ec0ff */
[----:B------:R-:W-:-:S13]  /*104b0*/  ISETP.NE.AND P1, PT, R2, RZ, PT ;  /* 0x000000ff0200720c */ /* 0x000fda0003f25270 */
[----:B------:R-:W-:Y:S05]  /*104c0*/  @P1 BRA `(.L_x_4052) ;  /* 0x0000003000e01947 */ /* 0x000fea0003800000 */
[----:B------:R-:W2:Y:S01]  /*104d0*/  LDL R2, [R1+0x28] ;  /* 0x0000280001027983 */ /* 0x000ea20000100800 */
[----:B------:R-:W-:Y:S01]  /*104e0*/  VOTEU.ANY UR4, UPT, PT ;  /* 0x0000000000047886 */ /* 0x000fe200038e0100 */
[----:B------:R-:W-:Y:S01]  /*104f0*/  ULDC.64 UR6, c[0x0][0x208] ;  /* 0x0000820000067ab9 */ /* 0x000fe20000000a00 */
[----:B------:R-:W1:Y:S01]  /*10500*/  FLO.U32 R0, UR4 ;  /* 0x0000000400007d00 */ /* 0x000e6200080e0000 */
[----:B------:R-:W1:Y:S07]  /*10510*/  S2R R7, SR_LANEID ;  /* 0x0000000000077919 */ /* 0x000e6e0000000000 */
[----:B------:R-:W3:Y:S01]  /*10520*/  POPC R5, UR4 ;  /* 0x0000000400057d09 */ /* 0x000ee20008000000 */
[----:B-1----:R-:W-:-:S02]  /*10530*/  ISETP.EQ.U32.AND P0, PT, R0, R7, PT ;  /* 0x000000070000720c */ /* 0x002fc40003f02070 */
[----:B--2---:R-:W-:Y:S02]  /*10540*/  R2UR UR5, R2 ;  /* 0x00000000020572ca */ /* 0x004fe400000e0000 */
[----:B------:R-:W3:Y:S09]  /*10550*/  LDC.64 R2, c[0x0][0xd38] ;  /* 0x00034e00ff027b82 */ /* 0x000ef20000000a00 */
[----:B---3--:R-:W2:Y:S01]  /*10560*/  @P0 ATOMG.E.ADD.STRONG.GPU PT, R3, desc[UR6][R2.64], R5 ;  /* 0x00000005020309a8 */ /* 0x008ea200081ee1c6 */
[----:B------:R-:W1:Y:S02]  /*10570*/  S2R R4, SR_LTMASK ;  /* 0x0000000000047919 */ /* 0x000e640000003900 */
[----:B-1----:R-:W-:-:S04]  /*10580*/  LOP3.LUT R4, R4, UR4, RZ, 0xc0, !PT ;  /* 0x0000000404047c12 */ /* 0x002fc8000f8ec0ff */
[----:B------:R-:W1:Y:S01]  /*10590*/  POPC R7, R4 ;  /* 0x0000000400077309 */ /* 0x000e620000000000 */
[----:B--2---:R-:W1:Y:S02]  /*105a0*/  SHFL.IDX PT, R0, R3, R0, 0x1f ;  /* 0x00001f0003007589 */ /* 0x004e6400000e0000 */
[----:B-1----:R-:W-:Y:S01]  /*105b0*/  IADD3 R16, R0, UR5, R7 ;  /* 0x0000000500107c10 */ /* 0x002fe2000fffe007 */
[----:B------:R-:W-:Y:S06]  /*105c0*/  BRA `(.L_x_4052) ;  /* 0x0000003000a07947 */ /* 0x000fec0003800000 */
.L_x_4051:
        /* <DEDUP_REMOVED lines=11> */
[----:B------:R-:W-:Y:S01]  /*10680*/  MOV R4, UR6 ;  /* 0x0000000600047c02 */ /* 0x000fe20008000f00 */
[----:B------:R-:W-:Y:S01]  /*10690*/  IMAD.U32 R5, RZ, RZ, UR7 ;  /* 0x00000007ff057e24 */ /* 0x000fe2000f8e00ff */
        /* <DEDUP_REMOVED lines=10> */
.L_x_4053:
        /* <DEDUP_REMOVED lines=15> */
[----:B------:R-:W-:Y:S02]  /*10830*/  IMAD.MOV.U32 R8, RZ, RZ, 0x70 ;  /* 0x00000070ff087424 */ /* 0x000fe400078e00ff */
[----:B------:R-:W-:Y:S02]  /*10840*/  IMAD.MOV.U32 R12, RZ, RZ, 0x1 ;  /* 0x00000001ff0c7424 */ /* 0x000fe400078e00ff */
[----:B01----:R-:W-:-:S07]  /*10850*/  IMAD.MOV.U32 R13, RZ, RZ, RZ ;  /* 0x000000ffff0d7224 */ /* 0x003fce00078e00ff */
[----:B------:R-:W-:-:S07]  /*10860*/  LEPC R20, `(.L_x_4055) ;  /* 0x000000001014794e */ /* 0x000fce0000000000 */
[----:B--2---:R-:W-:Y:S05]  /*10870*/  CALL.ABS.NOINC R2 ;  /* 0x0000000002007343 */ /* 0x004fea0003c00000 */
.L_x_4055:
        /* <DEDUP_REMOVED lines=16> */
.L_x_4054:
[----:B------:R-:W2:Y:S01]  /*10980*/  LDL.LU R2, [R1+0x18] ;  /* 0x0000180001027983 */ /* 0x000ea20000300800 */
[----:B------:R-:W-:Y:S01]  /*10990*/  ULDC.64 UR4, c[0x0][0xaf0] ;  /* 0x0002bc0000047ab9 */ /* 0x000fe20000000a00 */
[----:B------:R-:W1:Y:S02]  /*109a0*/  LDC R4, c[0x0][0x428] ;  /* 0x00010a00ff047b82 */ /* 0x000e640000000800 */
[----:B------:R-:W3:Y:S04]  /*109b0*/  LDL.LU R0, [R1+0x1c] ;  /* 0x00001c0001007983 */ /* 0x000ee80000300800 */
[----:B------:R-:W4:Y:S04]  /*109c0*/  LDL.LU R9, [R1+0x10] ;  /* 0x0000100001097983 */ /* 0x000f280000300800 */
[----:B------:R-:W4:Y:S01]  /*109d0*/  LDL.LU R8, [R1+0x20] ;  /* 0x0000200001087983 */ /* 0x000f220000300800 */
[----:B------:R-:W-:Y:S01]  /*109e0*/  ISETP.NE.U32.AND P0, PT, RZ, UR4, PT ;  /* 0x00000004ff007c0c */ /* 0x000fe2000bf05070 */
[----:B------:R-:W-:-:S03]  /*109f0*/  ULDC.64 UR6, c[0x0][0x208] ;  /* 0x0000820000067ab9 */ /* 0x000fc60000000a00 */
        /* <DEDUP_REMOVED lines=14> */
[----:B------:R-:W-:Y:S01]  /*10ae0*/  IMAD.MOV.U32 R4, RZ, RZ, R18 ;  /* 0x000000ffff047224 */ /* 0x000fe200078e0012 */
[----:B------:R-:W-:Y:S02]  /*10af0*/  LEA R17, R17, R8, 0x6 ;  /* 0x0000000811117211 */ /* 0x000fe400078e30ff */
        /* <DEDUP_REMOVED lines=8> */
.L_x_4056:
        /* <DEDUP_REMOVED lines=19> */
.L_x_4128:
[----:B------:R-:W-:Y:S01]  /*10cb0*/  UMOV UR4, 0xffffffff ;  /* 0xffffffff00047882 */ /* 0x000fe20000000000 */
[----:B------:R-:W-:Y:S02]  /*10cc0*/  SHF.R.S32.HI R5, RZ, 0x1f, R0 ;  /* 0x0000001fff057819 */ /* 0x000fe40000011400 */
[----:B------:R-:W-:Y:S05]  /*10cd0*/  BRA.DIV UR4, `(.L_x_4058) ;  /* 0x0000003e04bc7947 */ /* 0x000fea000b800000 */
[----:B------:R-:W-:-:S13]  /*10ce0*/  ELECT P6, URZ, PT ;  /* 0x00000000003f782f */ /* 0x000fda00038c0000 */
.L_x_4131:
[----:B------:R-:W-:Y:S05]  /*10cf0*/  @!P6 BRA `(.L_x_4059) ;  /* 0x0000000000fce947 */ /* 0x000fea0003800000 */
[----:B------:R-:W-:-:S04]  /*10d00*/  ISETP.NE.U32.AND P0, PT, R2, RZ, PT ;  /* 0x000000ff0200720c */ /* 0x000fc80003f05070 */
[----:B------:R-:W-:-:S13]  /*10d10*/  ISETP.NE.AND.EX P0, PT, R3, RZ, PT, P0 ;  /* 0x000000ff0300720c */ /* 0x000fda0003f05300 */
[----:B------:R-:W-:Y:S05]  /*10d20*/  @!P0 BRA `(.L_x_4060) ;  /* 0x0000000000488947 */ /* 0x000fea0003800000 */
[----:B------:R-:W0:Y:S01]  /*10d30*/  LDC R11, c[0x0][0x41c] ;  /* 0x00010700ff0b7b82 */ /* 0x000e220000000800 */
[----:B------:R-:W-:Y:S01]  /*10d40*/  ULDC.64 UR4, c[0x0][0x408] ;  /* 0x0001020000047ab9 */ /* 0x000fe20000000a00 */
        /* <DEDUP_REMOVED lines=16> */
.L_x_4060:
        /* <DEDUP_REMOVED lines=9> */
.L_x_4132:
        /* <DEDUP_REMOVED lines=11> */
.L_x_4062:
        /* <DEDUP_REMOVED lines=22> */
.L_x_4059:
        /* <DEDUP_REMOVED lines=27> */
[----:B0-----:R-:W-:Y:S01]  /*112a0*/  IMAD.MOV.U32 R6, RZ, RZ, 0x10000 ;  /* 0x00010000ff067424 */ /* 0x001fe200078e00ff */
        /* <DEDUP_REMOVED lines=23> */
[----:B0-----:R-:W-:Y:S01]  /*11420*/  UIADD3 UR8, UR16, 0x26400, URZ ;  /* 0x0002640010087890 */ /* 0x001fe2000fffe03f */
[----:B-1----:R-:W-:Y:S01]  /*11430*/  MOV R6, UR47 ;  /* 0x0000002f00067c02 */ /* 0x002fe20008000f00 */
        /* <DEDUP_REMOVED lines=28> */
.L_x_4064:
[----:B------:R-:W-:Y:S05]  /*11600*/  BSYNC B0 ;  /* 0x0000000000007941 */ /* 0x000fea0003800000 */
.L_x_4063:
[----:B------:R-:W2:Y:S02]  /*11610*/  LDL.LU R6, [R1+0x24] ;  /* 0x0000240001067983 */ /* 0x000ea40000300800 */
[----:B--2---:R-:W-:-:S13]  /*11620*/  R2UR UR5, R6 ;  /* 0x00000000060572ca */ /* 0x004fda00000e0000 */
[----:B------:R-:W-:-:S04]  /*11630*/  UIADD3 UR5, UR5, 0x1, URZ ;  /* 0x0000000105057890 */ /* 0x000fc8000fffe03f */
[----:B------:R-:W-:Y:S02]  /*11640*/  ULEA.HI UR4, UR5, UR5, URZ, 0x1 ;  /* 0x0000000505047291 */ /* 0x000fe4000f8f083f */
[----:B------:R-:W-:Y:S02]  /*11650*/  MOV R6, UR5 ;  /* 0x0000000500067c02 */ /* 0x000fe40008000f00 */
[----:B------:R-:W-:-:S03]  /*11660*/  ULOP3.LUT UR4, UR4, 0xfffffffe, URZ, 0xc0, !UPT ;  /* 0xfffffffe04047892 */ /* 0x000fc6000f8ec03f */
[----:B------:R0:W-:Y:S01]  /*11670*/  STL [R1+0x24], R6 ;  /* 0x0000240601007387 */ /* 0x0001e20000100800 */
[----:B------:R-:W-:-:S06]  /*11680*/  UIADD3 UR4, UR5, -UR4, URZ ;  /* 0x8000000405047290 */ /* 0x000fcc000fffe03f */
[----:B0-----:R-:W-:-:S05]  /*11690*/  IMAD.U32 R6, RZ, RZ, UR4 ;  /* 0x00000004ff067e24 */ /* 0x001fca000f8e00ff */
[----:B------:R-:W-:-:S04]  /*116a0*/  SHF.L.U32 R6, R6, 0x1f, RZ ;  /* 0x0000001f06067819 */ /* 0x000fc800000006ff */
[----:B------:R-:W0:Y:S02]  /*116b0*/  SYNCS.PHASECHK.TRANS64.TRYWAIT P0, [R11+URZ+0x38820], R6 ;  /* 0x038820060b0075a7 */ /* 0x000e24000800017f */
[----:B0-----:R-:W-:Y:S05]  /*116c0*/  @!P0 BRA `(.L_x_4065) ;  /* 0x0000003400748947 */ /* 0x001fea0003800000 */
.L_x_4133:
        /* <DEDUP_REMOVED lines=13> */
.L_x_4134:
        /* <DEDUP_REMOVED lines=11> */
.L_x_4069:
        /* <DEDUP_REMOVED lines=57> */
.L_x_4067:
[----:B------:R-:W-:Y:S05]  /*11be0*/  BSYNC B0 ;  /* 0x0000000000007941 */ /* 0x000fea0003800000 */
.L_x_4066:
[----:B------:R-:W2:Y:S01]  /*11bf0*/  LDL R7, [R1+0x14] ;  /* 0x0000140001077983 */ /* 0x000ea20000100800 */
[----:B------:R-:W-:Y:S01]  /*11c00*/  BSSY B0, `(.L_x_4070) ;  /* 0x00001a6000007945 */ /* 0x000fe20003800000 */
[----:B--2---:R-:W-:-:S13]  /*11c10*/  ISETP.GE.AND P0, PT, R7, 0x2, PT ;  /* 0x000000020700780c */ /* 0x004fda0003f06270 */
[----:B------:R-:W-:Y:S05]  /*11c20*/  @!P0 BRA `(.L_x_4071) ;  /* 0x00000018008c8947 */ /* 0x000fea0003800000 */
[C---:B0-----:R-:W-:Y:S01]  /*11c30*/  LOP3.LUT R6, R7.reuse, 0x1, RZ, 0xc0, !PT ;  /* 0x0000000107067812 */ /* 0x041fe200078ec0ff */
[----:B------:R-:W-:Y:S01]  /*11c40*/  VIADD R10, R7, 0xfffffffe ;  /* 0xfffffffe070a7836 */ /* 0x000fe20000000000 */
[----:B------:R-:W-:Y:S02]  /*11c50*/  BSSY B1, `(.L_x_4072) ;  /* 0x000008f000017945 */ /* 0x000fe40003800000 */
[----:B------:R-:W-:Y:S01]  /*11c60*/  ISETP.NE.U32.AND P0, PT, R6, 0x1, PT ;  /* 0x000000010600780c */ /* 0x000fe20003f05070 */
[----:B------:R-:W-:-:S12]  /*11c70*/  IMAD.MOV.U32 R8, RZ, RZ, R10 ;  /* 0x000000ffff087224 */ /* 0x000fd800078e000a */
        /* <DEDUP_REMOVED lines=35> */
.L_x_4076:
[----:B-1----:R-:W1:Y:S01]  /*11eb0*/  S2R R3, SR_CgaCtaId ;  /* 0x0000000000037919 */ /* 0x002e620000008800 */
[----:B------:R-:W-:-:S04]  /*11ec0*/  MOV R2, 0x400 ;  /* 0x0000040000027802 */ /* 0x000fc80000000f00 */
[----:B-1----:R-:W-:Y:S02]  /*11ed0*/  LEA R2, R3, R2, 0x18 ;  /* 0x0000000203027211 */ /* 0x002fe400078ec0ff */
[----:B------:R-:W-:-:S03]  /*11ee0*/  SHF.L.U32 R3, R12, 0x1f, RZ ;  /* 0x0000001f0c037819 */ /* 0x000fc600000006ff */
[----:B------:R-:W-:-:S04]  /*11ef0*/  IMAD R2, R13, 0x8, R2 ;  /* 0x000000080d027824 */ /* 0x000fc800078e0202 */
[----:B------:R-:W1:Y:S02]  /*11f00*/  SYNCS.PHASECHK.TRANS64.TRYWAIT P0, [R2+URZ+0x38840], R3 ;  /* 0x03884003020075a7 */ /* 0x000e64000800017f */
[----:B-1----:R-:W-:Y:S05]  /*11f10*/  @!P0 BRA `(.L_x_4077) ;  /* 0x0000002c00948947 */ /* 0x002fea0003800000 */
.L_x_4135:
        /* <DEDUP_REMOVED lines=11> */
.L_x_4078:
[----:B--2---:R-:W2:Y:S01]  /*11fd0*/  LDL R6, [R1] ;  /* 0x0000000001067983 */ /* 0x004ea20000100800 */
        /* <DEDUP_REMOVED lines=19> */
[----:B------:R-:W2:Y:S02]  /*12110*/  SYNCS.PHASECHK.TRANS64.TRYWAIT P0, [R2+URZ+0x38860], R3 ;  /* 0x03886003020075a7 */ /* 0x000ea4000800017f */
[----:B0-2---:R-:W-:Y:S05]  /*12120*/  @!P0 BRA `(.L_x_4079) ;  /* 0x0000002c00248947 */ /* 0x005fea0003800000 */
.L_x_4136:
        /* <DEDUP_REMOVED lines=8> */
.L_x_4080:
        /* <DEDUP_REMOVED lines=54> */
.L_x_4075:
[----:B------:R-:W-:Y:S05]  /*12510*/  BSYNC B2 ;  /* 0x0000000000027941 */ /* 0x000fea0003800000 */
.L_x_4074:
[----:B------:R-:W2:Y:S02]  /*12520*/  LDL.LU R2, [R1+0x14] ;  /* 0x0000140001027983 */ /* 0x000ea40000300800 */
[----:B--2---:R-:W-:-:S07]  /*12530*/  VIADD R8, R2, 0xfffffffd ;  /* 0xfffffffd02087836 */ /* 0x004fce0000000000 */
.L_x_4073:
[----:B------:R-:W-:Y:S05]  /*12540*/  BSYNC B1 ;  /* 0x0000000000017941 */ /* 0x000fea0003800000 */
.L_x_4072:
[----:B------:R-:W-:-:S13]  /*12550*/  ISETP.NE.AND P0, PT, R10, RZ, PT ;  /* 0x000000ff0a00720c */ /* 0x000fda0003f05270 */
[----:B------:R-:W-:Y:S05]  /*12560*/  @!P0 BRA `(.L_x_4071) ;  /* 0x00000010003c8947 */ /* 0x000fea0003800000 */
.L_x_4095:
        /* <DEDUP_REMOVED lines=9> */
[----:B------:R-:W-:Y:S06]  /*12600*/  @!P6 BRA `(.L_x_4082) ;  /* 0x0000000400e8e947 */ /* 0x000fec0003800000 */
[----:B------:R-:W-:Y:S01]  /*12610*/  ISETP.NE.U32.AND P0, PT, RZ, UR38, PT ;  /* 0x00000026ff007c0c */ /* 0x000fe2000bf05070 */
[----:B0-----:R-:W-:-:S03]  /*12620*/  IMAD.MOV.U32 R12, RZ, RZ, R8 ;  /* 0x000000ffff0c7224 */ /* 0x001fc600078e0008 */
[----:B------:R-:W-:-:S13]  /*12630*/  ISETP.NE.AND.EX P0, PT, RZ, UR39, PT, P0 ;  /* 0x00000027ff007c0c */ /* 0x000fda000bf05300 */
[----:B------:R-:W-:Y:S05]  /*12640*/  @!P0 BRA `(.L_x_4083) ;  /* 0x0000000000488947 */ /* 0x000fea0003800000 */
[----:B------:R-:W0:Y:S01]  /*12650*/  LDC R12, c[0x0][0x41c] ;  /* 0x00010700ff0c7b82 */ /* 0x000e220000000800 */
[----:B------:R-:W-:Y:S01]  /*12660*/  IMAD.MOV.U32 R9, RZ, RZ, R8 ;  /* 0x000000ffff097224 */ /* 0x000fe200078e0008 */
[----:B------:R-:W-:Y:S01]  /*12670*/  ULDC.64 UR4, c[0x0][0x208] ;  /* 0x0000820000047ab9 */ /* 0x000fe20000000a00 */
[----:B------:R-:W-:-:S04]  /*12680*/  IMAD R7, R5, UR46, RZ ;  /* 0x0000002e05077c24 */ /* 0x000fc8000f8e02ff */
[----:B------:R-:W-:Y:S01]  /*12690*/  IMAD R6, R0, UR47, R7 ;  /* 0x0000002f00067c24 */ /* 0x000fe2000f8e0207 */
[----:B0-----:R-:W-:-:S13]  /*126a0*/  ISETP.NE.AND P0, PT, R12, 0x1, PT ;  /* 0x000000010c00780c */ /* 0x001fda0003f05270 */
        /* <DEDUP_REMOVED lines=10> */
[----:B------:R0:W5:Y:S01]  /*12750*/  LDG.E R9, desc[UR4][R6.64] ;  /* 0x0000000406097981 */ /* 0x000162000c1e1900 */
[----:B------:R-:W-:-:S07]  /*12760*/  IMAD R12, R12, R3, R8 ;  /* 0x000000030c0c7224 */ /* 0x000fce00078e0208 */
.L_x_4083:
[----:B------:R-:W1:Y:S01]  /*12770*/  S2R R3, SR_CgaCtaId ;  /* 0x0000000000037919 */ /* 0x000e620000008800 */
[----:B------:R-:W-:-:S04]  /*12780*/  MOV R2, 0x400 ;  /* 0x0000040000027802 */ /* 0x000fc80000000f00 */
[----:B-1----:R-:W-:Y:S02]  /*12790*/  LEA R2, R3, R2, 0x18 ;  /* 0x0000000203027211 */ /* 0x002fe400078ec0ff */
[----:B------:R-:W-:-:S03]  /*127a0*/  SHF.L.U32 R3, R11, 0x1f, RZ ;  /* 0x0000001f0b037819 */ /* 0x000fc600000006ff */
[----:B------:R-:W-:-:S04]  /*127b0*/  IMAD R2, R10, 0x8, R2 ;  /* 0x000000080a027824 */ /* 0x000fc800078e0202 */
[----:B------:R-:W1:Y:S02]  /*127c0*/  SYNCS.PHASECHK.TRANS64.TRYWAIT P0, [R2+URZ+0x38840], R3 ;  /* 0x03884003020075a7 */ /* 0x000e64000800017f */
[----:B-1----:R-:W-:Y:S05]  /*127d0*/  @!P0 BRA `(.L_x_4084) ;  /* 0x00000024008c8947 */ /* 0x002fea0003800000 */
.L_x_4137:
[----:B0-----:R-:W0:Y:S02]  /*127e0*/  S2R R6, SR_TID.X ;  /* 0x0000000000067919 */ /* 0x001e240000002100 */
[----:B0-----:R-:W-:-:S04]  /*127f0*/  LOP3.LUT R6, R6, 0x7f, RZ, 0xc0, !PT ;  /* 0x0000007f06067812 */ /* 0x001fc800078ec0ff */
[----:B------:R-:W-:-:S13]  /*12800*/  ISETP.NE.AND P0, PT, R6, RZ, PT ;  /* 0x000000ff0600720c */ /* 0x000fda0003f05270 */
[----:B------:R-:W-:Y:S05]  /*12810*/  @P0 BRA `(.L_x_4085) ;  /* 0x00000000001c0947 */ /* 0x000fea0003800000 */
[----:B------:R-:W0:Y:S01]  /*12820*/  S2R R6, SR_TID.X ;  /* 0x0000000000067919 */ /* 0x000e220000002100 */
[----:B------:R-:W-:-:S04]  /*12830*/  IMAD.MOV.U32 R7, RZ, RZ, 0x2000 ;  /* 0x00002000ff077424 */ /* 0x000fc800078e00ff */
[----:B------:R2:W-:Y:S01]  /*12840*/  SYNCS.ARRIVE.TRANS64 RZ, [R2+URZ+0x38830], R7 ;  /* 0x0388300702ff79a7 */ /* 0x0005e2000800003f */
[----:B0-----:R-:W-:-:S04]  /*12850*/  LOP3.LUT R6, R6, 0x1f, RZ, 0xc0, !PT ;  /* 0x0000001f06067812 */ /* 0x001fc800078ec0ff */
[----:B------:R-:W-:-:S13]  /*12860*/  ISETP.NE.AND P1, PT, R6, RZ, PT ;  /* 0x000000ff0600720c */ /* 0x000fda0003f25270 */
[----:B--2---:R-:W-:Y:S05]  /*12870*/  @!P1 BRA `(.L_x_4085) ;  /* 0x0000000000049947 */ /* 0x004fea0003800000 */
[----:B------:R-:W-:Y:S01]  /*12880*/  BPT.TRAP 0x1 ;  /* 0x000000040000795c */ /* 0x000fe20000300000 */
.L_x_4085:
[----:B------:R-:W2:Y:S01]  /*12890*/  LDL R7, [R1+0x8] ;  /* 0x0000080001077983 */ /* 0x000ea20000100800 */
        /* <DEDUP_REMOVED lines=20> */
.L_x_4138:
[----:B------:R-:W-:Y:S05]  /*129e0*/  @P0 BRA `(.L_x_4087) ;  /* 0x00000000001c0947 */ /* 0x000fea0003800000 */
[----:B------:R-:W2:Y:S01]  /*129f0*/  S2R R7, SR_TID.X ;  /* 0x0000000000077919 */ /* 0x000ea20000002100 */
[----:B01----:R-:W-:-:S04]  /*12a00*/  MOV R3, 0x10000 ;  /* 0x0001000000037802 */ /* 0x003fc80000000f00 */
[----:B------:R3:W-:Y:S01]  /*12a10*/  SYNCS.ARRIVE.TRANS64 RZ, [R2+URZ+0x38850], R3 ;  /* 0x0388500302ff79a7 */ /* 0x0007e2000800003f */
[----:B--2---:R-:W-:-:S04]  /*12a20*/  LOP3.LUT R7, R7, 0x1f, RZ, 0xc0, !PT ;  /* 0x0000001f07077812 */ /* 0x004fc800078ec0ff */
[----:B------:R-:W-:-:S13]  /*12a30*/  ISETP.NE.AND P1, PT, R7, RZ, PT ;  /* 0x000000ff0700720c */ /* 0x000fda0003f25270 */
[----:B---3--:R-:W-:Y:S05]  /*12a40*/  @!P1 BRA `(.L_x_4087) ;  /* 0x0000000000049947 */ /* 0x008fea0003800000 */
[----:B------:R-:W-:Y:S01]  /*12a50*/  BPT.TRAP 0x1 ;  /* 0x000000040000795c */ /* 0x000fe20000300000 */
.L_x_4087:
[----:B------:R-:W2:Y:S01]  /*12a60*/  S2R R7, SR_CgaCtaId ;  /* 0x0000000000077919 */ /* 0x000ea20000008800 */
[----:B01----:R-:W-:Y:S01]  /*12a70*/  MOV R3, 0x400 ;  /* 0x0000040000037802 */ /* 0x003fe20000000f00 */
        /* <DEDUP_REMOVED lines=51> */
.L_x_4082:
[----:B------:R-:W-:Y:S05]  /*12db0*/  BSYNC B1 ;  /* 0x0000000000017941 */ /* 0x000fea0003800000 */
.L_x_4081:
        /* <DEDUP_REMOVED lines=31> */
.L_x_4090:
[----:B------:R-:W2:Y:S01]  /*12fb0*/  S2R R3, SR_CgaCtaId ;  /* 0x0000000000037919 */ /* 0x000ea20000008800 */
[----:B------:R-:W-:-:S04]  /*12fc0*/  MOV R2, 0x400 ;  /* 0x0000040000027802 */ /* 0x000fc80000000f00 */
[----:B--2---:R-:W-:Y:S02]  /*12fd0*/  LEA R2, R3, R2, 0x18 ;  /* 0x0000000203027211 */ /* 0x004fe400078ec0ff */
[----:B------:R-:W-:-:S03]  /*12fe0*/  SHF.L.U32 R3, R12, 0x1f, RZ ;  /* 0x0000001f0c037819 */ /* 0x000fc600000006ff */
[----:B------:R-:W-:-:S04]  /*12ff0*/  IMAD R2, R13, 0x8, R2 ;  /* 0x000000080d027824 */ /* 0x000fc800078e0202 */
[----:B------:R-:W2:Y:S02]  /*13000*/  SYNCS.PHASECHK.TRANS64.TRYWAIT P0, [R2+URZ+0x38840], R3 ;  /* 0x03884003020075a7 */ /* 0x000ea4000800017f */
[----:B--2---:R-:W-:Y:S05]  /*13010*/  @!P0 BRA `(.L_x_4091) ;  /* 0x0000001c00a48947 */ /* 0x004fea0003800000 */
.L_x_4139:
        /* <DEDUP_REMOVED lines=11> */
.L_x_4092:
[----:B------:R-:W3:Y:S01]  /*130d0*/  LDL R6, [R1] ;  /* 0x0000000001067983 */ /* 0x000ee20000100800 */
        /* <DEDUP_REMOVED lines=19> */
[----:B------:R-:W1:Y:S02]  /*13210*/  SYNCS.PHASECHK.TRANS64.TRYWAIT P1, [R2+URZ+0x38860], R3 ;  /* 0x03886003020075a7 */ /* 0x000e64000802017f */
[----:B01----:R-:W-:Y:S05]  /*13220*/  @!P1 BRA `(.L_x_4093) ;  /* 0x0000001c00349947 */ /* 0x003fea0003800000 */
.L_x_4140:
        /* <DEDUP_REMOVED lines=8> */
.L_x_4094:
        /* <DEDUP_REMOVED lines=54> */
.L_x_4089:
[----:B------:R-:W-:Y:S05]  /*13610*/  BSYNC B1 ;  /* 0x0000000000017941 */ /* 0x000fea0003800000 */
.L_x_4088:
[C---:B------:R-:W-:Y:S01]  /*13620*/  ISETP.GT.AND P0, PT, R8.reuse, 0x1, PT ;  /* 0x000000010800780c */ /* 0x040fe20003f04270 */
[----:B------:R-:W-:-:S04]  /*13630*/  VIADD R2, R8, 0xfffffffe ;  /* 0xfffffffe08027836 */ /* 0x000fc80000000000 */
[----:B------:R-:W-:-:S08]  /*13640*/  IMAD.MOV.U32 R8, RZ, RZ, R2 ;  /* 0x000000ffff087224 */ /* 0x000fd000078e0002 */
[----:B------:R-:W-:Y:S05]  /*13650*/  @P0 BRA `(.L_x_4095) ;  /* 0xffffffec00c40947 */ /* 0x000fea000383ffff */
.L_x_4071:
[----:B------:R-:W-:Y:S05]  /*13660*/  BSYNC B0 ;  /* 0x0000000000007941 */ /* 0x000fea0003800000 */
.L_x_4070:
[----:B------:R-:W2:Y:S01]  /*13670*/  LDL.LU R3, [R1] ;  /* 0x0000000001037983 */ /* 0x000ea20000300800 */
[----:B------:R-:W-:Y:S01]  /*13680*/  BSSY B0, `(.L_x_4096) ;  /* 0x0000019000007945 */ /* 0x000fe20003800000 */
[----:B------:R-:W1:Y:S02]  /*13690*/  S2R R2, SR_TID.X ;  /* 0x0000000000027919 */ /* 0x000e640000002100 */
[----:B-1----:R-:W-:-:S04]  /*136a0*/  LOP3.LUT R2, R2, 0x1f, RZ, 0xc0, !PT ;  /* 0x0000001f02027812 */ /* 0x002fc800078ec0ff */
[----:B------:R-:W-:Y:S01]  /*136b0*/  ISETP.NE.AND P1, PT, R2, RZ, PT ;  /* 0x000000ff0200720c */ /* 0x000fe20003f25270 */
[----:B--2---:R-:W-:-:S05]  /*136c0*/  VIADD R0, R3, 0x1 ;  /* 0x0000000103007836 */ /* 0x004fca0000000000 */
[----:B------:R-:W-:-:S04]  /*136d0*/  ISETP.NE.AND P0, PT, R0, 0x2, PT ;  /* 0x000000020000780c */ /* 0x000fc80003f05270 */
[----:B------:R-:W-:Y:S02]  /*136e0*/  SEL R2, R0, RZ, P0 ;  /* 0x000000ff00027207 */ /* 0x000fe40000000000 */
[----:B------:R-:W-:-:S03]  /*136f0*/  SEL R0, RZ, 0x1, P0 ;  /* 0x00000001ff007807 */ /* 0x000fc60000000000 */
[----:B------:R1:W-:Y:S01]  /*13700*/  STL [R1], R2 ;  /* 0x0000000201007387 */ /* 0x0003e20000100800 */
[----:B------:R-:W-:Y:S05]  /*13710*/  @P1 BRA `(.L_x_4097) ;  /* 0x00000000003c1947 */ /* 0x000fea0003800000 */
[----:B-1----:R-:W2:Y:S01]  /*13720*/  LDL R2, [R1+0x28] ;  /* 0x0000280001027983 */ /* 0x002ea20000100800 */
        /* <DEDUP_REMOVED lines=9> */
[----:B0-----:R-:W0:Y:S02]  /*137c0*/  S2R R6, SR_LTMASK ;  /* 0x0000000000067919 */ /* 0x001e240000003900 */
[----:B0-----:R-:W-:-:S04]  /*137d0*/  LOP3.LUT R6, R6, UR4, RZ, 0xc0, !PT ;  /* 0x0000000406067c12 */ /* 0x001fc8000f8ec0ff */
[----:B------:R-:W0:Y:S01]  /*137e0*/  POPC R7, R6 ;  /* 0x0000000600077309 */ /* 0x000e220000000000 */
[----:B--2---:R-:W0:Y:S02]  /*137f0*/  SHFL.IDX PT, R4, R3, R4, 0x1f ;  /* 0x00001f0403047589 */ /* 0x004e2400000e0000 */
[----:B0-----:R-:W-:-:S07]  /*13800*/  IADD3 R16, R4, UR5, R7 ;  /* 0x0000000504107c10 */ /* 0x001fce000fffe007 */
.L_x_4097:
[----:B------:R-:W-:Y:S05]  /*13810*/  BSYNC B0 ;  /* 0x0000000000007941 */ /* 0x000fea0003800000 */
.L_x_4096:
[----:B-1----:R-:W2:Y:S02]  /*13820*/  LDL.LU R2, [R1+0x4] ;  /* 0x0000040001027983 */ /* 0x002ea40000300800 */
[----:B--2---:R-:W-:-:S05]  /*13830*/  LOP3.LUT R2, R2, R0, RZ, 0x3c, !PT ;  /* 0x0000000002027212 */ /* 0x004fca00078e3cff */
[----:B------:R1:W-:Y:S02]  /*13840*/  STL [R1+0x4], R2 ;  /* 0x0000040201007387 */ /* 0x0003e40000100800 */
.L_x_4052:
[----:B------:R-:W-:Y:S05]  /*13850*/  BSYNC B6 ;  /* 0x0000000000067941 */ /* 0x000fea0003800000 */
.L_x_4050:
[----:B------:R-:W-:-:S03]  /*13860*/  UMOV UR4, 0xffffffff ;  /* 0xffffffff00047882 */ /* 0x000fc60000000000 */
[----:B------:R-:W-:Y:S05]  /*13870*/  BRA.DIV UR4, `(.L_x_4098) ;  /* 0x0000001604b47947 */ /* 0x000fea000b800000 */
[----:B------:R2:W3:Y:S04]  /*13880*/  SHFL.IDX PT, R4, R16, RZ, 0x1f ;  /* 0x00001fff10047589 */ /* 0x0004e800000e0000 */
[----:B------:R-:W4:Y:S02]  /*13890*/  SHFL.IDX PT, R16, R16, 0x1, 0x1f ;  /* 0x00201f0010107f89 */ /* 0x000f2400000e0000 */
.L_x_4144:
        /* <DEDUP_REMOVED lines=10> */
[----:B-1----:R-:W0:Y:S01]  /*13940*/  LDC.64 R2, c[0x0][0xd58] ;  /* 0x00035600ff027b82 */ /* 0x002e220000000a00 */
[----:B------:R-:W-:Y:S01]  /*13950*/  ULDC.64 UR4, c[0x0][0x208] ;  /* 0x0000820000047ab9 */ /* 0x000fe20000000a00 */
[----:B0-----:R-:W-:-:S06]  /*13960*/  IMAD.WIDE R2, R5, 0x4, R2 ;  /* 0x0000000405027825 */ /* 0x001fcc00078e0202 */
[----:B------:R0:W5:Y:S02]  /*13970*/  LDG.E R3, desc[UR4][R2.64] ;  /* 0x0000000402037981 */ /* 0x000164000c1e1900 */
.L_x_4100:
[----:B------:R-:W-:Y:S05]  /*13980*/  BSYNC B0 ;  /* 0x0000000000007941 */ /* 0x000fea0003800000 */
.L_x_4099:
[----:B------:R-:W-:-:S03]  /*13990*/  UMOV UR4, 0xffffffff ;  /* 0xffffffff00047882 */ /* 0x000fc60000000000 */
[----:B------:R-:W-:Y:S05]  /*139a0*/  BRA.DIV UR4, `(.L_x_4101) ;  /* 0x0000001604b47947 */ /* 0x000fea000b800000 */
[----:B-----5:R-:W0:Y:S01]  /*139b0*/  SHFL.UP PT, R14, R3, 0x1, RZ ;  /* 0x04200000030e7989 */ /* 0x020e2200000e00ff */
        /* <DEDUP_REMOVED lines=17> */
[----:B-1----:R-:W-:-:S05]  /*13ad0*/  SEL R2, R14, RZ, P0 ;  /* 0x000000ff0e027207 */ /* 0x002fca0000000000 */
[----:B------:R-:W-:-:S05]  /*13ae0*/  IMAD.IADD R2, R7, 0x1, R2 ;  /* 0x0000000107027824 */ /* 0x000fca00078e0202 */
[----:B------:R0:W1:Y:S02]  /*13af0*/  SHFL.IDX PT, R14, R2, 0x1f, 0x1f ;  /* 0x03e01f00020e7f89 */ /* 0x00006400000e0000 */
.L_x_4152:
[----:B------:R-:W-:Y:S02]  /*13b00*/  ULDC UR4, c[0x0][0xd10] ;  /* 0x0003440000047ab9 */ /* 0x000fe40000000800 */
[----:B------:R-:W-:-:S04]  /*13b10*/  IMAD.U32 R5, RZ, RZ, UR4 ;  /* 0x00000004ff057e24 */ /* 0x000fc8000f8e00ff */
[----:B-1----:R-:W-:-:S04]  /*13b20*/  IMAD R7, R14, R5, RZ ;  /* 0x000000050e077224 */ /* 0x002fc800078e02ff */
[----:B--2-4-:R-:W-:-:S05]  /*13b30*/  IMAD.IADD R16, R16, 0x1, R7 ;  /* 0x0000000110107824 */ /* 0x014fca00078e0207 */
[----:B---3--:R-:W-:-:S13]  /*13b40*/  ISETP.GT.AND P0, PT, R16, R4, PT ;  /* 0x000000041000720c */ /* 0x008fda0003f04270 */
[----:B------:R-:W-:Y:S05]  /*13b50*/  @P0 BRA `(.L_x_4102) ;  /* 0x0000000000b80947 */ /* 0x000fea0003800000 */
[----:B------:R-:W1:Y:S02]  /*13b60*/  LDC R0, c[0x0][0xd14] ;  /* 0x00034500ff007b82 */ /* 0x000e640000000800 */
.L_x_4107:
        /* <DEDUP_REMOVED lines=15> */
.L_x_4105:
[----:B------:R-:W-:Y:S05]  /*13c60*/  BSYNC B0 ;  /* 0x0000000000007941 */ /* 0x000fea0003800000 */
.L_x_4104:
[----:B------:R-:W-:-:S03]  /*13c70*/  UMOV UR4, 0xffffffff ;  /* 0xffffffff00047882 */ /* 0x000fc60000000000 */
[----:B------:R-:W-:Y:S05]  /*13c80*/  BRA.DIV UR4, `(.L_x_4106) ;  /* 0x0000001604cc7947 */ /* 0x000fea000b800000 */
[----:B-----5:R-:W1:Y:S01]  /*13c90*/  SHFL.UP PT, R14, R3, 0x1, RZ ;  /* 0x04200000030e7989 */ /* 0x020e6200000e00ff */
[C---:B------:R-:W-:Y:S02]  /*13ca0*/  ISETP.NE.AND P0, PT, R7.reuse, RZ, PT ;  /* 0x000000ff0700720c */ /* 0x040fe40003f05270 */
[C---:B------:R-:W-:Y:S02]  /*13cb0*/  ISETP.GE.U32.AND P1, PT, R7.reuse, 0x2, PT ;  /* 0x000000020700780c */ /* 0x040fe40003f26070 */
        /* <DEDUP_REMOVED lines=18> */
.L_x_4160:
[----:B------:R-:W-:Y:S02]  /*13de0*/  ULDC UR4, c[0x0][0xd10] ;  /* 0x0003440000047ab9 */ /* 0x000fe40000000800 */
[----:B------:R-:W-:-:S04]  /*13df0*/  IMAD.U32 R5, RZ, RZ, UR4 ;  /* 0x00000004ff057e24 */ /* 0x000fc8000f8e00ff */
[----:B-1----:R-:W-:-:S04]  /*13e00*/  IMAD R7, R14, R5, RZ ;  /* 0x000000050e077224 */ /* 0x002fc800078e02ff */
[----:B------:R-:W-:-:S05]  /*13e10*/  IMAD.IADD R16, R7, 0x1, R16 ;  /* 0x0000000107107824 */ /* 0x000fca00078e0210 */
[----:B------:R-:W-:-:S13]  /*13e20*/  ISETP.GT.AND P0, PT, R16, R4, PT ;  /* 0x000000041000720c */ /* 0x000fda0003f04270 */
[----:B------:R-:W-:Y:S05]  /*13e30*/  @!P0 BRA `(.L_x_4107) ;  /* 0xfffffffc004c8947 */ /* 0x000fea000383ffff */
.L_x_4102:
        /* <DEDUP_REMOVED lines=8> */
.L_x_4164:
[----:B------:R-:W-:Y:S01]  /*13ec0*/  ISETP.NE.AND P0, PT, R6, RZ, PT ;  /* 0x000000ff0600720c */ /* 0x000fe20003f05270 */
[----:B------:R-:W-:-:S12]  /*13ed0*/  IMAD.MOV.U32 R8, RZ, RZ, RZ ;  /* 0x000000ffff087224 */ /* 0x000fd800078e00ff */
[----:B------:R-:W-:Y:S05]  /*13ee0*/  @!P0 BRA `(.L_x_4109) ;  /* 0x0000000000108947 */ /* 0x000fea0003800000 */
[----:B------:R-:W-:Y:S01]  /*13ef0*/  UMOV UR4, 0xffffffff ;  /* 0xffffffff00047882 */ /* 0x000fe20000000000 */
[----:B------:R-:W-:Y:S02]  /*13f00*/  VIADD R12, R7, 0xffffffff ;  /* 0xffffffff070c7836 */ /* 0x000fe40000000000 */
[----:B------:R-:W-:Y:S05]  /*13f10*/  BRA.DIV UR4, `(.L_x_4110) ;  /* 0x0000001a04407947 */ /* 0x000fea000b800000 */
[----:B------:R3:W4:Y:S02]  /*13f20*/  SHFL.IDX PT, R8, R2, R12, 0x1f ;  /* 0x00001f0c02087589 */ /* 0x00072400000e0000 */
.L_x_4109:
[----:B01-3--:R-:W0:Y:S01]  /*13f30*/  LDC.64 R2, c[0x0][0xd68] ;  /* 0x00035a00ff027b82 */ /* 0x00be220000000a00 */
[----:B------:R-:W-:Y:S01]  /*13f40*/  IADD3 R19, R7, R19, RZ ;  /* 0x0000001307137210 */ /* 0x000fe20007ffe0ff */
[----:B------:R-:W-:-:S04]  /*13f50*/  ULDC.64 UR4, c[0x0][0x208] ;  /* 0x0000820000047ab9 */ /* 0x000fc80000000a00 */
[----:B0-----:R-:W-:-:S05]  /*13f60*/  IMAD.WIDE R2, R19, 0x4, R2 ;  /* 0x0000000413027825 */ /* 0x001fca00078e0202 */
[----:B------:R-:W2:Y:S01]  /*13f70*/  LDG.E R7, desc[UR4][R2.64] ;  /* 0x0000000402077981 */ /* 0x000ea2000c1e1900 */
[----:B----4-:R-:W-:Y:S02]  /*13f80*/  IMAD R16, R8, R5, R16 ;  /* 0x0000000508107224 */ /* 0x010fe400078e0210 */
[----:B--2---:R-:W-:-:S05]  /*13f90*/  IMAD R6, R17, R7, RZ ;  /* 0x0000000711067224 */ /* 0x004fca00078e02ff */
        /* <DEDUP_REMOVED lines=26> */
[----:B------:R-:W-:-:S03]  /*14140*/  IMAD.MOV R2, RZ, RZ, -R2 ;  /* 0x000000ffff027224 */ /* 0x000fc600078e0a02 */
[----:B------:R-:W-:Y:S01]  /*14150*/  IADD3 R8, -R4, RZ, RZ ;  /* 0x000000ff04087210 */ /* 0x000fe20007ffe1ff */
[----:B------:R-:W-:-:S03]  /*14160*/  IMAD R6, R6, R2, R11 ;  /* 0x0000000206067224 */ /* 0x000fc600078e020b */
[----:B------:R-:W-:Y:S02]  /*14170*/  VIADDMNMX R5, R8, R5, R7, PT ;  /* 0x0000000508057246 */ /* 0x000fe40003800107 */
[----:B------:R-:W-:Y:S02]  /*14180*/  IADD3 R4, R6, R4, RZ ;  /* 0x0000000406047210 */ /* 0x000fe40007ffe0ff */
[----:B------:R-:W-:-:S04]  /*14190*/  IABS R7, R5 ;  /* 0x0000000500077213 */ /* 0x000fc80000000000 */
[----:B------:R-:W0:Y:S08]  /*141a0*/  I2F.RP R8, R7 ;  /* 0x0000000700087306 */ /* 0x000e300000209400 */
[----:B0-----:R-:W0:Y:S02]  /*141b0*/  MUFU.RCP R8, R8 ;  /* 0x0000000800087308 */ /* 0x001e240000001000 */
[----:B0-----:R-:W-:Y:S01]  /*141c0*/  VIADD R9, R8, 0xffffffe ;  /* 0x0ffffffe08097836 */ /* 0x001fe20000000000 */
[----:B------:R-:W-:-:S05]  /*141d0*/  IABS R8, R5 ;  /* 0x0000000500087213 */ /* 0x000fca0000000000 */
[----:B------:R-:W0:Y:S01]  /*141e0*/  F2I.FTZ.U32.TRUNC.NTZ R3, R9 ;  /* 0x0000000900037305 */ /* 0x000e22000021f000 */
[----:B------:R-:W-:Y:S02]  /*141f0*/  IMAD.MOV R8, RZ, RZ, -R8 ;  /* 0x000000ffff087224 */ /* 0x000fe400078e0a08 */
[----:B0-----:R-:W-:-:S04]  /*14200*/  IMAD.MOV R2, RZ, RZ, -R3 ;  /* 0x000000ffff027224 */ /* 0x001fc800078e0a03 */
[----:B------:R-:W-:Y:S02]  /*14210*/  IMAD R11, R2, R7, RZ ;  /* 0x00000007020b7224 */ /* 0x000fe400078e02ff */
[----:B------:R-:W-:-:S04]  /*14220*/  IMAD.MOV.U32 R2, RZ, RZ, RZ ;  /* 0x000000ffff027224 */ /* 0x000fc800078e00ff */
        /* <DEDUP_REMOVED lines=19> */
.L_x_4103:
[----:B------:R-:W-:Y:S01]  /*14360*/  UMOV UR4, URZ ;  /* 0x0000003f00047c82 */ /* 0x000fe20008000000 */
[----:B------:R-:W-:Y:S01]  /*14370*/  UMOV UR5, URZ ;  /* 0x0000003f00057c82 */ /* 0x000fe20008000000 */
[----:B------:R-:W-:Y:S01]  /*14380*/  ULDC UR6, c[0x0][0xd14] ;  /* 0x0003450000067ab9 */ /* 0x000fe20000000800 */
[----:B------:R-:W-:Y:S02]  /*14390*/  IMAD.MOV.U32 R16, RZ, RZ, R4 ;  /* 0x000000ffff107224 */ /* 0x000fe400078e0004 */
[----:B------:R-:W-:Y:S02]  /*143a0*/  IMAD.U32 R17, RZ, RZ, UR4 ;  /* 0x00000004ff117e24 */ /* 0x000fe4000f8e00ff */
[----:B------:R-:W-:Y:S02]  /*143b0*/  IMAD.U32 R18, RZ, RZ, UR5 ;  /* 0x00000005ff127e24 */ /* 0x000fe4000f8e00ff */
[----:B------:R-:W-:-:S07]  /*143c0*/  IMAD.U32 R19, RZ, RZ, UR6 ;  /* 0x00000006ff137e24 */ /* 0x000fce000f8e00ff */
.L_x_4111:
        /* <DEDUP_REMOVED lines=12> */
.L_x_4046:
        /* <DEDUP_REMOVED lines=13> */
.L_x_4167:
[----:B------:R-:W-:-:S03]  /*14560*/  UMOV UR4, 0xffffffff ;  /* 0xffffffff00047882 */ /* 0x000fc60000000000 */
[----:B------:R-:W-:Y:S05]  /*14570*/  BRA.DIV UR4, `(.L_x_4114) ;  /* 0x0000001204e47947 */ /* 0x000fea000b800000 */
[----:B--2---:R-:W2:Y:S02]  /*14580*/  S2R R2, SR_TID.X ;  /* 0x0000000000027919 */ /* 0x004ea40000002100 */
[----:B--2---:R-:W-:-:S04]  /*14590*/  SHF.R.U32.HI R2, RZ, 0x5, R2 ;  /* 0x00000005ff027819 */ /* 0x004fc80000011602 */
[----:B------:R-:W-:-:S05]  /*145a0*/  LOP3.LUT R2, R2, 0x3, RZ, 0xc0, !PT ;  /* 0x0000000302027812 */ /* 0x000fca00078ec0ff */
[----:B------:R2:W3:Y:S02]  /*145b0*/  SHFL.IDX PT, R14, R2, RZ, 0x1f ;  /* 0x00001fff020e7589 */ /* 0x0004e400000e0000 */
.L_x_4170:
[----:B---3--:R-:W-:Y:S01]  /*145c0*/  ISETP.NE.AND P0, PT, R14, RZ, PT ;  /* 0x000000ff0e00720c */ /* 0x008fe20003f05270 */
[----:B------:R-:W-:-:S12]  /*145d0*/  BSSY B0, `(.L_x_4115) ;  /* 0x0000029000007945 */ /* 0x000fd80003800000 */
[----:B------:R-:W-:Y:S05]  /*145e0*/  @P0 BRA `(.L_x_4116) ;  /* 0x00000000009c0947 */ /* 0x000fea0003800000 */
[----:B------:R-:W-:-:S03]  /*145f0*/  UMOV UR4, 0xffffffff ;  /* 0xffffffff00047882 */ /* 0x000fc60000000000 */
[----:B------:R-:W-:Y:S05]  /*14600*/  BRA.DIV UR4, `(.L_x_4117) ;  /* 0x0000001204f47947 */ /* 0x000fea000b800000 */
[----:B------:R-:W-:-:S13]  /*14610*/  ELECT P6, URZ, PT ;  /* 0x00000000003f782f */ /* 0x000fda00038c0000 */
.L_x_4173:
        /* <DEDUP_REMOVED lines=8> */
.L_x_4118:
[----:B-1----:R-:W2:Y:S04]  /*146a0*/  LDL R3, [R1] ;  /* 0x0000000001037983 */ /* 0x002ea80000100800 */
[----:B------:R-:W3:Y:S01]  /*146b0*/  LDL.LU R7, [R1+0x4] ;  /* 0x0000040001077983 */ /* 0x000ee20000300800 */
[----:B------:R-:W-:-:S05]  /*146c0*/  VIADD R2, R0, 0x38840 ;  /* 0x0003884000027836 */ /* 0x000fca0000000000 */
[C---:B--2---:R-:W-:Y:S01]  /*146d0*/  LEA R6, R3.reuse, R2, 0x3 ;  /* 0x0000000203067211 */ /* 0x044fe200078e18ff */
        /* <DEDUP_REMOVED lines=10> */
.L_x_4174:
[----:B------:R-:W2:Y:S02]  /*14780*/  SYNCS.PHASECHK.TRANS64.TRYWAIT P0, [R7+URZ], R2 ;  /* 0x00000002070075a7 */ /* 0x000ea4000800017f */
[----:B--2---:R-:W-:Y:S05]  /*14790*/  @!P0 BRA `(.L_x_4120) ;  /* 0x0000001000c48947 */ /* 0x004fea0003800000 */
.L_x_4175:
[----:B------:R-:W-:Y:S05]  /*147a0*/  @!P2 BRA `(.L_x_4121) ;  /* 0x000000000004a947 */ /* 0x000fea0003800000 */
[----:B------:R-:W-:Y:S01]  /*147b0*/  BPT.TRAP 0x1 ;  /* 0x000000040000795c */ /* 0x000fe20000300000 */
.L_x_4121:
[----:B------:R-:W3:Y:S01]  /*147c0*/  LDL.LU R4, [R1] ;  /* 0x0000000001047983 */ /* 0x000ee20000300800 */
[----:B------:R-:W-:-:S04]  /*147d0*/  VIADD R0, R0, 0x38860 ;  /* 0x0003886000007836 */ /* 0x000fc80000000000 */
[----:B---3--:R-:W-:-:S04]  /*147e0*/  IMAD R4, R4, 0x8, R0 ;  /* 0x0000000804047824 */ /* 0x008fc800078e0200 */
[----:B------:R-:W3:Y:S02]  /*147f0*/  SYNCS.PHASECHK.TRANS64.TRYWAIT P0, [R4+URZ], R5 ;  /* 0x00000005040075a7 */ /* 0x000ee4000800017f */
[----:B---3--:R-:W-:Y:S05]  /*14800*/  @!P0 BRA `(.L_x_4122) ;  /* 0x0000001000bc8947 */ /* 0x008fea0003800000 */
.L_x_4176:
[----:B------:R-:W-:-:S07]  /*14810*/  IMAD R3, R3, 0x8, R0 ;  /* 0x0000000803037824 */ /* 0x000fce00078e0200 */
.L_x_4123:
[----:B----4-:R4:W0:Y:S02]  /*14820*/  SYNCS.PHASECHK.TRANS64.TRYWAIT P0, [R3+URZ], R2 ;  /* 0x00000002030075a7 */ /* 0x010824000800017f */
[----:B0-----:R-:W-:Y:S05]  /*14830*/  @!P0 NANOSLEEP.SYNCS 0x989680 ;  /* 0x009896800000895d */ /* 0x001fea0003900000 */
[----:B------:R-:W0:Y:S02]  /*14840*/  @!P0 SYNCS.PHASECHK.TRANS64 P0, [R3+URZ], R2 ;  /* 0x00000002030085a7 */ /* 0x000e24000800007f */
[----:B0-----:R-:W-:Y:S05]  /*14850*/  @!P0 BRA `(.L_x_4123) ;  /* 0xfffffffc00f08947 */ /* 0x001fea000383ffff */
.L_x_4116:
[----:B------:R-:W-:Y:S05]  /*14860*/  BSYNC B0 ;  /* 0x0000000000007941 */ /* 0x000fea0003800000 */
.L_x_4115:
[----:B------:R-:W-:Y:S05]  /*14870*/  EXIT ;  /* 0x000000000000794d */ /* 0x000fea0003800000 */
.L_x_3996:
[----:B0-----:R0:W1:Y:S02]  /*14880*/  SYNCS.PHASECHK.TRANS64.TRYWAIT P1, [R17+URZ+0x38800], R4 ;  /* 0x03880004110075a7 */ /* 0x001064000802017f */
[----:B-1----:R-:W-:Y:S05]  /*14890*/  @!P1 NANOSLEEP.SYNCS 0x989680 ;  /* 0x009896800000995d */ /* 0x002fea0003900000 */
[----:B------:R-:W1:Y:S02]  /*148a0*/  @!P1 SYNCS.PHASECHK.TRANS64 P1, [R17+URZ+0x38800], R4 ;  /* 0x03880004110095a7 */ /* 0x000e64000802007f */
[----:B-1----:R-:W-:Y:S05]  /*148b0*/  @!P1 BRA `(.L_x_3996) ;  /* 0xfffffffc00f09947 */ /* 0x002fea000383ffff */
[----:B------:R-:W-:Y:S05]  /*148c0*/  BRA `(.L_x_4124) ;  /* 0xfffffee800a47947 */ /* 0x000fea000383ffff */
.L_x_4000:
[----:B--2---:R2:W3:Y:S02]  /*148d0*/  SYNCS.PHASECHK.TRANS64.TRYWAIT P1, [R6+URZ+0x38830], R7 ;  /* 0x03883007060075a7 */ /* 0x0044e4000802017f */
[----:B---3--:R-:W-:Y:S05]  /*148e0*/  @!P1 NANOSLEEP.SYNCS 0x989680 ;  /* 0x009896800000995d */ /* 0x008fea0003900000 */
[----:B------:R-:W3:Y:S02]  /*148f0*/  @!P1 SYNCS.PHASECHK.TRANS64 P1, [R6+URZ+0x38830], R7 ;  /* 0x03883007060095a7 */ /* 0x000ee4000802007f */
[----:B---3--:R-:W-:Y:S05]  /*14900*/  @!P1 BRA `(.L_x_4000) ;  /* 0xfffffffc00f09947 */ /* 0x008fea000383ffff */
[----:B------:R-:W-:Y:S05]  /*14910*/  BRA `(.L_x_3999) ;  /* 0xfffffee800c47947 */ /* 0x000fea000383ffff */
.L_x_4001:
[----:B---3--:R3:W4:Y:S02]  /*14920*/  SYNCS.PHASECHK.TRANS64.TRYWAIT P1, [R17+URZ+0x38810], R4 ;  /* 0x03881004110075a7 */ /* 0x008724000802017f */
[----:B----4-:R-:W-:Y:S05]  /*14930*/  @!P1 NANOSLEEP.SYNCS 0x989680 ;  /* 0x009896800000995d */ /* 0x010fea0003900000 */
[----:B------:R-:W4:Y:S02]  /*14940*/  @!P1 SYNCS.PHASECHK.TRANS64 P1, [R17+URZ+0x38810], R4 ;  /* 0x03881004110095a7 */ /* 0x000f24000802007f */
[----:B----4-:R-:W-:Y:S05]  /*14950*/  @!P1 BRA `(.L_x_4001) ;  /* 0xfffffffc00f09947 */ /* 0x010fea000383ffff */
[----:B------:R-:W-:Y:S05]  /*14960*/  BRA `(.L_x_4125) ;  /* 0xfffffeec00507947 */ /* 0x000fea000383ffff */
.L_x_4005:
[----:B0-----:R0:W3:Y:S02]  /*14970*/  SYNCS.PHASECHK.TRANS64.TRYWAIT P1, [R6+URZ+0x38850], R7 ;  /* 0x03885007060075a7 */ /* 0x0010e4000802017f */
[----:B---3--:R-:W-:Y:S05]  /*14980*/  @!P1 NANOSLEEP.SYNCS 0x989680 ;  /* 0x009896800000995d */ /* 0x008fea0003900000 */
[----:B------:R-:W3:Y:S02]  /*14990*/  @!P1 SYNCS.PHASECHK.TRANS64 P1, [R6+URZ+0x38850], R7 ;  /* 0x03885007060095a7 */ /* 0x000ee4000802007f */
[----:B---3--:R-:W-:Y:S05]  /*149a0*/  @!P1 BRA `(.L_x_4005) ;  /* 0xfffffffc00f09947 */ /* 0x008fea000383ffff */
[----:B------:R-:W-:Y:S05]  /*149b0*/  BRA `(.L_x_4004) ;  /* 0xfffffeec00807947 */ /* 0x000fea000383ffff */
.L_x_4010:
[----:B-1----:R1:W2:Y:S02]  /*149c0*/  SYNCS.PHASECHK.TRANS64.TRYWAIT P2, [R10+URZ+0x38830], R5 ;  /* 0x038830050a0075a7 */ /* 0x0022a4000804017f */
[----:B--2---:R-:W-:Y:S05]  /*149d0*/  @!P2 NANOSLEEP.SYNCS 0x989680 ;  /* 0x009896800000a95d */ /* 0x004fea0003900000 */
[----:B------:R-:W2:Y:S02]  /*149e0*/  @!P2 SYNCS.PHASECHK.TRANS64 P2, [R10+URZ+0x38830], R5 ;  /* 0x038830050a00a5a7 */ /* 0x000ea4000804007f */
[----:B--2---:R-:W-:Y:S05]  /*149f0*/  @!P2 BRA `(.L_x_4010) ;  /* 0xfffffffc00f0a947 */ /* 0x004fea000383ffff */
[----:B------:R-:W-:Y:S05]  /*14a00*/  BRA `(.L_x_4009) ;  /* 0xffffff1400587947 */ /* 0x000fea000383ffff */
.L_x_4014:
[----:B---3--:R3:W4:Y:S02]  /*14a10*/  SYNCS.PHASECHK.TRANS64.TRYWAIT P2, [R10+URZ+0x38850], R5 ;  /* 0x038850050a0075a7 */ /* 0x008724000804017f */
[----:B----4-:R-:W-:Y:S05]  /*14a20*/  @!P2 NANOSLEEP.SYNCS 0x989680 ;  /* 0x009896800000a95d */ /* 0x010fea0003900000 */
[----:B------:R-:W4:Y:S02]  /*14a30*/  @!P2 SYNCS.PHASECHK.TRANS64 P2, [R10+URZ+0x38850], R5 ;  /* 0x038850050a00a5a7 */ /* 0x000f24000804007f */
[----:B----4-:R-:W-:Y:S05]  /*14a40*/  @!P2 BRA `(.L_x_4014) ;  /* 0xfffffffc00f0a947 */ /* 0x010fea000383ffff */
[----:B------:R-:W-:Y:S05]  /*14a50*/  BRA `(.L_x_4013) ;  /* 0xffffff1400bc7947 */ /* 0x000fea000383ffff */
.L_x_4020:
[----:B-1----:R1:W2:Y:S02]  /*14a60*/  SYNCS.PHASECHK.TRANS64.TRYWAIT P2, [R9+URZ+0x38830], R8 ;  /* 0x03883008090075a7 */ /* 0x0022a4000804017f */
[----:B--2---:R-:W-:Y:S05]  /*14a70*/  @!P2 NANOSLEEP.SYNCS 0x989680 ;  /* 0x009896800000a95d */ /* 0x004fea0003900000 */
[----:B------:R-:W2:Y:S02]  /*14a80*/  @!P2 SYNCS.PHASECHK.TRANS64 P2, [R9+URZ+0x38830], R8 ;  /* 0x038830080900a5a7 */ /* 0x000ea4000804007f */
[----:B--2---:R-:W-:Y:S05]  /*14a90*/  @!P2 BRA `(.L_x_4020) ;  /* 0xfffffffc00f0a947 */ /* 0x004fea000383ffff */
[----:B------:R-:W-:Y:S05]  /*14aa0*/  BRA `(.L_x_4019) ;  /* 0xffffff4400c07947 */ /* 0x000fea000383ffff */
.L_x_4024:
[----:B---3--:R3:W4:Y:S02]  /*14ab0*/  SYNCS.PHASECHK.TRANS64.TRYWAIT P2, [R9+URZ+0x38850], R8 ;  /* 0x03885008090075a7 */ /* 0x008724000804017f */
[----:B----4-:R-:W-:Y:S05]  /*14ac0*/  @!P2 NANOSLEEP.SYNCS 0x989680 ;  /* 0x009896800000a95d */ /* 0x010fea0003900000 */
[----:B------:R-:W4:Y:S02]  /*14ad0*/  @!P2 SYNCS.PHASECHK.TRANS64 P2, [R9+URZ+0x38850], R8 ;  /* 0x038850080900a5a7 */ /* 0x000f24000804007f */
[----:B----4-:R-:W-:Y:S05]  /*14ae0*/  @!P2 BRA `(.L_x_4024) ;  /* 0xfffffffc00f0a947 */ /* 0x010fea000383ffff */
[----:B------:R-:W-:Y:S05]  /*14af0*/  BRA `(.L_x_4023) ;  /* 0xffffff4800247947 */ /* 0x000fea000383ffff */
.L_x_4057:
        /* <DEDUP_REMOVED lines=11> */
.L_x_4127:
[----:B------:R-:W-:Y:S05]  /*14bb0*/  BSYNC B0 ;  /* 0x0000000000007941 */ /* 0x000fea0003800000 */
.L_x_4126:
[----:B------:R-:W-:Y:S05]  /*14bc0*/  BRA `(.L_x_4128) ;  /* 0xffffffc000387947 */ /* 0x000fea000383ffff */
.L_x_4058:
[----:B------:R-:W-:Y:S01]  /*14bd0*/  BSSY B0, `(.L_x_4129) ;  /* 0x0000006000007945 */ /* 0x000fe20003800000 */
[----:B------:R-:W-:-:S07]  /*14be0*/  MOV R15, 0xffffffff ;  /* 0xffffffff000f7802 */ /* 0x000fce0000000f00 */
[----:B------:R-:W-:Y:S05]  /*14bf0*/  WARPSYNC.COLLECTIVE R15, `(.L_x_4130) ;  /* 0x000000000f0c7348 */ /* 0x000fea0003c00000 */
[----:B------:R-:W-:Y:S02]  /*14c00*/  ELECT P6, UR62, PT ;  /* 0x00000000003e782f */ /* 0x000fe400038c0000 */
[----:B------:R-:W-:Y:S01]  /*14c10*/  MOV R14, UR62 ;  /* 0x0000003e000e7c02 */ /* 0x000fe20008000f00 */
[----:B------:R-:W-:Y:S10]  /*14c20*/  ENDCOLLECTIVE ;  /* 0x000000000000791b */ /* 0x000ff40003800000 */
.L_x_4130:
[----:B------:R-:W-:Y:S05]  /*14c30*/  BSYNC B0 ;  /* 0x0000000000007941 */ /* 0x000fea0003800000 */
.L_x_4129:
[----:B------:R-:W-:Y:S05]  /*14c40*/  BRA `(.L_x_4131) ;  /* 0xffffffc000287947 */ /* 0x000fea000383ffff */
.L_x_4061:
[----:B0-----:R0:W1:Y:S02]  /*14c50*/  SYNCS.PHASECHK.TRANS64.TRYWAIT P0, [R8+URZ+0x38840], R10 ;  /* 0x0388400a080075a7 */ /* 0x001064000800017f */
[----:B-1----:R-:W-:Y:S05]  /*14c60*/  @!P0 NANOSLEEP.SYNCS 0x989680 ;  /* 0x009896800000895d */ /* 0x002fea0003900000 */
[----:B------:R-:W1:Y:S02]  /*14c70*/  @!P0 SYNCS.PHASECHK.TRANS64 P0, [R8+URZ+0x38840], R10 ;  /* 0x0388400a080085a7 */ /* 0x000e64000800007f */
[----:B-1----:R-:W-:Y:S05]  /*14c80*/  @!P0 BRA `(.L_x_4061) ;  /* 0xfffffffc00f08947 */ /* 0x002fea000383ffff */
[----:B------:R-:W-:Y:S05]  /*14c90*/  BRA `(.L_x_4132) ;  /* 0xffffffc000907947 */ /* 0x000fea000383ffff */
.L_x_4065:
        /* <DEDUP_REMOVED lines=8> */
.L_x_4068:
[----:B0-----:R0:W1:Y:S02]  /*14d20*/  SYNCS.PHASECHK.TRANS64.TRYWAIT P0, [R6+URZ+0x38860], R8 ;  /* 0x03886008060075a7 */ /* 0x001064000800017f */
[----:B-1----:R-:W-:Y:S05]  /*14d30*/  @!P0 NANOSLEEP.SYNCS 0x989680 ;  /* 0x009896800000895d */ /* 0x002fea0003900000 */
[----:B------:R-:W1:Y:S02]  /*14d40*/  @!P0 SYNCS.PHASECHK.TRANS64 P0, [R6+URZ+0x38860], R8 ;  /* 0x03886008060085a7 */ /* 0x000e64000800007f */
[----:B-1----:R-:W-:Y:S05]  /*14d50*/  @!P0 BRA `(.L_x_4068) ;  /* 0xfffffffc00f08947 */ /* 0x002fea000383ffff */
[----:B------:R-:W-:Y:S05]  /*14d60*/  BRA `(.L_x_4134) ;  /* 0xffffffc8008c7947 */ /* 0x000fea000383ffff */
.L_x_4077:
[----:B-1----:R1:W2:Y:S02]  /*14d70*/  SYNCS.PHASECHK.TRANS64.TRYWAIT P0, [R2+URZ+0x38840], R3 ;  /* 0x03884003020075a7 */ /* 0x0022a4000800017f */
[----:B--2---:R-:W-:Y:S05]  /*14d80*/  @!P0 NANOSLEEP.SYNCS 0x989680 ;  /* 0x009896800000895d */ /* 0x004fea0003900000 */
[----:B------:R-:W2:Y:S02]  /*14d90*/  @!P0 SYNCS.PHASECHK.TRANS64 P0, [R2+URZ+0x38840], R3 ;  /* 0x03884003020085a7 */ /* 0x000ea4000800007f */
[----:B--2---:R-:W-:Y:S05]  /*14da0*/  @!P0 BRA `(.L_x_4077) ;  /* 0xfffffffc00f08947 */ /* 0x004fea000383ffff */
[----:B------:R-:W-:Y:S05]  /*14db0*/  BRA `(.L_x_4135) ;  /* 0xffffffd000587947 */ /* 0x000fea000383ffff */
.L_x_4079:
[----:B0-----:R0:W2:Y:S02]  /*14dc0*/  SYNCS.PHASECHK.TRANS64.TRYWAIT P0, [R2+URZ+0x38860], R3 ;  /* 0x03886003020075a7 */ /* 0x0010a4000800017f */
[----:B--2---:R-:W-:Y:S05]  /*14dd0*/  @!P0 NANOSLEEP.SYNCS 0x989680 ;  /* 0x009896800000895d */ /* 0x004fea0003900000 */
[----:B------:R-:W2:Y:S02]  /*14de0*/  @!P0 SYNCS.PHASECHK.TRANS64 P0, [R2+URZ+0x38860], R3 ;  /* 0x03886003020085a7 */ /* 0x000ea4000800007f */
[----:B--2---:R-:W-:Y:S05]  /*14df0*/  @!P0 BRA `(.L_x_4079) ;  /* 0xfffffffc00f08947 */ /* 0x004fea000383ffff */
[----:B------:R-:W-:Y:S05]  /*14e00*/  BRA `(.L_x_4136) ;  /* 0xffffffd000c87947 */ /* 0x000fea000383ffff */
.L_x_4084:
[----:B-1----:R1:W2:Y:S02]  /*14e10*/  SYNCS.PHASECHK.TRANS64.TRYWAIT P0, [R2+URZ+0x38840], R3 ;  /* 0x03884003020075a7 */ /* 0x0022a4000800017f */
[----:B--2---:R-:W-:Y:S05]  /*14e20*/  @!P0 NANOSLEEP.SYNCS 0x989680 ;  /* 0x009896800000895d */ /* 0x004fea0003900000 */
[----:B------:R-:W2:Y:S02]  /*14e30*/  @!P0 SYNCS.PHASECHK.TRANS64 P0, [R2+URZ+0x38840], R3 ;  /* 0x03884003020085a7 */ /* 0x000ea4000800007f */
[----:B--2---:R-:W-:Y:S05]  /*14e40*/  @!P0 BRA `(.L_x_4084) ;  /* 0xfffffffc00f08947 */ /* 0x004fea000383ffff */
[----:B------:R-:W-:Y:S05]  /*14e50*/  BRA `(.L_x_4137) ;  /* 0xffffffd800607947 */ /* 0x000fea000383ffff */
.L_x_4086:
[----:B0-----:R0:W2:Y:S02]  /*14e60*/  SYNCS.PHASECHK.TRANS64.TRYWAIT P1, [R2+URZ+0x38860], R3 ;  /* 0x03886003020075a7 */ /* 0x0010a4000802017f */
[----:B--2---:R-:W-:Y:S05]  /*14e70*/  @!P1 NANOSLEEP.SYNCS 0x989680 ;  /* 0x009896800000995d */ /* 0x004fea0003900000 */
[----:B------:R-:W2:Y:S02]  /*14e80*/  @!P1 SYNCS.PHASECHK.TRANS64 P1, [R2+URZ+0x38860], R3 ;  /* 0x03886003020095a7 */ /* 0x000ea4000802007f */
[----:B--2---:R-:W-:Y:S05]  /*14e90*/  @!P1 BRA `(.L_x_4086) ;  /* 0xfffffffc00f09947 */ /* 0x004fea000383ffff */
[----:B------:R-:W-:Y:S05]  /*14ea0*/  BRA `(.L_x_4138) ;  /* 0xffffffd800cc7947 */ /* 0x000fea000383ffff */
.L_x_4091:
[----:B--2---:R2:W3:Y:S02]  /*14eb0*/  SYNCS.PHASECHK.TRANS64.TRYWAIT P0, [R2+URZ+0x38840], R3 ;  /* 0x03884003020075a7 */ /* 0x0044e4000800017f */
[----:B---3--:R-:W-:Y:S05]  /*14ec0*/  @!P0 NANOSLEEP.SYNCS 0x989680 ;  /* 0x009896800000895d */ /* 0x008fea0003900000 */
[----:B------:R-:W3:Y:S02]  /*14ed0*/  @!P0 SYNCS.PHASECHK.TRANS64 P0, [R2+URZ+0x38840], R3 ;  /* 0x03884003020085a7 */ /* 0x000ee4000800007f */
[----:B---3--:R-:W-:Y:S05]  /*14ee0*/  @!P0 BRA `(.L_x_4091) ;  /* 0xfffffffc00f08947 */ /* 0x008fea000383ffff */
[----:B------:R-:W-:Y:S05]  /*14ef0*/  BRA `(.L_x_4139) ;  /* 0xffffffe000487947 */ /* 0x000fea000383ffff */
.L_x_4093:
[----:B0-----:R0:W1:Y:S02]  /*14f00*/  SYNCS.PHASECHK.TRANS64.TRYWAIT P1, [R2+URZ+0x38860], R3 ;  /* 0x03886003020075a7 */ /* 0x001064000802017f */
[----:B-1----:R-:W-:Y:S05]  /*14f10*/  @!P1 NANOSLEEP.SYNCS 0x989680 ;  /* 0x009896800000995d */ /* 0x002fea0003900000 */
[----:B------:R-:W1:Y:S02]  /*14f20*/  @!P1 SYNCS.PHASECHK.TRANS64 P1, [R2+URZ+0x38860], R3 ;  /* 0x03886003020095a7 */ /* 0x000e64000802007f */
[----:B-1----:R-:W-:Y:S05]  /*14f30*/  @!P1 BRA `(.L_x_4093) ;  /* 0xfffffffc00f09947 */ /* 0x002fea000383ffff */
[----:B------:R-:W-:Y:S05]  /*14f40*/  BRA `(.L_x_4140) ;  /* 0xffffffe000b87947 */ /* 0x000fea000383ffff */
.L_x_4098:
[----:B------:R-:W-:Y:S01]  /*14f50*/  BSSY B0, `(.L_x_4141) ;  /* 0x0000008000007945 */ /* 0x000fe20003800000 */
[----:B0-----:R-:W-:Y:S02]  /*14f60*/  IMAD.MOV.U32 R13, RZ, RZ, R16 ;  /* 0x000000ffff0d7224 */ /* 0x001fe400078e0010 */
[----:B------:R-:W-:Y:S02]  /*14f70*/  IMAD.MOV.U32 R12, RZ, RZ, RZ ;  /* 0x000000ffff0c7224 */ /* 0x000fe400078e00ff */
[----:B------:R-:W-:Y:S02]  /*14f80*/  IMAD.MOV.U32 R11, RZ, RZ, 0x1f ;  /* 0x0000001fff0b7424 */ /* 0x000fe400078e00ff */
[----:B------:R-:W-:-:S07]  /*14f90*/  IMAD.MOV.U32 R15, RZ, RZ, -0x1 ;  /* 0xffffffffff0f7424 */ /* 0x000fce00078e00ff */
[----:B-1----:R-:W-:Y:S05]  /*14fa0*/  WARPSYNC.COLLECTIVE R15, `(.L_x_4142) ;  /* 0x000000000f087348 */ /* 0x002fea0003c00000 */
[----:B------:R0:W2:Y:S02]  /*14fb0*/  SHFL.IDX P6, R14, R13, R12, R11 ;  /* 0x0000000c0d0e7389 */ /* 0x0000a400000c000b */
[----:B012---:R-:W-:Y:S01]  /*14fc0*/  ENDCOLLECTIVE ;  /* 0x000000000000791b */ /* 0x007fe20003800000 */
.L_x_4142:
[----:B------:R-:W-:Y:S05]  /*14fd0*/  BSYNC B0 ;  /* 0x0000000000007941 */ /* 0x000fea0003800000 */
.L_x_4141:
        /* <DEDUP_REMOVED lines=8> */
.L_x_4143:
[----:B------:R-:W-:Y:S01]  /*15060*/  MOV R16, R14 ;  /* 0x0000000e00107202 */ /* 0x000fe20000000f00 */
[----:B------:R-:W-:Y:S06]  /*15070*/  BRA `(.L_x_4144) ;  /* 0xffffffe800087947 */ /* 0x000fec000383ffff */
.L_x_4101:
[----:B------:R-:W-:Y:S01]  /*15080*/  BSSY B0, `(.L_x_4145) ;  /* 0x0000008000007945 */ /* 0x000fe20003800000 */
[----:B-----5:R-:W-:Y:S02]  /*15090*/  IMAD.MOV.U32 R13, RZ, RZ, R3 ;  /* 0x000000ffff0d7224 */ /* 0x020fe400078e0003 */
[----:B------:R-:W-:Y:S02]  /*150a0*/  IMAD.MOV.U32 R12, RZ, RZ, 0x1 ;  /* 0x00000001ff0c7424 */ /* 0x000fe400078e00ff */
[----:B------:R-:W-:Y:S02]  /*150b0*/  IMAD.MOV.U32 R11, RZ, RZ, RZ ;  /* 0x000000ffff0b7224 */ /* 0x000fe400078e00ff */
[----:B------:R-:W-:-:S07]  /*150c0*/  IMAD.MOV.U32 R15, RZ, RZ, -0x1 ;  /* 0xffffffffff0f7424 */ /* 0x000fce00078e00ff */
[----:B01234-:R-:W-:Y:S05]  /*150d0*/  WARPSYNC.COLLECTIVE R15, `(.L_x_4146) ;  /* 0x000000000f087348 */ /* 0x01ffea0003c00000 */
[----:B------:R0:W0:Y:S02]  /*150e0*/  SHFL.UP P6, R14, R13, R12, R11 ;  /* 0x0400000c0d0e7389 */ /* 0x00002400000c000b */
[----:B01234-:R-:W-:Y:S01]  /*150f0*/  ENDCOLLECTIVE ;  /* 0x000000000000791b */ /* 0x01ffe20003800000 */
.L_x_4146:
[----:B------:R-:W-:Y:S05]  /*15100*/  BSYNC B0 ;  /* 0x0000000000007941 */ /* 0x000fea0003800000 */
.L_x_4145:
        /* <DEDUP_REMOVED lines=10> */
.L_x_4147:
        /* <DEDUP_REMOVED lines=8> */
.L_x_4148:
        /* <DEDUP_REMOVED lines=8> */
.L_x_4149:
        /* <DEDUP_REMOVED lines=8> */
.L_x_4150:
        /* <DEDUP_REMOVED lines=8> */
.L_x_4151:
[----:B------:R-:W-:Y:S05]  /*153b0*/  BRA `(.L_x_4152) ;  /* 0xffffffe400d07947 */ /* 0x000fea000383ffff */
.L_x_4106:
[----:B------:R-:W-:Y:S01]  /*153c0*/  BSSY B0, `(.L_x_4153) ;  /* 0x0000008000007945 */ /* 0x000fe20003800000 */
[----:B-----5:R-:W-:Y:S02]  /*153d0*/  IMAD.MOV.U32 R13, RZ, RZ, R3 ;  /* 0x000000ffff0d7224 */ /* 0x020fe400078e0003 */
[----:B------:R-:W-:Y:S02]  /*153e0*/  IMAD.MOV.U32 R12, RZ, RZ, 0x1 ;  /* 0x00000001ff0c7424 */ /* 0x000fe400078e00ff */
[----:B------:R-:W-:Y:S02]  /*153f0*/  IMAD.MOV.U32 R11, RZ, RZ, RZ ;  /* 0x000000ffff0b7224 */ /* 0x000fe400078e00ff */
[----:B------:R-:W-:-:S07]  /*15400*/  IMAD.MOV.U32 R15, RZ, RZ, -0x1 ;  /* 0xffffffffff0f7424 */ /* 0x000fce00078e00ff */
[----:B0-----:R-:W-:Y:S05]  /*15410*/  WARPSYNC.COLLECTIVE R15, `(.L_x_4154) ;  /* 0x000000000f087348 */ /* 0x001fea0003c00000 */
[----:B------:R1:W2:Y:S02]  /*15420*/  SHFL.UP P6, R14, R13, R12, R11 ;  /* 0x0400000c0d0e7389 */ /* 0x0002a400000c000b */
[----:B012---:R-:W-:Y:S01]  /*15430*/  ENDCOLLECTIVE ;  /* 0x000000000000791b */ /* 0x007fe20003800000 */
.L_x_4154:
[----:B------:R-:W-:Y:S05]  /*15440*/  BSYNC B0 ;  /* 0x0000000000007941 */ /* 0x000fea0003800000 */
.L_x_4153:
        /* <DEDUP_REMOVED lines=10> */
.L_x_4155:
        /* <DEDUP_REMOVED lines=8> */
.L_x_4156:
        /* <DEDUP_REMOVED lines=8> */
.L_x_4157:
        /* <DEDUP_REMOVED lines=8> */
.L_x_4158:
        /* <DEDUP_REMOVED lines=8> */
.L_x_4159:
[----:B------:R-:W-:Y:S05]  /*156f0*/  BRA `(.L_x_4160) ;  /* 0xffffffe400b87947 */ /* 0x000fea000383ffff */
.L_x_4108:
[----:B------:R-:W-:Y:S01]  /*15700*/  BSSY B0, `(.L_x_4161) ;  /* 0x0000006000007945 */ /* 0x000fe20003800000 */
[----:B------:R-:W-:Y:S01]  /*15710*/  PLOP3.LUT P6, PT, P6, PT, PT, 0x8, 0x0 ;  /* 0x000000000000781c */ /* 0x000fe200037ce170 */
[----:B------:R-:W-:-:S12]  /*15720*/  IMAD.MOV.U32 R15, RZ, RZ, -0x1 ;  /* 0xffffffffff0f7424 */ /* 0x000fd800078e00ff */
[----:B0-----:R-:W-:Y:S05]  /*15730*/  WARPSYNC.COLLECTIVE R15, `(.L_x_4162) ;  /* 0x000000000f087348 */ /* 0x001fea0003c00000 */
[----:B------:R-:W-:Y:S01]  /*15740*/  VOTE.ANY R14, PT, P6 ;  /* 0x00000000000e7806 */ /* 0x000fe200030e0100 */
[----:B0-----:R-:W-:Y:S06]  /*15750*/  ENDCOLLECTIVE ;  /* 0x000000000000791b */ /* 0x001fec0003800000 */
.L_x_4162:
[----:B------:R-:W-:Y:S05]  /*15760*/  BSYNC B0 ;  /* 0x0000000000007941 */ /* 0x000fea0003800000 */
.L_x_4161:
        /* <DEDUP_REMOVED lines=9> */
.L_x_4163:
[----:B------:R-:W-:Y:S01]  /*15800*/  IMAD.MOV.U32 R17, RZ, RZ, R14 ;  /* 0x000000ffff117224 */ /* 0x000fe200078e000e */
[----:B------:R-:W-:Y:S06]  /*15810*/  BRA `(.L_x_4164) ;  /* 0xffffffe400a87947 */ /* 0x000fec000383ffff */
.L_x_4110:
[----:B------:R-:W-:Y:S01]  /*15820*/  BSSY B0, `(.L_x_4165) ;  /* 0x0000007000007945 */ /* 0x000fe20003800000 */
[----:B------:R-:W-:Y:S01]  /*15830*/  MOV R13, R2 ;  /* 0x00000002000d7202 */ /* 0x000fe20000000f00 */
[----:B------:R-:W-:Y:S02]  /*15840*/  IMAD.MOV.U32 R11, RZ, RZ, 0x1f ;  /* 0x0000001fff0b7424 */ /* 0x000fe400078e00ff */
[----:B------:R-:W-:-:S07]  /*15850*/  IMAD.MOV.U32 R15, RZ, RZ, -0x1 ;  /* 0xffffffffff0f7424 */ /* 0x000fce00078e00ff */
[----:B012---:R-:W-:Y:S05]  /*15860*/  WARPSYNC.COLLECTIVE R15, `(.L_x_4166) ;  /* 0x000000000f087348 */ /* 0x007fea0003c00000 */
[----:B------:R3:W4:Y:S02]  /*15870*/  SHFL.IDX P6, R14, R13, R12, R11 ;  /* 0x0000000c0d0e7389 */ /* 0x00072400000c000b */
[----:B01234-:R-:W-:Y:S01]  /*15880*/  ENDCOLLECTIVE ;  /* 0x000000000000791b */ /* 0x01ffe20003800000 */
.L_x_4166:
[----:B------:R-:W-:Y:S05]  /*15890*/  BSYNC B0 ;  /* 0x0000000000007941 */ /* 0x000fea0003800000 */
.L_x_4165:
[----:B------:R-:W-:Y:S01]  /*158a0*/  IMAD.MOV.U32 R8, RZ, RZ, R14 ;  /* 0x000000ffff087224 */ /* 0x000fe200078e000e */
[----:B------:R-:W-:Y:S06]  /*158b0*/  BRA `(.L_x_4109) ;  /* 0xffffffe4009c7947 */ /* 0x000fec000383ffff */
.L_x_4113:
[----:B-1----:R1:W3:Y:S02]  /*158c0*/  SYNCS.PHASECHK.TRANS64.TRYWAIT P0, [R0+URZ+0x38820], R3 ;  /* 0x03882003000075a7 */ /* 0x0022e4000800017f */
[----:B---3--:R-:W-:Y:S05]  /*158d0*/  @!P0 NANOSLEEP.SYNCS 0x989680 ;  /* 0x009896800000895d */ /* 0x008fea0003900000 */
[----:B------:R-:W3:Y:S02]  /*158e0*/  @!P0 SYNCS.PHASECHK.TRANS64 P0, [R0+URZ+0x38820], R3 ;  /* 0x03882003000085a7 */ /* 0x000ee4000800007f */
[----:B---3--:R-:W-:Y:S05]  /*158f0*/  @!P0 BRA `(.L_x_4113) ;  /* 0xfffffffc00f08947 */ /* 0x008fea000383ffff */
[----:B------:R-:W-:Y:S05]  /*15900*/  BRA `(.L_x_4167) ;  /* 0xffffffec00147947 */ /* 0x000fea000383ffff */
.L_x_4114:
        /* <DEDUP_REMOVED lines=11> */
.L_x_4169:
[----:B------:R-:W-:Y:S05]  /*159c0*/  BSYNC B0 ;  /* 0x0000000000007941 */ /* 0x000fea0003800000 */
.L_x_4168:
[----:B------:R-:W-:Y:S05]  /*159d0*/  BRA `(.L_x_4170) ;  /* 0xffffffe800f87947 */ /* 0x000fea000383ffff */
.L_x_4117:
[----:B------:R-:W-:Y:S01]  /*159e0*/  BSSY B1, `(.L_x_4171) ;  /* 0x0000006000017945 */ /* 0x000fe20003800000 */
[----:B------:R-:W-:-:S07]  /*159f0*/  IMAD.MOV.U32 R15, RZ, RZ, -0x1 ;  /* 0xffffffffff0f7424 */ /* 0x000fce00078e00ff */
[----:B012---:R-:W-:Y:S05]  /*15a00*/  WARPSYNC.COLLECTIVE R15, `(.L_x_4172) ;  /* 0x000000000f0c7348 */ /* 0x007fea0003c00000 */
[----:B------:R-:W-:Y:S02]  /*15a10*/  ELECT P6, UR62, PT ;  /* 0x00000000003e782f */ /* 0x000fe400038c0000 */
[----:B------:R-:W-:Y:S01]  /*15a20*/  MOV R14, UR62 ;  /* 0x0000003e000e7c02 */ /* 0x000fe20008000f00 */
[----:B012---:R-:W-:Y:S10]  /*15a30*/  ENDCOLLECTIVE ;  /* 0x000000000000791b */ /* 0x007ff40003800000 */
.L_x_4172:
[----:B------:R-:W-:Y:S05]  /*15a40*/  BSYNC B1 ;  /* 0x0000000000017941 */ /* 0x000fea0003800000 */
.L_x_4171:
[----:B------:R-:W-:Y:S05]  /*15a50*/  BRA `(.L_x_4173) ;  /* 0xffffffe800f07947 */ /* 0x000fea000383ffff */
.L_x_4119:
[----:B-1----:R1:W2:Y:S02]  /*15a60*/  SYNCS.PHASECHK.TRANS64.TRYWAIT P0, [R6+URZ], R5 ;  /* 0x00000005060075a7 */ /* 0x0022a4000800017f */
[----:B--2---:R-:W-:Y:S05]  /*15a70*/  @!P0 NANOSLEEP.SYNCS 0x989680 ;  /* 0x009896800000895d */ /* 0x004fea0003900000 */
[----:B------:R-:W2:Y:S02]  /*15a80*/  @!P0 SYNCS.PHASECHK.TRANS64 P0, [R6+URZ], R5 ;  /* 0x00000005060085a7 */ /* 0x000ea4000800007f */
[----:B--2---:R-:W-:Y:S05]  /*15a90*/  @!P0 BRA `(.L_x_4119) ;  /* 0xfffffffc00f08947 */ /* 0x004fea000383ffff */
[----:B------:R-:W-:Y:S05]  /*15aa0*/  BRA `(.L_x_4174) ;  /* 0xffffffec00347947 */ /* 0x000fea000383ffff */
.L_x_4120:
[----:B--2---:R2:W3:Y:S02]  /*15ab0*/  SYNCS.PHASECHK.TRANS64.TRYWAIT P0, [R7+URZ], R2 ;  /* 0x00000002070075a7 */ /* 0x0044e4000800017f */
[----:B---3--:R-:W-:Y:S05]  /*15ac0*/  @!P0 NANOSLEEP.SYNCS 0x989680 ;  /* 0x009896800000895d */ /* 0x008fea0003900000 */
[----:B------:R-:W3:Y:S02]  /*15ad0*/  @!P0 SYNCS.PHASECHK.TRANS64 P0, [R7+URZ], R2 ;  /* 0x00000002070085a7 */ /* 0x000ee4000800007f */
[----:B---3--:R-:W-:Y:S05]  /*15ae0*/  @!P0 BRA `(.L_x_4120) ;  /* 0xfffffffc00f08947 */ /* 0x008fea000383ffff */
[----:B------:R-:W-:Y:S05]  /*15af0*/  BRA `(.L_x_4175) ;  /* 0xffffffec00287947 */ /* 0x000fea000383ffff */
.L_x_4122:
[----:B---3--:R3:W4:Y:S02]  /*15b00*/  SYNCS.PHASECHK.TRANS64.TRYWAIT P0, [R4+URZ], R5 ;  /* 0x00000005040075a7 */ /* 0x008724000800017f */
[----:B----4-:R-:W-:Y:S05]  /*15b10*/  @!P0 NANOSLEEP.SYNCS 0x989680 ;  /* 0x009896800000895d */ /* 0x010fea0003900000 */
[----:B------:R-:W4:Y:S02]  /*15b20*/  @!P0 SYNCS.PHASECHK.TRANS64 P0, [R4+URZ], R5 ;  /* 0x00000005040085a7 */ /* 0x000f24000800007f */
[----:B----4-:R-:W-:Y:S05]  /*15b30*/  @!P0 BRA `(.L_x_4122) ;  /* 0xfffffffc00f08947 */ /* 0x010fea000383ffff */
[----:B------:R-:W-:Y:S05]  /*15b40*/  BRA `(.L_x_4176) ;  /* 0xffffffec00307947 */ /* 0x000fea000383ffff */
.L_x_4177:
        /* <DEDUP_REMOVED lines=11> */
.L_x_4565:


//--------------------- .text._ZN7cutlass13device_kernelIN5flash11enable_sm90INS1_16FlashAttnFwdSm90INS1_25CollectiveMainloopFwdSm90ILi2EN4cute5tupleIJNS5_1CILi1EEES8_S8_EEENS6_IJNS7_ILi64EEESA_SA_EEELi512ENS_10bfloat16_tEfNS_4arch4Sm90ELb1ELb0ELb0ELb1ELb0ELb1ELb1ELb0ELb0ELb0ELb0ELb0EEENS1_21CollectiveEpilogueFwdINS6_IJSA_NS7_ILi512EEESA_EEES9_SC_SE_Li256ELb1ELb0ELb0ELb0EEENS1_36VarlenDynamicPersistentTileSchedulerILi64ELi64ELi256ELi32ELb0ELb0ELb1ELb1ELb1ELb1EEEEEEEEEvNT_6ParamsE --------------------------
	.section	.text._ZN7cutlass13device_kernelIN5flash11enable_sm90INS1_16FlashAttnFwdSm90INS1_25CollectiveMainloopFwdSm90ILi2EN4cute5tupleIJNS5_1CILi1EEES8_S8_EEENS6_IJNS7_ILi64EEESA_SA_EEELi512ENS_10bfloat16_tEfNS_4arch4Sm90ELb1ELb0ELb0ELb1ELb0ELb1ELb1ELb0ELb0ELb0ELb0ELb0EEENS1_21CollectiveEpilogueFwdINS6_IJSA_NS7_ILi512EEESA_EEES9_SC_SE_Li256ELb1ELb0ELb0ELb0EEENS1_36VarlenDynamicPersistentTileSchedulerILi64ELi64ELi256ELi32ELb0ELb0ELb1ELb1ELb1ELb1EEEEEEEEEvNT_6ParamsE,"ax",@progbits
	.align	128
.text._ZN7cutlass13device_kernelIN5flash11enable_sm90INS1_16FlashAttnFwdSm90INS1_25CollectiveMainloopFwdSm90ILi2EN4cute5tupleIJNS5_1CILi1EEES8_S8_EEENS6_IJNS7_ILi64EEESA_SA_EEELi512ENS_10bfloat16_tEfNS_4arch4Sm90ELb1ELb0ELb0ELb1ELb0ELb1ELb1ELb0ELb0ELb0ELb0ELb0EEENS1_21CollectiveEpilogueFwdINS6_IJSA_NS7_ILi512EEESA_EEES9_SC_SE_Li256ELb1ELb0ELb0ELb0EEENS1_36VarlenDynamicPersistentTileSchedulerILi64ELi64ELi256ELi32ELb0ELb0ELb1ELb1ELb1ELb1EEEEEEEEEvNT_6ParamsE:
        .type           _ZN7cutlass13device_kernelIN5flash11enable_sm90INS1_16FlashAttnFwdSm90INS1_25CollectiveMainloopFwdSm90ILi2EN4cute5tupleIJNS5_1CILi1EEES8_S8_EEENS6_IJNS7_ILi64EEESA_SA_EEELi512ENS_10bfloat16_tEfNS_4arch4Sm90ELb1ELb0ELb0ELb1ELb0ELb1ELb1ELb0ELb0ELb0ELb0ELb0EEENS1_21CollectiveEpilogueFwdINS6_IJSA_NS7_ILi512EEESA_EEES9_SC_SE_Li256ELb1ELb0ELb0ELb0EEENS1_36VarlenDynamicPersistentTileSchedulerILi64ELi64ELi256ELi32ELb0ELb0ELb1ELb1ELb1ELb1EEEEEEEEEvNT_6ParamsE,@function
        .size           _ZN7cutlass13device_kernelIN5flash11enable_sm90INS1_16FlashAttnFwdSm90INS1_25CollectiveMainloopFwdSm90ILi2EN4cute5tupleIJNS5_1CILi1EEES8_S8_EEENS6_IJNS7_ILi64EEESA_SA_EEELi512ENS_10bfloat16_tEfNS_4arch4Sm90ELb1ELb0ELb0ELb1ELb0ELb1ELb1ELb0ELb0ELb0ELb0ELb0EEENS1_21CollectiveEpilogueFwdINS6_IJSA_NS7_ILi512EEESA_EEES9_SC_SE_Li256ELb1ELb0ELb0ELb0EEENS1_36VarlenDynamicPersistentTileSchedulerILi64ELi64ELi256ELi32ELb0ELb0ELb1ELb1ELb1ELb1EEEEEEEEEvNT_6ParamsE,(.L_x_4566 - _ZN7cutlass13device_kernelIN5flash11enable_sm90INS1_16FlashAttnFwdSm90INS1_25CollectiveMainloopFwdSm90ILi2EN4cute5tupleIJNS5_1CILi1EEES8_S8_EEENS6_IJNS7_ILi64EEESA_SA_EEELi512ENS_10bfloat16_tEfNS_4arch4Sm90ELb1ELb0ELb0ELb1ELb0ELb1ELb1ELb0ELb0ELb0ELb0ELb0EEENS1_21CollectiveEpilogueFwdINS6_IJSA_NS7_ILi512EEESA_EEES9_SC_SE_Li256ELb1ELb0ELb0ELb0EEENS1_36VarlenDynamicPersistentTileSchedulerILi64ELi64ELi256ELi32ELb0ELb0ELb1ELb1ELb1ELb1EEEEEEEEEvNT_6ParamsE)
        .other          _ZN7cutlass13device_kernelIN5flash11enable_sm90INS1_16FlashAttnFwdSm90INS1_25CollectiveMainloopFwdSm90ILi2EN4cute5tupleIJNS5_1CILi1EEES8_S8_EEENS6_IJNS7_ILi64EEESA_SA_EEELi512ENS_10bfloat16_tEfNS_4arch4Sm90ELb1ELb0ELb0ELb1ELb0ELb1ELb1ELb0ELb0ELb0ELb0ELb0EEENS1_21CollectiveEpilogueFwdINS6_IJSA_NS7_ILi512EEESA_EEES9_SC_SE_Li256ELb1ELb0ELb0ELb0EEENS1_36VarlenDynamicPersistentTileSchedulerILi64ELi64ELi256ELi32ELb0ELb0ELb1ELb1ELb1ELb1EEEEEEEEEvNT_6ParamsE,@"STO_CUDA_ENTRY STV_DEFAULT"
_ZN7cutlass13device_kernelIN5flash11enable_sm90INS1_16FlashAttnFwdSm90INS1_25CollectiveMainloopFwdSm90ILi2EN4cute5tupleIJNS5_1CILi1EEES8_S8_EEENS6_IJNS7_ILi64EEESA_SA_EEELi512ENS_10bfloat16_tEfNS_4arch4Sm90ELb1ELb0ELb0ELb1ELb0ELb1ELb1ELb0ELb0ELb0ELb0ELb0EEENS1_21CollectiveEpilogueFwdINS6_IJSA_NS7_ILi512EEESA_EEES9_SC_SE_Li256ELb1ELb0ELb0ELb0EEENS1_36VarlenDynamicPersistentTileSchedulerILi64ELi64ELi256ELi32ELb0ELb0ELb1ELb1ELb1ELb1EEEEEEEEEvNT_6ParamsE:
        /* <DEDUP_REMOVED lines=29> */
.L_x_4179:
[----:B------:R-:W-:Y:S05]  /*01d0*/  BSYNC B0 ;  /* 0x0000000000007941 */ /* 0x000fea0003800000 */
.L_x_4178:
        /* <DEDUP_REMOVED lines=39> */
.L_x_4180:
        /* <DEDUP_REMOVED lines=22> */
.L_x_4181:
        /* <DEDUP_REMOVED lines=18> */
.L_x_4182:
        /* <DEDUP_REMOVED lines=22> */
.L_x_4183:
        /* <DEDUP_REMOVED lines=22> */
.L_x_4184:
        /* <DEDUP_REMOVED lines=9> */
.L_x_4187:
        /* <DEDUP_REMOVED lines=45> */
[----:B------:R-:W-:Y:S02]  /*0cf0*/  LOP3.LUT R5, R5, 0x7ffffffc, RZ, 0xc0, !PT ;  /* 0x7ffffffc05057812 */ /* 0x000fe400078ec0ff */
[----:B------:R-:W-:Y:S01]  /*0d00*/  SHF.R.S32.HI R223, RZ, 0x7, R4 ;  /* 0x00000007ffdf7819 */ /* 0x000fe20000011404 */
[----:B------:R-:W-:Y:S01]  /*0d10*/  IMAD.IADD R11, R10, 0x1, -R11 ;  /* 0x000000010a0b7824 */ /* 0x000fe200078e0a0b */
[----:B------:R-:W-:Y:S02]  /*0d20*/  LOP3.LUT R15, R14, 0x3ffffc, RZ, 0xc0, !PT ;  /* 0x003ffffc0e0f7812 */ /* 0x000fe400078ec0ff */
[----:B------:R-:W-:Y:S02]  /*0d30*/  LOP3.LUT R8, R8, 0xfffffff8, RZ, 0xc0, !PT ;  /* 0xfffffff808087812 */ /* 0x000fe400078ec0ff */
[----:B------:R-:W-:-:S02]  /*0d40*/  LEA.HI R3, R3, R6, RZ, 0x5 ;  /* 0x0000000603037211 */ /* 0x000fc400078f28ff */
[----:B------:R-:W-:Y:S01]  /*0d50*/  IADD3 R5, R6, -R5, RZ ;  /* 0x8000000506057210 */ /* 0x000fe20007ffe0ff */
[----:B------:R-:W-:Y:S01]  /*0d60*/  IMAD R14, R223, 0x100, R10 ;  /* 0x00000100df0e7824 */ /* 0x000fe200078e020a */
[----:B------:R-:W-:Y:S01]  /*0d70*/  LEA.HI R6, R0, R233, RZ, 0x2 ;  /* 0x000000e900067211 */ /* 0x000fe200078f10ff */
[----:B------:R-:W-:Y:S01]  /*0d80*/  IMAD.IADD R15, R212, 0x1, -R15 ;  /* 0x00000001d40f7824 */ /* 0x000fe200078e0a0f */
[----:B------:R-:W-:Y:S01]  /*0d90*/  SHF.R.S32.HI R3, RZ, 0x5, R3 ;  /* 0x00000005ff037819 */ /* 0x000fe20000011403 */
[----:B------:R-:W-:Y:S02]  /*0da0*/  IMAD.IADD R13, R12, 0x1, -R13 ;  /* 0x000000010c0d7824 */ /* 0x000fe400078e0a0d */
[----:B------:R-:W-:Y:S01]  /*0db0*/  IMAD.SHL.U32 R10, R11, 0x40, RZ ;  /* 0x000000400b0a7824 */ /* 0x000fe200078e00ff */
[----:B------:R-:W-:Y:S01]  /*0dc0*/  SHF.R.S32.HI R19, RZ, 0x2, R6 ;  /* 0x00000002ff137819 */ /* 0x000fe20000011406 */
[----:B------:R-:W-:Y:S02]  /*0dd0*/  IMAD.IADD R8, R7, 0x1, -R8 ;  /* 0x0000000107087824 */ /* 0x000fe400078e0a08 */
[----:B------:R-:W-:Y:S01]  /*0de0*/  IMAD R14, R15, 0x10, R14 ;  /* 0x000000100f0e7824 */ /* 0x000fe200078e020e */
[----:B------:R-:W-:Y:S01]  /*0df0*/  LOP3.LUT R10, R10, 0x1c0, RZ, 0xc0, !PT ;  /* 0x000001c00a0a7812 */ /* 0x000fe200078ec0ff */
[----:B------:R-:W-:-:S02]  /*0e00*/  IMAD.SHL.U32 R13, R13, 0x8, RZ ;  /* 0x000000080d0d7824 */ /* 0x000fc400078e00ff */
[----:B------:R-:W-:Y:S02]  /*0e10*/  IMAD.SHL.U32 R9, R9, 0x40, RZ ;  /* 0x0000004009097824 */ /* 0x000fe400078e00ff */
[----:B------:R-:W-:Y:S01]  /*0e20*/  IMAD R190, R3, 0x10, R8 ;  /* 0x0000001003be7824 */ /* 0x000fe200078e0208 */
[----:B------:R-:W-:Y:S01]  /*0e30*/  LEA.HI R3, R0, R233, RZ, 0x3 ;  /* 0x000000e900037211 */ /* 0x000fe200078f18ff */
[----:B------:R-:W-:Y:S02]  /*0e40*/  VIADD R234, R19, 0x20 ;  /* 0x0000002013ea7836 */ /* 0x000fe40000000000 */
[--C-:B------:R-:W-:Y:S01]  /*0e50*/  IMAD.U32 R232, R14, 0x40, R13.reuse ;  /* 0x000000400ee87824 */ /* 0x100fe200078e000d */
[----:B------:R-:W-:Y:S02]  /*0e60*/  LOP3.LUT R13, R10, 0x8, R13, 0xf8, !PT ;  /* 0x000000080a0d7812 */ /* 0x000fe400078ef80d */
[----:B------:R-:W-:Y:S02]  /*0e70*/  SHF.R.U32.HI R10, RZ, 0x3, R10 ;  /* 0x00000003ff0a7819 */ /* 0x000fe4000001160a */
[----:B------:R-:W-:-:S02]  /*0e80*/  LOP3.LUT R9, R9, 0x7ffffe00, RZ, 0xc0, !PT ;  /* 0x7ffffe0009097812 */ /* 0x000fc400078ec0ff */
[----:B------:R-:W-:Y:S02]  /*0e90*/  SHF.R.S32.HI R214, RZ, 0x3, R3 ;  /* 0x00000003ffd67819 */ /* 0x000fe40000011403 */
        /* <DEDUP_REMOVED lines=44> */
.L_x_4329:
        /* <DEDUP_REMOVED lines=9> */
[----:B----4-:R-:W-:Y:S01]  /*11f0*/  IMAD.MOV.U32 R27, RZ, RZ, RZ ;  /* 0x000000ffff1b7224 */ /* 0x010fe200078e00ff */
        /* <DEDUP_REMOVED lines=42> */
.L_x_4189:
[----:B------:R-:W-:Y:S02]  /*14a0*/  IMAD.U32 R32, RZ, RZ, UR5 ;  /* 0x00000005ff207e24 */ /* 0x000fe4000f8e00ff */
[----:B------:R-:W-:Y:S01]  /*14b0*/  IMAD.U32 R24, RZ, RZ, UR4 ;  /* 0x00000004ff187e24 */ /* 0x000fe2000f8e00ff */
[----:B------:R-:W-:Y:S06]  /*14c0*/  @!P2 BRA `(.L_x_4190) ;  /* 0x000000000010a947 */ /* 0x000fec0003800000 */
[----:B------:R-:W-:-:S04]  /*14d0*/  IADD3 R4, P0, R216, UR8, RZ ;  /* 0x00000008d8047c10 */ /* 0x000fc8000ff1e0ff */
[----:B------:R-:W-:-:S05]  /*14e0*/  IADD3.X R5, R217, UR9, RZ, P0, !PT ;  /* 0x00000009d9057c10 */ /* 0x000fca00087fe4ff */
[----:B------:R0:W5:Y:S01]  /*14f0*/  LDG.E R24, desc[UR54][R4.64] ;  /* 0x0000003604187981 */ /* 0x000162000c1e1900 */
[----:B------:R-:W-:Y:S05]  /*1500*/  BRA `(.L_x_4191) ;  /* 0x0000000000107947 */ /* 0x000fea0003800000 */
.L_x_4190:
[----:B------:R-:W-:Y:S05]  /*1510*/  @!P0 BRA `(.L_x_4191) ;  /* 0x00000000000c8947 */ /* 0x000fea0003800000 */
[----:B------:R-:W2:Y:S04]  /*1520*/  LDG.E R5, desc[UR54][R8.64] ;  /* 0x0000003608057981 */ /* 0x000ea8000c1e1900 */
[----:B------:R-:W2:Y:S02]  /*1530*/  LDG.E R24, desc[UR54][R8.64+0x4] ;  /* 0x0000043608187981 */ /* 0x000ea4000c1e1900 */
[----:B--2---:R-:W-:-:S07]  /*1540*/  IMAD.IADD R24, R24, 0x1, -R5 ;  /* 0x0000000118187824 */ /* 0x004fce00078e0a05 */
.L_x_4191:
        /* <DEDUP_REMOVED lines=61> */
.L_x_4194:
[----:B------:R-:W-:Y:S05]  /*1920*/  BSYNC B6 ;  /* 0x0000000000067941 */ /* 0x000fea0003800000 */
.L_x_4193:
        /* <DEDUP_REMOVED lines=20> */
.L_x_4196:
[----:B------:R-:W-:Y:S05]  /*1a70*/  BSYNC B6 ;  /* 0x0000000000067941 */ /* 0x000fea0003800000 */
.L_x_4195:
        /* <DEDUP_REMOVED lines=8> */
[----:B------:R-:W2:Y:S06]  /*1b00*/  LDC R63, c[0x0][0x3d4] ;  /* 0x0000f500ff3f7b82 */ /* 0x000eac0000000800 */
[----:B------:R-:W-:Y:S02]  /*1b10*/  @P0 IADD3 R4, P1, R216, UR4, RZ ;  /* 0x00000004d8040c10 */ /* 0x000fe4000ff3e0ff */
[----:B------:R-:W3:Y:S02]  /*1b20*/  LDC.64 R26, c[0x0][0x3d8] ;  /* 0x0000f600ff1a7b82 */ /* 0x000ee40000000a00 */
[----:B------:R-:W-:Y:S01]  /*1b30*/  @P0 IADD3.X R5, R217, UR5, RZ, P1, !PT ;  /* 0x00000005d9050c10 */ /* 0x000fe20008ffe4ff */
[----:B------:R-:W-:-:S04]  /*1b40*/  ULDC.64 UR4, c[0x0][0x2f8] ;  /* 0x0000be0000047ab9 */ /* 0x000fc80000000a00 */
[----:B------:R4:W3:Y:S01]  /*1b50*/  @P0 LDG.E R25, desc[UR54][R4.64] ;  /* 0x0000003604190981 */ /* 0x0008e2000c1e1900 */
[----:B0-----:R-:W-:Y:S01]  /*1b60*/  ISETP.NE.AND P0, PT, R0, 0x1, PT ;  /* 0x000000010000780c */ /* 0x001fe20003f05270 */
[----:B------:R-:W0:Y:S01]  /*1b70*/  LDC.64 R42, c[0x0][0x3e8] ;  /* 0x0000fa00ff2a7b82 */ /* 0x000e220000000a00 */
[----:B------:R-:W-:Y:S01]  /*1b80*/  SHF.R.S32.HI R14, RZ, 0x1f, R44 ;  /* 0x0000001fff0e7819 */ /* 0x000fe2000001142c */
[----:B------:R-:W-:Y:S01]  /*1b90*/  IMAD.SHL.U32 R38, R222, 0x4, RZ ;  /* 0x00000004de267824 */ /* 0x000fe200078e00ff */
[----:B------:R-:W0:Y:S01]  /*1ba0*/  S2R R45, SR_TID.X ;  /* 0x00000000002d7919 */ /* 0x000e220000002100 */
[-C--:B-1----:R-:W-:Y:S01]  /*1bb0*/  IMAD.WIDE.U32 R48, R19, R28.reuse, R16 ;  /* 0x0000001c13307225 */ /* 0x082fe200078e0010 */
[----:B------:R-:W-:Y:S02]  /*1bc0*/  SHF.L.U64.HI R50, R28, 0x6, R29 ;  /* 0x000000061c327819 */ /* 0x000fe4000001021d */
[----:B--2---:R-:W-:Y:S01]  /*1bd0*/  ISETP.GE.AND P2, PT, R16, R63, PT ;  /* 0x0000003f1000720c */ /* 0x004fe20003f46270 */
[-C--:B------:R-:W-:Y:S01]  /*1be0*/  IMAD R3, R14, R28.reuse, RZ ;  /* 0x0000001c0e037224 */ /* 0x080fe200078e02ff */
[----:B------:R-:W-:Y:S01]  /*1bf0*/  SHF.R.S32.HI R39, RZ, 0x1f, R38 ;  /* 0x0000001fff277819 */ /* 0x000fe20000011426 */
[C---:B----4-:R-:W-:Y:S01]  /*1c00*/  IMAD.WIDE.U32 R4, R44.reuse, R28, RZ ;  /* 0x0000001c2c047225 */ /* 0x050fe200078e00ff */
[----:B------:R-:W-:Y:S01]  /*1c10*/  SEL R13, R63, RZ, P2 ;  /* 0x000000ff3f0d7207 */ /* 0x000fe20001000000 */
[----:B------:R-:W1:Y:S01]  /*1c20*/  @P0 LDC R7, c[0x0][0x42c] ;  /* 0x00010b00ff070b82 */ /* 0x000e620000000800 */
[----:B------:R-:W-:Y:S01]  /*1c30*/  P2R R72, PR, RZ, 0x4 ;  /* 0x00000004ff487803 */ /* 0x000fe20000000000 */
[----:B------:R-:W-:Y:S01]  /*1c40*/  IMAD R3, R44, R29, R3 ;  /* 0x0000001d2c037224 */ /* 0x000fe200078e0203 */
[----:B------:R-:W-:Y:S01]  /*1c50*/  IADD3 R44, P2, R19, R44, RZ ;  /* 0x0000002c132c7210 */ /* 0x000fe20007f5e0ff */
[----:B------:R-:W-:Y:S01]  /*1c60*/  IMAD.IADD R13, R16, 0x1, R13 ;  /* 0x00000001100d7824 */ /* 0x000fe200078e020d */
[----:B---3--:R-:W-:Y:S01]  /*1c70*/  SHF.L.U64.HI R52, R26, 0x6, R27 ;  /* 0x000000061a347819 */ /* 0x008fe2000001021b */
[----:B------:R-:W-:-:S02]  /*1c80*/  IMAD.IADD R5, R5, 0x1, R3 ;  /* 0x0000000105057824 */ /* 0x000fc400078e0203 */
[----:B------:R-:W2:Y:S01]  /*1c90*/  @P0 LDC R9, c[0x0][0x430] ;  /* 0x00010c00ff090b82 */ /* 0x000ea20000000800 */
[----:B------:R-:W-:Y:S01]  /*1ca0*/  SHF.R.S32.HI R12, RZ, 0x1f, R13 ;  /* 0x0000001fff0c7819 */ /* 0x000fe2000001140d */
[----:B------:R-:W-:Y:S02]  /*1cb0*/  IMAD.SHL.U32 R58, R191, 0x40, RZ ;  /* 0x00000040bf3a7824 */ /* 0x000fe400078e00ff */
[----:B0-----:R-:W-:Y:S01]  /*1cc0*/  IMAD.WIDE.U32 R10, R19, R42, R16 ;  /* 0x0000002a130a7225 */ /* 0x001fe200078e0010 */
[----:B------:R-:W-:Y:S02]  /*1cd0*/  SHF.L.U64.HI R54, R42, 0x6, R43 ;  /* 0x000000062a367819 */ /* 0x000fe4000001022b */
[----:B------:R-:W-:Y:S01]  /*1ce0*/  LOP3.LUT R58, R58, 0x1c0, RZ, 0xc0, !PT ;  /* 0x000001c03a3a7812 */ /* 0x000fe200078ec0ff */
[----:B------:R-:W-:Y:S01]  /*1cf0*/  IMAD.SHL.U32 R51, R28, 0x40, RZ ;  /* 0x000000401c337824 */ /* 0x000fe200078e00ff */
[----:B------:R-:W0:Y:S01]  /*1d00*/  LDC R61, c[0x0][0x3d4] ;  /* 0x0000f500ff3d7b82 */ /* 0x000e220000000800 */
[----:B------:R-:W-:Y:S01]  /*1d10*/  IMAD.SHL.U32 R55, R42, 0x40, RZ ;  /* 0x000000402a377824 */ /* 0x000fe200078e00ff */
[----:B------:R-:W-:Y:S01]  /*1d20*/  SHF.R.U32.HI R62, RZ, 0x3, R58 ;  /* 0x00000003ff3e7819 */ /* 0x000fe2000001163a */
[----:B------:R-:W-:-:S02]  /*1d30*/  VIADD R80, R16, 0x20 ;  /* 0x0000002010507836 */ /* 0x000fc40000000000 */
[----:B------:R-:W-:Y:S01]  /*1d40*/  IMAD.SHL.U32 R53, R26, 0x40, RZ ;  /* 0x000000401a357824 */ /* 0x000fe200078e00ff */
[----:B------:R-:W-:Y:S01]  /*1d50*/  SHF.R.U32.HI R45, RZ, 0x7, R45 ;  /* 0x00000007ff2d7819 */ /* 0x000fe2000001162d */
[----:B-1----:R-:W-:Y:S01]  /*1d60*/  @P0 IMAD.HI.U32 R0, R186, R7, RZ ;  /* 0x00000007ba000227 */ /* 0x002fe200078e00ff */
[----:B------:R-:W1:Y:S03]  /*1d70*/  LDC R60, c[0x0][0x2e4] ;  /* 0x0000b900ff3c7b82 */ /* 0x000e660000000800 */
[----:B------:R-:W-:Y:S02]  /*1d80*/  VIADD R59, R45, 0x8 ;  /* 0x000000082d3b7836 */ /* 0x000fe40000000000 */
[----:B------:R-:W-:Y:S01]  /*1d90*/  IMAD.SHL.U32 R63, R63, 0x2, RZ ;  /* 0x000000023f3f7824 */ /* 0x000fe200078e00ff */
[----:B--2---:R-:W-:Y:S01]  /*1da0*/  @P0 SHF.R.U32.HI R186, RZ, R9, R0 ;  /* 0x00000009ffba0219 */ /* 0x004fe20000011600 */
[----:B------:R-:W-:Y:S01]  /*1db0*/  IMAD.X R45, R227, 0x1, R14, P2 ;  /* 0x00000001e32d7824 */ /* 0x000fe200010e060e */
[----:B------:R-:W-:-:S02]  /*1dc0*/  ISETP.NE.U32.AND P0, PT, RZ, UR8, PT ;  /* 0x00000008ff007c0c */ /* 0x000fc4000bf05070 */
        /* <DEDUP_REMOVED lines=15> */
[C---:B------:R-:W-:Y:S02]  /*1ec0*/  IMAD R8, R0.reuse, UR4, RZ ;  /* 0x0000000400087c24 */ /* 0x040fe4000f8e02ff */
        /* <DEDUP_REMOVED lines=13> */
[----:B------:R-:W-:Y:S01]  /*1fa0*/  IMAD R15, R19, R27, R4 ;  /* 0x0000001b130f7224 */ /* 0x000fe200078e0204 */
[----:B------:R-:W-:Y:S01]  /*1fb0*/  LOP3.LUT R69, R49, 0xfffffff8, RZ, 0xc0, !PT ;  /* 0xfffffff831457812 */ /* 0x000fe200078ec0ff */
[CC--:B------:R-:W-:Y:S01]  /*1fc0*/  IMAD.WIDE.U32 R4, R19.reuse, R26.reuse, R38 ;  /* 0x0000001a13047225 */ /* 0x0c0fe200078e0026 */
[----:B------:R-:W-:Y:S02]  /*1fd0*/  ISETP.GE.AND P0, PT, R16, UR4, PT ;  /* 0x0000000410007c0c */ /* 0x000fe4000bf06270 */
[----:B------:R-:W-:Y:S01]  /*1fe0*/  ISETP.GE.AND P1, PT, R80, UR4, PT ;  /* 0x0000000450007c0c */ /* 0x000fe2000bf26270 */
[----:B------:R-:W-:Y:S01]  /*1ff0*/  IMAD.WIDE.U32 R8, R19, R26, R16 ;  /* 0x0000001a13087225 */ /* 0x000fe200078e0010 */
[----:B------:R-:W-:-:S02]  /*2000*/  IADD3 R5, R5, R15, RZ ;  /* 0x0000000f05057210 */ /* 0x000fc40007ffe0ff */
[----:B------:R-:W-:Y:S01]  /*2010*/  SHF.R.S32.HI R73, RZ, 0x1f, R69 ;  /* 0x0000001fff497819 */ /* 0x000fe20000011445 */
[-C--:B------:R-:W-:Y:S01]  /*2020*/  IMAD R6, R227, R42.reuse, RZ ;  /* 0x0000002ae3067224 */ /* 0x080fe200078e02ff */
[----:B------:R-:W-:Y:S01]  /*2030*/  IADD3 R75, R37, R75, RZ ;  /* 0x0000004b254b7210 */ /* 0x000fe20007ffe0ff */
[----:B------:R-:W-:Y:S01]  /*2040*/  IMAD.IADD R9, R15, 0x1, R9 ;  /* 0x000000010f097824 */ /* 0x000fe200078e0209 */
[----:B-----5:R-:W-:Y:S01]  /*2050*/  SHF.R.S32.HI R15, RZ, 0x1f, R33 ;  /* 0x0000001fff0f7819 */ /* 0x020fe20000011421 */
[C---:B------:R-:W-:Y:S02]  /*2060*/  IMAD R21, R19.reuse, R43, R6 ;  /* 0x0000002b13157224 */ /* 0x040fe400078e0206 */
[----:B------:R-:W-:-:S04]  /*2070*/  IMAD.WIDE.U32 R6, R19, R42, R38 ;  /* 0x0000002a13067225 */ /* 0x000fc800078e0026 */
[----:B------:R-:W-:Y:S02]  /*2080*/  IMAD R20, R15, R26, RZ ;  /* 0x0000001a0f147224 */ /* 0x000fe400078e02ff */
[----:B------:R-:W-:Y:S02]  /*2090*/  IMAD.IADD R11, R21, 0x1, R11 ;  /* 0x00000001150b7824 */ /* 0x000fe400078e020b */
[----:B------:R-:W-:Y:S02]  /*20a0*/  IMAD.IADD R7, R7, 0x1, R21 ;  /* 0x0000000107077824 */ /* 0x000fe400078e0215 */
[----:B------:R-:W-:Y:S02]  /*20b0*/  IMAD R12, R15, R42, RZ ;  /* 0x0000002a0f0c7224 */ /* 0x000fe400078e02ff */
[C---:B------:R-:W-:Y:S02]  /*20c0*/  IMAD R13, R33.reuse, R27, R20 ;  /* 0x0000001b210d7224 */ /* 0x040fe400078e0214 */
[----:B------:R-:W-:-:S02]  /*20d0*/  IMAD R71, R33, R43, R12 ;  /* 0x0000002b21477224 */ /* 0x000fc400078e020c */
[----:B------:R-:W-:-:S04]  /*20e0*/  IMAD.WIDE.U32 R28, R33, R42, R10 ;  /* 0x0000002a211c7225 */ /* 0x000fc800078e000a */
[C---:B------:R-:W-:Y:S02]  /*20f0*/  IMAD.WIDE.U32 R20, R33.reuse, R42, R6 ;  /* 0x0000002a21147225 */ /* 0x040fe400078e0006 */
[----:B------:R-:W2:Y:S02]  /*2100*/  LDC.64 R42, c[0x0][0x2d8] ;  /* 0x0000b600ff2a7b82 */ /* 0x000ea40000000a00 */
[----:B------:R-:W-:Y:S01]  /*2110*/  IMAD.WIDE.U32 R30, R33, R26, R4 ;  /* 0x0000001a211e7225 */ /* 0x000fe200078e0004 */
[----:B------:R-:W-:-:S03]  /*2120*/  LOP3.LUT R5, R58, 0x18, R16, 0xf8, !PT ;  /* 0x000000183a057812 */ /* 0x000fc600078ef810 */
[----:B------:R-:W-:Y:S01]  /*2130*/  IMAD.WIDE.U32 R34, R33, R26, R8 ;  /* 0x0000001a21227225 */ /* 0x000fe200078e0008 */
[----:B------:R-:W-:-:S03]  /*2140*/  LOP3.LUT R5, R5, R62, RZ, 0x3c, !PT ;  /* 0x0000003e05057212 */ /* 0x000fc600078e3cff */
[----:B------:R-:W-:Y:S02]  /*2150*/  IMAD.IADD R67, R71, 0x1, R29 ;  /* 0x0000000147437824 */ /* 0x000fe400078e021d */
[----:B------:R-:W-:Y:S01]  /*2160*/  IMAD R64, R212, 0x200, R5 ;  /* 0x00000200d4407824 */ /* 0x000fe200078e0205 */
[----:B------:R-:W-:Y:S01]  /*2170*/  LOP3.LUT R5, R58, 0x38, R49, 0xf8, !PT ;  /* 0x000000383a057812 */ /* 0x000fe200078ef831 */
[----:B------:R-:W-:Y:S02]  /*2180*/  IMAD.IADD R65, R13, 0x1, R35 ;  /* 0x000000010d417824 */ /* 0x000fe400078e0223 */
[----:B------:R-:W-:Y:S01]  /*2190*/  IMAD.IADD R66, R31, 0x1, R13 ;  /* 0x000000011f427824 */ /* 0x000fe200078e020d */
[----:B------:R-:W-:Y:S01]  /*21a0*/  LOP3.LUT R5, R5, R62, RZ, 0x3c, !PT ;  /* 0x0000003e05057212 */ /* 0x000fe200078e3cff */
[----:B------:R-:W-:-:S04]  /*21b0*/  IMAD.IADD R71, R21, 0x1, R71 ;  /* 0x0000000115477824 */ /* 0x000fc800078e0247 */
[----:B01----:R-:W-:-:S07]  /*21c0*/  IMAD R68, R212, 0x200, R5 ;  /* 0x00000200d4447824 */ /* 0x003fce00078e0205 */
.L_x_4226:
[----:B------:R-:W-:Y:S01]  /*21d0*/  VIADD R47, R47, 0xffffffff ;  /* 0xffffffff2f2f7836 */ /* 0x000fe20000000000 */
[----:B------:R-:W-:Y:S01]  /*21e0*/  ISETP.GE.AND P3, PT, R61, 0x1, PT ;  /* 0x000000013d00780c */ /* 0x000fe20003f66270 */
[----:B--2---:R-:W-:Y:S01]  /*21f0*/  IMAD.SHL.U32 R25, R23, 0x1000, RZ ;  /* 0x0000100017197824 */ /* 0x004fe200078e00ff */
[----:B------:R-:W-:Y:S05]  /*2200*/  YIELD ;  /* 0x0000000000007946 */ /* 0x000fea0003800000 */
[----:B------:R-:W-:Y:S01]  /*2210*/  SHF.R.S32.HI R74, RZ, 0x1f, R47 ;  /* 0x0000001fff4a7819 */ /* 0x000fe2000001142f */
[-C--:B-1----:R-:W-:Y:S01]  /*2220*/  IMAD R4, R50, R47.reuse, RZ ;  /* 0x0000002f32047224 */ /* 0x082fe200078e02ff */
[----:B------:R-:W-:Y:S01]  /*2230*/  BSSY B0, `(.L_x_4197) ;  /* 0x0000189000007945 */ /* 0x000fe20003800000 */
[----:B---3--:R-:W-:-:S04]  /*2240*/  IMAD.WIDE.U32 R14, R51, R47, RZ ;  /* 0x0000002f330e7225 */ /* 0x008fc800078e00ff */
[----:B------:R-:W-:Y:S01]  /*2250*/  IMAD R5, R74, R51, R4 ;  /* 0x000000334a057224 */ /* 0x000fe200078e0204 */
[----:B------:R-:W-:-:S03]  /*2260*/  IADD3 R4, P2, R3, R14, RZ ;  /* 0x0000000e03047210 */ /* 0x000fc60007f5e0ff */
[----:B------:R-:W-:Y:S01]  /*2270*/  IMAD.IADD R77, R15, 0x1, R5 ;  /* 0x000000010f4d7824 */ /* 0x000fe200078e0205 */
[----:B--2---:R-:W-:Y:S01]  /*2280*/  LEA R12, P4, R4, R42, 0x1 ;  /* 0x0000002a040c7211 */ /* 0x004fe200078808ff */
        /* <DEDUP_REMOVED lines=44> */
.L_x_4201:
[----:B------:R-:W-:Y:S05]  /*2550*/  BSYNC B1 ;  /* 0x0000000000017941 */ /* 0x000fea0003800000 */
.L_x_4200:
        /* <DEDUP_REMOVED lines=19> */
.L_x_4202:
[----:B------:R-:W-:Y:S01]  /*2690*/  IMAD R70, R23, 0x8, R2 ;  /* 0x0000000817467824 */ /* 0x000fe200078e0202 */
[----:B------:R-:W-:Y:S01]  /*26a0*/  SHF.L.U32 R57, R188, 0x1f, RZ ;  /* 0x0000001fbc397819 */ /* 0x000fe200000006ff */
[----:B------:R-:W-:Y:S03]  /*26b0*/  BSSY B1, `(.L_x_4203) ;  /* 0x0000003000017945 */ /* 0x000fe60003800000 */
[----:B------:R-:W0:Y:S02]  /*26c0*/  SYNCS.PHASECHK.TRANS64.TRYWAIT P5, [R70+URZ+0x38890], R57 ;  /* 0x03889039460075a7 */ /* 0x000e2400080a017f */
[----:B0-----:R-:W-:Y:S05]  /*26d0*/  @!P5 BRA `(.L_x_4204) ;  /* 0x0000019c00fcd947 */ /* 0x001fea0003800000 */
.L_x_4431:
[----:B------:R-:W-:Y:S05]  /*26e0*/  BSYNC B1 ;  /* 0x0000000000017941 */ /* 0x000fea0003800000 */
.L_x_4203:
        /* <DEDUP_REMOVED lines=13> */
[----:B------:R-:W-:Y:S02]  /*27c0*/  PRMT R27, R77, 0x5432, R74 ;  /* 0x000054324d1b7816 */ /* 0x000fe4000000004a */
[----:B------:R-:W-:-:S02]  /*27d0*/  PRMT R78, R82, 0x5432, R78 ;  /* 0x00005432524e7816 */ /* 0x000fc4000000004e */
[----:B------:R-:W-:Y:S02]  /*27e0*/  PRMT R81, R77, 0x5410, R81 ;  /* 0x000054104d517816 */ /* 0x000fe40000000051 */
        /* <DEDUP_REMOVED lines=10> */
[----:B------:R-:W-:-:S02]  /*2890*/  IMAD.U32 R6, R5, 0x10000, RZ ;  /* 0x0001000005067824 */ /* 0x000fc400078e00ff */
[----:B------:R-:W-:Y:S01]  /*28a0*/  FMUL.FTZ R84, R7, R74 ;  /* 0x0000004a07547220 */ /* 0x000fe20000410000 */
[C---:B------:R-:W-:Y:S02]  /*28b0*/  IMAD.U32 R5, R4.reuse, 0x10000, RZ ;  /* 0x0001000004057824 */ /* 0x040fe400078e00ff */
[C---:B------:R-:W-:Y:S01]  /*28c0*/  FMUL.FTZ R7, R15.reuse, R82 ;  /* 0x000000520f077220 */ /* 0x040fe20000410000 */
[-C--:B------:R-:W-:Y:S01]  /*28d0*/  FMUL.FTZ R15, R15, R77.reuse ;  /* 0x0000004d0f0f7220 */ /* 0x080fe20000410000 */
[----:B------:R-:W-:Y:S01]  /*28e0*/  LOP3.LUT R4, R4, 0xffff0000, RZ, 0xc0, !PT ;  /* 0xffff000004047812 */ /* 0x000fe200078ec0ff */
[----:B------:R-:W-:Y:S02]  /*28f0*/  IMAD.U32 R27, R27, 0x10000, RZ ;  /* 0x000100001b1b7824 */ /* 0x000fe400078e00ff */
[----:B------:R-:W-:Y:S01]  /*2900*/  FFMA.FTZ R77, R14, R77, -R7 ;  /* 0x0000004d0e4d7223 */ /* 0x000fe20000010807 */
[----:B------:R-:W-:Y:S01]  /*2910*/  LOP3.LUT R81, R81, 0xffff0000, RZ, 0xc0, !PT ;  /* 0xffff000051517812 */ /* 0x000fe200078ec0ff */
[----:B------:R-:W-:Y:S01]  /*2920*/  FFMA.FTZ R83, R6, R74, -R83 ;  /* 0x0000004a06537223 */ /* 0x000fe20000010853 */
[----:B------:R-:W-:Y:S01]  /*2930*/  LOP3.LUT R7, R76, 0xffff0000, RZ, 0xc0, !PT ;  /* 0xffff00004c077812 */ /* 0x000fe200078ec0ff */
[----:B------:R-:W-:Y:S01]  /*2940*/  FFMA.FTZ R84, R6, R79, R84 ;  /* 0x0000004f06547223 */ /* 0x000fe20000010054 */
[----:B------:R-:W-:Y:S01]  /*2950*/  FFMA.FTZ R14, R14, R82, R15 ;  /* 0x000000520e0e7223 */ /* 0x000fe2000001000f */
[----:B------:R-:W-:Y:S01]  /*2960*/  FMUL.FTZ R79, R26, R81 ;  /* 0x000000511a4f7220 */ /* 0x000fe20000410000 */
        /* <DEDUP_REMOVED lines=11> */
[----:B------:R-:W-:-:S07]  /*2a20*/  F2FP.BF16.F32.PACK_AB R7, R26, R79 ;  /* 0x0000004f1a07723e */ /* 0x000fce00000010ff */
.L_x_4209:
[----:B------:R-:W-:Y:S05]  /*2a30*/  BSYNC B2 ;  /* 0x0000000000027941 */ /* 0x000fea0003800000 */
.L_x_4208:
[----:B--2---:R1:W-:Y:S02]  /*2a40*/  STG.E.128 desc[UR54][R12.64], R4 ;  /* 0x000000040c007986 */ /* 0x0043e4000c101d36 */
.L_x_4207:
[----:B------:R-:W-:Y:S05]  /*2a50*/  BSYNC B1 ;  /* 0x0000000000017941 */ /* 0x000fea0003800000 */
.L_x_4206:
        /* <DEDUP_REMOVED lines=57> */
.L_x_4211:
[----:B------:R-:W-:Y:S05]  /*2df0*/  BSYNC B1 ;  /* 0x0000000000017941 */ /* 0x000fea0003800000 */
.L_x_4210:
[----:B-1----:R1:W-:Y:S01]  /*2e00*/  STG.E.128 desc[UR54][R12.64+0x40], R4 ;  /* 0x000040040c007986 */ /* 0x0023e2000c101d36 */
[----:B------:R-:W-:Y:S05]  /*2e10*/  BRA `(.L_x_4205) ;  /* 0x0000000c00287947 */ /* 0x000fea0003800000 */
.L_x_4199:
        /* <DEDUP_REMOVED lines=31> */
[----:B------:R-:W-:Y:S01]  /*3010*/  MOV R26, R9 ;  /* 0x00000009001a7202 */ /* 0x000fe20000000f00 */
[----:B------:R-:W-:Y:S01]  /*3020*/  IMAD.MOV.U32 R13, RZ, RZ, R11 ;  /* 0x000000ffff0d7224 */ /* 0x000fe200078e000b */
[----:B------:R-:W-:Y:S01]  /*3030*/  PRMT R92, R57, 0x5410, R74 ;  /* 0x00005410395c7816 */ /* 0x000fe2000000004a */
[----:B------:R-:W-:-:S03]  /*3040*/  IMAD.MOV.U32 R24, RZ, RZ, R8 ;  /* 0x000000ffff187224 */ /* 0x000fc600078e0008 */
[----:B------:R-:W-:Y:S02]  /*3050*/  PRMT R91, R12, 0x5410, R13 ;  /* 0x000054100c5b7816 */ /* 0x000fe4000000000d */
[----:B------:R-:W-:Y:S01]  /*3060*/  PRMT R84, R26, 0x5410, R24 ;  /* 0x000054101a547816 */ /* 0x000fe20000000018 */
[----:B------:R-:W-:Y:S06]  /*3070*/  @!P3 BRA `(.L_x_4212) ;  /* 0x000000000004b947 */ /* 0x000fec0003800000 */
[----:B------:R-:W-:Y:S01]  /*3080*/  BPT.TRAP 0x1 ;  /* 0x000000040000795c */ /* 0x000fe20000300000 */
.L_x_4212:
[----:B------:R-:W-:Y:S01]  /*3090*/  IMAD R70, R23, 0x8, R2 ;  /* 0x0000000817467824 */ /* 0x000fe200078e0202 */
[----:B------:R-:W-:Y:S01]  /*30a0*/  SHF.L.U32 R57, R188, 0x1f, RZ ;  /* 0x0000001fbc397819 */ /* 0x000fe200000006ff */
[----:B------:R-:W-:Y:S03]  /*30b0*/  BSSY B1, `(.L_x_4213) ;  /* 0x0000003000017945 */ /* 0x000fe60003800000 */
[----:B------:R-:W0:Y:S02]  /*30c0*/  SYNCS.PHASECHK.TRANS64.TRYWAIT P5, [R70+URZ+0x38890], R57 ;  /* 0x03889039460075a7 */ /* 0x000e2400080a017f */
[----:B0-----:R-:W-:Y:S05]  /*30d0*/  @!P5 BRA `(.L_x_4214) ;  /* 0x000001940090d947 */ /* 0x001fea0003800000 */
.L_x_4432:
[----:B------:R-:W-:Y:S05]  /*30e0*/  BSYNC B1 ;  /* 0x0000000000017941 */ /* 0x000fea0003800000 */
.L_x_4213:
        /* <DEDUP_REMOVED lines=24> */
[----:B------:R-:W-:Y:S02]  /*3270*/  IMAD.IADD R13, R68, 0x1, R25 ;  /* 0x00000001440d7824 */ /* 0x000fe400078e0219 */
        /* <DEDUP_REMOVED lines=63> */
[----:B------:R-:W-:Y:S01]  /*3670*/  FFMA.FTZ R85, R9, R90, R88 ;  /* 0x0000005a09557223 */ /* 0x000fe20000010058 */
[----:B------:R-:W-:Y:S01]  /*3680*/  LOP3.LUT R12, R12, 0xffff0000, RZ, 0xc0, !PT ;  /* 0xffff00000c0c7812 */ /* 0x000fe200078ec0ff */
[----:B------:R-:W-:Y:S01]  /*3690*/  FFMA.FTZ R27, R4, R5, -R27 ;  /* 0x00000005041b7223 */ /* 0x000fe2000001081b */
[----:B------:R-:W-:Y:S01]  /*36a0*/  SHF.L.U32 R15, R26, 0x10, RZ ;  /* 0x000000101a0f7819 */ /* 0x000fe200000006ff */
        /* <DEDUP_REMOVED lines=30> */
.L_x_4216:
[----:B------:R-:W-:Y:S05]  /*3890*/  BSYNC B1 ;  /* 0x0000000000017941 */ /* 0x000fea0003800000 */
.L_x_4215:
        /* <DEDUP_REMOVED lines=10> */
.L_x_4198:
[----:B------:R-:W-:-:S13]  /*3940*/  ISETP.NE.AND P3, PT, R189, 0x3, PT ;  /* 0x00000003bd00780c */ /* 0x000fda0003f65270 */
[----:B------:R-:W-:Y:S05]  /*3950*/  @!P3 BRA `(.L_x_4217) ;  /* 0x000000000004b947 */ /* 0x000fea0003800000 */
[----:B------:R-:W-:Y:S01]  /*3960*/  BPT.TRAP 0x1 ;  /* 0x000000040000795c */ /* 0x000fe20000300000 */
.L_x_4217:
        /* <DEDUP_REMOVED lines=8> */
.L_x_4433:
[----:B------:R-:W-:Y:S05]  /*39f0*/  BSYNC B1 ;  /* 0x0000000000017941 */ /* 0x000fea0003800000 */
.L_x_4218:
        /* <DEDUP_REMOVED lines=12> */
.L_x_4205:
[----:B------:R-:W-:Y:S05]  /*3ac0*/  BSYNC B0 ;  /* 0x0000000000007941 */ /* 0x000fea0003800000 */
.L_x_4197:
        /* <DEDUP_REMOVED lines=17> */
.L_x_4221:
[----:B------:R-:W-:Y:S05]  /*3be0*/  BSYNC B0 ;  /* 0x0000000000007941 */ /* 0x000fea0003800000 */
.L_x_4220:
[----:B------:R-:W4:Y:S01]  /*3bf0*/  SYNCS.PHASECHK.TRANS64.TRYWAIT P5, [R70+URZ+0x388b0], R57 ;  /* 0x0388b039460075a7 */ /* 0x000f2200080a017f */
[----:B------:R-:W-:Y:S01]  /*3c00*/  BSSY B0, `(.L_x_4222) ;  /* 0x0000003000007945 */ /* 0x000fe20003800000 */
[----:B------:R-:W-:-:S03]  /*3c10*/  ISETP.GE.AND P3, PT, R19, R56, PT ;  /* 0x000000381300720c */ /* 0x000fc60003f66270 */
[----:B----4-:R-:W-:Y:S10]  /*3c20*/  @!P5 BRA `(.L_x_4223) ;  /* 0x0000018800e4d947 */ /* 0x010ff40003800000 */
.L_x_4434:
[----:B------:R-:W-:Y:S05]  /*3c30*/  BSYNC B0 ;  /* 0x0000000000007941 */ /* 0x000fea0003800000 */
.L_x_4222:
[----:B------:R-:W-:Y:S04]  /*3c40*/  BSSY B0, `(.L_x_4224) ;  /* 0x0000051000007945 */ /* 0x000fe80003800000 */
[----:B------:R-:W-:Y:S05]  /*3c50*/  @P3 BRA `(.L_x_4225) ;  /* 0x00000004003c3947 */ /* 0x000fea0003800000 */
[----:B-1----:R-:W-:Y:S01]  /*3c60*/  IMAD.WIDE R4, R47, 0x40, R44 ;  /* 0x000000402f047825 */ /* 0x002fe200078e022c */
[----:B------:R-:W-:Y:S01]  /*3c70*/  ULDC.64 UR4, c[0x0][0x318] ;  /* 0x0000c60000047ab9 */ /* 0x000fe20000000a00 */
[----:B------:R-:W-:Y:S02]  /*3c80*/  MOV R74, R36 ;  /* 0x00000024004a7202 */ /* 0x000fe40000000f00 */
[----:B------:R-:W-:Y:S01]  /*3c90*/  IMAD R5, R5, UR4, RZ ;  /* 0x0000000405057c24 */ /* 0x000fe2000f8e02ff */
[----:B------:R-:W-:Y:S01]  /*3ca0*/  LOP3.LUT P3, RZ, R191, 0x4, RZ, 0xc0, !PT ;  /* 0x00000004bfff7812 */ /* 0x000fe2000786c0ff */
[----:B------:R-:W-:Y:S02]  /*3cb0*/  IMAD R9, R23, 0x8000, R64 ;  /* 0x0000800017097824 */ /* 0x000fe400078e0240 */
[----:B------:R-:W-:-:S04]  /*3cc0*/  IMAD.WIDE.U32 R6, R4, UR4, R74 ;  /* 0x0000000404067c25 */ /* 0x000fc8000f8e004a */
[----:B------:R-:W-:Y:S01]  /*3cd0*/  IMAD R5, R4, UR5, R5 ;  /* 0x0000000504057c24 */ /* 0x000fe2000f8e0205 */
[----:B------:R-:W-:Y:S01]  /*3ce0*/  ULDC.64 UR4, c[0x0][0x308] ;  /* 0x0000c20000047ab9 */ /* 0x000fe20000000a00 */
[----:B------:R-:W-:Y:S01]  /*3cf0*/  VIADD R4, R16, 0x40 ;  /* 0x0000004010047836 */ /* 0x000fe20000000000 */
[C---:B------:R-:W-:Y:S01]  /*3d00*/  LEA R56, P5, R6.reuse, UR4, 0x1 ;  /* 0x0000000406387c11 */ /* 0x040fe2000f8a08ff */
[----:B------:R-:W-:Y:S01]  /*3d10*/  IMAD.IADD R5, R7, 0x1, R5 ;  /* 0x0000000107057824 */ /* 0x000fe200078e0205 */
[----:B------:R-:W-:Y:S01]  /*3d20*/  ULDC UR4, c[0x0][0x310] ;  /* 0x0000c40000047ab9 */ /* 0x000fe20000000800 */
[C---:B------:R-:W-:Y:S02]  /*3d30*/  VIADD R77, R9.reuse, 0x20 ;  /* 0x00000020094d7836 */ /* 0x040fe40000000000 */
[C---:B------:R-:W-:Y:S01]  /*3d40*/  @P3 VIADD R77, R9.reuse, 0xffffffe0 ;  /* 0xffffffe0094d3836 */ /* 0x040fe20000000000 */
[----:B0---4-:R-:W-:Y:S01]  /*3d50*/  LEA.HI.X R57, R6, UR5, R5, 0x1, P5 ;  /* 0x0000000506397c11 */ /* 0x011fe2000a8f0c05 */
[----:B---3--:R-:W-:Y:S01]  /*3d60*/  IMAD R78, R9, 0x2, R2 ;  /* 0x00000002094e7824 */ /* 0x008fe200078e0202 */
[C---:B------:R-:W-:Y:S01]  /*3d70*/  ISETP.GE.AND P5, PT, R16.reuse, UR4, PT ;  /* 0x0000000410007c0c */ /* 0x040fe2000bfa6270 */
[----:B------:R-:W-:Y:S01]  /*3d80*/  VIADD R12, R16, 0x80 ;  /* 0x00000080100c7836 */ /* 0x000fe20000000000 */
[----:B------:R-:W-:Y:S01]  /*3d90*/  ISETP.GE.AND P3, PT, R4, UR4, PT ;  /* 0x0000000404007c0c */ /* 0x000fe2000bf66270 */
[----:B------:R-:W-:-:S02]  /*3da0*/  VIADD R13, R16, 0xc0 ;  /* 0x000000c0100d7836 */ /* 0x000fc40000000000 */
        /* <DEDUP_REMOVED lines=58> */
.L_x_4225:
[----:B------:R-:W-:Y:S05]  /*4150*/  BSYNC B0 ;  /* 0x0000000000007941 */ /* 0x000fea0003800000 */
.L_x_4224:
        /* <DEDUP_REMOVED lines=17> */
.L_x_4192:
[----:B-1----:R-:W4:Y:S01]  /*4270*/  LDL R4, [R1+0x4] ;  /* 0x0000040001047983 */ /* 0x002f220000100800 */
[----:B------:R-:W-:Y:S01]  /*4280*/  BSSY B0, `(.L_x_4227) ;  /* 0x0000049000007945 */ /* 0x000fe20003800000 */
[----:B------:R-:W-:Y:S01]  /*4290*/  IMAD.MOV.U32 R169, RZ, RZ, RZ ;  /* 0x000000ffffa97224 */ /* 0x000fe200078e00ff */
        /* <DEDUP_REMOVED lines=41> */
[----:B---3--:R-:W-:-:S02]  /*4530*/  CS2R R78, SRZ ;  /* 0x00000000004e7805 */ /* 0x008fc4000001ff00 */
        /* <DEDUP_REMOVED lines=18> */
[----:B--2---:R-:W-:Y:S01]  /*4660*/  CS2R R24, SRZ ;  /* 0x0000000000187805 */ /* 0x004fe2000001ff00 */
        /* <DEDUP_REMOVED lines=10> */
.L_x_4228:
[----:B------:R-:W-:Y:S05]  /*4710*/  BSYNC B0 ;  /* 0x0000000000007941 */ /* 0x000fea0003800000 */
.L_x_4227:
        /* <DEDUP_REMOVED lines=23> */
[----:B------:R-:W-:Y:S01]  /*4890*/  IMAD.IADD R3, R0, 0x1, -R3 ;  /* 0x0000000100037824 */ /* 0x000fe200078e0a03 */
[----:B------:R-:W-:-:S03]  /*48a0*/  IADD3 R0, R2, 0x36400, RZ ;  /* 0x0003640002007810 */ /* 0x000fc60007ffe0ff */
[----:B------:R-:W-:Y:S01]  /*48b0*/  IMAD R3, R3, 0x8000, R2 ;  /* 0x0000800003037824 */ /* 0x000fe200078e0202 */
[----:B------:R-:W-:-:S03]  /*48c0*/  SHF.R.U32.HI R0, RZ, 0x4, R0 ;  /* 0x00000004ff007819 */ /* 0x000fc60000011600 */
[----:B------:R-:W-:Y:S01]  /*48d0*/  VIADD R3, R3, 0x400 ;  /* 0x0000040003037836 */ /* 0x000fe20000000000 */
[----:B------:R-:W-:Y:S02]  /*48e0*/  LOP3.LUT R0, R0, 0x3fff, RZ, 0xc0, !PT ;  /* 0x00003fff00007812 */ /* 0x000fe400078ec0ff */
[----:B-1----:R-:W-:Y:S02]  /*48f0*/  LOP3.LUT R20, R20, 0x7f, RZ, 0xc0, !PT ;  /* 0x0000007f14147812 */ /* 0x002fe400078ec0ff */
[----:B------:R-:W-:Y:S02]  /*4900*/  SHF.R.U32.HI R3, RZ, 0x4, R3 ;  /* 0x00000004ff037819 */ /* 0x000fe40000011603 */
[----:B------:R-:W-:Y:S02]  /*4910*/  LOP3.LUT R4, R0, 0x10000, RZ, 0xfc, !PT ;  /* 0x0001000000047812 */ /* 0x000fe400078efcff */
[----:B------:R-:W-:Y:S02]  /*4920*/  LOP3.LUT R3, R3, 0x3fff, RZ, 0xc0, !PT ;  /* 0x00003fff03037812 */ /* 0x000fe400078ec0ff */
[C---:B------:R-:W-:Y:S01]  /*4930*/  R2UR UR4, R4.reuse ;  /* 0x00000000040472ca */ /* 0x040fe200000e0000 */
[----:B------:R-:W-:Y:S01]  /*4940*/  VIADD R10, R4, 0x2 ;  /* 0x00000002040a7836 */ /* 0x000fe20000000000 */
[----:B------:R-:W-:-:S02]  /*4950*/  LOP3.LUT R15, R3, 0x2000000, RZ, 0xfc, !PT ;  /* 0x02000000030f7812 */ /* 0x000fc400078efcff */
[----:B------:R-:W-:-:S03]  /*4960*/  ISETP.NE.AND P2, PT, R20, RZ, PT ;  /* 0x000000ff1400720c */ /* 0x000fc60003f45270 */
[----:B------:R-:W-:-:S04]  /*4970*/  IMAD R6, R18, 0x1000, R15 ;  /* 0x0000100012067824 */ /* 0x000fc800078e020f */
[C---:B------:R-:W-:Y:S01]  /*4980*/  VIADD R8, R6.reuse, 0x80 ;  /* 0x0000008006087836 */ /* 0x040fe20000000000 */
[C---:B------:R-:W-:Y:S01]  /*4990*/  R2UR UR6, R6.reuse ;  /* 0x00000000060672ca */ /* 0x040fe200000e0000 */
[C---:B------:R-:W-:Y:S02]  /*49a0*/  VIADD R12, R6.reuse, 0x100 ;  /* 0x00000100060c7836 */ /* 0x040fe40000000000 */
[----:B------:R-:W-:Y:S02]  /*49b0*/  VIADD R6, R6, 0x180 ;  /* 0x0000018006067836 */ /* 0x000fe40000000000 */
[----:B------:R-:W-:-:S04]  /*49c0*/  @!P2 IMAD R0, R18, 0x8, R2 ;  /* 0x000000081200a824 */ /* 0x000fc800078e0202 */
[----:B------:R-:W-:-:S04]  /*49d0*/  @!P2 VIADD R0, R0, 0x38860 ;  /* 0x000388600000a836 */ /* 0x000fc80000000000 */
[----:B------:R-:W-:Y:S01]  /*49e0*/  HGMMA.64x256x16.F32.BF16 R24, gdesc[UR4].tnspB, RZ, !UPT, gsb0 ;  /* 0x43e00000041879f0 */ /* 0x000fe2000c0018ff */
[----:B------:R-:W-:Y:S02]  /*49f0*/  R2UR UR4, R10 ;  /* 0x000000000a0472ca */ /* 0x000fe400000e0000 */
        /* <DEDUP_REMOVED lines=32> */
[----:B------:R-:W-:-:S07]  /*4c00*/  IADD3 R197, R197, -0x2, RZ ;  /* 0xfffffffec5c57810 */ /* 0x000fce0007ffe0ff */
.L_x_4234:
[----:B------:R-:W-:Y:S01]  /*4c10*/  BAR.SYNC.DEFER_BLOCKING 0xe, 0x100 ;  /* 0x0384000000007b1d */ /* 0x000fe20000010000 */
[----:B------:R-:W-:Y:S01]  /*4c20*/  IMAD R3, R18, 0x40, R190 ;  /* 0x0000004012037824 */ /* 0x000fe200078e02be */
[----:B------:R-:W-:Y:S01]  /*4c30*/  R2UR UR4, R4 ;  /* 0x00000000040472ca */ /* 0x000fe200000e0000 */
[----:B------:R-:W-:Y:S01]  /*4c40*/  VIADD R18, R18, 0x1 ;  /* 0x0000000112127836 */ /* 0x000fe20000000000 */
[----:B------:R-:W-:Y:S01]  /*4c50*/  R2UR UR5, R5 ;  /* 0x00000000050572ca */ /* 0x000fe200000e0000 */
[----:B------:R-:W-:Y:S01]  /*4c60*/  IMAD R3, R3, 0x4, R2 ;  /* 0x0000000403037824 */ /* 0x000fe200078e0202 */
[C---:B------:R-:W-:Y:S01]  /*4c70*/  ISETP.GT.AND P1, PT, R197.reuse, RZ, PT ;  /* 0x000000ffc500720c */ /* 0x040fe20003f24270 */
[----:B------:R-:W-:Y:S01]  /*4c80*/  IMAD.MOV.U32 R7, RZ, RZ, 0x40000040 ;  /* 0x40000040ff077424 */ /* 0x000fe200078e00ff */
[C---:B------:R-:W-:Y:S01]  /*4c90*/  ISETP.NE.AND P0, PT, R18.reuse, 0x2, PT ;  /* 0x000000021200780c */ /* 0x040fe20003f05270 */
[----:B------:R-:W-:Y:S02]  /*4ca0*/  IMAD.MOV.U32 R21, RZ, RZ, 0x40000040 ;  /* 0x40000040ff157424 */ /* 0x000fe400078e00ff */
[----:B------:R-:W-:Y:S01]  /*4cb0*/  VIADD R197, R197, 0xffffffff ;  /* 0xffffffffc5c57836 */ /* 0x000fe20000000000 */
[----:B------:R-:W-:-:S02]  /*4cc0*/  SEL R18, R18, RZ, P0 ;  /* 0x000000ff12127207 */ /* 0x000fc40000000000 */
[----:B------:R-:W-:Y:S01]  /*4cd0*/  R2UR UR7, R7 ;  /* 0x00000000070772ca */ /* 0x000fe200000e0000 */
[----:B------:R-:W-:Y:S02]  /*4ce0*/  IMAD.MOV.U32 R7, RZ, RZ, 0x40000040 ;  /* 0x40000040ff077424 */ /* 0x000fe400078e00ff */
[----:B------:R-:W-:-:S04]  /*4cf0*/  IMAD R6, R18, 0x1000, R15 ;  /* 0x0000100012067824 */ /* 0x000fc800078e020f */
[C---:B------:R-:W-:Y:S01]  /*4d00*/  VIADD R20, R6.reuse, 0x80 ;  /* 0x0000008006147836 */ /* 0x040fe20000000000 */
[----:B------:R-:W-:Y:S01]  /*4d10*/  R2UR UR6, R6 ;  /* 0x00000000060672ca */ /* 0x000fe200000e0000 */
[----:B01----:R-:W0:Y:S04]  /*4d20*/  LDS R0, [R3+0x38400] ;  /* 0x0384000003007984 */ /* 0x003e280000000800 */
[----:B------:R1:W2:Y:S02]  /*4d30*/  LDS R14, [R3+0x38420] ;  /* 0x03842000030e7984 */ /* 0x0002a40000000800 */
[----:B-1----:R-:W-:-:S04]  /*4d40*/  SEL R3, RZ, 0x1, P0 ;  /* 0x00000001ff037807 */ /* 0x002fc80000000000 */
[----:B------:R-:W-:Y:S01]  /*4d50*/  LOP3.LUT R22, R22, R3, RZ, 0x3c, !PT ;  /* 0x0000000316167212 */ /* 0x000fe200078e3cff */
        /* <DEDUP_REMOVED lines=163> */
.L_x_4233:
[----:B------:R-:W-:Y:S05]  /*5790*/  BSYNC B0 ;  /* 0x0000000000007941 */ /* 0x000fea0003800000 */
.L_x_4232:
        /* <DEDUP_REMOVED lines=141> */
.L_x_4230:
        /* <DEDUP_REMOVED lines=32> */
.L_x_4236:
[----:B------:R-:W-:Y:S05]  /*6270*/  BSYNC B6 ;  /* 0x0000000000067941 */ /* 0x000fea0003800000 */
.L_x_4235:
        /* <DEDUP_REMOVED lines=12> */
.L_x_4240:
[----:B-1----:R1:W2:Y:S02]  /*6340*/  SYNCS.PHASECHK.TRANS64.TRYWAIT P0, [R2+URZ+0x38800], R3 ;  /* 0x03880003020075a7 */ /* 0x0022a4000800017f */
[----:B--2---:R-:W-:Y:S05]  /*6350*/  @!P0 NANOSLEEP.SYNCS 0x989680 ;  /* 0x009896800000895d */ /* 0x004fea0003900000 */
[----:B------:R-:W2:Y:S02]  /*6360*/  @!P0 SYNCS.PHASECHK.TRANS64 P0, [R2+URZ+0x38800], R3 ;  /* 0x03880003020085a7 */ /* 0x000ea4000800007f */
[----:B--2---:R-:W-:Y:S05]  /*6370*/  @!P0 BRA `(.L_x_4240) ;  /* 0xfffffffc00f08947 */ /* 0x004fea000383ffff */
.L_x_4239:
[----:B------:R-:W-:Y:S05]  /*6380*/  BSYNC B0 ;  /* 0x0000000000007941 */ /* 0x000fea0003800000 */
.L_x_4238:
[----:B------:R-:W-:Y:S05]  /*6390*/  BRA `(.L_x_4241) ;  /* 0x0000003000047947 */ /* 0x000fea0003800000 */
.L_x_4237:
        /* <DEDUP_REMOVED lines=20> */
[----:B------:R-:W-:-:S03]  /*64e0*/  IMAD.WIDE.U32 R40, R33, R44, RZ ;  /* 0x0000002c21287225 */ /* 0x000fc600078e00ff */
[----:B------:R-:W-:Y:S01]  /*64f0*/  IADD3 R49, R49, R43, RZ ;  /* 0x0000002b31317210 */ /* 0x000fe20007ffe0ff */
        /* <DEDUP_REMOVED lines=10> */
[----:B------:R-:W-:Y:S01]  /*65a0*/  IMAD.SHL.U32 R46, R46, 0x20, RZ ;  /* 0x000000202e2e7824 */ /* 0x000fe200078e00ff */
[C---:B------:R-:W-:Y:S01]  /*65b0*/  IADD3.X R26, R49.reuse, R12, R9, P3, !PT ;  /* 0x0000000c311a7210 */ /* 0x040fe20001ffe409 */
[----:B------:R-:W-:Y:S01]  /*65c0*/  IMAD.SHL.U32 R44, R44, 0x20, RZ ;  /* 0x000000202c2c7824 */ /* 0x000fe200078e00ff */
[----:B------:R-:W-:Y:S02]  /*65d0*/  IADD3.X R48, R49, R5, R12, P1, !PT ;  /* 0x0000000531307210 */ /* 0x000fe40000ffe40c */
[----:B------:R-:W-:-:S02]  /*65e0*/  IADD3.X R28, R51, R14, R11, P4, !PT ;  /* 0x0000000e331c7210 */ /* 0x000fc400027fe40b */
        /* <DEDUP_REMOVED lines=18> */
.L_x_4243:
[----:B------:R-:W-:Y:S05]  /*6710*/  BSYNC B6 ;  /* 0x0000000000067941 */ /* 0x000fea0003800000 */
.L_x_4242:
        /* <DEDUP_REMOVED lines=26> */
[----:B------:R-:W-:Y:S01]  /*68c0*/  IMAD.MOV.U32 R10, RZ, RZ, R42 ;  /* 0x000000ffff0a7224 */ /* 0x000fe200078e002a */
[----:B------:R-:W-:Y:S01]  /*68d0*/  LEA R3, R222, R3, 0x5 ;  /* 0x00000003de037211 */ /* 0x000fe200078e28ff */
        /* <DEDUP_REMOVED lines=40> */
.L_x_4247:
[----:B------:R-:W-:Y:S05]  /*6b60*/  BSYNC B1 ;  /* 0x0000000000017941 */ /* 0x000fea0003800000 */
.L_x_4246:
        /* <DEDUP_REMOVED lines=24> */
.L_x_4249:
[----:B------:R-:W-:Y:S05]  /*6cf0*/  BSYNC B1 ;  /* 0x0000000000017941 */ /* 0x000fea0003800000 */
.L_x_4248:
[----:B------:R-:W-:Y:S01]  /*6d00*/  IMAD.WIDE.U32 R10, R3, R4, R10 ;  /* 0x00000004030a7225 */ /* 0x000fe200078e000a */
[----:B------:R-:W-:Y:S01]  /*6d10*/  LEA.HI R0, R219, R219, RZ, 0x1 ;  /* 0x000000dbdb007211 */ /* 0x000fe200078f08ff */
[----:B------:R-:W-:Y:S01]  /*6d20*/  ULDC.64 UR4, c[0x0][0x3c8] ;  /* 0x0000f20000047ab9 */ /* 0x000fe20000000a00 */
[----:B------:R-:W-:Y:S01]  /*6d30*/  ULDC.64 UR6, c[0x0][0x3e0] ;  /* 0x0000f80000067ab9 */ /* 0x000fe20000000a00 */
[----:B------:R-:W-:Y:S01]  /*6d40*/  IMAD.WIDE.U32 R12, R3, R6, R12 ;  /* 0x00000006030c7225 */ /* 0x000fe200078e000c */
[----:B------:R-:W-:-:S03]  /*6d50*/  LOP3.LUT R56, R0, 0xfffffffe, RZ, 0xc0, !PT ;  /* 0xfffffffe00387812 */ /* 0x000fc600078ec0ff */
[C---:B------:R-:W-:Y:S01]  /*6d60*/  IMAD R4, R41.reuse, R4, RZ ;  /* 0x0000000429047224 */ /* 0x040fe200078e02ff */
[----:B------:R-:W-:Y:S01]  /*6d70*/  LEA R0, P3, R12, UR6, 0x1 ;  /* 0x000000060c007c11 */ /* 0x000fe2000f8608ff */
[----:B------:R-:W-:Y:S02]  /*6d80*/  IMAD R6, R41, R6, RZ ;  /* 0x0000000629067224 */ /* 0x000fe400078e02ff */
[----:B01----:R-:W-:Y:S02]  /*6d90*/  IMAD.SHL.U32 R14, R191, 0x40, RZ ;  /* 0x00000040bf0e7824 */ /* 0x003fe400078e00ff */
[C---:B------:R-:W-:Y:S01]  /*6da0*/  IMAD R5, R3.reuse, R5, R4 ;  /* 0x0000000503057224 */ /* 0x040fe200078e0204 */
[----:B------:R-:W-:Y:S01]  /*6db0*/  LEA R4, P2, R10, UR4, 0x1 ;  /* 0x000000040a047c11 */ /* 0x000fe2000f8408ff */
[----:B------:R-:W-:Y:S01]  /*6dc0*/  IMAD R3, R3, R7, R6 ;  /* 0x0000000703037224 */ /* 0x000fe200078e0206 */
[----:B------:R-:W-:Y:S01]  /*6dd0*/  LOP3.LUT R15, R14, 0x1c0, RZ, 0xc0, !PT ;  /* 0x000001c00e0f7812 */ /* 0x000fe200078ec0ff */
[----:B------:R-:W-:Y:S01]  /*6de0*/  IMAD.IADD R5, R11, 0x1, R5 ;  /* 0x000000010b057824 */ /* 0x000fe200078e0205 */
[----:B------:R-:W-:Y:S01]  /*6df0*/  UMOV UR4, 0xffffffff ;  /* 0xffffffff00047882 */ /* 0x000fe20000000000 */
[----:B------:R-:W-:Y:S01]  /*6e00*/  IMAD.IADD R3, R13, 0x1, R3 ;  /* 0x000000010d037824 */ /* 0x000fe200078e0203 */
[----:B------:R-:W-:Y:S01]  /*6e10*/  LOP3.LUT R6, R15, 0x18, R16, 0xf8, !PT ;  /* 0x000000180f067812 */ /* 0x000fe200078ef810 */
[----:B------:R-:W-:Y:S01]  /*6e20*/  IMAD.IADD R56, R219, 0x1, -R56 ;  /* 0x00000001db387824 */ /* 0x000fe200078e0a38 */
[----:B------:R-:W-:-:S02]  /*6e30*/  SHF.R.U32.HI R15, RZ, 0x3, R15 ;  /* 0x00000003ff0f7819 */ /* 0x000fc4000001160f */
[----:B------:R-:W-:Y:S02]  /*6e40*/  LEA.HI.X R5, R10, UR5, R5, 0x1, P2 ;  /* 0x000000050a057c11 */ /* 0x000fe400090f0c05 */
[----:B------:R-:W-:Y:S02]  /*6e50*/  LEA.HI.X R3, R12, UR7, R3, 0x1, P3 ;  /* 0x000000070c037c11 */ /* 0x000fe400098f0c03 */
[----:B------:R-:W-:Y:S02]  /*6e60*/  LOP3.LUT R39, R6, R15, RZ, 0x3c, !PT ;  /* 0x0000000f06277212 */ /* 0x000fe400078e3cff */
[----:B------:R-:W-:Y:S01]  /*6e70*/  SHF.L.U32 R7, R56, 0x1f, RZ ;  /* 0x0000001f38077819 */ /* 0x000fe200000006ff */
[----:B------:R-:W-:Y:S06]  /*6e80*/  BRA.DIV UR4, `(.L_x_4250) ;  /* 0x0000015a04607947 */ /* 0x000fec000b800000 */
.L_x_4437:
[----:B------:R-:W-:-:S03]  /*6e90*/  UMOV UR4, 0xffffffff ;  /* 0xffffffff00047882 */ /* 0x000fc60000000000 */
[----:B------:R-:W-:Y:S05]  /*6ea0*/  BRA.DIV UR4, `(.L_x_4251) ;  /* 0x0000015a04807947 */ /* 0x000fea000b800000 */
.L_x_4440:
[----:B------:R-:W-:-:S03]  /*6eb0*/  UMOV UR4, 0xffffffff ;  /* 0xffffffff00047882 */ /* 0x000fc60000000000 */
[----:B------:R-:W-:Y:S05]  /*6ec0*/  BRA.DIV UR4, `(.L_x_4252) ;  /* 0x0000015a04a07947 */ /* 0x000fea000b800000 */
.L_x_4443:
[----:B------:R-:W-:-:S03]  /*6ed0*/  UMOV UR4, 0xffffffff ;  /* 0xffffffff00047882 */ /* 0x000fc60000000000 */
[----:B------:R-:W-:Y:S05]  /*6ee0*/  BRA.DIV UR4, `(.L_x_4253) ;  /* 0x0000015a04c07947 */ /* 0x000fea000b800000 */
.L_x_4446:
[----:B------:R-:W-:-:S03]  /*6ef0*/  UMOV UR4, 0xffffffff ;  /* 0xffffffff00047882 */ /* 0x000fc60000000000 */
[----:B------:R-:W-:Y:S05]  /*6f00*/  BRA.DIV UR4, `(.L_x_4254) ;  /* 0x0000015a04e07947 */ /* 0x000fea000b800000 */
.L_x_4449:
[----:B------:R-:W-:-:S03]  /*6f10*/  UMOV UR4, 0xffffffff ;  /* 0xffffffff00047882 */ /* 0x000fc60000000000 */
[----:B------:R-:W-:Y:S05]  /*6f20*/  BRA.DIV UR4, `(.L_x_4255) ;  /* 0x0000015e04007947 */ /* 0x000fea000b800000 */
.L_x_4452:
[----:B------:R-:W-:-:S03]  /*6f30*/  UMOV UR4, 0xffffffff ;  /* 0xffffffff00047882 */ /* 0x000fc60000000000 */
[----:B------:R-:W-:Y:S05]  /*6f40*/  BRA.DIV UR4, `(.L_x_4256) ;  /* 0x0000015e04207947 */ /* 0x000fea000b800000 */
.L_x_4455:
[----:B------:R-:W-:-:S03]  /*6f50*/  UMOV UR4, 0xffffffff ;  /* 0xffffffff00047882 */ /* 0x000fc60000000000 */
[----:B------:R-:W-:Y:S05]  /*6f60*/  BRA.DIV UR4, `(.L_x_4257) ;  /* 0x0000015e04407947 */ /* 0x000fea000b800000 */
.L_x_4458:
        /* <DEDUP_REMOVED lines=8> */
[----:B------:R-:W-:Y:S01]  /*6ff0*/  LEA R3, R212, R39, 0x9 ;  /* 0x00000027d4037211 */ /* 0x000fe200078e48ff */
[----:B------:R-:W-:Y:S01]  /*7000*/  IMAD.MOV.U32 R6, RZ, RZ, R26 ;  /* 0x000000ffff067224 */ /* 0x000fe200078e001a */
[----:B------:R-:W-:Y:S01]  /*7010*/  PRMT R12, R12, 0x5410, R5 ;  /* 0x000054100c0c7816 */ /* 0x000fe20000000005 */
        /* <DEDUP_REMOVED lines=9> */
[----:B------:R-:W-:Y:S01]  /*70b0*/  PRMT R42, R6, 0x7610, R42 ;  /* 0x00007610062a7816 */ /* 0x000fe2000000002a */
[----:B------:R-:W-:Y:S01]  /*70c0*/  VIADD R4, R3, 0x20400 ;  /* 0x0002040003047836 */ /* 0x000fe20000000000 */
[----:B------:R-:W-:Y:S01]  /*70d0*/  PRMT R13, R13, 0x5410, R0 ;  /* 0x000054100d0d7816 */ /* 0x000fe20000000000 */
[----:B------:R-:W-:Y:S01]  /*70e0*/  IMAD.MOV.U32 R10, RZ, RZ, R27 ;  /* 0x000000ffff0a7224 */ /* 0x000fe200078e001b */
[----:B------:R-:W-:Y:S01]  /*70f0*/  PRMT R40, R5, 0x7610, R40 ;  /* 0x0000761005287816 */ /* 0x000fe20000000028 */
[----:B------:R-:W-:-:S02]  /*7100*/  VIADD R0, R3, 0x20440 ;  /* 0x0002044003007836 */ /* 0x000fc40000000000 */
        /* <DEDUP_REMOVED lines=13> */
.L_x_4459:
[----:B------:R-:W-:Y:S05]  /*71e0*/  BSYNC B1 ;  /* 0x0000000000017941 */ /* 0x000fea0003800000 */
.L_x_4258:
        /* <DEDUP_REMOVED lines=36> */
[----:B------:R-:W-:Y:S01]  /*7430*/  LOP3.LUT R4, R4, 0xffff0000, RZ, 0xc0, !PT ;  /* 0xffff000004047812 */ /* 0x000fe200078ec0ff */
[----:B------:R-:W-:Y:S01]  /*7440*/  FMUL.FTZ R41, R13, R15 ;  /* 0x0000000f0d297220 */ /* 0x000fe20000410000 */
[----:B------:R-:W-:Y:S01]  /*7450*/  LOP3.LUT R5, R5, 0xffff0000, RZ, 0xc0, !PT ;  /* 0xffff000005057812 */ /* 0x000fe200078ec0ff */
[C---:B------:R-:W-:Y:S01]  /*7460*/  IMAD.U32 R13, R35.reuse, 0x10000, RZ ;  /* 0x00010000230d7824 */ /* 0x040fe200078e00ff */
        /* <DEDUP_REMOVED lines=15> */
[----:B------:R1:W-:Y:S02]  /*7560*/  STS.128 [R3+0x20400], R4 ;  /* 0x0204000403007388 */ /* 0x0003e40000000c00 */
.L_x_4263:
[----:B------:R-:W-:Y:S05]  /*7570*/  BSYNC B2 ;  /* 0x0000000000027941 */ /* 0x000fea0003800000 */
.L_x_4262:
        /* <DEDUP_REMOVED lines=47> */
.L_x_4261:
[----:B------:R-:W-:Y:S05]  /*7870*/  BSYNC B1 ;  /* 0x0000000000017941 */ /* 0x000fea0003800000 */
.L_x_4260:
        /* <DEDUP_REMOVED lines=53> */
.L_x_4266:
[----:B------:R-:W-:Y:S05]  /*7bd0*/  BSYNC B1 ;  /* 0x0000000000017941 */ /* 0x000fea0003800000 */
.L_x_4265:
        /* <DEDUP_REMOVED lines=48> */
.L_x_4245:
        /* <DEDUP_REMOVED lines=38> */
[----:B------:R-:W-:-:S05]  /*8140*/  IMAD R3, R185, 0x40, R19 ;  /* 0x00000040b9037824 */ /* 0x000fca00078e0213 */
[----:B------:R-:W-:Y:S02]  /*8150*/  LEA R3, R222, R3, 0x5 ;  /* 0x00000003de037211 */ /* 0x000fe400078e28ff */
        /* <DEDUP_REMOVED lines=25> */
.L_x_4462:
[----:B------:R-:W-:-:S03]  /*82f0*/  UMOV UR4, 0xffffffff ;  /* 0xffffffff00047882 */ /* 0x000fc60000000000 */
[----:B------:R-:W-:Y:S05]  /*8300*/  BRA.DIV UR4, `(.L_x_4268) ;  /* 0x0000014a04bc7947 */ /* 0x000fea000b800000 */
.L_x_4465:
[----:B------:R-:W-:-:S03]  /*8310*/  UMOV UR4, 0xffffffff ;  /* 0xffffffff00047882 */ /* 0x000fc60000000000 */
[----:B------:R-:W-:Y:S05]  /*8320*/  BRA.DIV UR4, `(.L_x_4269) ;  /* 0x0000014a04dc7947 */ /* 0x000fea000b800000 */
.L_x_4468:
[----:B------:R-:W-:-:S03]  /*8330*/  UMOV UR4, 0xffffffff ;  /* 0xffffffff00047882 */ /* 0x000fc60000000000 */
[----:B------:R-:W-:Y:S05]  /*8340*/  BRA.DIV UR4, `(.L_x_4270) ;  /* 0x0000014a04fc7947 */ /* 0x000fea000b800000 */
.L_x_4471:
[----:B------:R-:W-:-:S03]  /*8350*/  UMOV UR4, 0xffffffff ;  /* 0xffffffff00047882 */ /* 0x000fc60000000000 */
[----:B------:R-:W-:Y:S05]  /*8360*/  BRA.DIV UR4, `(.L_x_4271) ;  /* 0x0000014e041c7947 */ /* 0x000fea000b800000 */
.L_x_4474:
[----:B------:R-:W-:Y:S01]  /*8370*/  UMOV UR4, 0xffffffff ;  /* 0xffffffff00047882 */ /* 0x000fe20000000000 */
[----:B------:R-:W-:Y:S02]  /*8380*/  LOP3.LUT R6, R6, 0xfffffffe, RZ, 0xc0, !PT ;  /* 0xfffffffe06067812 */ /* 0x000fe400078ec0ff */
[----:B------:R-:W-:Y:S05]  /*8390*/  BRA.DIV UR4, `(.L_x_4272) ;  /* 0x0000014e04387947 */ /* 0x000fea000b800000 */
.L_x_4477:
[----:B------:R-:W-:Y:S01]  /*83a0*/  UMOV UR4, 0xffffffff ;  /* 0xffffffff00047882 */ /* 0x000fe20000000000 */
[----:B------:R-:W-:Y:S02]  /*83b0*/  IMAD.IADD R56, R219, 0x1, -R6 ;  /* 0x00000001db387824 */ /* 0x000fe400078e0a06 */
[----:B------:R-:W-:Y:S05]  /*83c0*/  BRA.DIV UR4, `(.L_x_4273) ;  /* 0x0000014e04547947 */ /* 0x000fea000b800000 */
.L_x_4480:
[----:B------:R-:W-:Y:S01]  /*83d0*/  UMOV UR4, 0xffffffff ;  /* 0xffffffff00047882 */ /* 0x000fe20000000000 */
[----:B------:R-:W-:Y:S02]  /*83e0*/  SHF.L.U32 R3, R56, 0x1f, RZ ;  /* 0x0000001f38037819 */ /* 0x000fe400000006ff */
[----:B------:R-:W-:Y:S05]  /*83f0*/  BRA.DIV UR4, `(.L_x_4274) ;  /* 0x0000014e04707947 */ /* 0x000fea000b800000 */
.L_x_4483:
        /* <DEDUP_REMOVED lines=35> */
.L_x_4484:
[----:B------:R-:W-:Y:S05]  /*8630*/  BSYNC B1 ;  /* 0x0000000000017941 */ /* 0x000fea0003800000 */
.L_x_4275:
[----:B------:R-:W-:Y:S04]  /*8640*/  BSSY B1, `(.L_x_4277) ;  /* 0x000006a000017945 */ /* 0x000fe80003800000 */
[----:B------:R-:W-:Y:S05]  /*8650*/  @P2 BRA `(.L_x_4278) ;  /* 0x0000000400a02947 */ /* 0x000fea0003800000 */
[----:B------:R-:W-:Y:S01]  /*8660*/  IMAD.SHL.U32 R0, R191, 0x40, RZ ;  /* 0x00000040bf007824 */ /* 0x000fe200078e00ff */
[----:B------:R-:W-:Y:S01]  /*8670*/  SHF.R.U64 R12, R32, 0x10, R33 ;  /* 0x00000010200c7819 */ /* 0x000fe20000001221 */
[----:B------:R-:W-:Y:S01]  /*8680*/  IMAD.IADD R4, R16, 0x1, R21 ;  /* 0x0000000110047824 */ /* 0x000fe200078e0215 */
[----:B------:R-:W-:Y:S02]  /*8690*/  SHF.R.U32.HI R32, RZ, 0x10, R33 ;  /* 0x00000010ff207819 */ /* 0x000fe40000011621 */
        /* <DEDUP_REMOVED lines=10> */
[----:B------:R-:W-:Y:S01]  /*8740*/  PRMT R33, R20, 0x5432, R12 ;  /* 0x0000543214217816 */ /* 0x000fe2000000000c */
        /* <DEDUP_REMOVED lines=9> */
[----:B------:R-:W-:Y:S02]  /*87e0*/  PRMT R36, R14, 0x5410, R3 ;  /* 0x000054100e247816 */ /* 0x000fe40000000003 */
[----:B------:R-:W-:Y:S01]  /*87f0*/  SHF.R.U32.HI R42, RZ, 0x10, R39 ;  /* 0x00000010ff2a7819 */ /* 0x000fe20000011627 */
[C---:B------:R-:W-:Y:S01]  /*8800*/  IMAD.U32 R39, R38.reuse, 0x10000, RZ ;  /* 0x0001000026277824 */ /* 0x040fe200078e00ff */
[----:B------:R-:W-:Y:S01]  /*8810*/  PRMT R37, R15, 0x5410, R35 ;  /* 0x000054100f257816 */ /* 0x000fe20000000023 */
[----:B------:R-:W-:Y:S01]  /*8820*/  IMAD.U32 R35, R33, 0x10000, RZ ;  /* 0x0001000021237824 */ /* 0x000fe200078e00ff */
        /* <DEDUP_REMOVED lines=9> */
[C---:B------:R-:W-:Y:S01]  /*88c0*/  IMAD.U32 R12, R6.reuse, 0x10000, RZ ;  /* 0x00010000060c7824 */ /* 0x040fe200078e00ff */
[----:B------:R-:W-:Y:S01]  /*88d0*/  LOP3.LUT R6, R6, 0xffff0000, RZ, 0xc0, !PT ;  /* 0xffff000006067812 */ /* 0x000fe200078ec0ff */
[----:B-1----:R-:W-:Y:S01]  /*88e0*/  IMAD.U32 R15, R9, 0x10000, RZ ;  /* 0x00010000090f7824 */ /* 0x002fe200078e00ff */
[----:B------:R-:W-:Y:S01]  /*88f0*/  SHF.L.U32 R14, R8, 0x10, RZ ;  /* 0x00000010080e7819 */ /* 0x000fe200000006ff */
[----:B------:R-:W-:Y:S01]  /*8900*/  IMAD.U32 R20, R10, 0x10000, RZ ;  /* 0x000100000a147824 */ /* 0x000fe200078e00ff */
[----:B------:R-:W-:Y:S01]  /*8910*/  LOP3.LUT R8, R8, 0xffff0000, RZ, 0xc0, !PT ;  /* 0xffff000008087812 */ /* 0x000fe200078ec0ff */
[----:B------:R-:W-:Y:S01]  /*8920*/  IMAD.U32 R32, R11, 0x10000, RZ ;  /* 0x000100000b207824 */ /* 0x000fe200078e00ff */
        /* <DEDUP_REMOVED lines=20> */
[----:B------:R-:W-:Y:S01]  /*8a70*/  LOP3.LUT R10, R10, 0xffff0000, RZ, 0xc0, !PT ;  /* 0xffff00000a0a7812 */ /* 0x000fe200078ec0ff */
[----:B------:R-:W-:-:S02]  /*8a80*/  IMAD.U32 R4, R42, 0x10000, RZ ;  /* 0x000100002a047824 */ /* 0x000fc400078e00ff */
[C---:B------:R-:W-:Y:S01]  /*8a90*/  FFMA.FTZ R34, R5.reuse, R34, -R0 ;  /* 0x0000002205227223 */ /* 0x040fe20000010800 */
[----:B------:R-:W-:Y:S01]  /*8aa0*/  FFMA.FTZ R9, R5, R40, R38 ;  /* 0x0000002805097223 */ /* 0x000fe20000010026 */
[----:B------:R-:W-:Y:S02]  /*8ab0*/  IMAD.U32 R13, R7, 0x10000, RZ ;  /* 0x00010000070d7824 */ /* 0x000fe400078e00ff */
[----:B------:R-:W-:Y:S01]  /*8ac0*/  FMUL.FTZ R35, R20, R15 ;  /* 0x0000000f14237220 */ /* 0x000fe20000410000 */
[----:B------:R-:W-:Y:S02]  /*8ad0*/  IMAD.U32 R3, R36, 0x10000, RZ ;  /* 0x0001000024037824 */ /* 0x000fe400078e00ff */
[----:B------:R-:W-:Y:S01]  /*8ae0*/  FMUL.FTZ R38, R32, R4 ;  /* 0x0000000420267220 */ /* 0x000fe20000410000 */
[----:B------:R-:W-:Y:S01]  /*8af0*/  IMAD.U32 R0, R37, 0x10000, RZ ;  /* 0x0001000025007824 */ /* 0x000fe200078e00ff */
        /* <DEDUP_REMOVED lines=9> */
[C---:B------:R-:W-:Y:S01]  /*8b90*/  FMUL.FTZ R5, R10.reuse, R41 ;  /* 0x000000290a057220 */ /* 0x040fe20000410000 */
[----:B------:R-:W-:Y:S01]  /*8ba0*/  LOP3.LUT R0, R37, 0xffff0000, RZ, 0xc0, !PT ;  /* 0xffff000025007812 */ /* 0x000fe200078ec0ff */
[----:B------:R-:W-:Y:S01]  /*8bb0*/  FFMA.FTZ R32, R13, R4, R32 ;  /* 0x000000040d207223 */ /* 0x000fe20000010020 */
        /* <DEDUP_REMOVED lines=18> */
.L_x_4278:
[----:B------:R-:W-:Y:S05]  /*8ce0*/  BSYNC B1 ;  /* 0x0000000000017941 */ /* 0x000fea0003800000 */
.L_x_4277:
        /* <DEDUP_REMOVED lines=9> */
[----:B------:R-:W-:Y:S02]  /*8d80*/  SHF.R.U32.HI R24, RZ, 0x10, R25 ;  /* 0x00000010ff187819 */ /* 0x000fe40000011619 */
[----:B------:R-:W-:Y:S01]  /*8d90*/  SHF.R.U64 R12, R26, 0x10, R27 ;  /* 0x000000101a0c7819 */ /* 0x000fe2000000121b */
[----:B0-----:R-:W-:Y:S01]  /*8da0*/  IMAD.IADD R3, R231, 0x1, R0 ;  /* 0x00000001e7037824 */ /* 0x001fe200078e0200 */
[----:B------:R-:W-:Y:S02]  /*8db0*/  SHF.R.U64 R0, R28, 0x10, R29 ;  /* 0x000000101c007819 */ /* 0x000fe4000000121d */
[----:B------:R-:W-:Y:S01]  /*8dc0*/  SHF.R.U32.HI R26, RZ, 0x10, R27 ;  /* 0x00000010ff1a7819 */ /* 0x000fe2000001161b */
[----:B------:R-:W-:Y:S01]  /*8dd0*/  IMAD R3, R3, 0x2, R2 ;  /* 0x0000000203037824 */ /* 0x000fe200078e0202 */
[C---:B------:R-:W-:Y:S02]  /*8de0*/  PRMT R30, R48.reuse, 0x5432, R0 ;  /* 0x00005432301e7816 */ /* 0x040fe40000000000 */
[----:B------:R-:W-:-:S02]  /*8df0*/  PRMT R25, R48, 0x5410, R13 ;  /* 0x0000541030197816 */ /* 0x000fc4000000000d */
[----:B------:R-:W0:Y:S01]  /*8e00*/  LDS.128 R8, [R3+0x20400] ;  /* 0x0204000003087984 */ /* 0x000e220000000c00 */
[----:B------:R-:W-:Y:S01]  /*8e10*/  SHF.R.U32.HI R35, RZ, 0x10, R31 ;  /* 0x00000010ff237819 */ /* 0x000fe2000001161f */
[----:B------:R-:W-:Y:S01]  /*8e20*/  IMAD.U32 R31, R30, 0x10000, RZ ;  /* 0x000100001e1f7824 */ /* 0x000fe200078e00ff */
[----:B------:R-:W-:Y:S02]  /*8e30*/  PRMT R32, R49, 0x5432, R32 ;  /* 0x0000543231207816 */ /* 0x000fe40000000020 */
[----:B------:R-:W-:Y:S01]  /*8e40*/  PRMT R29, R52, 0x5432, R26 ;  /* 0x00005432341d7816 */ /* 0x000fe2000000001a */
[----:B------:R-:W-:Y:S01]  /*8e50*/  IMAD.U32 R26, R25, 0x10000, RZ ;  /* 0x00010000191a7824 */ /* 0x000fe200078e00ff */
[----:B------:R-:W-:Y:S01]  /*8e60*/  PRMT R27, R50, 0x5432, R24 ;  /* 0x00005432321b7816 */ /* 0x000fe20000000018 */
[----:B------:R-:W-:Y:S01]  /*8e70*/  IMAD.U32 R33, R32, 0x10000, RZ ;  /* 0x0001000020217824 */ /* 0x000fe200078e00ff */
[----:B------:R-:W-:Y:S02]  /*8e80*/  PRMT R35, R14, 0x5410, R35 ;  /* 0x000054100e237816 */ /* 0x000fe40000000023 */
[----:B------:R-:W-:-:S02]  /*8e90*/  PRMT R28, R51, 0x5432, R12 ;  /* 0x00005432331c7816 */ /* 0x000fc4000000000c */
[----:B------:R-:W-:Y:S02]  /*8ea0*/  PRMT R34, R14, 0x5432, R34 ;  /* 0x000054320e227816 */ /* 0x000fe40000000022 */
[----:B------:R-:W-:Y:S01]  /*8eb0*/  LOP3.LUT R25, R25, 0xffff0000, RZ, 0xc0, !PT ;  /* 0xffff000019197812 */ /* 0x000fe200078ec0ff */
[----:B-1----:R-:W-:Y:S01]  /*8ec0*/  IMAD.U32 R0, R4, 0x10000, RZ ;  /* 0x0001000004007824 */ /* 0x002fe200078e00ff */
[----:B------:R-:W-:Y:S01]  /*8ed0*/  SHF.L.U32 R14, R7, 0x10, RZ ;  /* 0x00000010070e7819 */ /* 0x000fe200000006ff */
[C---:B------:R-:W-:Y:S01]  /*8ee0*/  IMAD.U32 R12, R5.reuse, 0x10000, RZ ;  /* 0x00010000050c7824 */ /* 0x040fe200078e00ff */
        /* <DEDUP_REMOVED lines=19> */
[----:B------:R-:W-:Y:S01]  /*9020*/  FFMA.FTZ R41, R12, R15, -R41 ;  /* 0x0000000f0c297223 */ /* 0x000fe20000010829 */
[----:B------:R-:W-:Y:S02]  /*9030*/  IMAD.U32 R31, R29, 0x10000, RZ ;  /* 0x000100001d1f7824 */ /* 0x000fe400078e00ff */
[----:B------:R-:W-:Y:S01]  /*9040*/  FMUL.FTZ R45, R24, R37 ;  /* 0x00000025182d7220 */ /* 0x000fe20000410000 */
[----:B------:R-:W-:Y:S01]  /*9050*/  LOP3.LUT R15, R30, 0xffff0000, RZ, 0xc0, !PT ;  /* 0xffff00001e0f7812 */ /* 0x000fe200078ec0ff */
[----:B------:R-:W-:Y:S01]  /*9060*/  FFMA.FTZ R43, R12, R33, R43 ;  /* 0x000000210c2b7223 */ /* 0x000fe2000001002b */
[-C--:B------:R-:W-:Y:S01]  /*9070*/  FMUL.FTZ R24, R24, R31.reuse ;  /* 0x0000001f18187220 */ /* 0x080fe20000410000 */
[----:B------:R-:W-:Y:S01]  /*9080*/  FFMA.FTZ R45, R14, R31, -R45 ;  /* 0x0000001f0e2d7223 */ /* 0x000fe2000001082d */
[----:B------:R-:W-:Y:S01]  /*9090*/  LOP3.LUT R0, R27, 0xffff0000, RZ, 0xc0, !PT ;  /* 0xffff00001b007812 */ /* 0x000fe200078ec0ff */
[C---:B------:R-:W-:Y:S01]  /*90a0*/  FMUL.FTZ R31, R8.reuse, R15 ;  /* 0x0000000f081f7220 */ /* 0x040fe20000410000 */
[----:B------:R-:W-:Y:S01]  /*90b0*/  FMUL.FTZ R27, R8, R25 ;  /* 0x00000019081b7220 */ /* 0x000fe20000410000 */
[----:B------:R-:W-:-:S02]  /*90c0*/  IMAD.U32 R21, R10, 0x10000, RZ ;  /* 0x000100000a157824 */ /* 0x000fc400078e00ff */
[----:B------:R-:W-:Y:S01]  /*90d0*/  FFMA.FTZ R37, R14, R37, R24 ;  /* 0x000000250e257223 */ /* 0x000fe20000010018 */
[----:B------:R-:W-:Y:S02]  /*90e0*/  IMAD.U32 R12, R34, 0x10000, RZ ;  /* 0x00010000220c7824 */ /* 0x000fe400078e00ff */
[C---:B------:R-:W-:Y:S01]  /*90f0*/  FMUL.FTZ R20, R9.reuse, R32 ;  /* 0x0000002009147220 */ /* 0x040fe20000410000 */
[C---:B------:R-:W-:Y:S01]  /*9100*/  FFMA.FTZ R31, R4.reuse, R25, -R31 ;  /* 0x00000019041f7223 */ /* 0x040fe2000001081f */
[----:B------:R-:W-:Y:S01]  /*9110*/  FMUL.FTZ R9, R9, R0 ;  /* 0x0000000009097220 */ /* 0x000fe20000410000 */
[----:B------:R-:W-:Y:S01]  /*9120*/  FFMA.FTZ R14, R4, R15, R27 ;  /* 0x0000000f040e7223 */ /* 0x000fe2000001001b */
[----:B------:R-:W-:Y:S02]  /*9130*/  IMAD.U32 R8, R28, 0x10000, RZ ;  /* 0x000100001c087824 */ /* 0x000fe400078e00ff */
[----:B------:R-:W-:Y:S01]  /*9140*/  FMUL.FTZ R4, R21, R12 ;  /* 0x0000000c15047220 */ /* 0x000fe20000410000 */
[C---:B------:R-:W-:Y:S01]  /*9150*/  FFMA.FTZ R32, R5.reuse, R32, R9 ;  /* 0x0000002005207223 */ /* 0x040fe20000010009 */
[----:B------:R-:W-:Y:S01]  /*9160*/  LOP3.LUT R10, R10, 0xffff0000, RZ, 0xc0, !PT ;  /* 0xffff00000a0a7812 */ /* 0x000fe200078ec0ff */
[----:B------:R-:W-:Y:S01]  /*9170*/  FFMA.FTZ R20, R5, R0, -R20 ;  /* 0x0000000005147223 */ /* 0x000fe20000010814 */
[-C--:B------:R-:W-:Y:S01]  /*9180*/  FMUL.FTZ R24, R21, R8.reuse ;  /* 0x0000000815187220 */ /* 0x080fe20000410000 */
[----:B------:R-:W-:Y:S01]  /*9190*/  FFMA.FTZ R15, R13, R8, -R4 ;  /* 0x000000080d0f7223 */ /* 0x000fe20000010804 */
[----:B------:R-:W-:-:S02]  /*91a0*/  LOP3.LUT R9, R34, 0xffff0000, RZ, 0xc0, !PT ;  /* 0xffff000022097812 */ /* 0x000fc400078ec0ff */
[----:B------:R-:W-:Y:S01]  /*91b0*/  LOP3.LUT R11, R11, 0xffff0000, RZ, 0xc0, !PT ;  /* 0xffff00000b0b7812 */ /* 0x000fe200078ec0ff */
[----:B------:R-:W-:Y:S01]  /*91c0*/  FFMA.FTZ R24, R13, R12, R24 ;  /* 0x0000000c0d187223 */ /* 0x000fe20000010018 */
[----:B------:R-:W-:Y:S01]  /*91d0*/  LOP3.LUT R5, R28, 0xffff0000, RZ, 0xc0, !PT ;  /* 0xffff00001c057812 */ /* 0x000fe200078ec0ff */
[C---:B------:R-:W-:Y:S01]  /*91e0*/  FMUL.FTZ R13, R10.reuse, R9 ;  /* 0x000000090a0d7220 */ /* 0x040fe20000410000 */
[----:B------:R-:W-:Y:S02]  /*91f0*/  LOP3.LUT R4, R35, 0xffff0000, RZ, 0xc0, !PT ;  /* 0xffff000023047812 */ /* 0x000fe400078ec0ff */
[----:B------:R-:W-:Y:S01]  /*9200*/  LOP3.LUT R0, R29, 0xffff0000, RZ, 0xc0, !PT ;  /* 0xffff00001d007812 */ /* 0x000fe200078ec0ff */
[-C--:B------:R-:W-:Y:S01]  /*9210*/  FMUL.FTZ R8, R10, R5.reuse ;  /* 0x000000050a087220 */ /* 0x080fe20000410000 */
[----:B------:R-:W-:Y:S01]  /*9220*/  FFMA.FTZ R10, R6, R5, -R13 ;  /* 0x00000005060a7223 */ /* 0x000fe2000001080d */
[C---:B------:R-:W-:Y:S01]  /*9230*/  FMUL.FTZ R12, R11.reuse, R4 ;  /* 0x000000040b0c7220 */ /* 0x040fe20000410000 */
[----:B------:R-:W-:Y:S01]  /*9240*/  F2FP.BF16.F32.PACK_AB R5, R20, R41 ;  /* 0x000000291405723e */ /* 0x000fe200000010ff */
        /* <DEDUP_REMOVED lines=13> */
.L_x_4264:
[----:B------:R-:W-:Y:S05]  /*9320*/  BSYNC B0 ;  /* 0x0000000000007941 */ /* 0x000fea0003800000 */
.L_x_4244:
        /* <DEDUP_REMOVED lines=8> */
.L_x_4241:
[----:B------:R-:W-:-:S13]  /*93b0*/  ISETP.NE.AND P0, PT, R189, 0x3, PT ;  /* 0x00000003bd00780c */ /* 0x000fda0003f05270 */
[----:B------:R-:W-:Y:S05]  /*93c0*/  @!P0 BRA `(.L_x_4279) ;  /* 0x0000000000048947 */ /* 0x000fea0003800000 */
[----:B------:R-:W-:Y:S01]  /*93d0*/  BPT.TRAP 0x1 ;  /* 0x000000040000795c */ /* 0x000fe20000300000 */
.L_x_4279:
[----:B------:R-:W-:Y:S01]  /*93e0*/  IMAD R169, R18, 0x8, R2 ;  /* 0x0000000812a97824 */ /* 0x000fe200078e0202 */
[----:B------:R-:W-:-:S04]  /*93f0*/  SHF.L.U32 R20, R22, 0x1f, RZ ;  /* 0x0000001f16147819 */ /* 0x000fc800000006ff */
[----:B------:R0:W0:Y:S01]  /*9400*/  SYNCS.PHASECHK.TRANS64.TRYWAIT P1, [R169+URZ+0x38830], R20 ;  /* 0x03883014a90075a7 */ /* 0x000022000802017f */
[----:B------:R-:W-:Y:S05]  /*9410*/  @!P0 BRA `(.L_x_4280) ;  /* 0x0000000000048947 */ /* 0x000fea0003800000 */
[----:B------:R-:W-:Y:S01]  /*9420*/  BPT.TRAP 0x1 ;  /* 0x000000040000795c */ /* 0x000fe20000300000 */
.L_x_4280:
        /* <DEDUP_REMOVED lines=10> */
.L_x_4281:
[----:B------:R-:W-:Y:S01]  /*94d0*/  IMAD.MOV.U32 R7, RZ, RZ, 0x40000040 ;  /* 0x40000040ff077424 */ /* 0x000fe200078e00ff */
[----:B------:R-:W-:Y:S01]  /*94e0*/  LOP3.LUT R6, R3, 0x10000, RZ, 0xfc, !PT ;  /* 0x0001000003067812 */ /* 0x000fe200078efcff */
[----:B------:R-:W-:Y:S01]  /*94f0*/  IMAD.MOV.U32 R5, RZ, RZ, 0x40000040 ;  /* 0x40000040ff057424 */ /* 0x000fe200078e00ff */
[----:B------:R-:W-:Y:S01]  /*9500*/  LEA R4, R18, R14, 0x9 ;  /* 0x0000000e12047211 */ /* 0x000fe200078e48ff */
        /* <DEDUP_REMOVED lines=9> */
[----:B------:R-:W-:Y:S01]  /*95a0*/  SHF.L.U32 R3, R56, 0x1f, RZ ;  /* 0x0000001f38037819 */ /* 0x000fe200000006ff */
[----:B------:R-:W-:Y:S01]  /*95b0*/  IMAD.MOV.U32 R9, RZ, RZ, 0x40000040 ;  /* 0x40000040ff097424 */ /* 0x000fe200078e00ff */
[----:B------:R-:W-:Y:S01]  /*95c0*/  BSSY B0, `(.L_x_4283) ;  /* 0x0000022000007945 */ /* 0x000fe20003800000 */
[----:B------:R-:W-:-:S02]  /*95d0*/  VIADD R10, R6, 0x4 ;  /* 0x00000004060a7836 */ /* 0x000fc40000000000 */
[----:B------:R-:W-:Y:S02]  /*95e0*/  IMAD.MOV.U32 R11, RZ, RZ, 0x40000040 ;  /* 0x40000040ff0b7424 */ /* 0x000fe400078e00ff */
[----:B------:R-:W-:-:S04]  /*95f0*/  IMAD.MOV.U32 R5, RZ, RZ, 0x40000040 ;  /* 0x40000040ff057424 */ /* 0x000fc800078e00ff */
[----:B------:R-:W-:Y:S01]  /*9600*/  HGMMA.64x64x16.F32.BF16 R24, gdesc[UR4], RZ, !UPT, gsb0 ;  /* 0x00e00000041879f0 */ /* 0x000fe2000c0018ff */
        /* <DEDUP_REMOVED lines=29> */
.L_x_4485:
[----:B------:R-:W-:Y:S05]  /*97e0*/  BSYNC B0 ;  /* 0x0000000000007941 */ /* 0x000fea0003800000 */
.L_x_4283:
[----:B------:R-:W-:Y:S05]  /*97f0*/  @!P0 BRA `(.L_x_4285) ;  /* 0x0000000000048947 */ /* 0x000fea0003800000 */
[----:B------:R-:W-:Y:S01]  /*9800*/  BPT.TRAP 0x1 ;  /* 0x000000040000795c */ /* 0x000fe20000300000 */
.L_x_4285:
[----:B------:R2:W3:Y:S01]  /*9810*/  SYNCS.PHASECHK.TRANS64.TRYWAIT P1, [R169+URZ+0x38850], R20 ;  /* 0x03885014a90075a7 */ /* 0x0004e2000802017f */
[----:B------:R-:W-:Y:S05]  /*9820*/  @!P0 BRA `(.L_x_4286) ;  /* 0x0000000000048947 */ /* 0x000fea0003800000 */
[----:B------:R-:W-:Y:S01]  /*9830*/  BPT.TRAP 0x1 ;  /* 0x000000040000795c */ /* 0x000fe20000300000 */
.L_x_4286:
[C---:B------:R-:W-:Y:S01]  /*9840*/  VIADD R0, R2.reuse, 0x400 ;  /* 0x0000040002007836 */ /* 0x040fe20000000000 */
[----:B------:R-:W-:Y:S01]  /*9850*/  BSSY B0, `(.L_x_4287) ;  /* 0x000000a000007945 */ /* 0x000fe20003800000 */
[----:B-1----:R-:W-:-:S03]  /*9860*/  VIADD R3, R2, 0x26400 ;  /* 0x0002640002037836 */ /* 0x002fc60000000000 */
        /* <DEDUP_REMOVED lines=8> */
.L_x_4288:
[----:B------:R-:W-:Y:S05]  /*98f0*/  BSYNC B0 ;  /* 0x0000000000007941 */ /* 0x000fea0003800000 */
.L_x_4287:
[----:B------:R-:W-:Y:S01]  /*9900*/  IMAD.MOV.U32 R5, RZ, RZ, 0x40000040 ;  /* 0x40000040ff057424 */ /* 0x000fe200078e00ff */
[----:B------:R-:W-:Y:S01]  /*9910*/  LOP3.LUT R4, R3, 0x10000, RZ, 0xfc, !PT ;  /* 0x0001000003047812 */ /* 0x000fe200078efcff */
[----:B------:R-:W-:Y:S01]  /*9920*/  IMAD.MOV.U32 R21, RZ, RZ, 0x40000040 ;  /* 0x40000040ff157424 */ /* 0x000fe200078e00ff */
[----:B012---:R-:W-:Y:S01]  /*9930*/  LEA R20, R18, R15, 0xc ;  /* 0x0000000f12147211 */ /* 0x007fe200078e60ff */
[----:B------:R-:W-:Y:S05]  /*9940*/  WARPSYNC.ALL ;  /* 0x0000000000007948 */ /* 0x000fea0003800000 */
[C---:B------:R-:W-:Y:S01]  /*9950*/  R2UR UR4, R4.reuse ;  /* 0x00000000040472ca */ /* 0x040fe200000e0000 */
[----:B------:R-:W-:Y:S01]  /*9960*/  WARPGROUP.ARRIVE ;  /* 0x00000000000079c5 */ /* 0x000fe20000000000 */
[----:B------:R-:W-:Y:S01]  /*9970*/  R2UR UR5, R5 ;  /* 0x00000000050572ca */ /* 0x000fe200000e0000 */
[----:B------:R-:W-:Y:S01]  /*9980*/  VIADD R58, R4, 0x2 ;  /* 0x00000002043a7836 */ /* 0x000fe20000000000 */
[C---:B------:R-:W-:Y:S01]  /*9990*/  R2UR UR6, R20.reuse ;  /* 0x00000000140672ca */ /* 0x040fe200000e0000 */
        /* <DEDUP_REMOVED lines=19> */
[----:B------:R-:W-:-:S02]  /*9ad0*/  IMAD.MOV.U32 R57, RZ, RZ, 0x40000040 ;  /* 0x40000040ff397424 */ /* 0x000fc400078e00ff */
[----:B------:R-:W-:Y:S01]  /*9ae0*/  IMAD.MOV.U32 R67, RZ, RZ, 0x40000040 ;  /* 0x40000040ff437424 */ /* 0x000fe200078e00ff */
[----:B0-----:R-:W-:Y:S02]  /*9af0*/  SHF.R.U32.HI R0, RZ, 0x7, R0 ;  /* 0x00000007ff007819 */ /* 0x001fe40000011600 */
[----:B-1----:R-:W-:-:S04]  /*9b00*/  LOP3.LUT R61, R61, 0x7f, RZ, 0xc0, !PT ;  /* 0x0000007f3d3d7812 */ /* 0x002fc800078ec0ff */
        /* <DEDUP_REMOVED lines=21> */
[----:B------:R-:W-:Y:S02]  /*9c60*/  R2UR UR5, R59 ;  /* 0x000000003b0572ca */ /* 0x000fe400000e0000 */
[----:B------:R-:W-:Y:S01]  /*9c70*/  R2UR UR6, R56 ;  /* 0x00000000380672ca */ /* 0x000fe200000e0000 */
[----:B------:R-:W-:Y:S01]  /*9c80*/  VIADD R56, R20, 0x200 ;  /* 0x0000020014387836 */ /* 0x000fe20000000000 */
[----:B------:R-:W-:Y:S01]  /*9c90*/  R2UR UR7, R57 ;  /* 0x00000000390772ca */ /* 0x000fe200000e0000 */
[----:B------:R-:W-:Y:S01]  /*9ca0*/  IMAD.MOV.U32 R57, RZ, RZ, 0x40000040 ;  /* 0x40000040ff397424 */ /* 0x000fe200078e00ff */
        /* <DEDUP_REMOVED lines=131> */
[----:B------:R-:W-:Y:S02]  /*a4e0*/  R2UR UR7, R57 ;  /* 0x00000000390772ca */ /* 0x000fe400000e0000 */
        /* <DEDUP_REMOVED lines=23> */
[----:B------:R-:W-:-:S02]  /*a660*/  IMAD.MOV.U32 R3, RZ, RZ, 0x28 ;  /* 0x00000028ff037424 */ /* 0x000fc400078e00ff */
[----:B------:R-:W-:-:S03]  /*a670*/  IMAD.MOV.U32 R21, RZ, RZ, 0xa00 ;  /* 0x00000a00ff157424 */ /* 0x000fc600078e00ff */
[----:B------:R-:W-:Y:S02]  /*a680*/  SEL R3, R3, 0x26, P1 ;  /* 0x0000002603037807 */ /* 0x000fe40000800000 */
[----:B------:R-:W-:Y:S02]  /*a690*/  SEL R21, R21, 0x980, P1 ;  /* 0x0000098015157807 */ /* 0x000fe40000800000 */
[----:B------:R-:W-:Y:S02]  /*a6a0*/  LOP3.LUT R3, R3, 0x6, RZ, 0xc0, !PT ;  /* 0x0000000603037812 */ /* 0x000fe400078ec0ff */
[----:B------:R-:W-:Y:S01]  /*a6b0*/  LOP3.LUT R21, R21, 0xa00, RZ, 0xc0, !PT ;  /* 0x00000a0015157812 */ /* 0x000fe200078ec0ff */
        /* <DEDUP_REMOVED lines=9> */
[CC--:B------:R-:W-:Y:S02]  /*a750*/  IADD3 R58, R3.reuse, R21.reuse, R4 ;  /* 0x00000015033a7210 */ /* 0x0c0fe40007ffe004 */
[----:B------:R-:W-:Y:S01]  /*a760*/  IADD3 R56, R3, R21, R20 ;  /* 0x0000001503387210 */ /* 0x000fe20007ffe014 */
        /* <DEDUP_REMOVED lines=14> */
[----:B------:R-:W-:Y:S01]  /*a850*/  VIADD R57, R4, 0xa00 ;  /* 0x00000a0004397836 */ /* 0x000fe20000000000 */
[----:B------:R-:W-:Y:S01]  /*a860*/  IADD3 R66, R0, R59, RZ ;  /* 0x0000003b00427210 */ /* 0x000fe20007ffe0ff */
[----:B------:R-:W-:-:S02]  /*a870*/  IMAD.IADD R58, R62, 0x1, R59 ;  /* 0x000000013e3a7824 */ /* 0x000fc400078e023b */
[--C-:B------:R-:W-:Y:S02]  /*a880*/  IMAD.IADD R64, R0, 0x1, R57.reuse ;  /* 0x0000000100407824 */ /* 0x100fe400078e0239 */
        /* <DEDUP_REMOVED lines=50> */
[----:B------:R-:W-:Y:S01]  /*abb0*/  IMAD.IADD R56, R62, 0x1, R57 ;  /* 0x000000013e387824 */ /* 0x000fe200078e0239 */
[----:B------:R-:W-:Y:S01]  /*abc0*/  IADD3 R64, R0, R57, RZ ;  /* 0x0000003900407210 */ /* 0x000fe20007ffe0ff */
        /* <DEDUP_REMOVED lines=32> */
[----:B------:R-:W-:-:S02]  /*add0*/  IADD3 R56, R3, R21, R20 ;  /* 0x0000001503387210 */ /* 0x000fc40007ffe014 */
[----:B------:R-:W-:Y:S01]  /*ade0*/  IADD3 R3, R4, 0xe00, RZ ;  /* 0x00000e0004037810 */ /* 0x000fe20007ffe0ff */
        /* <DEDUP_REMOVED lines=40> */
[----:B------:R-:W-:Y:S01]  /*b070*/  IMAD.MOV.U32 R56, RZ, RZ, 0x40 ;  /* 0x00000040ff387424 */ /* 0x000fe200078e00ff */
[----:B------:R-:W-:Y:S02]  /*b080*/  R2UR UR5, R57 ;  /* 0x00000000390572ca */ /* 0x000fe400000e0000 */
[----:B------:R-:W-:Y:S02]  /*b090*/  R2UR UR6, R58 ;  /* 0x000000003a0672ca */ /* 0x000fe400000e0000 */
[----:B------:R-:W-:Y:S01]  /*b0a0*/  R2UR UR7, R59 ;  /* 0x000000003b0772ca */ /* 0x000fe200000e0000 */
[----:B------:R-:W-:Y:S01]  /*b0b0*/  IMAD.MOV.U32 R59, RZ, RZ, 0x40000040 ;  /* 0x40000040ff3b7424 */ /* 0x000fe200078e00ff */
[----:B------:R-:W-:-:S04]  /*b0c0*/  SEL R0, R56, 0x3e, P1 ;  /* 0x0000003e38007807 */ /* 0x000fc80000800000 */
[----:B------:R-:W-:-:S04]  /*b0d0*/  LOP3.LUT R21, R0, 0x6, RZ, 0xc0, !PT ;  /* 0x0000000600157812 */ /* 0x000fc800078ec0ff */
[CC--:B------:R-:W-:Y:S02]  /*b0e0*/  IADD3 R58, R21.reuse, R3.reuse, R4 ;  /* 0x00000003153a7210 */ /* 0x0c0fe40007ffe004 */
[----:B------:R-:W-:Y:S01]  /*b0f0*/  IADD3 R20, R21, R3, R20 ;  /* 0x0000000315147210 */ /* 0x000fe20007ffe014 */
[----:B------:R-:W-:Y:S02]  /*b100*/  IMAD.MOV.U32 R21, RZ, RZ, 0x40000040 ;  /* 0x40000040ff157424 */ /* 0x000fe400078e00ff */
[C---:B------:R-:W-:Y:S02]  /*b110*/  IMAD R3, R197.reuse, -0x40, R56 ;  /* 0xffffffc0c5037824 */ /* 0x040fe400078e0238 */
[----:B------:R-:W-:-:S03]  /*b120*/  VIADD R197, R197, 0xfffffffe ;  /* 0xfffffffec5c57836 */ /* 0x000fc60000000000 */
[----:B------:R-:W-:Y:S02]  /*b130*/  IADD3 R0, R194, 0x1, R3 ;  /* 0x00000001c2007810 */ /* 0x000fe40007ffe003 */
[C---:B------:R-:W-:Y:S02]  /*b140*/  IADD3 R3, -R192.reuse, R3, R194 ;  /* 0x00000003c0037210 */ /* 0x040fe40007ffe1c2 */
[----:B------:R-:W-:Y:S01]  /*b150*/  IADD3 R0, -R192, R0, -R187 ;  /* 0x00000000c0007210 */ /* 0x000fe20007ffe9bb */
[----:B------:R-:W-:Y:S02]  /*b160*/  WARPGROUP.DEPBAR.LE gsb0, 0x0 ;  /* 0x00008000000079c5 */ /* 0x000fe40000010000 */
[----:B------:R-:W-:-:S06]  /*b170*/  WARPGROUP.ARRIVE ;  /* 0x00000000000079c5 */ /* 0x000fcc0000000000 */
[----:B------:R-:W-:Y:S01]  /*b180*/  HGMMA.64x64x16.F32.BF16 R24, gdesc[UR4], R24, gsb0 ;  /* 0x00e00000041879f0 */ /* 0x000fe20008001818 */
[----:B------:R-:W-:Y:S02]  /*b190*/  R2UR UR4, R58 ;  /* 0x000000003a0472ca */ /* 0x000fe400000e0000 */
[----:B------:R-:W-:Y:S02]  /*b1a0*/  R2UR UR5, R59 ;  /* 0x000000003b0572ca */ /* 0x000fe400000e0000 */
[----:B------:R-:W-:Y:S02]  /*b1b0*/  R2UR UR6, R20 ;  /* 0x00000000140672ca */ /* 0x000fe400000e0000 */
[----:B------:R-:W-:Y:S02]  /*b1c0*/  R2UR UR7, R21 ;  /* 0x00000000150772ca */ /* 0x000fe400000e0000 */
[----:B------:R-:W-:-:S04]  /*b1d0*/  LEA R21, R185, R190, 0x6 ;  /* 0x000000beb9157211 */ /* 0x000fc800078e30ff */
        /* <DEDUP_REMOVED lines=64> */
[C---:B------:R-:W-:Y:S02]  /*b5e0*/  ISETP.GT.AND P2, PT, R21.reuse, 0x10, PT ;  /* 0x000000101500780c */ /* 0x040fe40003f44270 */
[----:B------:R-:W-:Y:S02]  /*b5f0*/  FMNMX.FTZ R3, R30, R3, !PT ;  /* 0x000000031e037209 */ /* 0x000fe40007810000 */
[----:B------:R-:W-:Y:S02]  /*b600*/  FSEL R34, R34, -INF , P2 ;  /* 0xff80000022227808 */ /* 0x000fe40001000000 */
[C---:B------:R-:W-:Y:S02]  /*b610*/  ISETP.GT.AND P2, PT, R21.reuse, 0x18, PT ;  /* 0x000000181500780c */ /* 0x040fe40003f44270 */
[----:B------:R-:W-:Y:S02]  /*b620*/  ISETP.GT.AND P3, PT, R21, 0x29, PT ;  /* 0x000000291500780c */ /* 0x000fe40003f64270 */
[----:B------:R-:W-:-:S02]  /*b630*/  FSEL R38, R38, -INF , P2 ;  /* 0xff80000026267808 */ /* 0x000fc40001000000 */
[----:B------:R-:W-:Y:S02]  /*b640*/  ISETP.GT.AND P2, PT, R21, 0x20, PT ;  /* 0x000000201500780c */ /* 0x000fe40003f44270 */
[----:B0-----:R-:W-:Y:S02]  /*b650*/  FMNMX.FTZ R29, R57, R68, !PT ;  /* 0x00000044391d7209 */ /* 0x001fe40007810000 */
[----:B------:R-:W-:Y:S02]  /*b660*/  FSEL R68, R31, -INF , P1 ;  /* 0xff8000001f447808 */ /* 0x000fe40000800000 */
[----:B------:R-:W-:Y:S01]  /*b670*/  ISETP.GT.AND P1, PT, R21, 0x11, PT ;  /* 0x000000111500780c */ /* 0x000fe20003f24270 */
[----:B------:R-:W0:Y:S01]  /*b680*/  SHFL.BFLY PT, R0, R29, 0x1, 0x1f ;  /* 0x0c201f001d007f89 */ /* 0x000e2200000e0000 */
[----:B------:R-:W-:Y:S02]  /*b690*/  FMNMX.FTZ R3, R68, R3, !PT ;  /* 0x0000000344037209 */ /* 0x000fe40007810000 */
[----:B------:R-:W-:-:S02]  /*b6a0*/  FSEL R70, R35, -INF , P1 ;  /* 0xff80000023467808 */ /* 0x000fc40000800000 */
[----:B------:R-:W-:Y:S02]  /*b6b0*/  FMNMX.FTZ R3, R34, R3, !PT ;  /* 0x0000000322037209 */ /* 0x000fe40007810000 */
[----:B------:R-:W-:Y:S02]  /*b6c0*/  ISETP.GT.AND P1, PT, R21, 0x19, PT ;  /* 0x000000191500780c */ /* 0x000fe40003f24270 */
[----:B------:R-:W-:Y:S02]  /*b6d0*/  FMNMX.FTZ R3, R70, R3, !PT ;  /* 0x0000000346037209 */ /* 0x000fe40007810000 */
[----:B------:R-:W-:Y:S02]  /*b6e0*/  FSEL R72, R39, -INF , P1 ;  /* 0xff80000027487808 */ /* 0x000fe40000800000 */
[----:B------:R-:W-:Y:S02]  /*b6f0*/  ISETP.GT.AND P1, PT, R21, 0x21, PT ;  /* 0x000000211500780c */ /* 0x000fe40003f24270 */
[----:B------:R-:W-:-:S02]  /*b700*/  FSEL R42, R42, -INF , P2 ;  /* 0xff8000002a2a7808 */ /* 0x000fc40001000000 */
[----:B------:R-:W-:Y:S02]  /*b710*/  ISETP.GT.AND P2, PT, R21, 0x28, PT ;  /* 0x000000281500780c */ /* 0x000fe40003f44270 */
[----:B------:R-:W-:Y:S02]  /*b720*/  FSEL R74, R43, -INF , P1 ;  /* 0xff8000002b4a7808 */ /* 0x000fe40000800000 */
[----:B------:R-:W-:Y:S02]  /*b730*/  FSEL R46, R46, -INF , P2 ;  /* 0xff8000002e2e7808 */ /* 0x000fe40001000000 */
[----:B------:R-:W-:Y:S02]  /*b740*/  ISETP.GT.AND P1, PT, R21, 0x30, PT ;  /* 0x000000301500780c */ /* 0x000fe40003f24270 */
[----:B0-----:R-:W-:Y:S02]  /*b750*/  FMNMX.FTZ R0, R29, R0, !PT ;  /* 0x000000001d007209 */ /* 0x001fe40007810000 */
[----:B------:R-:W-:Y:S01]  /*b760*/  FMNMX.FTZ R29, R38, R3, !PT ;  /* 0x00000003261d7209 */ /* 0x000fe20007810000 */
[----:B------:R-:W-:Y:S01]  /*b770*/  IMAD.U32 R3, RZ, RZ, UR4 ;  /* 0x00000004ff037e24 */ /* 0x000fe2000f8e00ff */
[----:B------:R-:W-:-:S02]  /*b780*/  FSETP.NEU.FTZ.AND P4, PT, R0, -INF , PT ;  /* 0xff8000000000780b */ /* 0x000fc40003f9d000 */
[----:B------:R-:W-:Y:S01]  /*b790*/  FMNMX.FTZ R29, R72, R29, !PT ;  /* 0x0000001d481d7209 */ /* 0x000fe20007810000 */
[----:B------:R-:W-:Y:S01]  /*b7a0*/  FMUL.FTZ R31, R0, R3 ;  /* 0x00000003001f7220 */ /* 0x000fe20000410000 */
[----:B------:R-:W-:Y:S02]  /*b7b0*/  FSEL R76, R47, -INF , P3 ;  /* 0xff8000002f4c7808 */ /* 0x000fe40001800000 */
[----:B------:R-:W-:Y:S02]  /*b7c0*/  FMNMX.FTZ R29, R42, R29, !PT ;  /* 0x0000001d2a1d7209 */ /* 0x000fe40007810000 */
[----:B------:R-:W-:Y:S02]  /*b7d0*/  FSEL R31, R31, RZ, P4 ;  /* 0x000000ff1f1f7208 */ /* 0x000fe40002000000 */
[----:B------:R-:W-:Y:S02]  /*b7e0*/  FMNMX.FTZ R29, R74, R29, !PT ;  /* 0x0000001d4a1d7209 */ /* 0x000fe40007810000 */
[----:B------:R-:W-:Y:S01]  /*b7f0*/  ISETP.GT.AND P2, PT, R21, 0x31, PT ;  /* 0x000000311500780c */ /* 0x000fe20003f44270 */
[--C-:B------:R-:W-:Y:S01]  /*b800*/  FFMA.FTZ R33, R24, R3, -R31.reuse ;  /* 0x0000000318217223 */ /* 0x100fe2000001081f */
[----:B------:R-:W-:Y:S01]  /*b810*/  FMNMX.FTZ R29, R46, R29, !PT ;  /* 0x0000001d2e1d7209 */ /* 0x000fe20007810000 */
[-CC-:B------:R-:W-:Y:S01]  /*b820*/  FFMA.FTZ R177, R20, R3.reuse, -R31.reuse ;  /* 0x0000000314b17223 */ /* 0x180fe2000001081f */
[----:B------:R-:W-:Y:S01]  /*b830*/  FSEL R50, R50, -INF , P1 ;  /* 0xff80000032327808 */ /* 0x000fe20000800000 */
[--C-:B------:R-:W-:Y:S01]  /*b840*/  FFMA.FTZ R25, R25, R3, -R31.reuse ;  /* 0x0000000319197223 */ /* 0x100fe2000001081f */
[----:B------:R-:W-:Y:S01]  /*b850*/  FMNMX.FTZ R29, R76, R29, !PT ;  /* 0x0000001d4c1d7209 */ /* 0x000fe20007810000 */
[-CC-:B------:R-:W-:Y:S01]  /*b860*/  FFMA.FTZ R176, R28, R3.reuse, -R31.reuse ;  /* 0x000000031cb07223 */ /* 0x180fe2000001081f */
[----:B------:R-:W-:Y:S01]  /*b870*/  ISETP.GT.AND P1, PT, R21, 0x38, PT ;  /* 0x000000381500780c */ /* 0x000fe20003f24270 */
[----:B------:R-:W-:Y:S01]  /*b880*/  MUFU.EX2 R152, R25 ;  /* 0x0000001900987308 */ /* 0x000fe20000000800 */
[----:B------:R-:W-:Y:S01]  /*b890*/  FSEL R24, R51, -INF , P2 ;  /* 0xff80000033187808 */ /* 0x000fe20001000000 */
[--C-:B------:R-:W-:Y:S01]  /*b8a0*/  FFMA.FTZ R178, R32, R3, -R31.reuse ;  /* 0x0000000320b27223 */ /* 0x100fe2000001081f */
[----:B------:R-:W-:Y:S01]  /*b8b0*/  FMNMX.FTZ R29, R50, R29, !PT ;  /* 0x0000001d321d7209 */ /* 0x000fe20007810000 */
[-CC-:B------:R-:W-:Y:S01]  /*b8c0*/  FFMA.FTZ R179, R56, R3.reuse, -R31.reuse ;  /* 0x0000000338b37223 */ /* 0x180fe2000001081f */
[----:B------:R-:W-:Y:S01]  /*b8d0*/  ISETP.GT.AND P2, PT, R21, 0x39, PT ;  /* 0x000000391500780c */ /* 0x000fe20003f44270 */
[-CC-:B------:R-:W-:Y:S01]  /*b8e0*/  FFMA.FTZ R180, R36, R3.reuse, -R31.reuse ;  /* 0x0000000324b47223 */ /* 0x180fe2000001081f */
[----:B------:R-:W-:Y:S01]  /*b8f0*/  FSEL R54, R54, -INF , P1 ;  /* 0xff80000036367808 */ /* 0x000fe20000800000 */
[--C-:B------:R-:W-:Y:S01]  /*b900*/  FFMA.FTZ R181, R58, R3, -R31.reuse ;  /* 0x000000033ab57223 */ /* 0x100fe2000001081f */
[----:B------:R-:W-:Y:S01]  /*b910*/  FMNMX.FTZ R29, R24, R29, !PT ;  /* 0x0000001d181d7209 */ /* 0x000fe20007810000 */
[-CC-:B------:R-:W-:Y:S01]  /*b920*/  FFMA.FTZ R182, R40, R3.reuse, -R31.reuse ;  /* 0x0000000328b67223 */ /* 0x180fe2000001081f */
[----:B------:R-:W-:Y:S01]  /*b930*/  FSEL R78, R55, -INF , P2 ;  /* 0xff800000374e7808 */ /* 0x000fe20001000000 */
        /* <DEDUP_REMOVED lines=8> */
[----:B------:R-:W-:Y:S01]  /*b9c0*/  FFMA.FTZ R175, R66, R3, -R31 ;  /* 0x0000000342af7223 */ /* 0x000fe2000001081f */
[----:B------:R-:W0:Y:S01]  /*b9d0*/  MUFU.EX2 R33, R33 ;  /* 0x0000002100217308 */ /* 0x000e220000000800 */
[----:B------:R-:W1:Y:S07]  /*b9e0*/  SHFL.BFLY PT, R20, R29, 0x2, 0x1f ;  /* 0x0c401f001d147f89 */ /* 0x000e6e00000e0000 */
[----:B------:R-:W2:Y:S08]  /*b9f0*/  MUFU.EX2 R176, R176 ;  /* 0x000000b000b07308 */ /* 0x000eb00000000800 */
[----:B------:R-:W3:Y:S01]  /*ba00*/  MUFU.EX2 R177, R177 ;  /* 0x000000b100b17308 */ /* 0x000ee20000000800 */
[----:B0-----:R-:W-:Y:S01]  /*ba10*/  FADD.FTZ R226, R33, R152 ;  /* 0x0000009821e27221 */ /* 0x001fe20000010000 */
[----:B------:R-:W-:-:S06]  /*ba20*/  F2FP.BF16.F32.PACK_AB R152, R152, R33 ;  /* 0x000000219898723e */ /* 0x000fcc00000010ff */
[----:B------:R-:W-:Y:S01]  /*ba30*/  MUFU.EX2 R178, R178 ;  /* 0x000000b200b27308 */ /* 0x000fe20000000800 */
[----:B-1----:R-:W-:Y:S01]  /*ba40*/  FMNMX.FTZ R20, R29, R20, !PT ;  /* 0x000000141d147209 */ /* 0x002fe20007810000 */
[----:B--2---:R-:W-:-:S04]  /*ba50*/  FADD.FTZ R226, R176, R226 ;  /* 0x000000e2b0e27221 */ /* 0x004fc80000010000 */
[----:B------:R-:W0:Y:S02]  /*ba60*/  SHFL.BFLY PT, R21, R20, 0x1, 0x1f ;  /* 0x0c201f0014157f89 */ /* 0x000e2400000e0000 */
[----:B------:R-:W1:Y:S01]  /*ba70*/  MUFU.EX2 R179, R179 ;  /* 0x000000b300b37308 */ /* 0x000e620000000800 */
[C---:B---3--:R-:W-:Y:S01]  /*ba80*/  F2FP.BF16.F32.PACK_AB R154, R177.reuse, R176 ;  /* 0x000000b0b19a723e */ /* 0x048fe200000010ff */
[----:B------:R-:W-:-:S06]  /*ba90*/  FADD.FTZ R177, R177, R226 ;  /* 0x000000e2b1b17221 */ /* 0x000fcc0000010000 */
[----:B------:R-:W-:Y:S08]  /*baa0*/  MUFU.EX2 R180, R180 ;  /* 0x000000b400b47308 */ /* 0x000ff00000000800 */
[----:B------:R-:W2:Y:S01]  /*bab0*/  MUFU.EX2 R181, R181 ;  /* 0x000000b500b57308 */ /* 0x000ea20000000800 */
[----:B-1----:R-:W-:Y:S01]  /*bac0*/  F2FP.BF16.F32.PACK_AB R156, R179, R178 ;  /* 0x000000b2b39c723e */ /* 0x002fe200000010ff */
[----:B------:R-:W-:Y:S01]  /*bad0*/  FADD.FTZ R178, R178, R177 ;  /* 0x000000b1b2b27221 */ /* 0x000fe20000010000 */
[----:B0-----:R-:W-:-:S03]  /*bae0*/  FMNMX.FTZ R168, R20, R21, !PT ;  /* 0x0000001514a87209 */ /* 0x001fc60007810000 */
[----:B------:R-:W-:Y:S02]  /*baf0*/  FADD.FTZ R179, R179, R178 ;  /* 0x000000b2b3b37221 */ /* 0x000fe40000010000 */
[----:B------:R-:W-:Y:S01]  /*bb00*/  MUFU.EX2 R182, R182 ;  /* 0x000000b600b67308 */ /* 0x000fe20000000800 */
[C---:B------:R-:W-:Y:S01]  /*bb10*/  FSETP.NEU.FTZ.AND P1, PT, R168.reuse, -INF , PT ;  /* 0xff800000a800780b */ /* 0x040fe20003f3d000 */
[----:B------:R-:W-:-:S05]  /*bb20*/  FMUL.FTZ R20, R168, R3 ;  /* 0x00000003a8147220 */ /* 0x000fca0000410000 */
[----:B------:R-:W-:Y:S01]  /*bb30*/  FSEL R25, R20, RZ, P1 ;  /* 0x000000ff14197208 */ /* 0x000fe20000800000 */
[----:B------:R-:W0:Y:S01]  /*bb40*/  MUFU.EX2 R183, R183 ;  /* 0x000000b700b77308 */ /* 0x000e220000000800 */
[----:B------:R-:W-:Y:S01]  /*bb50*/  ISETP.NE.AND P1, PT, R61, RZ, PT ;  /* 0x000000ff3d00720c */ /* 0x000fe20003f25270 */
[----:B------:R-:W-:Y:S01]  /*bb60*/  IMAD R20, R18, 0x1000, R184 ;  /* 0x0000100012147824 */ /* 0x000fe200078e02b8 */
[----:B--2---:R-:W-:Y:S01]  /*bb70*/  F2FP.BF16.F32.PACK_AB R158, R181, R180 ;  /* 0x000000b4b59e723e */ /* 0x004fe200000010ff */
        /* <DEDUP_REMOVED lines=20> */
[C---:B------:R-:W-:Y:S01]  /*bcc0*/  R2UR UR6, R20.reuse ;  /* 0x00000000140672ca */ /* 0x040fe200000e0000 */
[----:B------:R-:W-:Y:S01]  /*bcd0*/  VIADD R24, R20, 0x80 ;  /* 0x0000008014187836 */ /* 0x000fe20000000000 */
[----:B0-----:R-:W-:Y:S01]  /*bce0*/  F2FP.BF16.F32.PACK_AB R160, R183, R182 ;  /* 0x000000b6b7a0723e */ /* 0x001fe200000010ff */
[----:B------:R-:W-:-:S02]  /*bcf0*/  IMAD.MOV.U32 R25, RZ, RZ, 0x40000040 ;  /* 0x40000040ff197424 */ /* 0x000fc400078e00ff */
[----:B------:R-:W-:Y:S01]  /*bd00*/  FADD.FTZ R180, R180, R179 ;  /* 0x000000b3b4b47221 */ /* 0x000fe20000010000 */
[----:B------:R-:W-:Y:S01]  /*bd10*/  @!P1 VIADD R169, R169, 0x38860 ;  /* 0x00038860a9a99836 */ /* 0x000fe20000000000 */
[----:B------:R-:W0:Y:S01]  /*bd20*/  MUFU.EX2 R27, R27 ;  /* 0x0000001b001b7308 */ /* 0x000e220000000800 */
[----:B-1----:R-:W-:Y:S01]  /*bd30*/  IMAD.MOV.U32 R21, RZ, RZ, 0x40000040 ;  /* 0x40000040ff157424 */ /* 0x002fe200078e00ff */
[----:B------:R-:W-:Y:S01]  /*bd40*/  R2UR UR10, R24 ;  /* 0x00000000180a72ca */ /* 0x000fe200000e0000 */
[----:B------:R-:W-:Y:S01]  /*bd50*/  FADD.FTZ R181, R181, R180 ;  /* 0x000000b4b5b57221 */ /* 0x000fe20000010000 */
[----:B------:R-:W-:Y:S02]  /*bd60*/  R2UR UR11, R25 ;  /* 0x00000000190b72ca */ /* 0x000fe400000e0000 */
[----:B------:R-:W-:Y:S01]  /*bd70*/  R2UR UR7, R21 ;  /* 0x00000000150772ca */ /* 0x000fe200000e0000 */
[----:B------:R-:W-:Y:S01]  /*bd80*/  IMAD.MOV.U32 R21, RZ, RZ, 0x40000040 ;  /* 0x40000040ff157424 */ /* 0x000fe200078e00ff */
[----:B------:R-:W1:Y:S01]  /*bd90*/  MUFU.EX2 R200, R200 ;  /* 0x000000c800c87308 */ /* 0x000e620000000800 */
[----:B------:R-:W-:Y:S01]  /*bda0*/  FADD.FTZ R182, R182, R181 ;  /* 0x000000b5b6b67221 */ /* 0x000fe20000010000 */
[----:B------:R-:W-:-:S03]  /*bdb0*/  @!P1 PRMT R169, RZ, 0x654, R169 ;  /* 0x00000654ffa99816 */ /* 0x000fc600000000a9 */
[----:B------:R-:W-:-:S03]  /*bdc0*/  FADD.FTZ R183, R183, R182 ;  /* 0x000000b6b7b77221 */ /* 0x000fc60000010000 */
[----:B------:R-:W2:Y:S01]  /*bdd0*/  MUFU.EX2 R201, R201 ;  /* 0x000000c900c97308 */ /* 0x000ea20000000800 */
[----:B0-----:R-:W-:Y:S01]  /*bde0*/  F2FP.BF16.F32.PACK_AB R153, R27, R26 ;  /* 0x0000001a1b99723e */ /* 0x001fe200000010ff */
[----:B------:R-:W-:-:S06]  /*bdf0*/  FADD.FTZ R230, R26, R27 ;  /* 0x0000001b1ae67221 */ /* 0x000fcc0000010000 */
[----:B------:R-:W-:Y:S01]  /*be00*/  MUFU.EX2 R202, R202 ;  /* 0x000000ca00ca7308 */ /* 0x000fe20000000800 */
[----:B-1----:R-:W-:-:S07]  /*be10*/  FADD.FTZ R230, R200, R230 ;  /* 0x000000e6c8e67221 */ /* 0x002fce0000010000 */
[----:B------:R-:W0:Y:S01]  /*be20*/  MUFU.EX2 R203, R203 ;  /* 0x000000cb00cb7308 */ /* 0x000e220000000800 */
[C---:B--2---:R-:W-:Y:S01]  /*be30*/  F2FP.BF16.F32.PACK_AB R155, R201.reuse, R200 ;  /* 0x000000c8c99b723e */ /* 0x044fe200000010ff */
[----:B------:R-:W-:Y:S01]  /*be40*/  BAR.SYNC.DEFER_BLOCKING 0xf, 0x100 ;  /* 0x03c4000000007b1d */ /* 0x000fe20000010000 */
[----:B------:R-:W-:-:S05]  /*be50*/  FADD.FTZ R201, R201, R230 ;  /* 0x000000e6c9c97221 */ /* 0x000fca0000010000 */
[----:B------:R-:W-:Y:S08]  /*be60*/  MUFU.EX2 R204, R204 ;  /* 0x000000cc00cc7308 */ /* 0x000ff00000000800 */
[----:B------:R-:W1:Y:S01]  /*be70*/  MUFU.EX2 R205, R205 ;  /* 0x000000cd00cd7308 */ /* 0x000e620000000800 */
[----:B0-----:R-:W-:Y:S01]  /*be80*/  F2FP.BF16.F32.PACK_AB R157, R203, R202 ;  /* 0x000000cacb9d723e */ /* 0x001fe200000010ff */
[----:B------:R-:W-:-:S04]  /*be90*/  FADD.FTZ R202, R202, R201 ;  /* 0x000000c9caca7221 */ /* 0x000fc80000010000 */
[----:B------:R-:W-:Y:S02]  /*bea0*/  FADD.FTZ R203, R203, R202 ;  /* 0x000000cacbcb7221 */ /* 0x000fe40000010000 */
[----:B------:R-:W0:Y:S01]  /*beb0*/  MUFU.EX2 R186, R186 ;  /* 0x000000ba00ba7308 */ /* 0x000e220000000800 */
[----:B------:R2:W-:Y:S07]  /*bec0*/  STSM.16.M88.4 [R196+0x36400], R152 ;  /* 0x03640098c4007844 */ /* 0x0005ee0000000200 */
[----:B------:R-:W3:Y:S01]  /*bed0*/  MUFU.EX2 R198, R198 ;  /* 0x000000c600c67308 */ /* 0x000ee20000000800 */
[----:B-1----:R-:W-:Y:S01]  /*bee0*/  F2FP.BF16.F32.PACK_AB R159, R205, R204 ;  /* 0x000000cccd9f723e */ /* 0x002fe200000010ff */
[----:B------:R-:W-:-:S04]  /*bef0*/  FADD.FTZ R204, R204, R203 ;  /* 0x000000cbcccc7221 */ /* 0x000fc80000010000 */
[----:B------:R1:W-:Y:S01]  /*bf00*/  STSM.16.M88.4 [R208], R156 ;  /* 0x0000009cd0007844 */ /* 0x0003e20000000200 */
[----:B------:R-:W-:Y:S01]  /*bf10*/  FADD.FTZ R205, R205, R204 ;  /* 0x000000cccdcd7221 */ /* 0x000fe20000010000 */
[----:B------:R-:W-:Y:S01]  /*bf20*/  MUFU.EX2 R206, R206 ;  /* 0x000000ce00ce7308 */ /* 0x000fe20000000800 */
[----:B0-----:R-:W-:-:S07]  /*bf30*/  FADD.FTZ R183, R186, R183 ;  /* 0x000000b7bab77221 */ /* 0x001fce0000010000 */
[----:B------:R-:W0:Y:S01]  /*bf40*/  MUFU.EX2 R207, R207 ;  /* 0x000000cf00cf7308 */ /* 0x000e220000000800 */
[C---:B---3--:R-:W-:Y:S01]  /*bf50*/  F2FP.BF16.F32.PACK_AB R162, R198.reuse, R186 ;  /* 0x000000bac6a2723e */ /* 0x048fe200000010ff */
[----:B------:R-:W-:-:S06]  /*bf60*/  FADD.FTZ R198, R198, R183 ;  /* 0x000000b7c6c67221 */ /* 0x000fcc0000010000 */
        /* <DEDUP_REMOVED lines=19> */
[----:B0-----:R-:W-:-:S07]  /*c0a0*/  F2FP.BF16.F32.PACK_AB R166, R175, R173 ;  /* 0x000000adafa6723e */ /* 0x001fce00000010ff */
[----:B------:R-:W0:Y:S08]  /*c0b0*/  MUFU.EX2 R174, R174 ;  /* 0x000000ae00ae7308 */ /* 0x000e300000000800 */
[----:B------:R-:W4:Y:S01]  /*c0c0*/  MUFU.EX2 R170, R170 ;  /* 0x000000aa00aa7308 */ /* 0x000f220000000800 */
[----:B---3--:R-:W-:Y:S01]  /*c0d0*/  F2FP.BF16.F32.PACK_AB R165, R172, R225 ;  /* 0x000000e1aca5723e */ /* 0x008fe200000010ff */
[----:B------:R-:W-:-:S04]  /*c0e0*/  FADD.FTZ R225, R225, R224 ;  /* 0x000000e0e1e17221 */ /* 0x000fc80000010000 */
[----:B------:R-:W-:-:S04]  /*c0f0*/  FADD.FTZ R225, R172, R225 ;  /* 0x000000e1ace17221 */ /* 0x000fc80000010000 */
[----:B0-----:R-:W-:Y:S01]  /*c100*/  FADD.FTZ R225, R174, R225 ;  /* 0x000000e1aee17221 */ /* 0x001fe20000010000 */
[----:B----4-:R-:W-:-:S05]  /*c110*/  F2FP.BF16.F32.PACK_AB R167, R170, R174 ;  /* 0x000000aeaaa7723e */ /* 0x010fca00000010ff */
[----:B------:R1:W-:Y:S01]  /*c120*/  STSM.16.M88.4 [R209], R164 ;  /* 0x000000a4d1007844 */ /* 0x0003e20000000200 */
[----:B------:R-:W-:-:S06]  /*c130*/  WARPGROUP.ARRIVE ;  /* 0x00000000000079c5 */ /* 0x000fcc0000000000 */
[----:B------:R-:W-:Y:S03]  /*c140*/  HGMMA.64x256x16.F32.BF16 R24, R152, gdesc[UR4].tnspB, RZ, !UPT, gsb0 ;  /* 0x43e0000498187df0 */ /* 0x000fe6000c0018ff */
[----:B------:R-:W-:Y:S02]  /*c150*/  WARPGROUP.DEPBAR.LE gsb0, 0x0 ;  /* 0x00008000000079c5 */ /* 0x000fe40000010000 */
[----:B------:R-:W-:Y:S01]  /*c160*/  WARPGROUP.ARRIVE ;  /* 0x00000000000079c5 */ /* 0x000fe20000000000 */
[C---:B--2---:R-:W-:Y:S02]  /*c170*/  VIADD R152, R20.reuse, 0x100 ;  /* 0x0000010014987836 */ /* 0x044fe40000000000 */
[----:B------:R-:W-:Y:S02]  /*c180*/  IMAD.MOV.U32 R153, RZ, RZ, 0x40000040 ;  /* 0x40000040ff997424 */ /* 0x000fe400078e00ff */
[----:B------:R-:W-:-:S15]  /*c190*/  VIADD R20, R20, 0x180 ;  /* 0x0000018014147836 */ /* 0x000fde0000000000 */
[----:B------:R-:W-:-:S03]  /*c1a0*/  NOP ;  /* 0x0000000000007918 */ /* 0x000fc60000000000 */
        /* <DEDUP_REMOVED lines=9> */
[----:B------:R-:W-:-:S03]  /*c240*/  R2UR UR7, R21 ;  /* 0x00000000150772ca */ /* 0x000fc600000e0000 */
[----:B------:R-:W-:-:S05]  /*c250*/  IMAD R20, R185, 0x40, R20 ;  /* 0x00000040b9147824 */ /* 0x000fca00078e0214 */
[----:B------:R-:W-:-:S04]  /*c260*/  SHF.R.S32.HI R21, RZ, 0x1f, R20 ;  /* 0x0000001fff157819 */ /* 0x000fc80000011414 */
[----:B------:R-:W-:Y:S01]  /*c270*/  LEA.HI R21, R21, R20, RZ, 0x6 ;  /* 0x0000001415157211 */ /* 0x000fe200078f30ff */
[----:B------:R-:W-:-:S03]  /*c280*/  FADD.FTZ R20, R170, R225 ;  /* 0x000000e1aa147221 */ /* 0x000fc60000010000 */
[----:B------:R-:W-:-:S04]  /*c290*/  SHF.R.S32.HI R21, RZ, 0x6, R21 ;  /* 0x00000006ff157819 */ /* 0x000fc80000011415 */
[----:B------:R-:W-:Y:S01]  /*c2a0*/  VIMNMX R211, RZ, R21, !PT ;  /* 0x00000015ffd37248 */ /* 0x000fe20007fe0100 */
[----:B------:R-:W-:-:S03]  /*c2b0*/  FADD.FTZ R21, R175, R198 ;  /* 0x000000c6af157221 */ /* 0x000fc60000010000 */
        /* <DEDUP_REMOVED lines=16> */
[----:B------:R-:W-:Y:S01]  /*c3c0*/  IMAD.MOV.U32 R200, RZ, RZ, R168 ;  /* 0x000000ffffc87224 */ /* 0x000fe200078e00a8 */
[----:B------:R-:W-:Y:S01]  /*c3d0*/  MOV R199, R18 ;  /* 0x0000001200c77202 */ /* 0x000fe20000000f00 */
[----:B------:R-:W-:-:S07]  /*c3e0*/  IMAD.MOV.U32 R198, RZ, RZ, R0 ;  /* 0x000000ffffc67224 */ /* 0x000fce00078e0000 */
.L_x_4303:
[----:B------:R-:W-:-:S05]  /*c3f0*/  VIADD R18, R199, 0x1 ;  /* 0x00000001c7127836 */ /* 0x000fca0000000000 */
[----:B------:R-:W-:-:S04]  /*c400*/  ISETP.NE.AND P2, PT, R18, 0x2, PT ;  /* 0x000000021200780c */ /* 0x000fc80003f45270 */
[----:B------:R-:W-:Y:S02]  /*c410*/  SEL R3, RZ, 0x1, P2 ;  /* 0x00000001ff037807 */ /* 0x000fe40001000000 */
[----:B------:R-:W-:Y:S02]  /*c420*/  SEL R18, R18, RZ, P2 ;  /* 0x000000ff12127207 */ /* 0x000fe40001000000 */
[----:B------:R-:W-:Y:S01]  /*c430*/  LOP3.LUT R22, R22, R3, RZ, 0x3c, !PT ;  /* 0x0000000316167212 */ /* 0x000fe200078e3cff */
[----:B----4-:R-:W-:Y:S06]  /*c440*/  @!P0 BRA `(.L_x_4293) ;  /* 0x0000000000048947 */ /* 0x010fec0003800000 */
[----:B------:R-:W-:Y:S01]  /*c450*/  BPT.TRAP 0x1 ;  /* 0x000000040000795c */ /* 0x000fe20000300000 */
.L_x_4293:
[----:B------:R-:W-:Y:S01]  /*c460*/  IMAD R186, R18, 0x8, R2 ;  /* 0x0000000812ba7824 */ /* 0x000fe200078e0202 */
[----:B------:R-:W-:-:S04]  /*c470*/  SHF.L.U32 R3, R22, 0x1f, RZ ;  /* 0x0000001f16037819 */ /* 0x000fc800000006ff */
[----:B------:R0:W2:Y:S01]  /*c480*/  SYNCS.PHASECHK.TRANS64.TRYWAIT P2, [R186+URZ+0x38830], R3 ;  /* 0x03883003ba0075a7 */ /* 0x0000a2000804017f */
[----:B------:R-:W-:Y:S05]  /*c490*/  @!P0 BRA `(.L_x_4294) ;  /* 0x0000000000048947 */ /* 0x000fea0003800000 */
[----:B------:R-:W-:Y:S01]  /*c4a0*/  BPT.TRAP 0x1 ;  /* 0x000000040000795c */ /* 0x000fe20000300000 */
.L_x_4294:
[----:B------:R-:W-:Y:S01]  /*c4b0*/  BSSY B2, `(.L_x_4295) ;  /* 0x0000006000027945 */ /* 0x000fe20003800000 */
[----:B------:R-:W-:Y:S02]  /*c4c0*/  IMAD R202, R18, 0x200, R14 ;  /* 0x0000020012ca7824 */ /* 0x000fe400078e020e */
[----:B------:R-:W-:Y:S01]  /*c4d0*/  IMAD.MOV.U32 R203, RZ, RZ, 0x40000040 ;  /* 0x40000040ffcb7424 */ /* 0x000fe200078e00ff */
[----:B--2---:R-:W-:Y:S06]  /*c4e0*/  @P2 BRA `(.L_x_4296) ;  /* 0x0000000000082947 */ /* 0x004fec0003800000 */
[----:B------:R-:W2:Y:S02]  /*c4f0*/  SYNCS.PHASECHK.TRANS64.TRYWAIT P2, [R186+URZ+0x38830], R3 ;  /* 0x03883003ba0075a7 */ /* 0x000ea4000804017f */
[----:B--2---:R-:W-:Y:S05]  /*c500*/  @!P2 BRA `(.L_x_4297) ;  /* 0x0000010c00a4a947 */ /* 0x004fea0003800000 */
.L_x_4296:
[----:B------:R-:W-:Y:S05]  /*c510*/  BSYNC B2 ;  /* 0x0000000000027941 */ /* 0x000fea0003800000 */
.L_x_4295:
[C---:B------:R-:W-:Y:S01]  /*c520*/  R2UR UR6, R202.reuse ;  /* 0x00000000ca0672ca */ /* 0x040fe200000e0000 */
[----:B-1----:R-:W-:Y:S01]  /*c530*/  WARPGROUP.ARRIVE ;  /* 0x00000000000079c5 */ /* 0x002fe20000000000 */
        /* <DEDUP_REMOVED lines=34> */
.L_x_4298:
[----:B------:R1:W3:Y:S01]  /*c760*/  SYNCS.PHASECHK.TRANS64.TRYWAIT P2, [R186+URZ+0x38850], R3 ;  /* 0x03885003ba0075a7 */ /* 0x0002e2000804017f */
[----:B------:R-:W-:Y:S05]  /*c770*/  @!P0 BRA `(.L_x_4299) ;  /* 0x0000000000048947 */ /* 0x000fea0003800000 */
[----:B------:R-:W-:Y:S01]  /*c780*/  BPT.TRAP 0x1 ;  /* 0x000000040000795c */ /* 0x000fe20000300000 */
.L_x_4299:
[----:B------:R-:W-:Y:S04]  /*c790*/  BSSY B2, `(.L_x_4300) ;  /* 0x0000004000027945 */ /* 0x000fe80003800000 */
[----:B---3--:R-:W-:Y:S05]  /*c7a0*/  @P2 BRA `(.L_x_4301) ;  /* 0x0000000000082947 */ /* 0x008fea0003800000 */
[----:B------:R-:W3:Y:S02]  /*c7b0*/  SYNCS.PHASECHK.TRANS64.TRYWAIT P2, [R186+URZ+0x38850], R3 ;  /* 0x03885003ba0075a7 */ /* 0x000ee4000804017f */
[----:B---3--:R-:W-:Y:S05]  /*c7c0*/  @!P2 BRA `(.L_x_4302) ;  /* 0x0000010c0008a947 */ /* 0x008fea0003800000 */
.L_x_4301:
[----:B------:R-:W-:Y:S05]  /*c7d0*/  BSYNC B2 ;  /* 0x0000000000027941 */ /* 0x000fea0003800000 */
.L_x_4300:
        /* <DEDUP_REMOVED lines=11> */
[----:B------:R-:W-:Y:S02]  /*c890*/  VIADD R206, R4, 0x800 ;  /* 0x0000080004ce7836 */ /* 0x000fe40000000000 */
[----:B0123--:R-:W-:Y:S02]  /*c8a0*/  IMAD.MOV.U32 R3, RZ, RZ, 0x4 ;  /* 0x00000004ff037424 */ /* 0x00ffe400078e00ff */
[----:B------:R-:W-:-:S03]  /*c8b0*/  IMAD.MOV.U32 R207, RZ, RZ, 0x40000040 ;  /* 0x40000040ffcf7424 */ /* 0x000fc600078e00ff */
        /* <DEDUP_REMOVED lines=8> */
[----:B------:R-:W-:Y:S02]  /*c940*/  IADD3 R204, R4, 0x4, RZ ;  /* 0x0000000404cc7810 */ /* 0x000fe40007ffe0ff */
        /* <DEDUP_REMOVED lines=100> */
[----:B------:R-:W-:Y:S02]  /*cf90*/  IADD3 R204, R202, 0x404, RZ ;  /* 0x00000404cacc7810 */ /* 0x000fe40007ffe0ff */
[----:B------:R-:W-:Y:S01]  /*cfa0*/  R2UR UR7, R205 ;  /* 0x00000000cd0772ca */ /* 0x000fe200000e0000 */
[----:B------:R-:W-:Y:S01]  /*cfb0*/  IMAD.MOV.U32 R205, RZ, RZ, 0x40000040 ;  /* 0x40000040ffcd7424 */ /* 0x000fe200078e00ff */
[----:B------:R-:W-:Y:S01]  /*cfc0*/  R2UR UR6, R204 ;  /* 0x00000000cc0672ca */ /* 0x000fe200000e0000 */
[----:B------:R-:W-:Y:S01]  /*cfd0*/  VIADD R204, R4, 0x406 ;  /* 0x0000040604cc7836 */ /* 0x000fe20000000000 */
[----:B------:R-:W-:-:S02]  /*cfe0*/  WARPGROUP.DEPBAR.LE gsb0, 0x0 ;  /* 0x00008000000079c5 */ /* 0x000fc40000010000 */
        /* <DEDUP_REMOVED lines=38> */
[----:B------:R-:W-:Y:S02]  /*d250*/  MOV R205, 0x40000040 ;  /* 0x4000004000cd7802 */ /* 0x000fe40000000f00 */
[----:B------:R-:W-:Y:S01]  /*d260*/  R2UR UR6, R204 ;  /* 0x00000000cc0672ca */ /* 0x000fe200000e0000 */
[----:B------:R-:W-:Y:S01]  /*d270*/  VIADD R204, R4, 0x606 ;  /* 0x0000060604cc7836 */ /* 0x000fe20000000000 */
[----:B------:R-:W-:Y:S01]  /*d280*/  R2UR UR7, R205 ;  /* 0x00000000cd0772ca */ /* 0x000fe200000e0000 */
[----:B------:R-:W-:Y:S01]  /*d290*/  IMAD.MOV.U32 R205, RZ, RZ, 0x40000040 ;  /* 0x40000040ffcd7424 */ /* 0x000fe200078e00ff */
        /* <DEDUP_REMOVED lines=31> */
[----:B------:R-:W-:Y:S02]  /*d490*/  R2UR UR5, R205 ;  /* 0x00000000cd0572ca */ /* 0x000fe400000e0000 */
[----:B------:R-:W-:Y:S01]  /*d4a0*/  MOV R205, 0x40000040 ;  /* 0x4000004000cd7802 */ /* 0x000fe20000000f00 */
[----:B------:R-:W-:Y:S02]  /*d4b0*/  WARPGROUP.DEPBAR.LE gsb0, 0x0 ;  /* 0x00008000000079c5 */ /* 0x000fe40000010000 */
[----:B------:R-:W-:-:S08]  /*d4c0*/  WARPGROUP.ARRIVE ;  /* 0x00000000000079c5 */ /* 0x000fd00000000000 */
        /* <DEDUP_REMOVED lines=98> */
[----:B------:R-:W-:Y:S01]  /*daf0*/  R2UR UR6, R204 ;  /* 0x00000000cc0672ca */ /* 0x000fe200000e0000 */
[----:B------:R-:W-:Y:S01]  /*db00*/  IMAD.IADD R204, R203, 0x1, R3 ;  /* 0x00000001cbcc7824 */ /* 0x000fe200078e0203 */
[----:B------:R-:W-:Y:S01]  /*db10*/  R2UR UR7, R205 ;  /* 0x00000000cd0772ca */ /* 0x000fe200000e0000 */
[----:B------:R-:W-:-:S02]  /*db20*/  IMAD.MOV.U32 R205, RZ, RZ, 0x40000040 ;  /* 0x40000040ffcd7424 */ /* 0x000fc400078e00ff */
        /* <DEDUP_REMOVED lines=28> */
[----:B------:R-:W-:Y:S02]  /*dcf0*/  IMAD.MOV.U32 R207, RZ, RZ, 0x40000040 ;  /* 0x40000040ffcf7424 */ /* 0x000fe400078e00ff */
        /* <DEDUP_REMOVED lines=13> */
[----:B------:R-:W-:Y:S01]  /*ddd0*/  SEL R0, R0, 0x3e, P2 ;  /* 0x0000003e00007807 */ /* 0x000fe20001000000 */
[----:B------:R-:W-:-:S02]  /*dde0*/  WARPGROUP.DEPBAR.LE gsb0, 0x0 ;  /* 0x00008000000079c5 */ /* 0x000fc40000010000 */
[----:B------:R-:W-:-:S08]  /*ddf0*/  WARPGROUP.ARRIVE ;  /* 0x00000000000079c5 */ /* 0x000fd00000000000 */
[----:B------:R-:W-:Y:S01]  /*de00*/  HGMMA.64x64x16.F32.BF16 R152, gdesc[UR4], R152, gsb0 ;  /* 0x00e00000049879f0 */ /* 0x000fe20008001898 */
[----:B------:R-:W-:Y:S01]  /*de10*/  R2UR UR5, R205 ;  /* 0x00000000cd0572ca */ /* 0x000fe200000e0000 */
[----:B------:R-:W-:Y:S01]  /*de20*/  IMAD.MOV.U32 R205, RZ, RZ, 0x40000040 ;  /* 0x40000040ffcd7424 */ /* 0x000fe200078e00ff */
[----:B------:R-:W-:Y:S02]  /*de30*/  R2UR UR4, R204 ;  /* 0x00000000cc0472ca */ /* 0x000fe400000e0000 */
[----:B------:R-:W-:Y:S01]  /*de40*/  IADD3 R204, R201, R206, RZ ;  /* 0x000000cec9cc7210 */ /* 0x000fe20007ffe0ff */
[----:B------:R-:W-:Y:S01]  /*de50*/  IMAD.IADD R206, R3, 0x1, R206 ;  /* 0x0000000103ce7824 */ /* 0x000fe200078e02ce */
[----:B------:R-:W-:Y:S01]  /*de60*/  R2UR UR7, R205 ;  /* 0x00000000cd0772ca */ /* 0x000fe200000e0000 */
[----:B------:R-:W-:Y:S01]  /*de70*/  IMAD.MOV.U32 R205, RZ, RZ, 0x40000040 ;  /* 0x40000040ffcd7424 */ /* 0x000fe200078e00ff */
[----:B------:R-:W-:Y:S01]  /*de80*/  R2UR UR6, R204 ;  /* 0x00000000cc0672ca */ /* 0x000fe200000e0000 */
[----:B------:R-:W-:Y:S01]  /*de90*/  IMAD.IADD R204, R203, 0x1, R3 ;  /* 0x00000001cbcc7824 */ /* 0x000fe200078e0203 */
[----:B------:R-:W-:Y:S01]  /*dea0*/  LOP3.LUT R203, R0, 0x6, RZ, 0xc0, !PT ;  /* 0x0000000600cb7812 */ /* 0x000fe200078ec0ff */
[----:B------:R-:W-:-:S02]  /*deb0*/  IMAD.MOV.U32 R3, RZ, RZ, 0x1000 ;  /* 0x00001000ff037424 */ /* 0x000fc400078e00ff */
[----:B------:R-:W-:-:S03]  /*dec0*/  IMAD.MOV.U32 R0, RZ, RZ, -0x40 ;  /* 0xffffffc0ff007424 */ /* 0x000fc600078e00ff */
[----:B------:R-:W-:Y:S01]  /*ded0*/  SEL R3, R3, 0xf80, P2 ;  /* 0x00000f8003037807 */ /* 0x000fe20001000000 */
[----:B------:R-:W-:-:S03]  /*dee0*/  IMAD R0, R197, R0, 0x1 ;  /* 0x00000001c5007424 */ /* 0x000fc600078e0200 */
[----:B------:R-:W-:Y:S01]  /*def0*/  LOP3.LUT R3, R3, 0x1e00, RZ, 0xc0, !PT ;  /* 0x00001e0003037812 */ /* 0x000fe200078ec0ff */
[----:B------:R-:W-:-:S03]  /*df00*/  IMAD R0, R185, 0x40, R0 ;  /* 0x00000040b9007824 */ /* 0x000fc600078e0200 */
        /* <DEDUP_REMOVED lines=10> */
[----:B------:R-:W-:Y:S01]  /*dfb0*/  IMAD.MOV.U32 R203, RZ, RZ, 0x40000040 ;  /* 0x40000040ffcb7424 */ /* 0x000fe200078e00ff */
[----:B------:R-:W-:-:S04]  /*dfc0*/  IADD3 R3, -R187, R0, R194 ;  /* 0x00000000bb037210 */ /* 0x000fc80007ffe1c2 */
[----:B------:R-:W-:-:S04]  /*dfd0*/  IADD3 R0, R190, R3, -R192 ;  /* 0x00000003be007210 */ /* 0x000fc80007ffe8c0 */
[C---:B------:R-:W-:Y:S02]  /*dfe0*/  ISETP.GT.AND P2, PT, R0.reuse, RZ, PT ;  /* 0x000000ff0000720c */ /* 0x040fe40003f44270 */
[----:B------:R-:W-:Y:S01]  /*dff0*/  ISETP.GT.AND P3, PT, R0, 0x1, PT ;  /* 0x000000010000780c */ /* 0x000fe20003f64270 */
        /* <DEDUP_REMOVED lines=41> */
[C---:B------:R-:W-:Y:S02]  /*e290*/  ISETP.GT.AND P3, PT, R0.reuse, 0x29, PT ;  /* 0x000000290000780c */ /* 0x040fe40003f64270 */
[----:B------:R-:W-:Y:S02]  /*e2a0*/  FMNMX.FTZ R172, R169, R202, !PT ;  /* 0x000000caa9ac7209 */ /* 0x000fe40007810000 */
[----:B------:R-:W-:Y:S02]  /*e2b0*/  ISETP.GT.AND P2, PT, R0, 0x30, PT ;  /* 0x000000300000780c */ /* 0x000fe40003f44270 */
[----:B------:R-:W-:Y:S01]  /*e2c0*/  FSEL R202, R173, -INF , P3 ;  /* 0xff800000adca7808 */ /* 0x000fe20001800000 */
[----:B------:R-:W-:Y:S01]  /*e2d0*/  IMAD.MOV.U32 R173, RZ, RZ, 0x40000040 ;  /* 0x40000040ffad7424 */ /* 0x000fe200078e00ff */
[----:B------:R-:W-:-:S02]  /*e2e0*/  FMNMX.FTZ R3, R201, R172, !PT ;  /* 0x000000acc9037209 */ /* 0x000fc40007810000 */
[----:B------:R-:W-:Y:S02]  /*e2f0*/  ISETP.GT.AND P3, PT, R0, 0x31, PT ;  /* 0x000000310000780c */ /* 0x000fe40003f64270 */
[----:B------:R-:W-:Y:S02]  /*e300*/  FSEL R176, R176, -INF , P2 ;  /* 0xff800000b0b07808 */ /* 0x000fe40001000000 */
[----:B------:R-:W-:Y:S02]  /*e310*/  FMNMX.FTZ R3, R202, R3, !PT ;  /* 0x00000003ca037209 */ /* 0x000fe40007810000 */
[----:B------:R-:W-:Y:S02]  /*e320*/  ISETP.GT.AND P2, PT, R0, 0x38, PT ;  /* 0x000000380000780c */ /* 0x000fe40003f44270 */
[----:B------:R-:W-:Y:S02]  /*e330*/  FSEL R177, R177, -INF , P3 ;  /* 0xff800000b1b17808 */ /* 0x000fe40001800000 */
[----:B------:R-:W-:-:S02]  /*e340*/  FMNMX.FTZ R172, R176, R3, !PT ;  /* 0x00000003b0ac7209 */ /* 0x000fc40007810000 */
[C---:B------:R-:W-:Y:S01]  /*e350*/  ISETP.GT.AND P3, PT, R0.reuse, 0x39, PT ;  /* 0x000000390000780c */ /* 0x040fe20003f64270 */
[----:B------:R-:W-:Y:S01]  /*e360*/  VIADD R0, R0, 0x8 ;  /* 0x0000000800007836 */ /* 0x000fe20000000000 */
[----:B------:R-:W-:Y:S02]  /*e370*/  FSEL R180, R180, -INF , P2 ;  /* 0xff800000b4b47808 */ /* 0x000fe40001000000 */
[----:B------:R-:W-:Y:S02]  /*e380*/  FMNMX.FTZ R3, R177, R172, !PT ;  /* 0x000000acb1037209 */ /* 0x000fe40007810000 */
[----:B------:R-:W-:Y:S02]  /*e390*/  FSEL R181, R181, -INF , P3 ;  /* 0xff800000b5b57808 */ /* 0x000fe40001800000 */
[----:B------:R-:W-:Y:S02]  /*e3a0*/  FMNMX.FTZ R172, R180, R3, !PT ;  /* 0x00000003b4ac7209 */ /* 0x000fe40007810000 */
[----:B------:R-:W-:-:S02]  /*e3b0*/  ISETP.GT.AND P3, PT, R0, RZ, PT ;  /* 0x000000ff0000720c */ /* 0x000fc40003f64270 */
[----:B------:R-:W-:Y:S01]  /*e3c0*/  FMNMX.FTZ R203, R181, R172, !PT ;  /* 0x000000acb5cb7209 */ /* 0x000fe20007810000 */
[----:B------:R-:W-:Y:S01]  /*e3d0*/  IMAD R172, R18, 0x1000, R184 ;  /* 0x0000100012ac7824 */ /* 0x000fe200078e02b8 */
[----:B------:R-:W-:Y:S02]  /*e3e0*/  ISETP.GT.AND P6, PT, R0, 0x1, PT ;  /* 0x000000010000780c */ /* 0x000fe40003fc4270 */
[----:B------:R-:W-:Y:S01]  /*e3f0*/  FSEL R154, R154, -INF , P3 ;  /* 0xff8000009a9a7808 */ /* 0x000fe20001800000 */
[----:B------:R-:W0:Y:S01]  /*e400*/  SHFL.BFLY PT, R204, R203, 0x2, 0x1f ;  /* 0x0c401f00cbcc7f89 */ /* 0x000e2200000e0000 */
[C---:B------:R-:W-:Y:S02]  /*e410*/  ISETP.GT.AND P2, PT, R0.reuse, 0x9, PT ;  /* 0x000000090000780c */ /* 0x040fe40003f44270 */
[----:B------:R-:W-:Y:S02]  /*e420*/  ISETP.GT.AND P5, PT, R0, 0x8, PT ;  /* 0x000000080000780c */ /* 0x000fe40003fa4270 */
[----:B------:R-:W-:-:S02]  /*e430*/  FSEL R155, R155, -INF , P6 ;  /* 0xff8000009b9b7808 */ /* 0x000fc40003000000 */
[C---:B------:R-:W-:Y:S02]  /*e440*/  ISETP.GT.AND P4, PT, R0.reuse, 0x10, PT ;  /* 0x000000100000780c */ /* 0x040fe40003f84270 */
[----:B------:R-:W-:Y:S02]  /*e450*/  FSEL R159, R159, -INF , P2 ;  /* 0xff8000009f9f7808 */ /* 0x000fe40001000000 */
[----:B------:R-:W-:Y:S02]  /*e460*/  ISETP.GT.AND P2, PT, R0, 0x20, PT ;  /* 0x000000200000780c */ /* 0x000fe40003f44270 */
[----:B------:R-:W-:Y:S02]  /*e470*/  FSEL R158, R158, -INF , P5 ;  /* 0xff8000009e9e7808 */ /* 0x000fe40002800000 */
[----:B------:R-:W-:Y:S02]  /*e480*/  FSEL R162, R162, -INF , P4 ;  /* 0xff800000a2a27808 */ /* 0x000fe40002000000 */
[----:B------:R-:W-:-:S02]  /*e490*/  ISETP.GT.AND P4, PT, R0, 0x21, PT ;  /* 0x000000210000780c */ /* 0x000fc40003f84270 */
[C---:B------:R-:W-:Y:S02]  /*e4a0*/  ISETP.GT.AND P3, PT, R0.reuse, 0x11, PT ;  /* 0x000000110000780c */ /* 0x040fe40003f64270 */
[----:B------:R-:W-:Y:S02]  /*e4b0*/  ISETP.GT.AND P6, PT, R0, 0x18, PT ;  /* 0x000000180000780c */ /* 0x000fe40003fc4270 */
[----:B------:R-:W-:Y:S02]  /*e4c0*/  FSEL R163, R163, -INF , P3 ;  /* 0xff800000a3a37808 */ /* 0x000fe40001800000 */
[----:B0-----:R-:W-:Y:S02]  /*e4d0*/  FMNMX.FTZ R3, R203, R204, !PT ;  /* 0x000000cccb037209 */ /* 0x001fe40007810000 */
[----:B------:R-:W-:Y:S02]  /*e4e0*/  FMNMX.FTZ R204, R154, R200, !PT ;  /* 0x000000c89acc7209 */ /* 0x000fe40007810000 */
[----:B------:R-:W-:-:S02]  /*e4f0*/  FSEL R203, R170, -INF , P2 ;  /* 0xff800000aacb7808 */ /* 0x000fc40001000000 */
[----:B------:R-:W-:Y:S02]  /*e500*/  FMNMX.FTZ R205, R155, R204, !PT ;  /* 0x000000cc9bcd7209 */ /* 0x000fe40007810000 */
[----:B------:R-:W-:Y:S02]  /*e510*/  FSEL R204, R171, -INF , P4 ;  /* 0xff800000abcc7808 */ /* 0x000fe40002000000 */
[----:B------:R-:W-:Y:S02]  /*e520*/  FMNMX.FTZ R170, R158, R205, !PT ;  /* 0x000000cd9eaa7209 */ /* 0x000fe40007810000 */
[----:B------:R-:W-:Y:S02]  /*e530*/  ISETP.GT.AND P5, PT, R0, 0x19, PT ;  /* 0x000000190000780c */ /* 0x000fe40003fa4270 */
[----:B------:R-:W-:Y:S02]  /*e540*/  FMNMX.FTZ R171, R159, R170, !PT ;  /* 0x000000aa9fab7209 */ /* 0x000fe40007810000 */
[----:B------:R-:W-:-:S02]  /*e550*/  FSEL R166, R166, -INF , P6 ;  /* 0xff800000a6a67808 */ /* 0x000fc40003000000 */
[----:B------:R-:W-:Y:S02]  /*e560*/  FMNMX.FTZ R170, R162, R171, !PT ;  /* 0x000000aba2aa7209 */ /* 0x000fe40007810000 */
[----:B------:R-:W-:Y:S02]  /*e570*/  FSEL R167, R167, -INF , P5 ;  /* 0xff800000a7a77808 */ /* 0x000fe40002800000 */
[----:B------:R-:W-:Y:S02]  /*e580*/  FMNMX.FTZ R171, R163, R170, !PT ;  /* 0x000000aaa3ab7209 */ /* 0x000fe40007810000 */
[----:B------:R-:W-:Y:S02]  /*e590*/  ISETP.GT.AND P3, PT, R0, 0x28, PT ;  /* 0x000000280000780c */ /* 0x000fe40003f64270 */
[----:B------:R-:W-:Y:S02]  /*e5a0*/  FMNMX.FTZ R170, R166, R171, !PT ;  /* 0x000000aba6aa7209 */ /* 0x000fe40007810000 */
[----:B------:R-:W-:-:S02]  /*e5b0*/  ISETP.GT.AND P6, PT, R0, 0x29, PT ;  /* 0x000000290000780c */ /* 0x000fc40003fc4270 */
[----:B------:R-:W-:Y:S02]  /*e5c0*/  FMNMX.FTZ R170, R167, R170, !PT ;  /* 0x000000aaa7aa7209 */ /* 0x000fe40007810000 */
[----:B------:R-:W-:Y:S02]  /*e5d0*/  FSEL R205, R174, -INF , P3 ;  /* 0xff800000aecd7808 */ /* 0x000fe40001800000 */
[----:B------:R-:W-:Y:S02]  /*e5e0*/  FMNMX.FTZ R171, R203, R170, !PT ;  /* 0x000000aacbab7209 */ /* 0x000fe40007810000 */
[----:B------:R-:W-:Y:S02]  /*e5f0*/  ISETP.GT.AND P5, PT, R0, 0x30, PT ;  /* 0x000000300000780c */ /* 0x000fe40003fa4270 */
[----:B------:R-:W-:Y:S02]  /*e600*/  FMNMX.FTZ R170, R204, R171, !PT ;  /* 0x000000abccaa7209 */ /* 0x000fe40007810000 */
[----:B------:R-:W-:-:S02]  /*e610*/  FSEL R206, R175, -INF , P6 ;  /* 0xff800000afce7808 */ /* 0x000fc40003000000 */
[----:B------:R-:W-:Y:S02]  /*e620*/  FMNMX.FTZ R171, R205, R170, !PT ;  /* 0x000000aacdab7209 */ /* 0x000fe40007810000 */
[----:B------:R-:W-:Y:S02]  /*e630*/  ISETP.GT.AND P2, PT, R0, 0x31, PT ;  /* 0x000000310000780c */ /* 0x000fe40003f44270 */
[----:B------:R-:W-:Y:S02]  /*e640*/  FSEL R224, R178, -INF , P5 ;  /* 0xff800000b2e07808 */ /* 0x000fe40002800000 */
[----:B------:R-:W-:Y:S02]  /*e650*/  FMNMX.FTZ R171, R206, R171, !PT ;  /* 0x000000abceab7209 */ /* 0x000fe40007810000 */
[----:B------:R-:W-:Y:S02]  /*e660*/  R2UR UR7, R173 ;  /* 0x00000000ad0772ca */ /* 0x000fe400000e0000 */
[----:B------:R-:W0:Y:S01]  /*e670*/  SHFL.BFLY PT, R173, R3, 0x1, 0x1f ;  /* 0x0c201f0003ad7f89 */ /* 0x000e2200000e0000 */
[----:B------:R-:W-:-:S02]  /*e680*/  ISETP.GT.AND P4, PT, R0, 0x38, PT ;  /* 0x000000380000780c */ /* 0x000fc40003f84270 */
[----:B------:R-:W-:Y:S02]  /*e690*/  FSEL R225, R179, -INF , P2 ;  /* 0xff800000b3e17808 */ /* 0x000fe40001000000 */
[----:B------:R-:W-:Y:S02]  /*e6a0*/  FMNMX.FTZ R170, R224, R171, !PT ;  /* 0x000000abe0aa7209 */ /* 0x000fe40007810000 */
[----:B------:R-:W-:Y:S02]  /*e6b0*/  ISETP.GT.AND P3, PT, R0, 0x39, PT ;  /* 0x000000390000780c */ /* 0x000fe40003f64270 */
[----:B------:R-:W-:Y:S02]  /*e6c0*/  FSEL R182, R182, -INF , P4 ;  /* 0xff800000b6b67808 */ /* 0x000fe40002000000 */
[----:B------:R-:W-:Y:S02]  /*e6d0*/  FMNMX.FTZ R171, R225, R170, !PT ;  /* 0x000000aae1ab7209 */ /* 0x000fe40007810000 */
[----:B------:R-:W-:-:S02]  /*e6e0*/  FSEL R226, R183, -INF , P3 ;  /* 0xff800000b7e27808 */ /* 0x000fc40001800000 */
[----:B------:R-:W-:Y:S02]  /*e6f0*/  FMNMX.FTZ R171, R182, R171, !PT ;  /* 0x000000abb6ab7209 */ /* 0x000fe40007810000 */
[----:B------:R-:W-:Y:S02]  /*e700*/  R2UR UR6, R172 ;  /* 0x00000000ac0672ca */ /* 0x000fe400000e0000 */
[----:B------:R-:W-:-:S05]  /*e710*/  FMNMX.FTZ R174, R226, R171, !PT ;  /* 0x000000abe2ae7209 */ /* 0x000fca0007810000 */
[----:B------:R-:W1:Y:S01]  /*e720*/  SHFL.BFLY PT, R175, R174, 0x2, 0x1f ;  /* 0x0c401f00aeaf7f89 */ /* 0x000e6200000e0000 */
[----:B0-----:R-:W-:Y:S01]  /*e730*/  FMNMX.FTZ R0, R3, R173, !PT ;  /* 0x000000ad03007209 */ /* 0x001fe20007810000 */
[----:B------:R-:W-:-:S03]  /*e740*/  IMAD.U32 R3, RZ, RZ, UR4 ;  /* 0x00000004ff037e24 */ /* 0x000fc6000f8e00ff */
[C---:B------:R-:W-:Y:S01]  /*e750*/  FSETP.NEU.FTZ.AND P6, PT, R0.reuse, -INF , PT ;  /* 0xff8000000000780b */ /* 0x040fe20003fdd000 */
[----:B------:R-:W-:-:S05]  /*e760*/  FMUL.FTZ R207, R0, R3 ;  /* 0x0000000300cf7220 */ /* 0x000fca0000410000 */
[----:B------:R-:W-:-:S05]  /*e770*/  FSEL R207, R207, RZ, P6 ;  /* 0x000000ffcfcf7208 */ /* 0x000fca0003000000 */
[-CC-:B------:R-:W-:Y:S01]  /*e780*/  FFMA.FTZ R183, R157, R3.reuse, -R207.reuse ;  /* 0x000000039db77223 */ /* 0x180fe200000108cf */
[-CC-:B------:R-:W-:Y:S01]  /*e790*/  FFMA.FTZ R157, R160, R3.reuse, -R207.reuse ;  /* 0x00000003a09d7223 */ /* 0x180fe200000108cf */
[-CC-:B------:R-:W-:Y:S01]  /*e7a0*/  FFMA.FTZ R160, R161, R3.reuse, -R207.reuse ;  /* 0x00000003a1a07223 */ /* 0x180fe200000108cf */
[-CC-:B------:R-:W-:Y:S01]  /*e7b0*/  FFMA.FTZ R173, R168, R3.reuse, -R207.reuse ;  /* 0x00000003a8ad7223 */ /* 0x180fe200000108cf */
[-CC-:B------:R-:W-:Y:S01]  /*e7c0*/  FFMA.FTZ R170, R164, R3.reuse, -R207.reuse ;  /* 0x00000003a4aa7223 */ /* 0x180fe200000108cf */
[-CC-:B------:R-:W-:Y:S01]  /*e7d0*/  FFMA.FTZ R178, R180, R3.reuse, -R207.reuse ;  /* 0x00000003b4b27223 */ /* 0x180fe200000108cf */
[-CC-:B------:R-:W-:Y:S01]  /*e7e0*/  FFMA.FTZ R152, R152, R3.reuse, -R207.reuse ;  /* 0x0000000398987223 */ /* 0x180fe200000108cf */
[--C-:B------:R-:W-:Y:S01]  /*e7f0*/  FFMA.FTZ R171, R165, R3, -R207.reuse ;  /* 0x00000003a5ab7223 */ /* 0x100fe200000108cf */
[----:B-1----:R-:W-:Y:S01]  /*e800*/  FMNMX.FTZ R161, R174, R175, !PT ;  /* 0x000000afaea17209 */ /* 0x002fe20007810000 */
[----:B------:R-:W-:Y:S01]  /*e810*/  FFMA.FTZ R179, R181, R3, -R207 ;  /* 0x00000003b5b37223 */ /* 0x000fe200000108cf */
[----:B------:R-:W-:-:S02]  /*e820*/  IMAD.MOV R165, RZ, RZ, -R195 ;  /* 0x000000ffffa57224 */ /* 0x000fc400078e0ac3 */
[-CC-:B------:R-:W-:Y:S01]  /*e830*/  FFMA.FTZ R153, R153, R3.reuse, -R207.reuse ;  /* 0x0000000399997223 */ /* 0x180fe200000108cf */
[----:B------:R-:W-:Y:S01]  /*e840*/  MUFU.EX2 R152, R152 ;  /* 0x0000009800987308 */ /* 0x000fe20000000800 */
[----:B------:R-:W0:Y:S01]  /*e850*/  SHFL.BFLY PT, R168, R161, 0x1, 0x1f ;  /* 0x0c201f00a1a87f89 */ /* 0x000e2200000e0000 */
[-CC-:B------:R-:W-:Y:S01]  /*e860*/  FFMA.FTZ R156, R156, R3.reuse, -R207.reuse ;  /* 0x000000039c9c7223 */ /* 0x180fe200000108cf */
[-CC-:B------:R-:W-:Y:S01]  /*e870*/  FFMA.FTZ R174, R201, R3.reuse, -R207.reuse ;  /* 0x00000003c9ae7223 */ /* 0x180fe200000108cf */
[-CC-:B------:R-:W-:Y:S01]  /*e880*/  FFMA.FTZ R175, R202, R3.reuse, -R207.reuse ;  /* 0x00000003caaf7223 */ /* 0x180fe200000108cf */
[-CC-:B------:R-:W-:Y:S01]  /*e890*/  FFMA.FTZ R169, R169, R3.reuse, -R207.reuse ;  /* 0x00000003a9a97223 */ /* 0x180fe200000108cf */
[-CC-:B------:R-:W-:Y:S01]  /*e8a0*/  FFMA.FTZ R176, R176, R3.reuse, -R207.reuse ;  /* 0x00000003b0b07223 */ /* 0x180fe200000108cf */
[----:B------:R-:W-:Y:S01]  /*e8b0*/  FFMA.FTZ R177, R177, R3, -R207 ;  /* 0x00000003b1b17223 */ /* 0x000fe200000108cf */
[----:B------:R-:W-:Y:S08]  /*e8c0*/  MUFU.EX2 R153, R153 ;  /* 0x0000009900997308 */ /* 0x000ff00000000800 */
[----:B------:R-:W-:Y:S08]  /*e8d0*/  MUFU.EX2 R156, R156 ;  /* 0x0000009c009c7308 */ /* 0x000ff00000000800 */
[----:B------:R-:W-:Y:S01]  /*e8e0*/  MUFU.EX2 R183, R183 ;  /* 0x000000b700b77308 */ /* 0x000fe20000000800 */
[----:B0-----:R-:W-:-:S04]  /*e8f0*/  FMNMX.FTZ R168, R161, R168, !PT ;  /* 0x000000a8a1a87209 */ /* 0x001fc80007810000 */
[C---:B------:R-:W-:Y:S01]  /*e900*/  FSETP.NEU.FTZ.AND P2, PT, R168.reuse, -INF , PT ;  /* 0xff800000a800780b */ /* 0x040fe20003f5d000 */
[----:B------:R-:W-:Y:S02]  /*e910*/  FMUL.FTZ R164, R168, R3 ;  /* 0x00000003a8a47220 */ /* 0x000fe40000410000 */
[----:B------:R-:W-:Y:S03]  /*e920*/  MUFU.EX2 R157, R157 ;  /* 0x0000009d009d7308 */ /* 0x000fe60000000800 */
[----:B------:R-:W-:-:S05]  /*e930*/  FSEL R164, R164, RZ, P2 ;  /* 0x000000ffa4a47208 */ /* 0x000fca0001000000 */
[-CC-:B------:R-:W-:Y:S01]  /*e940*/  FFMA.FTZ R180, R163, R3.reuse, -R164.reuse ;  /* 0x00000003a3b47223 */ /* 0x180fe200000108a4 */
[----:B------:R-:W-:Y:S01]  /*e950*/  FSEL R163, R0, RZ, P6 ;  /* 0x000000ff00a37208 */ /* 0x000fe20003000000 */
[-CC-:B------:R-:W-:Y:S01]  /*e960*/  FFMA.FTZ R161, R155, R3.reuse, -R164.reuse ;  /* 0x000000039ba17223 */ /* 0x180fe200000108a4 */
[-CC-:B------:R-:W-:Y:S01]  /*e970*/  FFMA.FTZ R155, R158, R3.reuse, -R164.reuse ;  /* 0x000000039e9b7223 */ /* 0x180fe200000108a4 */
[-CC-:B------:R-:W-:Y:S01]  /*e980*/  FFMA.FTZ R158, R162, R3.reuse, -R164.reuse ;  /* 0x00000003a29e7223 */ /* 0x180fe200000108a4 */
[-C--:B------:R-:W-:Y:S01]  /*e990*/  FFMA.FTZ R181, R166, R3.reuse, -R164 ;  /* 0x00000003a6b57223 */ /* 0x080fe200000108a4 */
[----:B------:R-:W-:Y:S01]  /*e9a0*/  FADD.FTZ R162, -R163, R198 ;  /* 0x000000c6a3a27221 */ /* 0x000fe20000010100 */
[----:B------:R-:W-:Y:S01]  /*e9b0*/  FSEL R163, R168, RZ, P2 ;  /* 0x000000ffa8a37208 */ /* 0x000fe20001000000 */
[----:B------:R-:W-:Y:S01]  /*e9c0*/  FFMA.FTZ R154, R154, R3, -R164 ;  /* 0x000000039a9a7223 */ /* 0x000fe200000108a4 */
[----:B------:R-:W-:Y:S01]  /*e9d0*/  ISETP.NE.AND P2, PT, R192, R165, PT ;  /* 0x000000a5c000720c */ /* 0x000fe20003f45270 */
[-C--:B------:R-:W-:Y:S01]  /*e9e0*/  FMUL.FTZ R162, R162, R3.reuse ;  /* 0x00000003a2a27220 */ /* 0x080fe20000410000 */
[----:B------:R-:W-:Y:S01]  /*e9f0*/  MUFU.EX2 R161, R161 ;  /* 0x000000a100a17308 */ /* 0x000fe20000000800 */
[----:B------:R-:W-:Y:S01]  /*ea00*/  FADD.FTZ R166, -R163, R200 ;  /* 0x000000c8a3a67221 */ /* 0x000fe20000010100 */
[----:B------:R-:W-:Y:S01]  /*ea10*/  @!P1 IADD3 R163, R186, 0x38840, RZ ;  /* 0x00038840baa39810 */ /* 0x000fe20007ffe0ff */
[-CC-:B------:R-:W-:Y:S01]  /*ea20*/  FFMA.FTZ R204, R204, R3.reuse, -R164.reuse ;  /* 0x00000003cccc7223 */ /* 0x180fe200000108a4 */
[-CC-:B------:R-:W-:Y:S01]  /*ea30*/  FFMA.FTZ R201, R167, R3.reuse, -R164.reuse ;  /* 0x00000003a7c97223 */ /* 0x180fe200000108a4 */
[-C--:B------:R-:W-:Y:S01]  /*ea40*/  FMUL.FTZ R166, R166, R3.reuse ;  /* 0x00000003a6a67220 */ /* 0x080fe20000410000 */
[----:B------:R-:W-:Y:S01]  /*ea50*/  @!P1 PRMT R165, RZ, 0x654, R163 ;  /* 0x00000654ffa59816 */ /* 0x000fe200000000a3 */
[-CC-:B------:R-:W-:Y:S01]  /*ea60*/  FFMA.FTZ R167, R205, R3.reuse, -R164.reuse ;  /* 0x00000003cda77223 */ /* 0x180fe200000108a4 */
[----:B------:R-:W0:Y:S01]  /*ea70*/  MUFU.EX2 R162, R162 ;  /* 0x000000a200a27308 */ /* 0x000e220000000800 */
[-CC-:B------:R-:W-:Y:S01]  /*ea80*/  FFMA.FTZ R159, R159, R3.reuse, -R164.reuse ;  /* 0x000000039f9f7223 */ /* 0x180fe200000108a4 */
[----:B------:R1:W-:Y:S01]  /*ea90*/  @!P1 SYNCS.ARRIVE.TRANS64.RED.A1T0 RZ, [R165+URZ], RZ ;  /* 0x000000ffa5ff99a7 */ /* 0x0003e2000810043f */
[-CC-:B------:R-:W-:Y:S01]  /*eaa0*/  FFMA.FTZ R202, R203, R3.reuse, -R164.reuse ;  /* 0x00000003cbca7223 */ /* 0x180fe200000108a4 */
[-CC-:B------:R-:W-:Y:S01]  /*eab0*/  FFMA.FTZ R206, R206, R3.reuse, -R164.reuse ;  /* 0x00000003cece7223 */ /* 0x180fe200000108a4 */
[-CC-:B------:R-:W-:Y:S01]  /*eac0*/  FFMA.FTZ R200, R224, R3.reuse, -R164.reuse ;  /* 0x00000003e0c87223 */ /* 0x180fe200000108a4 */
[-CC-:B------:R-:W-:Y:S01]  /*ead0*/  FFMA.FTZ R225, R225, R3.reuse, -R164.reuse ;  /* 0x00000003e1e17223 */ /* 0x180fe200000108a4 */
[----:B------:R-:W-:Y:S01]  /*eae0*/  FFMA.FTZ R205, R226, R3, -R164 ;  /* 0x00000003e2cd7223 */ /* 0x000fe200000108a4 */
[----:B------:R-:W2:Y:S01]  /*eaf0*/  MUFU.EX2 R163, R166 ;  /* 0x000000a600a37308 */ /* 0x000ea20000000800 */
[----:B------:R-:W-:-:S02]  /*eb00*/  @!P1 VIADD R186, R186, 0x38860 ;  /* 0x00038860baba9836 */ /* 0x000fc40000000000 */
[----:B-1----:R-:W-:-:S03]  /*eb10*/  @!P2 IMAD R165, R199, 0x40, R190 ;  /* 0x00000040c7a5a824 */ /* 0x002fc600078e02be */
[----:B------:R-:W-:Y:S01]  /*eb20*/  @!P1 PRMT R186, RZ, 0x654, R186 ;  /* 0x00000654ffba9816 */ /* 0x000fe200000000ba */
[----:B------:R-:W-:Y:S01]  /*eb30*/  @!P2 IMAD R165, R165, 0x4, R2 ;  /* 0x00000004a5a5a824 */ /* 0x000fe200078e0202 */
[----:B------:R-:W1:Y:S01]  /*eb40*/  MUFU.EX2 R154, R154 ;  /* 0x0000009a009a7308 */ /* 0x000e620000000800 */
[-C--:B0-----:R-:W-:Y:S01]  /*eb50*/  FMUL.FTZ R24, R24, R162.reuse ;  /* 0x000000a218187220 */ /* 0x081fe20000410000 */
[-C--:B------:R-:W-:Y:S01]  /*eb60*/  FMUL.FTZ R25, R25, R162.reuse ;  /* 0x000000a219197220 */ /* 0x080fe20000410000 */
[-C--:B------:R-:W-:Y:S01]  /*eb70*/  FMUL.FTZ R28, R28, R162.reuse ;  /* 0x000000a21c1c7220 */ /* 0x080fe20000410000 */
[----:B------:R0:W-:Y:S01]  /*eb80*/  @!P2 STS [R165+0x38400], R162 ;  /* 0x038400a2a500a388 */ /* 0x0001e20000000800 */
[-C--:B------:R-:W-:Y:S01]  /*eb90*/  FMUL.FTZ R29, R29, R162.reuse ;  /* 0x000000a21d1d7220 */ /* 0x080fe20000410000 */
[-C--:B------:R-:W-:Y:S01]  /*eba0*/  FMUL.FTZ R32, R32, R162.reuse ;  /* 0x000000a220207220 */ /* 0x080fe20000410000 */
[-C--:B------:R-:W-:Y:S01]  /*ebb0*/  FMUL.FTZ R33, R33, R162.reuse ;  /* 0x000000a221217220 */ /* 0x080fe20000410000 */
[----:B------:R3:W-:Y:S01]  /*ebc0*/  MUFU.EX2 R198, R204 ;  /* 0x000000cc00c67308 */ /* 0x0007e20000000800 */
[----:B--2---:R2:W-:Y:S01]  /*ebd0*/  @!P2 STS [R165+0x38420], R163 ;  /* 0x038420a3a500a388 */ /* 0x0045e20000000800 */
[-C--:B------:R-:W-:Y:S01]  /*ebe0*/  FMUL.FTZ R36, R36, R162.reuse ;  /* 0x000000a224247220 */ /* 0x080fe20000410000 */
[-C--:B------:R-:W-:Y:S01]  /*ebf0*/  FMUL.FTZ R37, R37, R162.reuse ;  /* 0x000000a225257220 */ /* 0x080fe20000410000 */
[-C--:B------:R-:W-:Y:S01]  /*ec00*/  FMUL.FTZ R40, R40, R162.reuse ;  /* 0x000000a228287220 */ /* 0x080fe20000410000 */
[-C--:B------:R-:W-:Y:S01]  /*ec10*/  FMUL.FTZ R41, R41, R162.reuse ;  /* 0x000000a229297220 */ /* 0x080fe20000410000 */
[-C--:B------:R-:W-:Y:S01]  /*ec20*/  FMUL.FTZ R44, R44, R162.reuse ;  /* 0x000000a22c2c7220 */ /* 0x080fe20000410000 */
[----:B------:R-:W-:Y:S01]  /*ec30*/  FMUL.FTZ R45, R45, R162 ;  /* 0x000000a22d2d7220 */ /* 0x000fe20000410000 */
[----:B------:R-:W4:Y:S01]  /*ec40*/  MUFU.EX2 R155, R155 ;  /* 0x0000009b009b7308 */ /* 0x000f220000000800 */
[----:B---3--:R-:W-:Y:S01]  /*ec50*/  FFMA.FTZ R204, R182, R3, -R164 ;  /* 0x00000003b6cc7223 */ /* 0x008fe200000108a4 */
[----:B------:R-:W-:Y:S01]  /*ec60*/  FFMA.FTZ R164, R162, R21, R152 ;  /* 0x00000015a2a47223 */ /* 0x000fe20000010098 */
[----:B------:R-:W-:Y:S01]  /*ec70*/  F2FP.BF16.F32.PACK_AB R152, R153, R152 ;  /* 0x000000989998723e */ /* 0x000fe200000010ff */
[----:B-1----:R-:W-:Y:S01]  /*ec80*/  FFMA.FTZ R20, R163, R20, R154 ;  /* 0x00000014a3147223 */ /* 0x002fe2000001009a */
[----:B------:R-:W-:Y:S01]  /*ec90*/  FMUL.FTZ R48, R48, R162 ;  /* 0x000000a230307220 */ /* 0x000fe20000410000 */
[----:B------:R-:W-:Y:S01]  /*eca0*/  FADD.FTZ R21, R153, R164 ;  /* 0x000000a499157221 */ /* 0x000fe20000010000 */
[----:B------:R-:W-:Y:S01]  /*ecb0*/  F2FP.BF16.F32.PACK_AB R153, R161, R154 ;  /* 0x0000009aa199723e */ /* 0x000fe200000010ff */
[----:B------:R-:W1:Y:S01]  /*ecc0*/  MUFU.EX2 R159, R159 ;  /* 0x0000009f009f7308 */ /* 0x000e620000000800 */
[----:B------:R-:W-:Y:S01]  /*ecd0*/  F2FP.BF16.F32.PACK_AB R154, R183, R156 ;  /* 0x0000009cb79a723e */ /* 0x000fe200000010ff */
[----:B------:R-:W-:Y:S01]  /*ece0*/  FADD.FTZ R164, R156, R21 ;  /* 0x000000159ca47221 */ /* 0x000fe20000010000 */
[----:B------:R-:W-:Y:S01]  /*ecf0*/  FADD.FTZ R20, R161, R20 ;  /* 0x00000014a1147221 */ /* 0x000fe20000010000 */
[-C--:B------:R-:W-:Y:S01]  /*ed00*/  FMUL.FTZ R49, R49, R162.reuse ;  /* 0x000000a231317220 */ /* 0x080fe20000410000 */
[-C--:B------:R-:W-:Y:S01]  /*ed10*/  FMUL.FTZ R52, R52, R162.reuse ;  /* 0x000000a234347220 */ /* 0x080fe20000410000 */
[----:B------:R-:W-:Y:S01]  /*ed20*/  FADD.FTZ R164, R183, R164 ;  /* 0x000000a4b7a47221 */ /* 0x000fe20000010000 */
[-C--:B------:R-:W-:Y:S01]  /*ed30*/  FMUL.FTZ R53, R53, R162.reuse ;  /* 0x000000a235357220 */ /* 0x080fe20000410000 */
[----:B------:R-:W3:Y:S01]  /*ed40*/  MUFU.EX2 R160, R160 ;  /* 0x000000a000a07308 */ /* 0x000ee20000000800 */
[----:B----4-:R-:W-:Y:S01]  /*ed50*/  FADD.FTZ R20, R155, R20 ;  /* 0x000000149b147221 */ /* 0x010fe20000010000 */
[----:B------:R-:W-:Y:S01]  /*ed60*/  FADD.FTZ R203, R157, R164 ;  /* 0x000000a49dcb7221 */ /* 0x000fe20000010000 */
[-C--:B------:R-:W-:Y:S01]  /*ed70*/  FMUL.FTZ R56, R56, R162.reuse ;  /* 0x000000a238387220 */ /* 0x080fe20000410000 */
[-C--:B------:R-:W-:Y:S01]  /*ed80*/  FMUL.FTZ R57, R57, R162.reuse ;  /* 0x000000a239397220 */ /* 0x080fe20000410000 */
[-C--:B------:R-:W-:Y:S01]  /*ed90*/  FMUL.FTZ R60, R60, R162.reuse ;  /* 0x000000a23c3c7220 */ /* 0x080fe20000410000 */
[-C--:B------:R-:W-:Y:S01]  /*eda0*/  FMUL.FTZ R61, R61, R162.reuse ;  /* 0x000000a23d3d7220 */ /* 0x080fe20000410000 */
[-C--:B------:R-:W-:Y:S01]  /*edb0*/  FMUL.FTZ R64, R64, R162.reuse ;  /* 0x000000a240407220 */ /* 0x080fe20000410000 */
[----:B------:R-:W-:Y:S01]  /*edc0*/  MUFU.EX2 R158, R158 ;  /* 0x0000009e009e7308 */ /* 0x000fe20000000800 */
[C---:B-1----:R-:W-:Y:S01]  /*edd0*/  FADD.FTZ R21, R159.reuse, R20 ;  /* 0x000000149f157221 */ /* 0x042fe20000010000 */
        /* <DEDUP_REMOVED lines=8> */
[C---:B---3--:R-:W-:Y:S01]  /*ee60*/  F2FP.BF16.F32.PACK_AB R156, R160.reuse, R157 ;  /* 0x0000009da09c723e */ /* 0x048fe200000010ff */
        /* <DEDUP_REMOVED lines=119> */
[----:B------:R-:W-:Y:S01]  /*f5e0*/  FMUL.FTZ R151, R151, R163 ;  /* 0x000000a397977220 */ /* 0x000fe20000410000 */
[----:B---3--:R-:W-:Y:S01]  /*f5f0*/  F2FP.BF16.F32.PACK_AB R158, R171, R170 ;  /* 0x000000aaab9e723e */ /* 0x008fe200000010ff */
[----:B------:R3:W-:Y:S01]  /*f600*/  STSM.16.M88.4 [R196+0x36400], R152 ;  /* 0x03640098c4007844 */ /* 0x0007e20000000200 */
[----:B-1----:R-:W-:Y:S01]  /*f610*/  F2FP.BF16.F32.PACK_AB R159, R201, R181 ;  /* 0x000000b5c99f723e */ /* 0x002fe200000010ff */
[----:B------:R-:W-:Y:S01]  /*f620*/  VIADD R20, R172, 0x80 ;  /* 0x00000080ac147836 */ /* 0x000fe20000000000 */
[----:B----4-:R-:W-:Y:S01]  /*f630*/  F2FP.BF16.F32.PACK_AB R160, R169, R173 ;  /* 0x000000ada9a0723e */ /* 0x010fe200000010ff */
[----:B------:R-:W-:Y:S01]  /*f640*/  IMAD.MOV.U32 R21, RZ, RZ, 0x40000040 ;  /* 0x40000040ff157424 */ /* 0x000fe200078e00ff */
[----:B------:R-:W-:Y:S01]  /*f650*/  MUFU.EX2 R200, R200 ;  /* 0x000000c800c87308 */ /* 0x000fe20000000800 */
[----:B-----5:R-:W-:Y:S01]  /*f660*/  F2FP.BF16.F32.PACK_AB R161, R198, R202 ;  /* 0x000000cac6a1723e */ /* 0x020fe200000010ff */
[----:B------:R4:W-:Y:S01]  /*f670*/  STSM.16.M88.4 [R208], R156 ;  /* 0x0000009cd0007844 */ /* 0x0009e20000000200 */
[----:B------:R-:W-:Y:S01]  /*f680*/  F2FP.BF16.F32.PACK_AB R162, R175, R174 ;  /* 0x000000aeafa2723e */ /* 0x000fe200000010ff */
[----:B------:R-:W-:Y:S01]  /*f690*/  FADD.FTZ R206, R180, R206 ;  /* 0x000000ceb4ce7221 */ /* 0x000fe20000010000 */
[----:B--2---:R-:W-:Y:S01]  /*f6a0*/  F2FP.BF16.F32.PACK_AB R163, R182, R199 ;  /* 0x000000c7b6a3723e */ /* 0x004fe200000010ff */
[----:B------:R-:W-:Y:S01]  /*f6b0*/  FADD.FTZ R170, R170, R203 ;  /* 0x000000cbaaaa7221 */ /* 0x000fe20000010000 */
[----:B0-----:R-:W-:Y:S01]  /*f6c0*/  F2FP.BF16.F32.PACK_AB R164, R177, R176 ;  /* 0x000000b0b1a4723e */ /* 0x001fe200000010ff */
[----:B------:R-:W0:Y:S01]  /*f6d0*/  MUFU.EX2 R183, R225 ;  /* 0x000000e100b77308 */ /* 0x000e220000000800 */
[----:B------:R-:W-:Y:S01]  /*f6e0*/  F2FP.BF16.F32.PACK_AB R166, R179, R178 ;  /* 0x000000b2b3a6723e */ /* 0x000fe200000010ff */
[----:B------:R4:W-:Y:S01]  /*f6f0*/  STSM.16.M88.4 [R210], R160 ;  /* 0x000000a0d2007844 */ /* 0x0009e20000000200 */
[----:B------:R-:W-:Y:S01]  /*f700*/  FADD.FTZ R206, R181, R206 ;  /* 0x000000ceb5ce7221 */ /* 0x000fe20000010000 */
[----:B------:R-:W-:Y:S01]  /*f710*/  FADD.FTZ R170, R171, R170 ;  /* 0x000000aaabaa7221 */ /* 0x000fe20000010000 */
[----:B------:R-:W-:-:S02]  /*f720*/  ISETP.GT.AND P2, PT, R197, R211, PT ;  /* 0x000000d3c500720c */ /* 0x000fc40003f44270 */
[----:B------:R-:W-:Y:S01]  /*f730*/  FADD.FTZ R201, R201, R206 ;  /* 0x000000cec9c97221 */ /* 0x000fe20000010000 */
[----:B------:R-:W-:Y:S01]  /*f740*/  MUFU.EX2 R204, R204 ;  /* 0x000000cc00cc7308 */ /* 0x000fe20000000800 */
[----:B------:R-:W-:Y:S02]  /*f750*/  FADD.FTZ R170, R173, R170 ;  /* 0x000000aaadaa7221 */ /* 0x000fe40000010000 */
[----:B------:R-:W-:Y:S02]  /*f760*/  FADD.FTZ R201, R202, R201 ;  /* 0x000000c9cac97221 */ /* 0x000fe40000010000 */
[----:B------:R-:W-:Y:S02]  /*f770*/  FADD.FTZ R169, R169, R170 ;  /* 0x000000aaa9a97221 */ /* 0x000fe40000010000 */
[----:B------:R-:W-:Y:S01]  /*f780*/  FADD.FTZ R198, R198, R201 ;  /* 0x000000c9c6c67221 */ /* 0x000fe20000010000 */
[----:B------:R-:W1:Y:S01]  /*f790*/  MUFU.EX2 R205, R205 ;  /* 0x000000cd00cd7308 */ /* 0x000e620000000800 */
[----:B0-----:R-:W-:Y:S01]  /*f7a0*/  F2FP.BF16.F32.PACK_AB R165, R183, R200 ;  /* 0x000000c8b7a5723e */ /* 0x001fe200000010ff */
[----:B------:R-:W-:Y:S01]  /*f7b0*/  FADD.FTZ R174, R174, R169 ;  /* 0x000000a9aeae7221 */ /* 0x000fe20000010000 */
[----:B------:R-:W-:Y:S01]  /*f7c0*/  FADD.FTZ R199, R199, R198 ;  /* 0x000000c6c7c77221 */ /* 0x000fe20000010000 */
[----:B------:R-:W-:-:S02]  /*f7d0*/  IMAD.MOV.U32 R198, RZ, RZ, R0 ;  /* 0x000000ffffc67224 */ /* 0x000fc400078e0000 */
[----:B------:R-:W-:Y:S01]  /*f7e0*/  FADD.FTZ R175, R175, R174 ;  /* 0x000000aeafaf7221 */ /* 0x000fe20000010000 */
[----:B------:R-:W-:-:S03]  /*f7f0*/  FADD.FTZ R199, R182, R199 ;  /* 0x000000c7b6c77221 */ /* 0x000fc60000010000 */
[----:B------:R-:W-:Y:S01]  /*f800*/  FADD.FTZ R176, R176, R175 ;  /* 0x000000afb0b07221 */ /* 0x000fe20000010000 */
[----:B------:R-:W-:Y:S01]  /*f810*/  FADD.FTZ R200, R200, R199 ;  /* 0x000000c7c8c87221 */ /* 0x000fe20000010000 */
[----:B------:R-:W-:Y:S02]  /*f820*/  IMAD.MOV.U32 R199, RZ, RZ, R18 ;  /* 0x000000ffffc77224 */ /* 0x000fe400078e0012 */
[----:B------:R-:W-:Y:S01]  /*f830*/  FADD.FTZ R177, R177, R176 ;  /* 0x000000b0b1b17221 */ /* 0x000fe20000010000 */
[----:B------:R-:W-:Y:S01]  /*f840*/  FADD.FTZ R183, R183, R200 ;  /* 0x000000c8b7b77221 */ /* 0x000fe20000010000 */
[----:B------:R-:W-:Y:S01]  /*f850*/  IMAD.MOV.U32 R200, RZ, RZ, R168 ;  /* 0x000000ffffc87224 */ /* 0x000fe200078e00a8 */
[----:B-1----:R-:W-:Y:S01]  /*f860*/  F2FP.BF16.F32.PACK_AB R167, R205, R204 ;  /* 0x000000cccda7723e */ /* 0x002fe200000010ff */
[----:B------:R-:W-:-:S04]  /*f870*/  FADD.FTZ R178, R178, R177 ;  /* 0x000000b1b2b27221 */ /* 0x000fc80000010000 */
[----:B------:R4:W-:Y:S01]  /*f880*/  STSM.16.M88.4 [R209], R164 ;  /* 0x000000a4d1007844 */ /* 0x0009e20000000200 */
[----:B------:R-:W-:-:S06]  /*f890*/  WARPGROUP.ARRIVE ;  /* 0x00000000000079c5 */ /* 0x000fcc0000000000 */
[----:B------:R-:W-:Y:S01]  /*f8a0*/  HGMMA.64x256x16.F32.BF16 R24, R152, gdesc[UR4].tnspB, R24, gsb0 ;  /* 0x43e0000498187df0 */ /* 0x000fe20008001818 */
[----:B------:R-:W-:Y:S01]  /*f8b0*/  R2UR UR6, R20 ;  /* 0x00000000140672ca */ /* 0x000fe200000e0000 */
[----:B------:R-:W-:Y:S01]  /*f8c0*/  VIADD R20, R172, 0x100 ;  /* 0x00000100ac147836 */ /* 0x000fe20000000000 */
[----:B------:R-:W-:Y:S01]  /*f8d0*/  R2UR UR7, R21 ;  /* 0x00000000150772ca */ /* 0x000fe200000e0000 */
[----:B------:R-:W-:Y:S01]  /*f8e0*/  IMAD.MOV.U32 R21, RZ, RZ, 0x40000040 ;  /* 0x40000040ff157424 */ /* 0x000fe200078e00ff */
[----:B------:R-:W-:Y:S02]  /*f8f0*/  WARPGROUP.DEPBAR.LE gsb0, 0x0 ;  /* 0x00008000000079c5 */ /* 0x000fe40000010000 */
[----:B------:R-:W-:Y:S01]  /*f900*/  WARPGROUP.ARRIVE ;  /* 0x00000000000079c5 */ /* 0x000fe20000000000 */
[----:B---3--:R-:W-:-:S04]  /*f910*/  VIADD R152, R197, 0xffffffff ;  /* 0xffffffffc5987836 */ /* 0x008fc80000000000 */
        /* <DEDUP_REMOVED lines=14> */
[----:B------:R-:W-:Y:S02]  /*fa00*/  FADD.FTZ R21, R179, R178 ;  /* 0x000000b2b3157221 */ /* 0x000fe40000010000 */
[----:B------:R-:W-:Y:S01]  /*fa10*/  FADD.FTZ R20, R205, R20 ;  /* 0x00000014cd147221 */ /* 0x000fe20000010000 */
[----:B------:R-:W-:Y:S02]  /*fa20*/  WARPGROUP.DEPBAR.LE gsb0, 0x0 ;  /* 0x00008000000079c5 */ /* 0x000fe40000010000 */
[----:B------:R-:W-:-:S15]  /*fa30*/  WARPGROUP.ARRIVE ;  /* 0x00000000000079c5 */ /* 0x000fde0000000000 */
[----:B------:R-:W-:-:S04]  /*fa40*/  NOP ;  /* 0x0000000000007918 */ /* 0x000fc80000000000 */
        /* <DEDUP_REMOVED lines=13> */
.L_x_4292:
[----:B------:R-:W-:-:S07]  /*fb20*/  IMAD.MOV.U32 R197, RZ, RZ, R152 ;  /* 0x000000ffffc57224 */ /* 0x000fce00078e0098 */
.L_x_4291:
[----:B------:R-:W-:Y:S05]  /*fb30*/  BSYNC B1 ;  /* 0x0000000000017941 */ /* 0x000fea0003800000 */
.L_x_4290:
[----:B------:R-:W-:Y:S01]  /*fb40*/  ISETP.GE.AND P2, PT, R197, RZ, PT ;  /* 0x000000ffc500720c */ /* 0x000fe20003f46270 */
[----:B------:R-:W-:-:S12]  /*fb50*/  BSSY B0, `(.L_x_4304) ;  /* 0x000032a000007945 */ /* 0x000fd80003800000 */
[----:B------:R-:W-:Y:S05]  /*fb60*/  @!P2 BRA `(.L_x_4305) ;  /* 0x0000003000a0a947 */ /* 0x000fea0003800000 */
[----:B------:R-:W-:Y:S01]  /*fb70*/  IMAD.MOV.U32 R198, RZ, RZ, R168 ;  /* 0x000000ffffc67224 */ /* 0x000fe200078e00a8 */
[----:B------:R-:W-:Y:S01]  /*fb80*/  MOV R194, R0 ;  /* 0x0000000000c27202 */ /* 0x000fe20000000f00 */
[----:B------:R-:W-:-:S07]  /*fb90*/  IMAD.MOV.U32 R199, RZ, RZ, R18 ;  /* 0x000000ffffc77224 */ /* 0x000fce00078e0012 */
.L_x_4316:
[----:B------:R-:W-:-:S05]  /*fba0*/  VIADD R18, R199, 0x1 ;  /* 0x00000001c7127836 */ /* 0x000fca0000000000 */
[----:B------:R-:W-:-:S04]  /*fbb0*/  ISETP.NE.AND P2, PT, R18, 0x2, PT ;  /* 0x000000021200780c */ /* 0x000fc80003f45270 */
[----:B------:R-:W-:Y:S02]  /*fbc0*/  SEL R3, RZ, 0x1, P2 ;  /* 0x00000001ff037807 */ /* 0x000fe40001000000 */
[----:B------:R-:W-:Y:S02]  /*fbd0*/  SEL R18, R18, RZ, P2 ;  /* 0x000000ff12127207 */ /* 0x000fe40001000000 */
[----:B------:R-:W-:Y:S01]  /*fbe0*/  LOP3.LUT R22, R22, R3, RZ, 0x3c, !PT ;  /* 0x0000000316167212 */ /* 0x000fe200078e3cff */
[----:B--2---:R-:W-:Y:S06]  /*fbf0*/  @!P0 BRA `(.L_x_4306) ;  /* 0x0000000000048947 */ /* 0x004fec0003800000 */
[----:B------:R-:W-:Y:S01]  /*fc00*/  BPT.TRAP 0x1 ;  /* 0x000000040000795c */ /* 0x000fe20000300000 */
.L_x_4306:
[----:B------:R-:W-:Y:S01]  /*fc10*/  IMAD R185, R18, 0x8, R2 ;  /* 0x0000000812b97824 */ /* 0x000fe200078e0202 */
[----:B------:R-:W-:-:S04]  /*fc20*/  SHF.L.U32 R0, R22, 0x1f, RZ ;  /* 0x0000001f16007819 */ /* 0x000fc800000006ff */
[----:B------:R0:W2:Y:S01]  /*fc30*/  SYNCS.PHASECHK.TRANS64.TRYWAIT P2, [R185+URZ+0x38830], R0 ;  /* 0x03883000b90075a7 */ /* 0x0000a2000804017f */
[----:B------:R-:W-:Y:S05]  /*fc40*/  @!P0 BRA `(.L_x_4307) ;  /* 0x0000000000048947 */ /* 0x000fea0003800000 */
[----:B------:R-:W-:Y:S01]  /*fc50*/  BPT.TRAP 0x1 ;  /* 0x000000040000795c */ /* 0x000fe20000300000 */
.L_x_4307:
[----:B------:R-:W-:Y:S01]  /*fc60*/  BSSY B1, `(.L_x_4308) ;  /* 0x0000006000017945 */ /* 0x000fe20003800000 */
[----:B----4-:R-:W-:Y:S02]  /*fc70*/  IMAD R186, R18, 0x200, R14 ;  /* 0x0000020012ba7824 */ /* 0x010fe400078e020e */
[----:B------:R-:W-:Y:S01]  /*fc80*/  IMAD.MOV.U32 R187, RZ, RZ, 0x40000040 ;  /* 0x40000040ffbb7424 */ /* 0x000fe200078e00ff */
[----:B--2---:R-:W-:Y:S06]  /*fc90*/  @P2 BRA `(.L_x_4309) ;  /* 0x0000000000082947 */ /* 0x004fec0003800000 */
[----:B------:R-:W2:Y:S02]  /*fca0*/  SYNCS.PHASECHK.TRANS64.TRYWAIT P2, [R185+URZ+0x38830], R0 ;  /* 0x03883000b90075a7 */ /* 0x000ea4000804017f */
[----:B--2---:R-:W-:Y:S05]  /*fcb0*/  @!P2 BRA `(.L_x_4310) ;  /* 0x000000d400e0a947 */ /* 0x004fea0003800000 */
.L_x_4309:
[----:B------:R-:W-:Y:S05]  /*fcc0*/  BSYNC B1 ;  /* 0x0000000000017941 */ /* 0x000fea0003800000 */
.L_x_4308:
        /* <DEDUP_REMOVED lines=36> */
.L_x_4311:
[----:B------:R1:W3:Y:S01]  /*ff10*/  SYNCS.PHASECHK.TRANS64.TRYWAIT P2, [R185+URZ+0x38850], R0 ;  /* 0x03885000b90075a7 */ /* 0x0002e2000804017f */
[----:B------:R-:W-:Y:S05]  /*ff20*/  @!P0 BRA `(.L_x_4312) ;  /* 0x0000000000048947 */ /* 0x000fea0003800000 */
[----:B------:R-:W-:Y:S01]  /*ff30*/  BPT.TRAP 0x1 ;  /* 0x000000040000795c */ /* 0x000fe20000300000 */
.L_x_4312:
[----:B------:R-:W-:Y:S04]  /*ff40*/  BSSY B1, `(.L_x_4313) ;  /* 0x0000004000017945 */ /* 0x000fe80003800000 */
[----:B---3--:R-:W-:Y:S05]  /*ff50*/  @P2 BRA `(.L_x_4314) ;  /* 0x0000000000082947 */ /* 0x008fea0003800000 */
[----:B------:R-:W3:Y:S02]  /*ff60*/  SYNCS.PHASECHK.TRANS64.TRYWAIT P2, [R185+URZ+0x38850], R0 ;  /* 0x03885000b90075a7 */ /* 0x000ee4000804017f */
[----:B---3--:R-:W-:Y:S05]  /*ff70*/  @!P2 BRA `(.L_x_4315) ;  /* 0x000000d40044a947 */ /* 0x008fea0003800000 */
.L_x_4314:
[----:B------:R-:W-:Y:S05]  /*ff80*/  BSYNC B1 ;  /* 0x0000000000017941 */ /* 0x000fea0003800000 */
.L_x_4313:
        /* <DEDUP_REMOVED lines=12> */
[----:B------:R-:W-:-:S05]  /*10050*/  IMAD.MOV.U32 R203, RZ, RZ, 0x40000040 ;  /* 0x40000040ffcb7424 */ /* 0x000fca00078e00ff */
        /* <DEDUP_REMOVED lines=9> */
[----:B----4-:R-:W-:-:S05]  /*100f0*/  SHF.R.U32.HI R3, RZ, 0x7, R3 ;  /* 0x00000007ff037819 */ /* 0x010fca0000011603 */
[----:B0123--:R0:W1:Y:S02]  /*10100*/  SHFL.IDX PT, R0, R3, RZ, 0x1f ;  /* 0x00001fff03007589 */ /* 0x00f06400000e0000 */
[----:B0-----:R-:W-:Y:S01]  /*10110*/  IMAD.MOV.U32 R3, RZ, RZ, 0x4 ;  /* 0x00000004ff037424 */ /* 0x001fe200078e00ff */
[----:B-1----:R-:W-:-:S04]  /*10120*/  ISETP.GT.AND P2, PT, R0, 0x7f, PT ;  /* 0x0000007f0000780c */ /* 0x002fc80003f44270 */
        /* <DEDUP_REMOVED lines=44> */
[----:B------:R-:W-:Y:S01]  /*103f0*/  IADD3 R186, R4, 0x204, RZ ;  /* 0x0000020404ba7810 */ /* 0x000fe20007ffe0ff */
        /* <DEDUP_REMOVED lines=136> */
[----:B------:R-:W-:Y:S01]  /*10c80*/  IMAD.MOV.U32 R205, RZ, RZ, 0x40000040 ;  /* 0x40000040ffcd7424 */ /* 0x000fe200078e00ff */
[----:B------:R-:W-:Y:S02]  /*10c90*/  WARPGROUP.DEPBAR.LE gsb0, 0x0 ;  /* 0x00008000000079c5 */ /* 0x000fe40000010000 */
[----:B------:R-:W-:-:S07]  /*10ca0*/  WARPGROUP.ARRIVE ;  /* 0x00000000000079c5 */ /* 0x000fce0000000000 */
        /* <DEDUP_REMOVED lines=98> */
[----:B------:R-:W-:-:S02]  /*112d0*/  IMAD.IADD R202, R187, 0x1, R3 ;  /* 0x00000001bbca7824 */ /* 0x000fc400078e0203 */
        /* <DEDUP_REMOVED lines=29> */
[----:B------:R-:W-:Y:S01]  /*114b0*/  VIADD R205, R4, 0xe00 ;  /* 0x00000e0004cd7836 */ /* 0x000fe20000000000 */
        /* <DEDUP_REMOVED lines=12> */
[----:B------:R-:W-:-:S02]  /*11580*/  MOV R203, 0x40000040 ;  /* 0x4000004000cb7802 */ /* 0x000fc40000000f00 */
        /* <DEDUP_REMOVED lines=12> */
[----:B------:R-:W-:Y:S01]  /*11650*/  LOP3.LUT R201, R0, 0x6, RZ, 0xc0, !PT ;  /* 0x0000000600c97812 */ /* 0x000fe200078ec0ff */
[----:B------:R-:W-:-:S05]  /*11660*/  IMAD.MOV.U32 R3, RZ, RZ, 0x1000 ;  /* 0x00001000ff037424 */ /* 0x000fca00078e00ff */
[----:B------:R-:W-:-:S04]  /*11670*/  SEL R3, R3, 0xf80, P2 ;  /* 0x00000f8003037807 */ /* 0x000fc80001000000 */
        /* <DEDUP_REMOVED lines=12> */
[----:B------:R-:W-:-:S02]  /*11740*/  WARPGROUP.DEPBAR.LE gsb0, 0x0 ;  /* 0x00008000000079c5 */ /* 0x000fc40000010000 */
[----:B------:R-:W-:-:S07]  /*11750*/  WARPGROUP.ARRIVE ;  /* 0x00000000000079c5 */ /* 0x000fce0000000000 */
        /* <DEDUP_REMOVED lines=37> */
[----:B------:R-:W-:Y:S01]  /*119b0*/  FMNMX.FTZ R200, R162, R3, !PT ;  /* 0x00000003a2c87209 */ /* 0x000fe20007810000 */
[----:B------:R-:W-:-:S03]  /*119c0*/  IMAD.U32 R3, RZ, RZ, UR4 ;  /* 0x00000004ff037e24 */ /* 0x000fc6000f8e00ff */
[----:B------:R-:W-:Y:S02]  /*119d0*/  FMNMX.FTZ R187, R163, R200, !PT ;  /* 0x000000c8a3bb7209 */ /* 0x000fe40007810000 */
[----:B0-----:R-:W-:-:S05]  /*119e0*/  FMNMX.FTZ R0, R201, R202, !PT ;  /* 0x000000cac9007209 */ /* 0x001fca0007810000 */
[----:B------:R-:W-:Y:S01]  /*119f0*/  FADD.FTZ R200, -R0, R194 ;  /* 0x000000c200c87221 */ /* 0x000fe20000010100 */
[----:B------:R-:W-:Y:S01]  /*11a00*/  FMNMX.FTZ R194, R166, R187, !PT ;  /* 0x000000bba6c27209 */ /* 0x000fe20007810000 */
[-C--:B------:R-:W-:Y:S02]  /*11a10*/  FMUL.FTZ R204, R0, R3.reuse ;  /* 0x0000000300cc7220 */ /* 0x080fe40000410000 */
[-C--:B------:R-:W-:Y:S01]  /*11a20*/  FMUL.FTZ R200, R200, R3.reuse ;  /* 0x00000003c8c87220 */ /* 0x080fe20000410000 */
[----:B------:R-:W-:Y:S01]  /*11a30*/  FMNMX.FTZ R187, R167, R194, !PT ;  /* 0x000000c2a7bb7209 */ /* 0x000fe20007810000 */
[-CC-:B------:R-:W-:Y:S01]  /*11a40*/  FFMA.FTZ R202, R168, R3.reuse, -R204.reuse ;  /* 0x00000003a8ca7223 */ /* 0x180fe200000108cc */
[--C-:B------:R-:W-:Y:S01]  /*11a50*/  FFMA.FTZ R152, R152, R3, -R204.reuse ;  /* 0x0000000398987223 */ /* 0x100fe200000108cc */
[----:B------:R0:W1:Y:S01]  /*11a60*/  MUFU.EX2 R203, R200 ;  /* 0x000000c800cb7308 */ /* 0x0000620000000800 */
[----:B------:R-:W-:Y:S01]  /*11a70*/  FMNMX.FTZ R194, R170, R187, !PT ;  /* 0x000000bbaac27209 */ /* 0x000fe20007810000 */
[-CC-:B------:R-:W-:Y:S01]  /*11a80*/  FFMA.FTZ R153, R153, R3.reuse, -R204.reuse ;  /* 0x0000000399997223 */ /* 0x180fe200000108cc */
[-CC-:B------:R-:W-:Y:S01]  /*11a90*/  FFMA.FTZ R156, R156, R3.reuse, -R204.reuse ;  /* 0x000000039c9c7223 */ /* 0x180fe200000108cc */
[-CC-:B------:R-:W-:Y:S01]  /*11aa0*/  FFMA.FTZ R157, R157, R3.reuse, -R204.reuse ;  /* 0x000000039d9d7223 */ /* 0x180fe200000108cc */
[----:B------:R-:W-:Y:S01]  /*11ab0*/  FMNMX.FTZ R187, R171, R194, !PT ;  /* 0x000000c2abbb7209 */ /* 0x000fe20007810000 */
[-CC-:B------:R-:W-:Y:S01]  /*11ac0*/  FFMA.FTZ R201, R165, R3.reuse, -R204.reuse ;  /* 0x00000003a5c97223 */ /* 0x180fe200000108cc */
[--C-:B------:R-:W-:Y:S01]  /*11ad0*/  FFMA.FTZ R169, R169, R3, -R204.reuse ;  /* 0x00000003a9a97223 */ /* 0x100fe200000108cc */
[----:B------:R-:W2:Y:S01]  /*11ae0*/  MUFU.EX2 R152, R152 ;  /* 0x0000009800987308 */ /* 0x000ea20000000800 */
[----:B------:R-:W-:Y:S01]  /*11af0*/  FMNMX.FTZ R194, R174, R187, !PT ;  /* 0x000000bbaec27209 */ /* 0x000fe20007810000 */
[-CC-:B0-----:R-:W-:Y:S01]  /*11b00*/  FFMA.FTZ R200, R164, R3.reuse, -R204.reuse ;  /* 0x00000003a4c87223 */ /* 0x181fe200000108cc */
[-CC-:B------:R-:W-:Y:S01]  /*11b10*/  FFMA.FTZ R172, R172, R3.reuse, -R204.reuse ;  /* 0x00000003acac7223 */ /* 0x180fe200000108cc */
[-CC-:B------:R-:W-:Y:S01]  /*11b20*/  FFMA.FTZ R173, R173, R3.reuse, -R204.reuse ;  /* 0x00000003adad7223 */ /* 0x180fe200000108cc */
[----:B------:R-:W-:Y:S01]  /*11b30*/  FMNMX.FTZ R187, R175, R194, !PT ;  /* 0x000000c2afbb7209 */ /* 0x000fe20007810000 */
[-CC-:B------:R-:W-:Y:S01]  /*11b40*/  FFMA.FTZ R176, R176, R3.reuse, -R204.reuse ;  /* 0x00000003b0b07223 */ /* 0x180fe200000108cc */
[--C-:B------:R-:W-:Y:S01]  /*11b50*/  FFMA.FTZ R177, R177, R3, -R204.reuse ;  /* 0x00000003b1b17223 */ /* 0x100fe200000108cc */
[----:B------:R-:W0:Y:S01]  /*11b60*/  MUFU.EX2 R153, R153 ;  /* 0x0000009900997308 */ /* 0x000e220000000800 */
[----:B------:R-:W-:Y:S01]  /*11b70*/  FMNMX.FTZ R194, R178, R187, !PT ;  /* 0x000000bbb2c27209 */ /* 0x000fe20007810000 */
[-CC-:B------:R-:W-:Y:S01]  /*11b80*/  FFMA.FTZ R180, R180, R3.reuse, -R204.reuse ;  /* 0x00000003b4b47223 */ /* 0x180fe200000108cc */
[--C-:B------:R-:W-:Y:S01]  /*11b90*/  FFMA.FTZ R181, R181, R3, -R204.reuse ;  /* 0x00000003b5b57223 */ /* 0x100fe200000108cc */
[-C--:B-1----:R-:W-:Y:S01]  /*11ba0*/  FMUL.FTZ R24, R24, R203.reuse ;  /* 0x000000cb18187220 */ /* 0x082fe20000410000 */
[----:B------:R-:W-:Y:S01]  /*11bb0*/  FMNMX.FTZ R187, R179, R194, !PT ;  /* 0x000000c2b3bb7209 */ /* 0x000fe20007810000 */
[-C--:B------:R-:W-:Y:S01]  /*11bc0*/  FMUL.FTZ R25, R25, R203.reuse ;  /* 0x000000cb19197220 */ /* 0x080fe20000410000 */
[----:B------:R-:W-:Y:S01]  /*11bd0*/  FMUL.FTZ R28, R28, R203 ;  /* 0x000000cb1c1c7220 */ /* 0x000fe20000410000 */
[----:B------:R-:W-:Y:S01]  /*11be0*/  MUFU.EX2 R156, R156 ;  /* 0x0000009c009c7308 */ /* 0x000fe20000000800 */
[----:B------:R-:W-:Y:S01]  /*11bf0*/  FMNMX.FTZ R194, R182, R187, !PT ;  /* 0x000000bbb6c27209 */ /* 0x000fe20007810000 */
[--C-:B------:R-:W-:Y:S01]  /*11c00*/  FFMA.FTZ R187, R160, R3, -R204.reuse ;  /* 0x00000003a0bb7223 */ /* 0x100fe200000108cc */
[-C--:B------:R-:W-:Y:S01]  /*11c10*/  FMUL.FTZ R29, R29, R203.reuse ;  /* 0x000000cb1d1d7220 */ /* 0x080fe20000410000 */
[----:B------:R-:W-:Y:S01]  /*11c20*/  FMUL.FTZ R32, R32, R203 ;  /* 0x000000cb20207220 */ /* 0x000fe20000410000 */
[----:B------:R-:W-:Y:S01]  /*11c30*/  FMNMX.FTZ R205, R183, R194, !PT ;  /* 0x000000c2b7cd7209 */ /* 0x000fe20007810000 */
[----:B------:R-:W-:Y:S01]  /*11c40*/  FFMA.FTZ R194, R161, R3, -R204 ;  /* 0x00000003a1c27223 */ /* 0x000fe200000108cc */
[-C--:B------:R-:W-:Y:S01]  /*11c50*/  FMUL.FTZ R33, R33, R203.reuse ;  /* 0x000000cb21217220 */ /* 0x080fe20000410000 */
[----:B------:R-:W-:Y:S01]  /*11c60*/  MUFU.EX2 R157, R157 ;  /* 0x0000009d009d7308 */ /* 0x000fe20000000800 */
[-C--:B------:R-:W-:Y:S01]  /*11c70*/  FMUL.FTZ R36, R36, R203.reuse ;  /* 0x000000cb24247220 */ /* 0x080fe20000410000 */
[----:B------:R-:W1:Y:S01]  /*11c80*/  SHFL.BFLY PT, R160, R205, 0x2, 0x1f ;  /* 0x0c401f00cda07f89 */ /* 0x000e6200000e0000 */
        /* <DEDUP_REMOVED lines=23> */
[----:B-1----:R-:W-:Y:S01]  /*11e00*/  FMNMX.FTZ R160, R205, R160, !PT ;  /* 0x000000a0cda07209 */ /* 0x002fe20007810000 */
        /* <DEDUP_REMOVED lines=42> */
[--C-:B------:R-:W-:Y:S01]  /*120b0*/  FFMA.FTZ R155, R158, R3, -R164.reuse ;  /* 0x000000039e9b7223 */ /* 0x100fe200000108a4 */
[----:B------:R-:W-:Y:S01]  /*120c0*/  ISETP.NE.AND P2, PT, R192, R159, PT ;  /* 0x0000009fc000720c */ /* 0x000fe20003f45270 */
[-CC-:B------:R-:W-:Y:S01]  /*120d0*/  FFMA.FTZ R205, R163, R3.reuse, -R164.reuse ;  /* 0x00000003a3cd7223 */ /* 0x180fe200000108a4 */
[----:B------:R-:W1:Y:S01]  /*120e0*/  MUFU.EX2 R160, R160 ;  /* 0x000000a000a07308 */ /* 0x000e620000000800 */
[----:B------:R-:W-:Y:S02]  /*120f0*/  @!P1 VIADD R158, R185, 0x38840 ;  /* 0x00038840b99e9836 */ /* 0x000fe40000000000 */
[-CC-:B------:R-:W-:Y:S01]  /*12100*/  FFMA.FTZ R204, R162, R3.reuse, -R164.reuse ;  /* 0x00000003a2cc7223 */ /* 0x180fe200000108a4 */
[-CC-:B------:R-:W-:Y:S01]  /*12110*/  FFMA.FTZ R206, R166, R3.reuse, -R164.reuse ;  /* 0x00000003a6ce7223 */ /* 0x180fe200000108a4 */
[-CC-:B------:R-:W-:Y:S01]  /*12120*/  FFMA.FTZ R207, R167, R3.reuse, -R164.reuse ;  /* 0x00000003a7cf7223 */ /* 0x180fe200000108a4 */
[-C--:B------:R-:W-:Y:S01]  /*12130*/  FFMA.FTZ R170, R170, R3.reuse, -R164 ;  /* 0x00000003aaaa7223 */ /* 0x080fe200000108a4 */
[----:B------:R-:W-:Y:S01]  /*12140*/  @!P1 PRMT R158, RZ, 0x654, R158 ;  /* 0x00000654ff9e9816 */ /* 0x000fe2000000009e */
[-CC-:B------:R-:W-:Y:S01]  /*12150*/  FFMA.FTZ R171, R171, R3.reuse, -R164.reuse ;  /* 0x00000003abab7223 */ /* 0x180fe200000108a4 */
[----:B------:R-:W3:Y:S01]  /*12160*/  MUFU.EX2 R154, R154 ;  /* 0x0000009a009a7308 */ /* 0x000ee20000000800 */
[----:B------:R-:W-:Y:S01]  /*12170*/  FFMA.FTZ R174, R174, R3, -R164 ;  /* 0x00000003aeae7223 */ /* 0x000fe200000108a4 */
[----:B------:R4:W-:Y:S01]  /*12180*/  @!P1 SYNCS.ARRIVE.TRANS64.RED.A1T0 RZ, [R158+URZ], RZ ;  /* 0x000000ff9eff99a7 */ /* 0x0009e2000810043f */
[----:B------:R-:W-:-:S02]  /*12190*/  @!P2 IMAD R163, R199, 0x40, R190 ;  /* 0x00000040c7a3a824 */ /* 0x000fc400078e02be */
[-CC-:B------:R-:W-:Y:S01]  /*121a0*/  FFMA.FTZ R175, R175, R3.reuse, -R164.reuse ;  /* 0x00000003afaf7223 */ /* 0x180fe200000108a4 */
[-CC-:B------:R-:W-:Y:S01]  /*121b0*/  FFMA.FTZ R178, R178, R3.reuse, -R164.reuse ;  /* 0x00000003b2b27223 */ /* 0x180fe200000108a4 */
[-CC-:B------:R-:W-:Y:S01]  /*121c0*/  FFMA.FTZ R199, R183, R3.reuse, -R164.reuse ;  /* 0x00000003b7c77223 */ /* 0x180fe200000108a4 */
[-CC-:B------:R-:W-:Y:S01]  /*121d0*/  FFMA.FTZ R159, R179, R3.reuse, -R164.reuse ;  /* 0x00000003b39f7223 */ /* 0x180fe200000108a4 */
[----:B------:R-:W-:Y:S01]  /*121e0*/  @!P2 LEA R163, R163, R2, 0x2 ;  /* 0x00000002a3a3a211 */ /* 0x000fe200078e10ff */
[----:B------:R-:W5:Y:S01]  /*121f0*/  MUFU.EX2 R161, R161 ;  /* 0x000000a100a17308 */ /* 0x000f620000000800 */
[----:B----4-:R-:W-:Y:S01]  /*12200*/  FFMA.FTZ R158, R182, R3, -R164 ;  /* 0x00000003b69e7223 */ /* 0x010fe200000108a4 */
[----:B--2---:R-:W-:Y:S01]  /*12210*/  FFMA.FTZ R162, R203, R21, R152 ;  /* 0x00000015cba27223 */ /* 0x004fe20000010098 */
[C---:B0-----:R-:W-:Y:S01]  /*12220*/  F2FP.BF16.F32.PACK_AB R152, R153.reuse, R152 ;  /* 0x000000989998723e */ /* 0x041fe200000010ff */
[----:B------:R0:W-:Y:S01]  /*12230*/  @!P2 STS [R163+0x38400], R203 ;  /* 0x038400cba300a388 */ /* 0x0001e20000000800 */
[-C--:B------:R-:W-:Y:S01]  /*12240*/  FMUL.FTZ R136, R136, R203.reuse ;  /* 0x000000cb88887220 */ /* 0x080fe20000410000 */
[----:B------:R-:W-:Y:S01]  /*12250*/  FADD.FTZ R21, R153, R162 ;  /* 0x000000a299157221 */ /* 0x000fe20000010000 */
[-C--:B------:R-:W-:Y:S01]  /*12260*/  FMUL.FTZ R137, R137, R203.reuse ;  /* 0x000000cb89897220 */ /* 0x080fe20000410000 */
[----:B-1----:R1:W-:Y:S01]  /*12270*/  @!P2 STS [R163+0x38420], R160 ;  /* 0x038420a0a300a388 */ /* 0x0023e20000000800 */
[----:B------:R-:W0:Y:S01]  /*12280*/  MUFU.EX2 R155, R155 ;  /* 0x0000009b009b7308 */ /* 0x000e220000000800 */
[----:B---3--:R-:W-:Y:S01]  /*12290*/  FFMA.FTZ R20, R160, R20, R154 ;  /* 0x00000014a0147223 */ /* 0x008fe2000001009a */
[----:B------:R-:W-:Y:S01]  /*122a0*/  FADD.FTZ R162, R156, R21 ;  /* 0x000000159ca27221 */ /* 0x000fe20000010000 */
[-C--:B------:R-:W-:Y:S01]  /*122b0*/  FMUL.FTZ R140, R140, R203.reuse ;  /* 0x000000cb8c8c7220 */ /* 0x080fe20000410000 */
[-C--:B------:R-:W-:Y:S01]  /*122c0*/  FMUL.FTZ R141, R141, R203.reuse ;  /* 0x000000cb8d8d7220 */ /* 0x080fe20000410000 */
[-C--:B------:R-:W-:Y:S01]  /*122d0*/  FMUL.FTZ R144, R144, R203.reuse ;  /* 0x000000cb90907220 */ /* 0x080fe20000410000 */
[-C--:B------:R-:W-:Y:S01]  /*122e0*/  FMUL.FTZ R145, R145, R203.reuse ;  /* 0x000000cb91917220 */ /* 0x080fe20000410000 */
[-C--:B------:R-:W-:Y:S01]  /*122f0*/  FMUL.FTZ R148, R148, R203.reuse ;  /* 0x000000cb94947220 */ /* 0x080fe20000410000 */
[----:B------:R-:W2:Y:S01]  /*12300*/  MUFU.EX2 R198, R198 ;  /* 0x000000c600c67308 */ /* 0x000ea20000000800 */
[----:B-----5:R-:W-:Y:S01]  /*12310*/  FADD.FTZ R20, R161, R20 ;  /* 0x00000014a1147221 */ /* 0x020fe20000010000 */
[----:B------:R-:W-:Y:S01]  /*12320*/  FMUL.FTZ R149, R149, R203 ;  /* 0x000000cb95957220 */ /* 0x000fe20000410000 */
[----:B------:R-:W-:Y:S01]  /*12330*/  F2FP.BF16.F32.PACK_AB R153, R161, R154 ;  /* 0x0000009aa199723e */ /* 0x000fe200000010ff */
[C---:B------:R-:W-:Y:S01]  /*12340*/  FADD.FTZ R179, R157.reuse, R162 ;  /* 0x000000a29db37221 */ /* 0x040fe20000010000 */
[----:B------:R-:W-:Y:S01]  /*12350*/  F2FP.BF16.F32.PACK_AB R154, R157, R156 ;  /* 0x0000009c9d9a723e */ /* 0x000fe200000010ff */
        /* <DEDUP_REMOVED lines=77> */
[----:B------:R-:W-:Y:S01]  /*12830*/  F2FP.BF16.F32.PACK_AB R156, R194, R187 ;  /* 0x000000bbc29c723e */ /* 0x000fe200000010ff */
[----:B------:R4:W-:Y:S01]  /*12840*/  STSM.16.M88.4 [R196+0x36400], R152 ;  /* 0x03640098c4007844 */ /* 0x0009e20000000200 */
[----:B0-----:R-:W-:Y:S01]  /*12850*/  F2FP.BF16.F32.PACK_AB R157, R205, R204 ;  /* 0x000000cccd9d723e */ /* 0x001fe200000010ff */
[----:B------:R-:W-:Y:S01]  /*12860*/  VIADD R20, R186, 0x80 ;  /* 0x00000080ba147836 */ /* 0x000fe20000000000 */
[----:B-1----:R-:W-:Y:S01]  /*12870*/  F2FP.BF16.F32.PACK_AB R160, R169, R202 ;  /* 0x000000caa9a0723e */ /* 0x002fe200000010ff */
[----:B------:R-:W0:Y:S01]  /*12880*/  MUFU.EX2 R177, R177 ;  /* 0x000000b100b17308 */ /* 0x000e220000000800 */
[----:B--2---:R-:W-:Y:S01]  /*12890*/  F2FP.BF16.F32.PACK_AB R161, R171, R170 ;  /* 0x000000aaaba1723e */ /* 0x004fe200000010ff */
[----:B------:R-:W-:Y:S01]  /*128a0*/  IMAD.MOV.U32 R21, RZ, RZ, 0x40000040 ;  /* 0x40000040ff157424 */ /* 0x000fe200078e00ff */
[----:B------:R-:W-:Y:S01]  /*128b0*/  F2FP.BF16.F32.PACK_AB R162, R173, R172 ;  /* 0x000000acada2723e */ /* 0x000fe200000010ff */
[----:B------:R-:W-:Y:S01]  /*128c0*/  FADD.FTZ R203, R198, R203 ;  /* 0x000000cbc6cb7221 */ /* 0x000fe20000010000 */
[----:B---3--:R-:W-:Y:S01]  /*128d0*/  F2FP.BF16.F32.PACK_AB R163, R175, R174 ;  /* 0x000000aeafa3723e */ /* 0x008fe200000010ff */
[----:B------:R-:W-:Y:S01]  /*128e0*/  FADD.FTZ R179, R187, R179 ;  /* 0x000000b3bbb37221 */ /* 0x000fe20000010000 */
[----:B------:R-:W-:Y:S01]  /*128f0*/  ISETP.GT.AND P2, PT, R197, RZ, PT ;  /* 0x000000ffc500720c */ /* 0x000fe20003f44270 */
[----:B------:R-:W-:Y:S01]  /*12900*/  MUFU.EX2 R180, R180 ;  /* 0x000000b400b47308 */ /* 0x000fe20000000800 */
[----:B------:R-:W-:Y:S01]  /*12910*/  FADD.FTZ R204, R204, R203 ;  /* 0x000000cbcccc7221 */ /* 0x000fe20000010000 */
[----:B------:R-:W-:Y:S01]  /*12920*/  FADD.FTZ R179, R194, R179 ;  /* 0x000000b3c2b37221 */ /* 0x000fe20000010000 */
[----:B------:R-:W-:-:S02]  /*12930*/  @!P1 VIADD R185, R185, 0x38860 ;  /* 0x00038860b9b99836 */ /* 0x000fc40000000000 */
[----:B------:R-:W-:Y:S01]  /*12940*/  FADD.FTZ R205, R205, R204 ;  /* 0x000000cccdcd7221 */ /* 0x000fe20000010000 */
[----:B------:R-:W-:Y:S02]  /*12950*/  IMAD.MOV.U32 R198, RZ, RZ, R168 ;  /* 0x000000ffffc67224 */ /* 0x000fe400078e00a8 */
[----:B------:R-:W1:Y:S01]  /*12960*/  MUFU.EX2 R181, R181 ;  /* 0x000000b500b57308 */ /* 0x000e620000000800 */
[----:B0-----:R-:W-:Y:S01]  /*12970*/  F2FP.BF16.F32.PACK_AB R164, R177, R176 ;  /* 0x000000b0b1a4723e */ /* 0x001fe200000010ff */
[----:B------:R-:W-:Y:S01]  /*12980*/  IMAD.MOV.U32 R194, RZ, RZ, R0 ;  /* 0x000000ffffc27224 */ /* 0x000fe200078e0000 */
[----:B------:R-:W-:-:S05]  /*12990*/  @!P1 PRMT R185, RZ, 0x654, R185 ;  /* 0x00000654ffb99816 */ /* 0x000fca00000000b9 */
        /* <DEDUP_REMOVED lines=16> */
[----:B------:R-:W-:Y:S01]  /*12aa0*/  FADD.FTZ R202, R202, R201 ;  /* 0x000000c9caca7221 */ /* 0x000fe20000010000 */
[----:B------:R-:W-:-:S03]  /*12ab0*/  FADD.FTZ R174, R174, R171 ;  /* 0x000000abaeae7221 */ /* 0x000fc60000010000 */
[----:B------:R-:W-:Y:S01]  /*12ac0*/  FADD.FTZ R169, R169, R202 ;  /* 0x000000caa9a97221 */ /* 0x000fe20000010000 */
[----:B------:R-:W-:Y:S01]  /*12ad0*/  FADD.FTZ R175, R175, R174 ;  /* 0x000000aeafaf7221 */ /* 0x000fe20000010000 */
[----:B0-----:R-:W-:Y:S02]  /*12ae0*/  F2FP.BF16.F32.PACK_AB R167, R199, R183 ;  /* 0x000000b7c7a7723e */ /* 0x001fe400000010ff */
        /* <DEDUP_REMOVED lines=15> */
[----:B------:R-:W-:Y:S02]  /*12be0*/  WARPGROUP.DEPBAR.LE gsb0, 0x0 ;  /* 0x00008000000079c5 */ /* 0x000fe40000010000 */
[----:B------:R-:W-:Y:S01]  /*12bf0*/  WARPGROUP.ARRIVE ;  /* 0x00000000000079c5 */ /* 0x000fe20000000000 */
[----:B----4-:R-:W-:-:S04]  /*12c00*/  VIADD R152, R197, 0xffffffff ;  /* 0xffffffffc5987836 */ /* 0x010fc80000000000 */
[----:B------:R-:W-:-:S10]  /*12c10*/  IMAD.MOV.U32 R197, RZ, RZ, R152 ;  /* 0x000000ffffc57224 */ /* 0x000fd400078e0098 */
        /* <DEDUP_REMOVED lines=13> */
[----:B------:R-:W-:Y:S01]  /*12cf0*/  IMAD.MOV.U32 R199, RZ, RZ, R18 ;  /* 0x000000ffffc77224 */ /* 0x000fe200078e0012 */
[----:B------:R-:W-:Y:S02]  /*12d00*/  WARPGROUP.DEPBAR.LE gsb0, 0x0 ;  /* 0x00008000000079c5 */ /* 0x000fe40000010000 */
[----:B------:R-:W-:-:S15]  /*12d10*/  WARPGROUP.ARRIVE ;  /* 0x00000000000079c5 */ /* 0x000fde0000000000 */
[----:B------:R-:W-:-:S05]  /*12d20*/  NOP ;  /* 0x0000000000007918 */ /* 0x000fca0000000000 */
        /* <DEDUP_REMOVED lines=12> */
.L_x_4305:
[----:B------:R-:W-:Y:S05]  /*12df0*/  BSYNC B0 ;  /* 0x0000000000007941 */ /* 0x000fea0003800000 */
.L_x_4304:
[----:B------:R-:W0:Y:S01]  /*12e00*/  SHFL.BFLY PT, R4, R21, 0x2, 0x1f ;  /* 0x0c401f0015047f89 */ /* 0x000e2200000e0000 */
[----:B-12-4-:R-:W-:Y:S01]  /*12e10*/  MOV R167, 0xff800000 ;  /* 0xff80000000a77802 */ /* 0x016fe20000000f00 */
[----:B------:R-:W-:Y:S02]  /*12e20*/  IMAD.MOV.U32 R169, RZ, RZ, -0x800000 ;  /* 0xff800000ffa97424 */ /* 0x000fe400078e00ff */
[----:B------:R-:W1:Y:S01]  /*12e30*/  SHFL.BFLY PT, R7, R20, 0x2, 0x1f ;  /* 0x0c401f0014077f89 */ /* 0x000e6200000e0000 */
[----:B------:R-:W-:Y:S01]  /*12e40*/  VIADD R219, R219, 0x1 ;  /* 0x00000001dbdb7836 */ /* 0x000fe20000000000 */
[----:B------:R-:W-:Y:S08]  /*12e50*/  BAR.ARV 0x8, 0xa0 ;  /* 0x0202800000007b1d */ /* 0x000ff00000002000 */
[----:B------:R-:W-:Y:S01]  /*12e60*/  BAR.SYNC.DEFER_BLOCKING 0xf, 0x100 ;  /* 0x03c4000000007b1d */ /* 0x000fe20000010000 */
[----:B0-----:R-:W-:Y:S01]  /*12e70*/  FADD.FTZ R4, R4, R21 ;  /* 0x0000001504047221 */ /* 0x001fe20000010000 */
[----:B-1----:R-:W-:-:S04]  /*12e80*/  FADD.FTZ R8, R7, R20 ;  /* 0x0000001407087221 */ /* 0x002fc80000010000 */
[----:B------:R-:W0:Y:S04]  /*12e90*/  SHFL.BFLY PT, R5, R4, 0x1, 0x1f ;  /* 0x0c201f0004057f89 */ /* 0x000e2800000e0000 */
[----:B------:R-:W1:Y:S01]  /*12ea0*/  SHFL.BFLY PT, R7, R8, 0x1, 0x1f ;  /* 0x0c201f0008077f89 */ /* 0x000e6200000e0000 */
[----:B0-----:R-:W-:Y:S01]  /*12eb0*/  FADD.FTZ R10, R4, R5 ;  /* 0x00000005040a7221 */ /* 0x001fe20000010000 */
[----:B------:R-:W-:Y:S02]  /*12ec0*/  VIADD R4, R18, 0x1 ;  /* 0x0000000112047836 */ /* 0x000fe40000000000 */
[----:B-1----:R-:W-:Y:S02]  /*12ed0*/  FADD.FTZ R5, R8, R7 ;  /* 0x0000000708057221 */ /* 0x002fe40000010000 */
[----:B------:R-:W-:Y:S01]  /*12ee0*/  FSETP.NE.FTZ.AND P2, PT, R10, RZ, PT ;  /* 0x000000ff0a00720b */ /* 0x000fe20003f55000 */
[----:B------:R-:W-:Y:S01]  /*12ef0*/  IMAD.MOV R7, RZ, RZ, -R195 ;  /* 0x000000ffff077224 */ /* 0x000fe200078e0ac3 */
[----:B------:R-:W-:-:S02]  /*12f00*/  ISETP.NE.AND P1, PT, R4, 0x2, PT ;  /* 0x000000020400780c */ /* 0x000fc40003f25270 */
[----:B------:R-:W-:Y:S02]  /*12f10*/  FSETP.NE.FTZ.AND P3, PT, R5, RZ, PT ;  /* 0x000000ff0500720b */ /* 0x000fe40003f75000 */
[----:B------:R-:W-:Y:S02]  /*12f20*/  ISETP.NE.AND P0, PT, R192, R7, PT ;  /* 0x00000007c000720c */ /* 0x000fe40003f05270 */
[----:B------:R-:W-:Y:S02]  /*12f30*/  CS2R R6, SRZ ;  /* 0x0000000000067805 */ /* 0x000fe4000001ff00 */
[----:B------:R-:W-:-:S04]  /*12f40*/  SEL R11, RZ, 0x1, P1 ;  /* 0x00000001ff0b7807 */ /* 0x000fc80000800000 */
[----:B------:R-:W-:Y:S01]  /*12f50*/  LOP3.LUT R22, R22, R11, RZ, 0x3c, !PT ;  /* 0x0000000b16167212 */ /* 0x000fe200078e3cff */
[----:B------:R-:W0:Y:S02]  /*12f60*/  @P2 MUFU.RCP R7, R10 ;  /* 0x0000000a00072308 */ /* 0x000e240000001000 */
[C---:B------:R-:W-:Y:S02]  /*12f70*/  @P3 FMUL.FTZ R20, R3.reuse, 0.69314718246459960938 ;  /* 0x3f31721803143820 */ /* 0x040fe40000410000 */
[----:B------:R-:W-:Y:S02]  /*12f80*/  @!P0 IMAD R9, R18, 0x40, R190 ;  /* 0x0000004012098824 */ /* 0x000fe400078e02be */
[----:B------:R-:W-:Y:S02]  /*12f90*/  @P2 FMUL.FTZ R18, R3, 0.69314718246459960938 ;  /* 0x3f31721803122820 */ /* 0x000fe40000410000 */
[----:B------:R-:W1:Y:S01]  /*12fa0*/  @P3 MUFU.RCP R6, R5 ;  /* 0x0000000500063308 */ /* 0x000e620000001000 */
[----:B------:R-:W-:-:S07]  /*12fb0*/  @!P0 IMAD R9, R9, 0x4, R2 ;  /* 0x0000000409098824 */ /* 0x000fce00078e0202 */
[----:B------:R-:W2:Y:S01]  /*12fc0*/  @P2 MUFU.LG2 R2, R10 ;  /* 0x0000000a00022308 */ /* 0x000ea20000000c00 */
[----:B0-----:R-:W-:Y:S01]  /*12fd0*/  @!P0 STS [R9+0x38400], R7 ;  /* 0x0384000709008388 */ /* 0x001fe20000000800 */
[-C--:B------:R-:W-:Y:S01]  /*12fe0*/  FMUL.FTZ R177, R24, R7.reuse ;  /* 0x0000000718b17220 */ /* 0x080fe20000410000 */
[-C--:B------:R-:W-:Y:S01]  /*12ff0*/  FMUL.FTZ R24, R33, R7.reuse ;  /* 0x0000000721187220 */ /* 0x080fe20000410000 */
[-C--:B------:R-:W-:Y:S01]  /*13000*/  FMUL.FTZ R175, R25, R7.reuse ;  /* 0x0000000719af7220 */ /* 0x080fe20000410000 */
[-C--:B------:R-:W-:Y:S01]  /*13010*/  FMUL.FTZ R176, R28, R7.reuse ;  /* 0x000000071cb07220 */ /* 0x080fe20000410000 */
[-C--:B------:R-:W-:Y:S01]  /*13020*/  FMUL.FTZ R173, R29, R7.reuse ;  /* 0x000000071dad7220 */ /* 0x080fe20000410000 */
[-C--:B------:R-:W-:Y:S01]  /*13030*/  FMUL.FTZ R174, R32, R7.reuse ;  /* 0x0000000720ae7220 */ /* 0x080fe20000410000 */
[----:B------:R-:W0:Y:S01]  /*13040*/  @P3 MUFU.LG2 R21, R5 ;  /* 0x0000000500153308 */ /* 0x000e220000000c00 */
        /* <DEDUP_REMOVED lines=63> */
[-C--:B-1----:R-:W-:Y:S01]  /*13440*/  FMUL.FTZ R9, R58, R6.reuse ;  /* 0x000000063a097220 */ /* 0x082fe20000410000 */
        /* <DEDUP_REMOVED lines=66> */
.L_x_4231:
[----:B------:R-:W-:Y:S05]  /*13870*/  BSYNC B7 ;  /* 0x0000000000077941 */ /* 0x000fea0003800000 */
.L_x_4229:
        /* <DEDUP_REMOVED lines=9> */
[----:B-----5:R-:W2:Y:S01]  /*13910*/  S2R R33, SR_SWINHI ;  /* 0x0000000000217919 */ /* 0x020ea20000002f00 */
        /* <DEDUP_REMOVED lines=26> */
[----:B------:R-:W-:Y:S01]  /*13ac0*/  IADD3 R197, P3, R122, 0x2000, RZ ;  /* 0x000020007ac57810 */ /* 0x000fe20007f7e0ff */
[--C-:B------:R-:W-:Y:S01]  /*13ad0*/  IMAD.X R41, RZ, RZ, R123.reuse, P1 ;  /* 0x000000ffff297224 */ /* 0x100fe200008e067b */
[----:B------:R-:W-:Y:S01]  /*13ae0*/  LOP3.LUT R40, R179, 0x380, RZ, 0xc0, !PT ;  /* 0x00000380b3287812 */ /* 0x000fe200078ec0ff */
[--C-:B------:R-:W-:Y:S01]  /*13af0*/  IMAD.X R45, RZ, RZ, R123.reuse, P0 ;  /* 0x000000ffff2d7224 */ /* 0x100fe200000e067b */
[----:B------:R-:W-:Y:S01]  /*13b00*/  LOP3.LUT R44, R181, 0x380, RZ, 0xc0, !PT ;  /* 0x00000380b52c7812 */ /* 0x000fe200078ec0ff */
[----:B------:R-:W-:Y:S01]  /*13b10*/  IMAD.X R53, RZ, RZ, R123, P3 ;  /* 0x000000ffff357224 */ /* 0x000fe200018e067b */
[----:B------:R-:W-:Y:S02]  /*13b20*/  LOP3.LUT R52, R197, 0x380, RZ, 0xc0, !PT ;  /* 0x00000380c5347812 */ /* 0x000fe400078ec0ff */
[----:B------:R-:W-:Y:S02]  /*13b30*/  SHF.R.U64 R40, R40, 0x3, RZ ;  /* 0x0000000328287819 */ /* 0x000fe400000012ff */
[----:B------:R-:W-:-:S02]  /*13b40*/  SHF.R.U64 R44, R44, 0x3, RZ ;  /* 0x000000032c2c7819 */ /* 0x000fc400000012ff */
[C---:B------:R-:W-:Y:S02]  /*13b50*/  IADD3 R183, P4, R122.reuse, 0x60, RZ ;  /* 0x000000607ab77810 */ /* 0x040fe40007f9e0ff */
[C---:B------:R-:W-:Y:S02]  /*13b60*/  IADD3 R56, P6, R122.reuse, 0x2020, RZ ;  /* 0x000020207a387810 */ /* 0x040fe40007fde0ff */
[----:B------:R-:W-:Y:S01]  /*13b70*/  IADD3 R60, P5, R122, 0x2040, RZ ;  /* 0x000020407a3c7810 */ /* 0x000fe20007fbe0ff */
[--C-:B------:R-:W-:Y:S01]  /*13b80*/  IMAD.X R49, RZ, RZ, R123.reuse, P4 ;  /* 0x000000ffff317224 */ /* 0x100fe200020e067b */
[----:B------:R-:W-:Y:S01]  /*13b90*/  SHF.R.U64 R52, R52, 0x3, RZ ;  /* 0x0000000334347819 */ /* 0x000fe200000012ff */
[--C-:B------:R-:W-:Y:S01]  /*13ba0*/  IMAD.X R57, RZ, RZ, R123.reuse, P6 ;  /* 0x000000ffff397224 */ /* 0x100fe200030e067b */
[----:B------:R-:W-:Y:S01]  /*13bb0*/  IADD3 R98, P1, R122, 0x4000, RZ ;  /* 0x000040007a627810 */ /* 0x000fe20007f3e0ff */
[----:B------:R-:W-:Y:S01]  /*13bc0*/  IMAD.X R61, RZ, RZ, R123, P5 ;  /* 0x000000ffff3d7224 */ /* 0x000fe200028e067b */
[----:B------:R-:W-:-:S02]  /*13bd0*/  LOP3.LUT R40, R40, R179, RZ, 0x3c, !PT ;  /* 0x000000b328287212 */ /* 0x000fc400078e3cff */
[----:B------:R-:W-:Y:S01]  /*13be0*/  LOP3.LUT R44, R44, R181, RZ, 0x3c, !PT ;  /* 0x000000b52c2c7212 */ /* 0x000fe200078e3cff */
[----:B------:R-:W-:Y:S01]  /*13bf0*/  IMAD.X R99, RZ, RZ, R123, P1 ;  /* 0x000000ffff637224 */ /* 0x000fe200008e067b */
[----:B------:R-:W-:Y:S02]  /*13c00*/  LOP3.LUT R48, R183, 0x380, RZ, 0xc0, !PT ;  /* 0x00000380b7307812 */ /* 0x000fe400078ec0ff */
[----:B------:R-:W-:Y:S02]  /*13c10*/  LOP3.LUT R179, R56, 0x380, RZ, 0xc0, !PT ;  /* 0x0000038038b37812 */ /* 0x000fe400078ec0ff */
[----:B------:R-:W-:Y:S02]  /*13c20*/  LOP3.LUT R181, R60, 0x380, RZ, 0xc0, !PT ;  /* 0x000003803cb57812 */ /* 0x000fe400078ec0ff */
[----:B------:R-:W-:Y:S02]  /*13c30*/  LOP3.LUT R52, R52, R197, RZ, 0x3c, !PT ;  /* 0x000000c534347212 */ /* 0x000fe400078e3cff */
[----:B------:R-:W-:-:S02]  /*13c40*/  LOP3.LUT R197, R98, 0x380, RZ, 0xc0, !PT ;  /* 0x0000038062c57812 */ /* 0x000fc400078ec0ff */
[----:B------:R-:W-:Y:S02]  /*13c50*/  SHF.R.U64 R48, R48, 0x3, RZ ;  /* 0x0000000330307819 */ /* 0x000fe400000012ff */
[----:B------:R-:W-:Y:S02]  /*13c60*/  SHF.R.U64 R179, R179, 0x3, RZ ;  /* 0x00000003b3b37819 */ /* 0x000fe400000012ff */
[----:B------:R-:W-:Y:S02]  /*13c70*/  SHF.R.U64 R181, R181, 0x3, RZ ;  /* 0x00000003b5b57819 */ /* 0x000fe400000012ff */
[C---:B------:R-:W-:Y:S02]  /*13c80*/  IADD3 R64, P2, R122.reuse, 0x2060, RZ ;  /* 0x000020607a407810 */ /* 0x040fe40007f5e0ff */
[C---:B------:R-:W-:Y:S02]  /*13c90*/  IADD3 R4, P0, R122.reuse, 0x4020, RZ ;  /* 0x000040207a047810 */ /* 0x040fe40007f1e0ff */
[C---:B------:R-:W-:Y:S01]  /*13ca0*/  IADD3 R32, P4, R122.reuse, 0x4040, RZ ;  /* 0x000040407a207810 */ /* 0x040fe20007f9e0ff */
        /* <DEDUP_REMOVED lines=8> */
[----:B------:R-:W-:Y:S02]  /*13d30*/  LOP3.LUT R60, R181, R60, RZ, 0x3c, !PT ;  /* 0x0000003cb53c7212 */ /* 0x000fe400078e3cff */
[----:B------:R-:W-:Y:S02]  /*13d40*/  LOP3.LUT R183, R64, 0x380, RZ, 0xc0, !PT ;  /* 0x0000038040b77812 */ /* 0x000fe400078ec0ff */
[----:B------:R-:W-:Y:S02]  /*13d50*/  LOP3.LUT R179, R4, 0x380, RZ, 0xc0, !PT ;  /* 0x0000038004b37812 */ /* 0x000fe400078ec0ff */
[----:B------:R-:W-:Y:S02]  /*13d60*/  LOP3.LUT R181, R32, 0x380, RZ, 0xc0, !PT ;  /* 0x0000038020b57812 */ /* 0x000fe400078ec0ff */
[----:B------:R-:W-:-:S02]  /*13d70*/  LOP3.LUT R33, R122, 0x380, RZ, 0xc0, !PT ;  /* 0x000003807a217812 */ /* 0x000fc400078ec0ff */
[----:B------:R-:W-:Y:S02]  /*13d80*/  LOP3.LUT R98, R197, R98, RZ, 0x3c, !PT ;  /* 0x00000062c5627212 */ /* 0x000fe400078e3cff */
[----:B------:R-:W-:Y:S02]  /*13d90*/  LOP3.LUT R197, R6, 0x380, RZ, 0xc0, !PT ;  /* 0x0000038006c57812 */ /* 0x000fe400078ec0ff */
[----:B------:R-:W-:Y:S02]  /*13da0*/  SHF.R.U64 R183, R183, 0x3, RZ ;  /* 0x00000003b7b77819 */ /* 0x000fe400000012ff */
[----:B------:R-:W-:Y:S02]  /*13db0*/  SHF.R.U64 R179, R179, 0x3, RZ ;  /* 0x00000003b3b37819 */ /* 0x000fe400000012ff */
[----:B------:R-:W-:Y:S02]  /*13dc0*/  SHF.R.U64 R181, R181, 0x3, RZ ;  /* 0x00000003b5b57819 */ /* 0x000fe400000012ff */
[----:B------:R-:W-:-:S02]  /*13dd0*/  IADD3 R36, P3, R122, 0x4060, RZ ;  /* 0x000040607a247810 */ /* 0x000fc40007f7e0ff */
[C---:B------:R-:W-:Y:S02]  /*13de0*/  IADD3 R0, P5, R122.reuse, 0x6020, RZ ;  /* 0x000060207a007810 */ /* 0x040fe40007fbe0ff */
[C---:B------:R-:W-:Y:S01]  /*13df0*/  IADD3 R26, P2, R122.reuse, 0x6040, RZ ;  /* 0x000060407a1a7810 */ /* 0x040fe20007f5e0ff */
[--C-:B------:R-:W-:Y:S01]  /*13e00*/  IMAD.X R111, RZ, RZ, R123.reuse, P3 ;  /* 0x000000ffff6f7224 */ /* 0x100fe200018e067b */
[----:B------:R-:W-:Y:S01]  /*13e10*/  IADD3 R30, P1, R122, 0x6060, RZ ;  /* 0x000060607a1e7810 */ /* 0x000fe20007f3e0ff */
[--C-:B------:R-:W-:Y:S01]  /*13e20*/  IMAD.X R119, RZ, RZ, R123.reuse, P5 ;  /* 0x000000ffff777224 */ /* 0x100fe200028e067b */
[----:B------:R-:W-:Y:S02]  /*13e30*/  SHF.R.U64 R33, R33, 0x3, RZ ;  /* 0x0000000321217819 */ /* 0x000fe400000012ff */
[----:B------:R-:W-:Y:S01]  /*13e40*/  SHF.R.U64 R197, R197, 0x3, RZ ;  /* 0x00000003c5c57819 */ /* 0x000fe200000012ff */
[----:B------:R-:W-:Y:S01]  /*13e50*/  IMAD.X R37, RZ, RZ, R123, P1 ;  /* 0x000000ffff257224 */ /* 0x000fe200008e067b */
[----:B------:R-:W-:-:S02]  /*13e60*/  LOP3.LUT R64, R183, R64, RZ, 0x3c, !PT ;  /* 0x00000040b7407212 */ /* 0x000fc400078e3cff */
[----:B------:R-:W-:Y:S02]  /*13e70*/  LOP3.LUT R102, R179, R4, RZ, 0x3c, !PT ;  /* 0x00000004b3667212 */ /* 0x000fe400078e3cff */
[----:B------:R-:W-:Y:S02]  /*13e80*/  LOP3.LUT R106, R181, R32, RZ, 0x3c, !PT ;  /* 0x00000020b56a7212 */ /* 0x000fe400078e3cff */
[----:B------:R-:W-:Y:S02]  /*13e90*/  LOP3.LUT R183, R36, 0x380, RZ, 0xc0, !PT ;  /* 0x0000038024b77812 */ /* 0x000fe400078ec0ff */
[----:B------:R-:W-:Y:S02]  /*13ea0*/  F2FP.BF16.F32.PACK_AB R4, R175, R177 ;  /* 0x000000b1af04723e */ /* 0x000fe400000010ff */
[----:B------:R-:W-:Y:S02]  /*13eb0*/  LOP3.LUT R27, R0, 0x380, RZ, 0xc0, !PT ;  /* 0x00000380001b7812 */ /* 0x000fe400078ec0ff */
[----:B------:R-:W-:-:S02]  /*13ec0*/  LOP3.LUT R32, R26, 0x380, RZ, 0xc0, !PT ;  /* 0x000003801a207812 */ /* 0x000fc400078ec0ff */
[----:B------:R-:W-:Y:S02]  /*13ed0*/  LOP3.LUT R122, R33, R122, RZ, 0x3c, !PT ;  /* 0x0000007a217a7212 */ /* 0x000fe400078e3cff */
[----:B------:R-:W-:Y:S02]  /*13ee0*/  LOP3.LUT R175, R30, 0x380, RZ, 0xc0, !PT ;  /* 0x000003801eaf7812 */ /* 0x000fe400078ec0ff */
[----:B------:R-:W-:Y:S02]  /*13ef0*/  LOP3.LUT R114, R197, R6, RZ, 0x3c, !PT ;  /* 0x00000006c5727212 */ /* 0x000fe400078e3cff */
[----:B------:R-:W-:Y:S02]  /*13f00*/  F2FP.BF16.F32.PACK_AB R6, R173, R176 ;  /* 0x000000b0ad06723e */ /* 0x000fe400000010ff */
[----:B------:R-:W-:Y:S02]  /*13f10*/  IADD3.X R33, RZ, R123, RZ, P2, !PT ;  /* 0x0000007bff217210 */ /* 0x000fe400017fe4ff */
[----:B------:R-:W-:-:S02]  /*13f20*/  SHF.R.U64 R183, R183, 0x3, RZ ;  /* 0x00000003b7b77819 */ /* 0x000fc400000012ff */
[----:B------:R-:W-:Y:S02]  /*13f30*/  SHF.R.U64 R27, R27, 0x3, RZ ;  /* 0x000000031b1b7819 */ /* 0x000fe400000012ff */
[----:B------:R-:W-:Y:S02]  /*13f40*/  SHF.R.U64 R173, R32, 0x3, RZ ;  /* 0x0000000320ad7819 */ /* 0x000fe400000012ff */
[----:B------:R-:W-:Y:S01]  /*13f50*/  MOV R123, R122 ;  /* 0x0000007a007b7202 */ /* 0x000fe20000000f00 */
[----:B------:R-:W-:Y:S01]  /*13f60*/  BAR.SYNC.DEFER_BLOCKING 0x1, 0x100 ;  /* 0x0044000000007b1d */ /* 0x000fe20000010000 */
[----:B------:R-:W-:Y:S02]  /*13f70*/  SHF.R.U64 R175, R175, 0x3, RZ ;  /* 0x00000003afaf7819 */ /* 0x000fe400000012ff */
[----:B------:R-:W-:Y:S02]  /*13f80*/  LOP3.LUT R110, R183, R36, RZ, 0x3c, !PT ;  /* 0x00000024b76e7212 */ /* 0x000fe400078e3cff */
[----:B------:R-:W-:-:S02]  /*13f90*/  LOP3.LUT R118, R27, R0, RZ, 0x3c, !PT ;  /* 0x000000001b767212 */ /* 0x000fc400078e3cff */
[----:B------:R-:W-:Y:S02]  /*13fa0*/  LOP3.LUT R32, R173, R26, RZ, 0x3c, !PT ;  /* 0x0000001aad207212 */ /* 0x000fe400078e3cff */
[----:B------:R-:W-:Y:S02]  /*13fb0*/  LOP3.LUT R36, R175, R30, RZ, 0x3c, !PT ;  /* 0x0000001eaf247212 */ /* 0x000fe400078e3cff */
[----:B------:R-:W-:Y:S02]  /*13fc0*/  MOV R122, R40 ;  /* 0x00000028007a7202 */ /* 0x000fe40000000f00 */
[----:B------:R-:W-:Y:S02]  /*13fd0*/  F2FP.BF16.F32.PACK_AB R26, R170, R172 ;  /* 0x000000acaa1a723e */ /* 0x000fe400000010ff */
[----:B------:R-:W-:Y:S02]  /*13fe0*/  F2FP.BF16.F32.PACK_AB R27, R39, R38 ;  /* 0x00000026271b723e */ /* 0x000fe400000010ff */
[----:B------:R-:W-:-:S02]  /*13ff0*/  MOV R44, R44 ;  /* 0x0000002c002c7202 */ /* 0x000fc40000000f00 */
[----:B------:R-:W-:Y:S02]  /*14000*/  F2FP.BF16.F32.PACK_AB R30, R164, R166 ;  /* 0x000000a6a41e723e */ /* 0x000fe400000010ff */
[----:B------:R-:W-:Y:S02]  /*14010*/  MOV R48, R48 ;  /* 0x0000003000307202 */ /* 0x000fe40000000f00 */
[----:B------:R-:W-:Y:S01]  /*14020*/  MOV R52, R52 ;  /* 0x0000003400347202 */ /* 0x000fe20000000f00 */
[----:B------:R2:W-:Y:S01]  /*14030*/  STSM.16.M88.4 [R123], R4 ;  /* 0x000000047b007844 */ /* 0x0005e20000000200 */
[----:B------:R-:W-:Y:S02]  /*14040*/  MOV R56, R56 ;  /* 0x0000003800387202 */ /* 0x000fe40000000f00 */
[----:B------:R-:W-:Y:S01]  /*14050*/  MOV R60, R60 ;  /* 0x0000003c003c7202 */ /* 0x000fe20000000f00 */
[----:B------:R3:W-:Y:S01]  /*14060*/  STSM.16.M88.4 [R122], R24 ;  /* 0x000000187a007844 */ /* 0x0007e20000000200 */
[----:B------:R-:W-:-:S02]  /*14070*/  F2FP.BF16.F32.PACK_AB R81, R83, R82 ;  /* 0x000000525351723e */ /* 0x000fc400000010ff */
[----:B------:R-:W-:Y:S01]  /*14080*/  F2FP.BF16.F32.PACK_AB R88, R89, R88 ;  /* 0x000000585958723e */ /* 0x000fe200000010ff */
[----:B------:R-:W-:Y:S01]  /*14090*/  STSM.16.M88.4 [R44], R28 ;  /* 0x0000001c2c007844 */ /* 0x000fe20000000200 */
[----:B------:R-:W-:Y:S02]  /*140a0*/  MOV R64, R64 ;  /* 0x0000004000407202 */ /* 0x000fe40000000f00 */
[----:B------:R-:W-:Y:S02]  /*140b0*/  F2FP.BF16.F32.PACK_AB R82, R85, R84 ;  /* 0x000000545552723e */ /* 0x000fe400000010ff */
[----:B------:R-:W-:Y:S02]  /*140c0*/  F2FP.BF16.F32.PACK_AB R83, R87, R86 ;  /* 0x000000565753723e */ /* 0x000fe400000010ff */
[----:B------:R-:W-:Y:S02]  /*140d0*/  F2FP.BF16.F32.PACK_AB R89, R91, R90 ;  /* 0x0000005a5b59723e */ /* 0x000fe400000010ff */
[----:B--2---:R-:W-:-:S02]  /*140e0*/  F2FP.BF16.F32.PACK_AB R4, R162, R165 ;  /* 0x000000a5a204723e */ /* 0x004fc400000010ff */
[----:B------:R-:W-:Y:S02]  /*140f0*/  F2FP.BF16.F32.PACK_AB R5, R51, R50 ;  /* 0x000000323305723e */ /* 0x000fe400000010ff */
[----:B------:R-:W-:Y:S02]  /*14100*/  F2FP.BF16.F32.PACK_AB R6, R160, R163 ;  /* 0x000000a3a006723e */ /* 0x000fe400000010ff */
[----:B------:R-:W-:Y:S02]  /*14110*/  F2FP.BF16.F32.PACK_AB R7, R55, R54 ;  /* 0x000000363707723e */ /* 0x000fe400000010ff */
[----:B------:R-:W-:Y:S02]  /*14120*/  MOV R0, R98 ;  /* 0x0000006200007202 */ /* 0x000fe40000000f00 */
[----:B------:R-:W-:Y:S01]  /*14130*/  F2FP.BF16.F32.PACK_AB R90, R93, R92 ;  /* 0x0000005c5d5a723e */ /* 0x000fe200000010ff */
[----:B------:R2:W-:Y:S01]  /*14140*/  STSM.16.M88.4 [R48], R4 ;  /* 0x0000000430007844 */ /* 0x0005e20000000200 */
        /* <DEDUP_REMOVED lines=10> */
[----:B------:R-:W-:Y:S01]  /*141f0*/  F2FP.BF16.F32.PACK_AB R104, R105, R104 ;  /* 0x000000686968723e */ /* 0x000fe200000010ff */
[----:B------:R-:W-:Y:S01]  /*14200*/  STSM.16.M88.4 [R64], R80 ;  /* 0x0000005040007844 */ /* 0x000fe20000000200 */
[----:B------:R-:W-:Y:S02]  /*14210*/  MOV R41, R114 ;  /* 0x0000007200297202 */ /* 0x000fe40000000f00 */
[----:B------:R-:W-:Y:S01]  /*14220*/  F2FP.BF16.F32.PACK_AB R105, R66, R62 ;  /* 0x0000003e4269723e */ /* 0x000fe200000010ff */
[----:B------:R4:W-:Y:S01]  /*14230*/  STSM.16.M88.4 [R0], R88 ;  /* 0x0000005800007844 */ /* 0x0009e20000000200 */
[----:B------:R-:W-:Y:S02]  /*14240*/  F2FP.BF16.F32.PACK_AB R106, R109, R108 ;  /* 0x0000006c6d6a723e */ /* 0x000fe400000010ff */
[----:B------:R-:W-:Y:S01]  /*14250*/  F2FP.BF16.F32.PACK_AB R107, R70, R68 ;  /* 0x00000044466b723e */ /* 0x000fe200000010ff */
[----:B------:R-:W-:Y:S01]  /*14260*/  STSM.16.M88.4 [R102], R96 ;  /* 0x0000006066007844 */ /* 0x000fe20000000200 */
        /* <DEDUP_REMOVED lines=9> */
[----:B------:R-:W-:-:S02]  /*14300*/  F2FP.BF16.F32.PACK_AB R121, R157, R156 ;  /* 0x0000009c9d79723e */ /* 0x000fc400000010ff */
[----:B---3--:R-:W-:Y:S02]  /*14310*/  F2FP.BF16.F32.PACK_AB R122, R125, R124 ;  /* 0x0000007c7d7a723e */ /* 0x008fe400000010ff */
[----:B------:R-:W-:Y:S02]  /*14320*/  F2FP.BF16.F32.PACK_AB R123, R127, R126 ;  /* 0x0000007e7f7b723e */ /* 0x000fe400000010ff */
[----:B------:R-:W-:Y:S02]  /*14330*/  F2FP.BF16.F32.PACK_AB R136, R137, R136 ;  /* 0x000000888988723e */ /* 0x000fe400000010ff */
[----:B------:R-:W-:Y:S01]  /*14340*/  ISETP.NE.U32.AND P0, PT, RZ, UR4, PT ;  /* 0x00000004ff007c0c */ /* 0x000fe2000bf05070 */
[----:B------:R3:W-:Y:S01]  /*14350*/  STSM.16.M88.4 [R41], R120 ;  /* 0x0000007829007844 */ /* 0x0007e20000000200 */
[----:B------:R-:W-:Y:S02]  /*14360*/  F2FP.BF16.F32.PACK_AB R129, R131, R130 ;  /* 0x000000828381723e */ /* 0x000fe400000010ff */
[----:B--2---:R-:W-:-:S02]  /*14370*/  IADD3 R4, P1, R216, UR4, RZ ;  /* 0x00000004d8047c10 */ /* 0x004fc4000ff3e0ff */
[----:B------:R-:W-:Y:S02]  /*14380*/  MOV R118, R118 ;  /* 0x0000007600767202 */ /* 0x000fe40000000f00 */
[----:B------:R-:W-:Y:S02]  /*14390*/  F2FP.BF16.F32.PACK_AB R144, R145, R144 ;  /* 0x000000909190723e */ /* 0x000fe400000010ff */
[----:B------:R-:W-:Y:S02]  /*143a0*/  MOV R32, R32 ;  /* 0x0000002000207202 */ /* 0x000fe40000000f00 */
[----:B------:R-:W-:Y:S01]  /*143b0*/  MOV R36, R36 ;  /* 0x0000002400247202 */ /* 0x000fe20000000f00 */
[----:B------:R-:W-:Y:S01]  /*143c0*/  IMAD R3, R214, 0x40, R193 ;  /* 0x00000040d6037824 */ /* 0x000fe200078e02c1 */
[----:B------:R-:W-:Y:S01]  /*143d0*/  F2FP.BF16.F32.PACK_AB R130, R133, R132 ;  /* 0x000000848582723e */ /* 0x000fe200000010ff */
[----:B----4-:R-:W-:Y:S01]  /*143e0*/  IMAD.MOV.U32 R0, RZ, RZ, RZ ;  /* 0x000000ffff007224 */ /* 0x010fe200078e00ff */
[----:B------:R-:W-:-:S02]  /*143f0*/  F2FP.BF16.F32.PACK_AB R131, R135, R134 ;  /* 0x000000868783723e */ /* 0x000fc400000010ff */
[----:B------:R-:W-:Y:S02]  /*14400*/  F2FP.BF16.F32.PACK_AB R137, R139, R138 ;  /* 0x0000008a8b89723e */ /* 0x000fe400000010ff */
[----:B------:R-:W-:Y:S01]  /*14410*/  F2FP.BF16.F32.PACK_AB R138, R141, R140 ;  /* 0x0000008c8d8a723e */ /* 0x000fe200000010ff */
[----:B------:R-:W-:Y:S01]  /*14420*/  STSM.16.M88.4 [R118], R128 ;  /* 0x0000008076007844 */ /* 0x000fe20000000200 */
[----:B------:R-:W-:Y:S02]  /*14430*/  F2FP.BF16.F32.PACK_AB R139, R143, R142 ;  /* 0x0000008e8f8b723e */ /* 0x000fe400000010ff */
[----:B------:R-:W-:Y:S02]  /*14440*/  F2FP.BF16.F32.PACK_AB R145, R147, R146 ;  /* 0x000000929391723e */ /* 0x000fe400000010ff */
[----:B------:R-:W-:Y:S01]  /*14450*/  F2FP.BF16.F32.PACK_AB R146, R149, R148 ;  /* 0x000000949592723e */ /* 0x000fe200000010ff */
[----:B------:R2:W-:Y:S01]  /*14460*/  STSM.16.M88.4 [R32], R136 ;  /* 0x0000008820007844 */ /* 0x0005e20000000200 */
[----:B------:R-:W-:-:S02]  /*14470*/  F2FP.BF16.F32.PACK_AB R147, R151, R150 ;  /* 0x000000969793723e */ /* 0x000fc400000010ff */
[----:B------:R-:W-:Y:S02]  /*14480*/  ISETP.NE.AND.EX P0, PT, RZ, UR5, PT, P0 ;  /* 0x00000005ff007c0c */ /* 0x000fe4000bf05300 */
[----:B------:R-:W-:Y:S01]  /*14490*/  IADD3.X R5, R217, UR5, RZ, P1, !PT ;  /* 0x00000005d9057c10 */ /* 0x000fe20008ffe4ff */
[----:B------:R-:W-:Y:S01]  /*144a0*/  ULDC.64 UR4, c[0x0][0xce0] ;  /* 0x0003380000047ab9 */ /* 0x000fe20000000a00 */
[----:B------:R4:W-:Y:S01]  /*144b0*/  STSM.16.M88.4 [R36], R144 ;  /* 0x0000009024007844 */ /* 0x0009e20000000200 */
[----:B------:R-:W-:Y:S01]  /*144c0*/  BAR.SYNC.DEFER_BLOCKING 0x1, 0x100 ;  /* 0x0044000000007b1d */ /* 0x000fe20000010000 */
[----:B------:R-:W-:-:S04]  /*144d0*/  ISETP.NE.U32.AND P6, PT, RZ, UR4, PT ;  /* 0x00000004ff007c0c */ /* 0x000fc8000bfc5070 */
        /* <DEDUP_REMOVED lines=31> */
[C---:B---3--:R-:W-:Y:S02]  /*146d0*/  IADD3 R41, P2, R20.reuse, 0x7000, RZ ;  /* 0x0000700014297810 */ /* 0x048fe40007f5e0ff */
[C---:B------:R-:W-:Y:S02]  /*146e0*/  IADD3 R45, P3, R20.reuse, 0x8000, RZ ;  /* 0x00008000142d7810 */ /* 0x040fe40007f7e0ff */
[C---:B------:R-:W-:Y:S02]  /*146f0*/  IADD3 R49, P4, R20.reuse, 0x9000, RZ ;  /* 0x0000900014317810 */ /* 0x040fe40007f9e0ff */
[----:B------:R-:W-:Y:S02]  /*14700*/  IADD3 R53, P5, R20, 0xa000, RZ ;  /* 0x0000a00014357810 */ /* 0x000fe40007fbe0ff */
[----:B--2---:R-:W-:-:S02]  /*14710*/  LOP3.LUT R32, R33, 0x380, RZ, 0xc0, !PT ;  /* 0x0000038021207812 */ /* 0x004fc400078ec0ff */
[----:B----4-:R-:W-:Y:S02]  /*14720*/  LOP3.LUT R36, R37, 0x380, RZ, 0xc0, !PT ;  /* 0x0000038025247812 */ /* 0x010fe400078ec0ff */
        /* <DEDUP_REMOVED lines=16> */
[----:B0-----:R-:W-:Y:S06]  /*14830*/  @P6 BRA `(.L_x_4319) ;  /* 0x0000000000106947 */ /* 0x001fec0003800000 */
[----:B------:R-:W-:Y:S05]  /*14840*/  @!P0 BRA `(.L_x_4319) ;  /* 0x00000000000c8947 */ /* 0x000fea0003800000 */
[----:B------:R-:W2:Y:S04]  /*14850*/  LDG.E R6, desc[UR54][R4.64] ;  /* 0x0000003604067981 */ /* 0x000ea8000c1e1900 */
[----:B-----5:R-:W2:Y:S02]  /*14860*/  LDG.E R3, desc[UR54][R4.64+0x4] ;  /* 0x0000043604037981 */ /* 0x020ea4000c1e1900 */
[----:B--2---:R-:W-:-:S07]  /*14870*/  IMAD.IADD R3, R3, 0x1, -R6 ;  /* 0x0000000103037824 */ /* 0x004fce00078e0a06 */
.L_x_4319:
[----:B------:R-:W0:Y:S01]  /*14880*/  SHFL.IDX PT, R4, R223, RZ, 0x1f ;  /* 0x00001fffdf047589 */ /* 0x000e2200000e0000 */
        /* <DEDUP_REMOVED lines=19> */
[----:B0-----:R-:W-:-:S02]  /*149c0*/  ISETP.NE.AND P5, PT, R4, RZ, PT ;  /* 0x000000ff0400720c */ /* 0x001fc40003fa5270 */
        /* <DEDUP_REMOVED lines=46> */
.L_x_4320:
[----:B------:R-:W2:Y:S01]  /*14cb0*/  LDC R87, c[0x0][0xb8c] ;  /* 0x0002e300ff577b82 */ /* 0x000ea20000000800 */
        /* <DEDUP_REMOVED lines=16> */
[----:B--2---:R-:W-:-:S02]  /*14dc0*/  ISETP.GE.AND P3, PT, R82, R87, PT ;  /* 0x000000575200720c */ /* 0x004fc40003f66270 */
[----:B------:R-:W5:Y:S01]  /*14dd0*/  LD.E.128 R36, desc[UR54][R36.64] ;  /* 0x0000003624247980 */ /* 0x000f62000c101d00 */
[-C--:B------:R-:W-:Y:S01]  /*14de0*/  ISETP.GE.AND P1, PT, R214, R3.reuse, PT ;  /* 0x00000003d600720c */ /* 0x080fe20003f26270 */
[C---:B------:R-:W-:Y:S01]  /*14df0*/  VIADD R83, R193.reuse, 0x80 ;  /* 0x00000080c1537836 */ /* 0x040fe20000000000 */
[----:B------:R-:W-:Y:S01]  /*14e00*/  ISETP.GE.AND P0, PT, R0, R3, PT ;  /* 0x000000030000720c */ /* 0x000fe20003f06270 */
[----:B------:R-:W5:Y:S01]  /*14e10*/  LD.E.128 R40, desc[UR54][R40.64] ;  /* 0x0000003628287980 */ /* 0x000f62000c101d00 */
[C---:B------:R-:W-:Y:S01]  /*14e20*/  ISETP.GE.AND P2, PT, R193.reuse, R87, PT ;  /* 0x00000057c100720c */ /* 0x040fe20003f46270 */
[----:B------:R-:W-:Y:S02]  /*14e30*/  VIADD R84, R193, 0xc0 ;  /* 0x000000c0c1547836 */ /* 0x000fe40000000000 */
[----:B------:R-:W5:Y:S01]  /*14e40*/  LD.E.128 R44, desc[UR54][R44.64] ;  /* 0x000000362c2c7980 */ /* 0x000f62000c101d00 */
[----:B------:R-:W-:-:S03]  /*14e50*/  SEL R3, RZ, 0xffffffff, P3 ;  /* 0xffffffffff037807 */ /* 0x000fc60001800000 */
[----:B------:R-:W5:Y:S04]  /*14e60*/  LD.E.128 R48, desc[UR54][R48.64] ;  /* 0x0000003630307980 */ /* 0x000f68000c101d00 */
[----:B------:R-:W5:Y:S04]  /*14e70*/  LD.E.128 R52, desc[UR54][R52.64] ;  /* 0x0000003634347980 */ /* 0x000f68000c101d00 */
        /* <DEDUP_REMOVED lines=14> */
[----:B------:R-:W-:Y:S01]  /*14f60*/  SHF.L.U32 R3, R3, 0x1, RZ ;  /* 0x0000000103037819 */ /* 0x000fe200000006ff */
[----:B------:R-:W-:Y:S01]  /*14f70*/  IMAD.WIDE.U32 R20, R213, UR4, R20 ;  /* 0x00000004d5147c25 */ /* 0x000fe2000f8e0014 */
[-C--:B------:R-:W-:Y:S01]  /*14f80*/  ISETP.GE.AND P2, PT, R83, R87.reuse, PT ;  /* 0x000000575300720c */ /* 0x080fe20003f46270 */
[----:B------:R-:W-:Y:S01]  /*14f90*/  BSSY B1, `(.L_x_4321) ;  /* 0x000003c000017945 */ /* 0x000fe20003800000 */
[-C--:B------:R-:W-:Y:S01]  /*14fa0*/  ISETP.GE.AND P3, PT, R84, R87.reuse, PT ;  /* 0x000000575400720c */ /* 0x080fe20003f66270 */
[----:B------:R-:W-:Y:S01]  /*14fb0*/  IMAD R77, R213, UR5, R76 ;  /* 0x00000005d54d7c24 */ /* 0x000fe2000f8e024c */
[----:B------:R-:W-:Y:S01]  /*14fc0*/  LOP3.LUT R0, R3, 0x2, R0, 0xe2, !PT ;  /* 0x0000000203007812 */ /* 0x000fe200078ee200 */
[C---:B------:R-:W-:Y:S01]  /*14fd0*/  VIADD R85, R193.reuse, 0x100 ;  /* 0x00000100c1557836 */ /* 0x040fe20000000000 */
[----:B------:R-:W-:Y:S01]  /*14fe0*/  SEL R3, RZ, 0x4, P2 ;  /* 0x00000004ff037807 */ /* 0x000fe20001000000 */
[----:B------:R-:W-:Y:S01]  /*14ff0*/  VIADD R86, R193, 0x140 ;  /* 0x00000140c1567836 */ /* 0x000fe20000000000 */
[----:B------:R-:W-:Y:S01]  /*15000*/  SEL R76, RZ, 0x8, P3 ;  /* 0x00000008ff4c7807 */ /* 0x000fe20001800000 */
[----:B------:R-:W-:Y:S01]  /*15010*/  IMAD.IADD R21, R21, 0x1, R77 ;  /* 0x0000000115157824 */ /* 0x000fe200078e024d */
[-C--:B------:R-:W-:Y:S01]  /*15020*/  ISETP.GE.AND P2, PT, R85, R87.reuse, PT ;  /* 0x000000575500720c */ /* 0x080fe20003f46270 */
[C---:B------:R-:W-:Y:S01]  /*15030*/  VIADD R77, R193.reuse, 0x180 ;  /* 0x00000180c14d7836 */ /* 0x040fe20000000000 */
[----:B------:R-:W-:Y:S01]  /*15040*/  LOP3.LUT R3, R76, R0, R3, 0xfe, !PT ;  /* 0x000000004c037212 */ /* 0x000fe200078efe03 */
[----:B------:R-:W-:Y:S01]  /*15050*/  VIADD R0, R2, 0x38820 ;  /* 0x0003882002007836 */ /* 0x000fe20000000000 */
[-C--:B------:R-:W-:Y:S01]  /*15060*/  ISETP.GE.AND P3, PT, R86, R87.reuse, PT ;  /* 0x000000575600720c */ /* 0x080fe20003f66270 */
[----:B------:R-:W-:Y:S01]  /*15070*/  VIADD R78, R193, 0x1c0 ;  /* 0x000001c0c14e7836 */ /* 0x000fe20000000000 */
[----:B------:R-:W-:Y:S01]  /*15080*/  ISETP.GE.AND P4, PT, R77, R87, PT ;  /* 0x000000574d00720c */ /* 0x000fe20003f86270 */
[----:B------:R-:W-:Y:S01]  /*15090*/  ULDC.64 UR4, c[0x0][0xbe8] ;  /* 0x0002fa0000047ab9 */ /* 0x000fe20000000a00 */
[----:B------:R-:W-:-:S02]  /*150a0*/  SEL R76, RZ, 0x10, P2 ;  /* 0x00000010ff4c7807 */ /* 0x000fc40001000000 */
[----:B------:R-:W-:Y:S02]  /*150b0*/  SEL R77, RZ, 0x20, P3 ;  /* 0x00000020ff4d7807 */ /* 0x000fe40001800000 */
[----:B------:R-:W-:Y:S02]  /*150c0*/  PRMT R0, RZ, 0x654, R0 ;  /* 0x00000654ff007816 */ /* 0x000fe40000000000 */
[----:B------:R-:W-:Y:S01]  /*150d0*/  LOP3.LUT R3, R77, R3, R76, 0xfe, !PT ;  /* 0x000000034d037212 */ /* 0x000fe200078efe4c */
[----:B------:R-:W-:Y:S01]  /*150e0*/  IMAD R76, R221, UR4, RZ ;  /* 0x00000004dd4c7c24 */ /* 0x000fe2000f8e02ff */
[----:B0-----:R0:W-:Y:S01]  /*150f0*/  SYNCS.ARRIVE.TRANS64.RED.A1T0 RZ, [R0+URZ], RZ ;  /* 0x000000ff00ff79a7 */ /* 0x0011e2000810043f */
[----:B------:R-:W-:Y:S02]  /*15100*/  ISETP.GE.AND P2, PT, R78, R87, PT ;  /* 0x000000574e00720c */ /* 0x000fe40003f46270 */
[----:B------:R-:W-:Y:S01]  /*15110*/  SHF.R.S32.HI R215, RZ, 0x1f, R214 ;  /* 0x0000001fffd77819 */ /* 0x000fe200000114d6 */
[----:B------:R-:W-:-:S02]  /*15120*/  IMAD R81, R79, UR5, R76 ;  /* 0x000000054f517c24 */ /* 0x000fc4000f8e024c */
        /* <DEDUP_REMOVED lines=34> */
.L_x_4322:
[----:B------:R-:W-:Y:S05]  /*15350*/  BSYNC B1 ;  /* 0x0000000000017941 */ /* 0x000fea0003800000 */
.L_x_4321:
        /* <DEDUP_REMOVED lines=31> */
.L_x_4318:
        /* <DEDUP_REMOVED lines=19> */
[----:B------:R-:W4:Y:S04]  /*15680*/  LDG.E R0, desc[UR54][R4.64] ;  /* 0x0000003604007981 */ /* 0x000f28000c1e1900 */
[----:B-----5:R-:W4:Y:S02]  /*15690*/  LDG.E R3, desc[UR54][R4.64+0x4] ;  /* 0x0000043604037981 */ /* 0x020f24000c1e1900 */
[----:B----4-:R-:W-:-:S07]  /*156a0*/  IMAD.IADD R3, R3, 0x1, -R0 ;  /* 0x0000000103037824 */ /* 0x010fce00078e0a00 */
.L_x_4324:
        /* <DEDUP_REMOVED lines=8> */
[----:B----4-:R-:W-:-:S05]  /*15730*/  LEA R0, R220, R0, 0x6 ;  /* 0x00000000dc007211 */ /* 0x010fca00078e30ff */
        /* <DEDUP_REMOVED lines=20> */
.L_x_4326:
[----:B------:R-:W-:Y:S05]  /*15880*/  BSYNC B1 ;  /* 0x0000000000017941 */ /* 0x000fea0003800000 */
.L_x_4325:
        /* <DEDUP_REMOVED lines=23> */
[-C--:B------:R-:W-:Y:S01]  /*15a00*/  ISETP.GE.AND P2, PT, R15, R14.reuse, PT ;  /* 0x0000000e0f00720c */ /* 0x080fe20003f46270 */
[----:B------:R-:W-:Y:S01]  /*15a10*/  ULDC.64 UR4, c[0x0][0xbe8] ;  /* 0x0002fa0000047ab9 */ /* 0x000fe20000000a00 */
[-C--:B------:R-:W-:Y:S01]  /*15a20*/  ISETP.GE.AND P3, PT, R21, R14.reuse, PT ;  /* 0x0000000e1500720c */ /* 0x080fe20003f66270 */
[----:B------:R-:W-:Y:S01]  /*15a30*/  IMAD.SHL.U32 R3, R6, 0x2, RZ ;  /* 0x0000000206037824 */ /* 0x000fe200078e00ff */
[C---:B------:R-:W-:Y:S01]  /*15a40*/  IADD3 R9, R193.reuse, 0x1c0, RZ ;  /* 0x000001c0c1097810 */ /* 0x040fe20007ffe0ff */
[C---:B------:R-:W-:Y:S01]  /*15a50*/  VIADD R25, R193.reuse, 0x100 ;  /* 0x00000100c1197836 */ /* 0x040fe20000000000 */
[----:B------:R-:W-:Y:S01]  /*15a60*/  SEL R6, RZ, 0x8, P3 ;  /* 0x00000008ff067807 */ /* 0x000fe20001800000 */
[----:B------:R-:W-:Y:S01]  /*15a70*/  VIADD R27, R193, 0x140 ;  /* 0x00000140c11b7836 */ /* 0x000fe20000000000 */
[----:B------:R-:W-:Y:S01]  /*15a80*/  LOP3.LUT R0, R3, 0x2, R0, 0xe2, !PT ;  /* 0x0000000203007812 */ /* 0x000fe200078ee200 */
[----:B------:R-:W-:Y:S01]  /*15a90*/  IMAD.IADD R5, R5, 0x1, R7 ;  /* 0x0000000105057824 */ /* 0x000fe200078e0207 */
        /* <DEDUP_REMOVED lines=48> */
.L_x_4328:
[----:B------:R-:W-:Y:S05]  /*15da0*/  BSYNC B1 ;  /* 0x0000000000017941 */ /* 0x000fea0003800000 */
.L_x_4327:
        /* <DEDUP_REMOVED lines=29> */
.L_x_4323:
[----:B------:R-:W-:Y:S05]  /*15f80*/  BSYNC B0 ;  /* 0x0000000000007941 */ /* 0x000fea0003800000 */
.L_x_4317:
[----:B------:R-:W-:Y:S02]  /*15f90*/  ULDC UR4, c[0x0][0xd14] ;  /* 0x0003450000047ab9 */ /* 0x000fe40000000800 */
[----:B-1----:R-:W-:-:S13]  /*15fa0*/  ISETP.GE.AND P0, PT, R187, UR4, PT ;  /* 0x00000004bb007c0c */ /* 0x002fda000bf06270 */
[----:B------:R-:W-:Y:S05]  /*15fb0*/  @!P0 BRA `(.L_x_4329) ;  /* 0xfffffeb000688947 */ /* 0x000fea000383ffff */
[----:B------:R-:W-:Y:S05]  /*15fc0*/  BRA `(.L_x_4188) ;  /* 0x0000006400b87947 */ /* 0x000fea0003800000 */
.L_x_4186:
        /* <DEDUP_REMOVED lines=39> */
[----:B------:R-:W-:Y:S01]  /*16240*/  MOV R6, RZ ;  /* 0x000000ff00067202 */ /* 0x000fe20000000f00 */
        /* <DEDUP_REMOVED lines=21> */
.L_x_4334:
        /* <DEDUP_REMOVED lines=15> */
.L_x_4333:
[----:B------:R-:W-:Y:S05]  /*16490*/  BSYNC B0 ;  /* 0x0000000000007941 */ /* 0x000fea0003800000 */
.L_x_4332:
        /* <DEDUP_REMOVED lines=25> */
.L_x_4330:
        /* <DEDUP_REMOVED lines=18> */
[----:B------:R-:W-:-:S05]  /*16750*/  IADD3 R5, R5, -0x1, RZ ;  /* 0xffffffff05057810 */ /* 0x000fca0007ffe0ff */
[----:B------:R2:W3:Y:S02]  /*16760*/  SHFL.IDX PT, R16, R4, R5, 0x1f ;  /* 0x00001f0504107589 */ /* 0x0004e400000e0000 */
.L_x_4335:
        /* <DEDUP_REMOVED lines=56> */
.L_x_4331:
[----:B------:R-:W-:Y:S02]  /*16af0*/  IMAD.MOV.U32 R17, RZ, RZ, RZ ;  /* 0x000000ffff117224 */ /* 0x000fe400078e00ff */
[----:B------:R-:W-:Y:S02]  /*16b00*/  IMAD.U32 R16, RZ, RZ, UR6 ;  /* 0x00000006ff107e24 */ /* 0x000fe4000f8e00ff */
[----:B------:R-:W-:-:S07]  /*16b10*/  IMAD.MOV.U32 R18, RZ, RZ, RZ ;  /* 0x000000ffff127224 */ /* 0x000fce00078e00ff */
.L_x_4336:
        /* <DEDUP_REMOVED lines=15> */
[----:B------:R-:W-:Y:S01]  /*16c10*/  STL [R1+0x28], RZ ;  /* 0x000028ff01007387 */ /* 0x000fe20000100800 */
[----:B------:R-:W-:Y:S01]  /*16c20*/  ULDC UR4, c[0x0][0xc] ;  /* 0x0000030000047ab9 */ /* 0x000fe20000000800 */
[----:B------:R-:W-:Y:S02]  /*16c30*/  IMAD.MOV.U32 R2, RZ, RZ, 0x1 ;  /* 0x00000001ff027424 */ /* 0x000fe400078e00ff */
[----:B------:R1:W-:Y:S04]  /*16c40*/  STL [R1+0xc], R0 ;  /* 0x00000c0001007387 */ /* 0x0003e80000100800 */
[----:B------:R2:W-:Y:S04]  /*16c50*/  STL [R1+0x4], RZ ;  /* 0x000004ff01007387 */ /* 0x0005e80000100800 */
[----:B------:R2:W-:Y:S01]  /*16c60*/  STL [R1], RZ ;  /* 0x000000ff01007387 */ /* 0x0005e20000100800 */
[----:B-1----:R-:W-:-:S03]  /*16c70*/  IMAD.U32 R0, RZ, RZ, UR4 ;  /* 0x00000004ff007e24 */ /* 0x002fc6000f8e00ff */
[----:B------:R2:W-:Y:S04]  /*16c80*/  STL [R1+0x8], R2 ;  /* 0x0000080201007387 */ /* 0x0005e80000100800 */
[----:B------:R2:W-:Y:S02]  /*16c90*/  STL [R1+0x30], R0 ;  /* 0x0000300001007387 */ /* 0x0005e40000100800 */
.L_x_4421:
[----:B--23--:R-:W1:Y:S02]  /*16ca0*/  LDC.64 R2, c[0x0][0xd60] ;  /* 0x00035800ff027b82 */ /* 0x00ce640000000a00 */
[----:B-1----:R-:W-:-:S05]  /*16cb0*/  IMAD.WIDE R2, R19, 0x4, R2 ;  /* 0x0000000413027825 */ /* 0x002fca00078e0202 */
[----:B------:R-:W2:Y:S01]  /*16cc0*/  LDG.E R11, desc[UR54][R2.64] ;  /* 0x00000036020b7981 */ /* 0x000ea2000c1e1900 */
[----:B------:R-:W-:Y:S05]  /*16cd0*/  YIELD ;  /* 0x0000000000007946 */ /* 0x000fea0003800000 */
[----:B------:R-:W-:Y:S01]  /*16ce0*/  ULDC.64 UR4, c[0x0][0xb20] ;  /* 0x0002c80000047ab9 */ /* 0x000fe20000000a00 */
[----:B------:R-:W-:Y:S02]  /*16cf0*/  CS2R R8, SRZ ;  /* 0x0000000000087805 */ /* 0x000fe4000001ff00 */
[----:B------:R-:W-:Y:S01]  /*16d00*/  ISETP.NE.U32.AND P0, PT, RZ, UR4, PT ;  /* 0x00000004ff007c0c */ /* 0x000fe2000bf05070 */
[----:B------:R-:W-:Y:S01]  /*16d10*/  ULDC.64 UR8, c[0x0][0xb00] ;  /* 0x0002c00000087ab9 */ /* 0x000fe20000000a00 */
[----:B------:R-:W-:-:S02]  /*16d20*/  ULDC.64 UR10, c[0x0][0xb08] ;  /* 0x0002c200000a7ab9 */ /* 0x000fc40000000a00 */
[----:B------:R-:W-:Y:S02]  /*16d30*/  ISETP.NE.AND.EX P0, PT, RZ, UR5, PT, P0 ;  /* 0x00000005ff007c0c */ /* 0x000fe4000bf05300 */
[----:B--2---:R-:W-:Y:S01]  /*16d40*/  SHF.R.S32.HI R0, RZ, 0x1f, R11 ;  /* 0x0000001fff007819 */ /* 0x004fe2000001140b */
        /* <DEDUP_REMOVED lines=46> */
.L_x_4338:
[----:B------:R-:W-:Y:S01]  /*17030*/  IMAD.MOV.U32 R2, RZ, RZ, RZ ;  /* 0x000000ffff027224 */ /* 0x000fe200078e00ff */
[----:B------:R-:W-:Y:S01]  /*17040*/  MOV R20, RZ ;  /* 0x000000ff00147202 */ /* 0x000fe20000000f00 */
[----:B------:R-:W-:-:S04]  /*17050*/  ULDC.64 UR4, c[0x0][0xb18] ;  /* 0x0002c60000047ab9 */ /* 0x000fc80000000a00 */
[----:B------:R-:W2:Y:S04]  /*17060*/  @P3 LDG.E R2, desc[UR54][R6.64] ;  /* 0x0000003606023981 */ /* 0x000ea8000c1e1900 */
[----:B------:R0:W5:Y:S01]  /*17070*/  @P1 LDG.E R20, desc[UR54][R4.64] ;  /* 0x0000003604141981 */ /* 0x000162000c1e1900 */
[----:B------:R-:W-:-:S04]  /*17080*/  ISETP.NE.U32.AND P0, PT, RZ, UR4, PT ;  /* 0x00000004ff007c0c */ /* 0x000fc8000bf05070 */
[----:B------:R-:W-:Y:S01]  /*17090*/  ISETP.NE.AND.EX P0, PT, RZ, UR5, PT, P0 ;  /* 0x00000005ff007c0c */ /* 0x000fe2000bf05300 */
[----:B--2--5:R-:W-:-:S05]  /*170a0*/  IMAD.IADD R2, R2, 0x1, R8 ;  /* 0x0000000102027824 */ /* 0x024fca00078e0208 */
[----:B------:R0:W-:Y:S07]  /*170b0*/  STL [R1+0x10], R2 ;  /* 0x0000100201007387 */ /* 0x0001ee0000100800 */
[----:B------:R-:W-:Y:S05]  /*170c0*/  @!P0 BRA `(.L_x_4339) ;  /* 0x0000000000108947 */ /* 0x000fea0003800000 */
[----:B0-----:R-:W-:-:S04]  /*170d0*/  IADD3 R2, P0, R15, UR4, RZ ;  /* 0x000000040f027c10 */ /* 0x001fc8000ff1e0ff */
[----:B------:R-:W-:-:S05]  /*170e0*/  IADD3.X R3, R14, UR5, RZ, P0, !PT ;  /* 0x000000050e037c10 */ /* 0x000fca00087fe4ff */
[----:B------:R0:W5:Y:S01]  /*170f0*/  LDG.E R9, desc[UR54][R2.64] ;  /* 0x0000003602097981 */ /* 0x000162000c1e1900 */
[----:B------:R-:W-:Y:S05]  /*17100*/  BRA `(.L_x_4340) ;  /* 0x0000000000107947 */ /* 0x000fea0003800000 */
.L_x_4339:
[----:B------:R-:W-:Y:S05]  /*17110*/  @!P3 BRA `(.L_x_4340) ;  /* 0x00000000000cb947 */ /* 0x000fea0003800000 */
[----:B------:R-:W2:Y:S04]  /*17120*/  LDG.E R9, desc[UR54][R6.64] ;  /* 0x0000003606097981 */ /* 0x000ea8000c1e1900 */
[----:B------:R-:W2:Y:S02]  /*17130*/  LDG.E R6, desc[UR54][R6.64+0x4] ;  /* 0x0000043606067981 */ /* 0x000ea4000c1e1900 */
[----:B--2---:R-:W-:-:S07]  /*17140*/  IMAD.IADD R9, R6, 0x1, -R9 ;  /* 0x0000000106097824 */ /* 0x004fce00078e0a09 */
.L_x_4340:
        /* <DEDUP_REMOVED lines=23> */
[----:B------:R-:W-:-:S05]  /*172c0*/  @P0 VIADD R2, R2, 0x3f ;  /* 0x0000003f02020836 */ /* 0x000fca0000000000 */
        /* <DEDUP_REMOVED lines=17> */
.L_x_4488:
[----:B------:R-:W-:-:S03]  /*173e0*/  UMOV UR4, 0xffffffff ;  /* 0xffffffff00047882 */ /* 0x000fc60000000000 */
[----:B------:R-:W-:Y:S05]  /*173f0*/  BRA.DIV UR4, `(.L_x_4344) ;  /* 0x00000062046c7947 */ /* 0x000fea000b800000 */
[----:B------:R-:W-:-:S13]  /*17400*/  ELECT P6, URZ, PT ;  /* 0x00000000003f782f */ /* 0x000fda00038c0000 */
.L_x_4491:
[----:B------:R-:W2:Y:S01]  /*17410*/  LDL R5, [R1+0x28] ;  /* 0x0000280001057983 */ /* 0x000ea20000100800 */
        /* <DEDUP_REMOVED lines=10> */
.L_x_4492:
        /* <DEDUP_REMOVED lines=8> */
.L_x_4493:
        /* <DEDUP_REMOVED lines=11> */
.L_x_4349:
        /* <DEDUP_REMOVED lines=20> */
.L_x_4494:
        /* <DEDUP_REMOVED lines=8> */
.L_x_4351:
        /* <DEDUP_REMOVED lines=52> */
.L_x_4347:
[----:B------:R-:W-:Y:S05]  /*17af0*/  BSYNC B1 ;  /* 0x0000000000017941 */ /* 0x000fea0003800000 */
.L_x_4346:
        /* <DEDUP_REMOVED lines=12> */
[----:B0-----:R-:W-:Y:S05]  /*17bc0*/  @!P0 BRA `(.L_x_4342) ;  /* 0x0000000400cc8947 */ /* 0x001fea0003800000 */
[C---:B------:R-:W-:Y:S02]  /*17bd0*/  IMAD R5, R2.reuse, 0x40, R20 ;  /* 0x0000004002057824 */ /* 0x040fe400078e0214 */
[----:B------:R-:W-:Y:S02]  /*17be0*/  VIADD R2, R2, 0xffffffff ;  /* 0xffffffff02027836 */ /* 0x000fe40000000000 */
[----:B------:R-:W-:-:S07]  /*17bf0*/  VIADD R5, R5, 0xffffff80 ;  /* 0xffffff8005057836 */ /* 0x000fce0000000000 */
.L_x_4358:
        /* <DEDUP_REMOVED lines=9> */
.L_x_4495:
        /* <DEDUP_REMOVED lines=11> */
.L_x_4355:
        /* <DEDUP_REMOVED lines=18> */
.L_x_4496:
        /* <DEDUP_REMOVED lines=8> */
.L_x_4357:
        /* <DEDUP_REMOVED lines=52> */
.L_x_4353:
[----:B------:R-:W-:Y:S05]  /*18220*/  BSYNC B1 ;  /* 0x0000000000017941 */ /* 0x000fea0003800000 */
.L_x_4352:
        /* <DEDUP_REMOVED lines=13> */
.L_x_4342:
[----:B------:R-:W-:Y:S05]  /*18300*/  BSYNC B0 ;  /* 0x0000000000007941 */ /* 0x000fea0003800000 */
.L_x_4341:
[----:B0-----:R-:W2:Y:S01]  /*18310*/  LDL R6, [R1+0x1c] ;  /* 0x00001c0001067983 */ /* 0x001ea20000100800 */
[----:B------:R-:W-:Y:S05]  /*18320*/  @!P2 WARPSYNC.ALL ;  /* 0x000000000000a948 */ /* 0x000fea0003800000 */
[----:B------:R-:W-:Y:S01]  /*18330*/  BSSY B6, `(.L_x_4359) ;  /* 0x000033e000067945 */ /* 0x000fe20003800000 */
[----:B------:R-:W-:Y:S01]  /*18340*/  @!P2 BAR.SYNC.DEFER_BLOCKING 0xc, 0x120 ;  /* 0x030480000000ab1d */ /* 0x000fe20000010000 */
[----:B--2---:R-:W-:-:S13]  /*18350*/  ISETP.GT.AND P0, PT, R6, RZ, PT ;  /* 0x000000ff0600720c */ /* 0x004fda0003f04270 */
[----:B------:R-:W-:Y:S05]  /*18360*/  @P0 BRA `(.L_x_4360) ;  /* 0x00000000004c0947 */ /* 0x000fea0003800000 */
[----:B------:R-:W0:Y:S02]  /*18370*/  S2R R6, SR_TID.X ;  /* 0x0000000000067919 */ /* 0x000e240000002100 */
[----:B0-----:R-:W-:-:S04]  /*18380*/  LOP3.LUT R6, R6, 0x1f, RZ, 0xc0, !PT ;  /* 0x0000001f06067812 */ /* 0x001fc800078ec0ff */
[----:B------:R-:W-:-:S13]  /*18390*/  ISETP.NE.AND P1, PT, R6, RZ, PT ;  /* 0x000000ff0600720c */ /* 0x000fda0003f25270 */
[----:B------:R-:W-:Y:S05]  /*183a0*/  @P1 BRA `(.L_x_4361) ;  /* 0x0000003000d81947 */ /* 0x000fea0003800000 */
[----:B------:R-:W0:Y:S01]  /*183b0*/  S2R R7, SR_LANEID ;  /* 0x0000000000077919 */ /* 0x000e220000000000 */
[----:B------:R-:W-:Y:S02]  /*183c0*/  VOTEU.ANY UR4, UPT, PT ;  /* 0x0000000000047886 */ /* 0x000fe400038e0100 */
[----:B------:R-:W0:Y:S01]  /*183d0*/  FLO.U32 R0, UR4 ;  /* 0x0000000400007d00 */ /* 0x000e2200080e0000 */
[----:B------:R-:W1:Y:S01]  /*183e0*/  LDC.64 R2, c[0x0][0xd38] ;  /* 0x00034e00ff027b82 */ /* 0x000e620000000a00 */
[----:B------:R-:W2:Y:S06]  /*183f0*/  LDL R6, [R1+0x30] ;  /* 0x0000300001067983 */ /* 0x000eac0000100800 */
[----:B------:R-:W1:Y:S01]  /*18400*/  POPC R5, UR4 ;  /* 0x0000000400057d09 */ /* 0x000e620008000000 */
[----:B0-----:R-:W-:-:S13]  /*18410*/  ISETP.EQ.U32.AND P0, PT, R0, R7, PT ;  /* 0x000000070000720c */ /* 0x001fda0003f02070 */
[----:B-1----:R-:W3:Y:S01]  /*18420*/  @P0 ATOMG.E.ADD.STRONG.GPU PT, R3, desc[UR54][R2.64], R5 ;  /* 0x00000005020309a8 */ /* 0x002ee200081ee1f6 */
[----:B------:R-:W0:Y:S02]  /*18430*/  S2R R4, SR_LTMASK ;  /* 0x0000000000047919 */ /* 0x000e240000003900 */
[----:B0-----:R-:W-:-:S04]  /*18440*/  LOP3.LUT R4, R4, UR4, RZ, 0xc0, !PT ;  /* 0x0000000404047c12 */ /* 0x001fc8000f8ec0ff */
[----:B------:R-:W0:Y:S01]  /*18450*/  POPC R7, R4 ;  /* 0x0000000400077309 */ /* 0x000e220000000000 */
[----:B--2---:R-:W-:Y:S01]  /*18460*/  R2UR UR5, R6 ;  /* 0x00000000060572ca */ /* 0x004fe200000e0000 */
[----:B---3--:R-:W0:-:S12]  /*18470*/  SHFL.IDX PT, R0, R3, R0, 0x1f ;  /* 0x00001f0003007589 */ /* 0x008e1800000e0000 */
[----:B0-----:R-:W-:Y:S01]  /*18480*/  IADD3 R16, R0, UR5, R7 ;  /* 0x0000000500107c10 */ /* 0x001fe2000fffe007 */
[----:B------:R-:W-:Y:S06]  /*18490*/  BRA `(.L_x_4361) ;  /* 0x00000030009c7947 */ /* 0x000fec0003800000 */
.L_x_4360:
[----:B------:R-:W0:Y:S01]  /*184a0*/  S2R R0, SR_CgaCtaId ;  /* 0x0000000000007919 */ /* 0x000e220000008800 */
[----:B------:R-:W-:-:S04]  /*184b0*/  MOV R2, 0x400 ;  /* 0x0000040000027802 */ /* 0x000fc80000000f00 */
[----:B0-----:R-:W-:-:S04]  /*184c0*/  LEA R3, R0, R2, 0x18 ;  /* 0x0000000200037211 */ /* 0x001fc800078ec0ff */
[----:B------:R-:W-:Y:S01]  /*184d0*/  IADD3 R0, R3, 0x22400, RZ ;  /* 0x0002240003007810 */ /* 0x000fe20007ffe0ff */
[----:B------:R0:W-:Y:S03]  /*184e0*/  STL [R1+0x14], R3 ;  /* 0x0000140301007387 */ /* 0x0001e60000100800 */
[----:B------:R-:W-:-:S13]  /*184f0*/  LOP3.LUT P0, RZ, R0, 0x3ff, RZ, 0xc0, !PT ;  /* 0x000003ff00ff7812 */ /* 0x000fda000780c0ff */
[----:B0-----:R-:W-:Y:S05]  /*18500*/  @!P0 BRA `(.L_x_4362) ;  /* 0x0000000000408947 */ /* 0x001fea0003800000 */
        /* <DEDUP_REMOVED lines=16> */
.L_x_4362:
        /* <DEDUP_REMOVED lines=10> */
[----:B------:R-:W-:Y:S01]  /*186b0*/  MOV R8, 0x70 ;  /* 0x0000007000087802 */ /* 0x000fe20000000f00 */
[----:B------:R-:W-:Y:S02]  /*186c0*/  IMAD.U32 R5, RZ, RZ, UR7 ;  /* 0x00000007ff057e24 */ /* 0x000fe4000f8e00ff */
[----:B------:R-:W-:Y:S02]  /*186d0*/  IMAD.U32 R6, RZ, RZ, UR8 ;  /* 0x00000008ff067e24 */ /* 0x000fe4000f8e00ff */
[----:B------:R-:W-:-:S02]  /*186e0*/  IMAD.U32 R7, RZ, RZ, UR9 ;  /* 0x00000009ff077e24 */ /* 0x000fc4000f8e00ff */
[----:B------:R-:W-:Y:S02]  /*186f0*/  IMAD.U32 R10, RZ, RZ, UR4 ;  /* 0x00000004ff0a7e24 */ /* 0x000fe4000f8e00ff */
[----:B------:R-:W-:Y:S02]  /*18700*/  IMAD.U32 R11, RZ, RZ, UR5 ;  /* 0x00000005ff0b7e24 */ /* 0x000fe4000f8e00ff */
[----:B------:R-:W-:Y:S02]  /*18710*/  IMAD.MOV.U32 R12, RZ, RZ, 0x1 ;  /* 0x00000001ff0c7424 */ /* 0x000fe400078e00ff */
[----:B0-----:R-:W-:-:S07]  /*18720*/  IMAD.MOV.U32 R13, RZ, RZ, RZ ;  /* 0x000000ffff0d7224 */ /* 0x001fce00078e00ff */
[----:B------:R-:W-:-:S07]  /*18730*/  LEPC R20, `(.L_x_4364) ;  /* 0x000000001014794e */ /* 0x000fce0000000000 */
[----:B-1----:R-:W-:Y:S05]  /*18740*/  CALL.ABS.NOINC R2 ;  /* 0x0000000002007343 */ /* 0x002fea0003c00000 */
.L_x_4364:
        /* <DEDUP_REMOVED lines=16> */
.L_x_4363:
        /* <DEDUP_REMOVED lines=26> */
[----:B-1----:R-:W1:Y:S01]  /*189f0*/  @P0 LDC R2, c[0x0][0x430] ;  /* 0x00010c00ff020b82 */ /* 0x002e620000000800 */
[----:B0-----:R-:W-:-:S05]  /*18a00*/  @P0 IMAD.HI.U32 R3, R18, R5, RZ ;  /* 0x0000000512030227 */ /* 0x001fca00078e00ff */
[----:B-1----:R-:W-:Y:S02]  /*18a10*/  @P0 SHF.R.U32.HI R4, RZ, R2, R3 ;  /* 0x00000002ff040219 */ /* 0x002fe40000011603 */
[----:B------:R-:W-:-:S04]  /*18a20*/  ISETP.NE.U32.AND P0, PT, RZ, UR4, PT ;  /* 0x00000004ff007c0c */ /* 0x000fc8000bf05070 */
[----:B------:R-:W-:-:S04]  /*18a30*/  ISETP.NE.AND.EX P0, PT, RZ, UR5, PT, P0 ;  /* 0x00000005ff007c0c */ /* 0x000fc8000bf05300 */
[----:B------:R-:W-:-:S09]  /*18a40*/  SEL R5, R6, RZ, !P0 ;  /* 0x000000ff06057207 */ /* 0x000fd20004000000 */
.L_x_4365:
        /* <DEDUP_REMOVED lines=19> */
.L_x_4499:
[----:B------:R-:W-:Y:S01]  /*18b80*/  UMOV UR4, 0xffffffff ;  /* 0xffffffff00047882 */ /* 0x000fe20000000000 */
[----:B------:R-:W-:Y:S02]  /*18b90*/  SHF.R.S32.HI R8, RZ, 0x1f, R0 ;  /* 0x0000001fff087819 */ /* 0x000fe40000011400 */
[----:B------:R-:W-:Y:S05]  /*18ba0*/  BRA.DIV UR4, `(.L_x_4367) ;  /* 0x0000004e04387947 */ /* 0x000fea000b800000 */
[----:B------:R-:W-:-:S13]  /*18bb0*/  ELECT P6, URZ, PT ;  /* 0x00000000003f782f */ /* 0x000fda00038c0000 */
.L_x_4502:
        /* <DEDUP_REMOVED lines=11> */
[----:B------:R-:W-:Y:S01]  /*18c70*/  IADD3 R9, -R6, RZ, RZ ;  /* 0x000000ff06097210 */ /* 0x000fe20007ffe1ff */
[--C-:B------:R-:W-:Y:S01]  /*18c80*/  IMAD.MOV.U32 R10, RZ, RZ, R6.reuse ;  /* 0x000000ffff0a7224 */ /* 0x100fe200078e0006 */
[----:B------:R-:W-:-:S03]  /*18c90*/  SHF.R.S32.HI R11, RZ, 0x1f, R6 ;  /* 0x0000001fff0b7819 */ /* 0x000fc60000011406 */
[----:B------:R-:W-:Y:S02]  /*18ca0*/  IMAD R7, R12, R9, R7 ;  /* 0x000000090c077224 */ /* 0x000fe400078e0207 */
[----:B------:R-:W-:Y:S02]  /*18cb0*/  IMAD R9, R8, UR4, RZ ;  /* 0x0000000408097c24 */ /* 0x000fe4000f8e02ff */
[----:B------:R-:W-:-:S04]  /*18cc0*/  IMAD.WIDE.U32 R10, R0, UR4, R10 ;  /* 0x00000004000a7c25 */ /* 0x000fc8000f8e000a */
[----:B------:R-:W-:Y:S01]  /*18cd0*/  IMAD R9, R0, UR5, R9 ;  /* 0x0000000500097c24 */ /* 0x000fe2000f8e0209 */
[----:B------:R-:W-:-:S03]  /*18ce0*/  LEA R12, P0, R10, R2, 0x2 ;  /* 0x000000020a0c7211 */ /* 0x000fc600078010ff */
[----:B------:R-:W-:-:S05]  /*18cf0*/  IMAD.IADD R6, R11, 0x1, R9 ;  /* 0x000000010b067824 */ /* 0x000fca00078e0209 */
[----:B------:R-:W-:-:S05]  /*18d00*/  LEA.HI.X R13, R10, R3, R6, 0x2, P0 ;  /* 0x000000030a0d7211 */ /* 0x000fca00000f1406 */
[----:B------:R0:W5:Y:S02]  /*18d10*/  LDG.E R6, desc[UR54][R12.64] ;  /* 0x000000360c067981 */ /* 0x000164000c1e1900 */
.L_x_4369:
        /* <DEDUP_REMOVED lines=9> */
.L_x_4503:
        /* <DEDUP_REMOVED lines=11> */
.L_x_4371:
        /* <DEDUP_REMOVED lines=23> */
.L_x_4368:
        /* <DEDUP_REMOVED lines=82> */
.L_x_4373:
[----:B------:R-:W-:Y:S05]  /*194f0*/  BSYNC B0 ;  /* 0x0000000000007941 */ /* 0x000fea0003800000 */
.L_x_4372:
        /* <DEDUP_REMOVED lines=9> */
.L_x_4504:
        /* <DEDUP_REMOVED lines=13> */
.L_x_4505:
        /* <DEDUP_REMOVED lines=11> */
.L_x_4378:
        /* <DEDUP_REMOVED lines=58> */
.L_x_4376:
[----:B------:R-:W-:Y:S05]  /*19ab0*/  BSYNC B0 ;  /* 0x0000000000007941 */ /* 0x000fea0003800000 */
.L_x_4375:
        /* <DEDUP_REMOVED lines=43> */
.L_x_4385:
[----:B-1----:R-:W1:Y:S01]  /*19d70*/  S2R R3, SR_CgaCtaId ;  /* 0x0000000000037919 */ /* 0x002e620000008800 */
[----:B------:R-:W-:-:S04]  /*19d80*/  MOV R2, 0x400 ;  /* 0x0000040000027802 */ /* 0x000fc80000000f00 */
[----:B-1----:R-:W-:Y:S02]  /*19d90*/  LEA R2, R3, R2, 0x18 ;  /* 0x0000000203027211 */ /* 0x002fe400078ec0ff */
[----:B------:R-:W-:-:S03]  /*19da0*/  SHF.L.U32 R3, R12, 0x1f, RZ ;  /* 0x0000001f0c037819 */ /* 0x000fc600000006ff */
[----:B------:R-:W-:-:S04]  /*19db0*/  IMAD R2, R13, 0x8, R2 ;  /* 0x000000080d027824 */ /* 0x000fc800078e0202 */
[----:B------:R-:W1:Y:S02]  /*19dc0*/  SYNCS.PHASECHK.TRANS64.TRYWAIT P0, [R2+URZ+0x38840], R3 ;  /* 0x03884003020075a7 */ /* 0x000e64000800017f */
[----:B-1----:R-:W-:Y:S05]  /*19dd0*/  @!P0 BRA `(.L_x_4386) ;  /* 0x0000003c00148947 */ /* 0x002fea0003800000 */
.L_x_4506:
        /* <DEDUP_REMOVED lines=11> */
.L_x_4387:
[----:B--2---:R-:W2:Y:S01]  /*19e90*/  LDL R7, [R1] ;  /* 0x0000000001077983 */ /* 0x004ea20000100800 */
[----:B------:R-:W-:-:S03]  /*19ea0*/  MOV R11, 0x400 ;  /* 0x00000400000b7802 */ /* 0x000fc60000000f00 */
[----:B------:R-:W3:Y:S01]  /*19eb0*/  LDL R10, [R1+0x10] ;  /* 0x00001000010a7983 */ /* 0x000ee20000100800 */
        /* <DEDUP_REMOVED lines=20> */
.L_x_4507:
        /* <DEDUP_REMOVED lines=8> */
.L_x_4389:
[----:B01----:R-:W2:Y:S01]  /*1a080*/  LDL R3, [R1] ;  /* 0x0000000001037983 */ /* 0x003ea20000100800 */
        /* <DEDUP_REMOVED lines=54> */
.L_x_4384:
[----:B------:R-:W-:Y:S05]  /*1a3f0*/  BSYNC B2 ;  /* 0x0000000000027941 */ /* 0x000fea0003800000 */
.L_x_4383:
[----:B------:R-:W2:Y:S02]  /*1a400*/  LDL.LU R2, [R1+0x1c] ;  /* 0x00001c0001027983 */ /* 0x000ea40000300800 */
[----:B--2---:R-:W-:-:S07]  /*1a410*/  VIADD R5, R2, 0xfffffffd ;  /* 0xfffffffd02057836 */ /* 0x004fce0000000000 */
.L_x_4382:
[----:B------:R-:W-:Y:S05]  /*1a420*/  BSYNC B1 ;  /* 0x0000000000017941 */ /* 0x000fea0003800000 */
.L_x_4381:
[----:B------:R-:W-:-:S13]  /*1a430*/  ISETP.NE.AND P0, PT, R9, RZ, PT ;  /* 0x000000ff0900720c */ /* 0x000fda0003f05270 */
[----:B------:R-:W-:Y:S05]  /*1a440*/  @!P0 BRA `(.L_x_4380) ;  /* 0x0000001000388947 */ /* 0x000fea0003800000 */
.L_x_4404:
        /* <DEDUP_REMOVED lines=30> */
.L_x_4392:
[----:B------:R-:W2:Y:S01]  /*1a630*/  S2R R3, SR_CgaCtaId ;  /* 0x0000000000037919 */ /* 0x000ea20000008800 */
[----:B------:R-:W-:-:S04]  /*1a640*/  MOV R2, 0x400 ;  /* 0x0000040000027802 */ /* 0x000fc80000000f00 */
[----:B--2---:R-:W-:Y:S02]  /*1a650*/  LEA R2, R3, R2, 0x18 ;  /* 0x0000000203027211 */ /* 0x004fe400078ec0ff */
[----:B------:R-:W-:-:S03]  /*1a660*/  SHF.L.U32 R3, R9, 0x1f, RZ ;  /* 0x0000001f09037819 */ /* 0x000fc600000006ff */
[----:B------:R-:W-:-:S04]  /*1a670*/  IMAD R2, R10, 0x8, R2 ;  /* 0x000000080a027824 */ /* 0x000fc800078e0202 */
[----:B------:R-:W2:Y:S02]  /*1a680*/  SYNCS.PHASECHK.TRANS64.TRYWAIT P0, [R2+URZ+0x38840], R3 ;  /* 0x03884003020075a7 */ /* 0x000ea4000800017f */
[----:B--2---:R-:W-:Y:S05]  /*1a690*/  @!P0 BRA `(.L_x_4393) ;  /* 0x00000034000c8947 */ /* 0x004fea0003800000 */
.L_x_4508:
[----:B-1----:R-:W1:Y:S02]  /*1a6a0*/  S2R R7, SR_TID.X ;  /* 0x0000000000077919 */ /* 0x002e640000002100 */
        /* <DEDUP_REMOVED lines=10> */
.L_x_4394:
[----:B0-----:R-:W3:Y:S01]  /*1a750*/  LDL R12, [R1+0x10] ;  /* 0x00001000010c7983 */ /* 0x001ee20000100800 */
[----:B-1----:R-:W-:Y:S01]  /*1a760*/  MOV R7, 0x400 ;  /* 0x0000040000077802 */ /* 0x002fe20000000f00 */
        /* <DEDUP_REMOVED lines=20> */
.L_x_4509:
        /* <DEDUP_REMOVED lines=8> */
.L_x_4396:
[----:B------:R-:W1:Y:S01]  /*1a930*/  S2R R11, SR_CgaCtaId ;  /* 0x00000000000b7919 */ /* 0x000e620000008800 */
[----:B0-2---:R-:W-:Y:S01]  /*1a940*/  MOV R3, 0x400 ;  /* 0x0000040000037802 */ /* 0x005fe20000000f00 */
        /* <DEDUP_REMOVED lines=52> */
.L_x_4391:
[----:B------:R-:W-:Y:S05]  /*1ac90*/  BSYNC B1 ;  /* 0x0000000000017941 */ /* 0x000fea0003800000 */
.L_x_4390:
        /* <DEDUP_REMOVED lines=13> */
[----:B------:R-:W1:Y:S02]  /*1ad70*/  LDC R6, c[0x0][0x41c] ;  /* 0x00010700ff067b82 */ /* 0x000e640000000800 */
[----:B-1----:R-:W-:-:S13]  /*1ad80*/  ISETP.NE.AND P0, PT, R6, 0x1, PT ;  /* 0x000000010600780c */ /* 0x002fda0003f05270 */
[----:B------:R-:W1:Y:S02]  /*1ad90*/  @P0 LDC.64 R2, c[0x0][0x420] ;  /* 0x00010800ff020b82 */ /* 0x000e640000000a00 */
[----:B-1----:R-:W-:-:S04]  /*1ada0*/  @P0 IMAD.HI.U32 R7, R9, R2, RZ ;  /* 0x0000000209070227 */ /* 0x002fc800078e00ff */
        /* <DEDUP_REMOVED lines=12> */
.L_x_4399:
[----:B------:R-:W2:Y:S01]  /*1ae70*/  S2R R3, SR_CgaCtaId ;  /* 0x0000000000037919 */ /* 0x000ea20000008800 */
[----:B------:R-:W-:-:S04]  /*1ae80*/  MOV R2, 0x400 ;  /* 0x0000040000027802 */ /* 0x000fc80000000f00 */
[----:B--2---:R-:W-:Y:S02]  /*1ae90*/  LEA R2, R3, R2, 0x18 ;  /* 0x0000000203027211 */ /* 0x004fe400078ec0ff */
[----:B------:R-:W-:-:S03]  /*1aea0*/  SHF.L.U32 R3, R11, 0x1f, RZ ;  /* 0x0000001f0b037819 */ /* 0x000fc600000006ff */
[----:B------:R-:W-:-:S04]  /*1aeb0*/  IMAD R2, R12, 0x8, R2 ;  /* 0x000000080c027824 */ /* 0x000fc800078e0202 */
[----:B------:R-:W2:Y:S02]  /*1aec0*/  SYNCS.PHASECHK.TRANS64.TRYWAIT P0, [R2+URZ+0x38840], R3 ;  /* 0x03884003020075a7 */ /* 0x000ea4000800017f */
[----:B--2---:R-:W-:Y:S05]  /*1aed0*/  @!P0 BRA `(.L_x_4400) ;  /* 0x0000002c00248947 */ /* 0x004fea0003800000 */
.L_x_4510:
        /* <DEDUP_REMOVED lines=11> */
.L_x_4401:
[----:B-1----:R-:W3:Y:S01]  /*1af90*/  LDL R7, [R1] ;  /* 0x0000000001077983 */ /* 0x002ee20000100800 */
        /* <DEDUP_REMOVED lines=20> */
[----:B------:R-:W1:Y:S02]  /*1b0e0*/  SYNCS.PHASECHK.TRANS64.TRYWAIT P1, [R2+URZ+0x38860], R3 ;  /* 0x03886003020075a7 */ /* 0x000e64000802017f */
[----:B01----:R-:W-:Y:S05]  /*1b0f0*/  @!P1 BRA `(.L_x_4402) ;  /* 0x0000002800b09947 */ /* 0x003fea0003800000 */
.L_x_4511:
        /* <DEDUP_REMOVED lines=8> */
.L_x_4403:
        /* <DEDUP_REMOVED lines=55> */
.L_x_4398:
[----:B------:R-:W-:Y:S05]  /*1b4f0*/  BSYNC B1 ;  /* 0x0000000000017941 */ /* 0x000fea0003800000 */
.L_x_4397:
[C---:B------:R-:W-:Y:S01]  /*1b500*/  ISETP.GT.AND P0, PT, R5.reuse, 0x1, PT ;  /* 0x000000010500780c */ /* 0x040fe20003f04270 */
[----:B------:R-:W-:-:S12]  /*1b510*/  VIADD R5, R5, 0xfffffffe ;  /* 0xfffffffe05057836 */ /* 0x000fd80000000000 */
[----:B------:R-:W-:Y:S05]  /*1b520*/  @P0 BRA `(.L_x_4404) ;  /* 0xffffffec00c80947 */ /* 0x000fea000383ffff */
.L_x_4380:
[----:B------:R-:W-:Y:S05]  /*1b530*/  BSYNC B0 ;  /* 0x0000000000007941 */ /* 0x000fea0003800000 */
.L_x_4379:
        /* <DEDUP_REMOVED lines=11> */
[----:B-1----:R-:W2:Y:S01]  /*1b5f0*/  LDL R2, [R1+0x30] ;  /* 0x0000300001027983 */ /* 0x002ea20000100800 */
[----:B------:R-:W-:Y:S02]  /*1b600*/  VOTEU.ANY UR4, UPT, PT ;  /* 0x0000000000047886 */ /* 0x000fe400038e0100 */
[----:B------:R-:W1:Y:S01]  /*1b610*/  FLO.U32 R4, UR4 ;  /* 0x0000000400047d00 */ /* 0x000e6200080e0000 */
[----:B------:R-:W1:Y:S07]  /*1b620*/  S2R R7, SR_LANEID ;  /* 0x0000000000077919 */ /* 0x000e6e0000000000 */
[----:B0-----:R-:W0:Y:S01]  /*1b630*/  POPC R5, UR4 ;  /* 0x0000000400057d09 */ /* 0x001e220008000000 */
[----:B-1----:R-:W-:-:S02]  /*1b640*/  ISETP.EQ.U32.AND P0, PT, R4, R7, PT ;  /* 0x000000070400720c */ /* 0x002fc40003f02070 */
[----:B--2---:R-:W-:Y:S02]  /*1b650*/  R2UR UR5, R2 ;  /* 0x00000000020572ca */ /* 0x004fe400000e0000 */
[----:B------:R-:W0:Y:S09]  /*1b660*/  LDC.64 R2, c[0x0][0xd38] ;  /* 0x00034e00ff027b82 */ /* 0x000e320000000a00 */
[----:B0-----:R-:W2:Y:S01]  /*1b670*/  @P0 ATOMG.E.ADD.STRONG.GPU PT, R3, desc[UR54][R2.64], R5 ;  /* 0x00000005020309a8 */ /* 0x001ea200081ee1f6 */
[----:B------:R-:W0:Y:S02]  /*1b680*/  S2R R6, SR_LTMASK ;  /* 0x0000000000067919 */ /* 0x000e240000003900 */
[----:B0-----:R-:W-:-:S04]  /*1b690*/  LOP3.LUT R6, R6, UR4, RZ, 0xc0, !PT ;  /* 0x0000000406067c12 */ /* 0x001fc8000f8ec0ff */
[----:B------:R-:W0:Y:S01]  /*1b6a0*/  POPC R7, R6 ;  /* 0x0000000600077309 */ /* 0x000e220000000000 */
[----:B--2---:R-:W0:Y:S02]  /*1b6b0*/  SHFL.IDX PT, R4, R3, R4, 0x1f ;  /* 0x00001f0403047589 */ /* 0x004e2400000e0000 */
[----:B0-----:R-:W-:-:S07]  /*1b6c0*/  IADD3 R16, R4, UR5, R7 ;  /* 0x0000000504107c10 */ /* 0x001fce000fffe007 */
.L_x_4406:
[----:B------:R-:W-:Y:S05]  /*1b6d0*/  BSYNC B0 ;  /* 0x0000000000007941 */ /* 0x000fea0003800000 */
.L_x_4405:
[----:B-1----:R-:W2:Y:S02]  /*1b6e0*/  LDL.LU R2, [R1+0x8] ;  /* 0x0000080001027983 */ /* 0x002ea40000300800 */
[----:B--2---:R-:W-:-:S05]  /*1b6f0*/  LOP3.LUT R2, R2, R0, RZ, 0x3c, !PT ;  /* 0x0000000002027212 */ /* 0x004fca00078e3cff */
[----:B------:R1:W-:Y:S02]  /*1b700*/  STL [R1+0x8], R2 ;  /* 0x0000080201007387 */ /* 0x0003e40000100800 */
.L_x_4361:
[----:B------:R-:W-:Y:S05]  /*1b710*/  BSYNC B6 ;  /* 0x0000000000067941 */ /* 0x000fea0003800000 */
.L_x_4359:
[----:B------:R-:W-:-:S03]  /*1b720*/  UMOV UR4, 0xffffffff ;  /* 0xffffffff00047882 */ /* 0x000fc60000000000 */
[----:B------:R-:W-:Y:S05]  /*1b730*/  BRA.DIV UR4, `(.L_x_4407) ;  /* 0x0000002604347947 */ /* 0x000fea000b800000 */
[----:B------:R2:W3:Y:S04]  /*1b740*/  SHFL.IDX PT, R4, R16, RZ, 0x1f ;  /* 0x00001fff10047589 */ /* 0x0004e800000e0000 */
[----:B------:R-:W4:Y:S02]  /*1b750*/  SHFL.IDX PT, R16, R16, 0x1, 0x1f ;  /* 0x00201f0010107f89 */ /* 0x000f2400000e0000 */
.L_x_4515:
[----:B------:R-:W5:Y:S01]  /*1b760*/  S2R R0, SR_TID.X ;  /* 0x0000000000007919 */ /* 0x000f620000002100 */
[----:B------:R-:W-:Y:S01]  /*1b770*/  ULDC UR4, c[0x0][0xd14] ;  /* 0x0003450000047ab9 */ /* 0x000fe20000000800 */
[----:B------:R-:W-:Y:S01]  /*1b780*/  BSSY B0, `(.L_x_4408) ;  /* 0x000000b000007945 */ /* 0x000fe20003800000 */
[----:B------:R-:W-:Y:S01]  /*1b790*/  IMAD.MOV.U32 R17, RZ, RZ, RZ ;  /* 0x000000ffff117224 */ /* 0x000fe200078e00ff */
[----:B-----5:R-:W-:Y:S01]  /*1b7a0*/  LOP3.LUT R7, R0, 0x1f, RZ, 0xc0, !PT ;  /* 0x0000001f00077812 */ /* 0x020fe200078ec0ff */
[----:B------:R-:W-:-:S03]  /*1b7b0*/  IMAD.U32 R0, RZ, RZ, UR4 ;  /* 0x00000004ff007e24 */ /* 0x000fc6000f8e00ff */
[C---:B------:R-:W-:Y:S01]  /*1b7c0*/  ISETP.NE.AND P0, PT, R7.reuse, 0x1f, PT ;  /* 0x0000001f0700780c */ /* 0x040fe20003f05270 */
[----:B0-----:R-:W-:-:S05]  /*1b7d0*/  IMAD.IADD R5, R7, 0x1, R19 ;  /* 0x0000000107057824 */ /* 0x001fca00078e0213 */
[----:B------:R-:W-:-:S13]  /*1b7e0*/  ISETP.GE.OR P0, PT, R5, R0, !P0 ;  /* 0x000000000500720c */ /* 0x000fda0004706670 */
[----:B------:R-:W-:Y:S05]  /*1b7f0*/  @P0 BRA `(.L_x_4409) ;  /* 0x00000000000c0947 */ /* 0x000fea0003800000 */
[----:B-1----:R-:W0:Y:S02]  /*1b800*/  LDC.64 R2, c[0x0][0xd58] ;  /* 0x00035600ff027b82 */ /* 0x002e240000000a00 */
[----:B0-----:R-:W-:-:S05]  /*1b810*/  IMAD.WIDE R2, R5, 0x4, R2 ;  /* 0x0000000405027825 */ /* 0x001fca00078e0202 */
[----:B------:R0:W5:Y:S02]  /*1b820*/  LDG.E R17, desc[UR54][R2.64] ;  /* 0x0000003602117981 */ /* 0x000164000c1e1900 */
.L_x_4409:
[----:B------:R-:W-:Y:S05]  /*1b830*/  BSYNC B0 ;  /* 0x0000000000007941 */ /* 0x000fea0003800000 */
.L_x_4408:
        /* <DEDUP_REMOVED lines=21> */
[----:B-1----:R-:W-:-:S05]  /*1b990*/  IMAD.IADD R2, R6, 0x1, R7 ;  /* 0x0000000106027824 */ /* 0x002fca00078e0207 */
[----:B------:R0:W1:Y:S02]  /*1b9a0*/  SHFL.IDX PT, R14, R2, 0x1f, 0x1f ;  /* 0x03e01f00020e7f89 */ /* 0x00006400000e0000 */
.L_x_4523:
[----:B------:R-:W-:Y:S02]  /*1b9b0*/  ULDC UR4, c[0x0][0xd10] ;  /* 0x0003440000047ab9 */ /* 0x000fe40000000800 */
[----:B------:R-:W-:-:S04]  /*1b9c0*/  IMAD.U32 R5, RZ, RZ, UR4 ;  /* 0x00000004ff057e24 */ /* 0x000fc8000f8e00ff */
[----:B-1----:R-:W-:-:S04]  /*1b9d0*/  IMAD R3, R14, R5, RZ ;  /* 0x000000050e037224 */ /* 0x002fc800078e02ff */
[----:B--2-4-:R-:W-:-:S05]  /*1b9e0*/  IMAD.IADD R16, R16, 0x1, R3 ;  /* 0x0000000110107824 */ /* 0x014fca00078e0203 */
[----:B---3--:R-:W-:-:S13]  /*1b9f0*/  ISETP.GT.AND P0, PT, R16, R4, PT ;  /* 0x000000041000720c */ /* 0x008fda0003f04270 */
[----:B------:R-:W-:Y:S05]  /*1ba00*/  @P0 BRA `(.L_x_4411) ;  /* 0x0000000000b40947 */ /* 0x000fea0003800000 */
[----:B------:R-:W1:Y:S02]  /*1ba10*/  LDC R0, c[0x0][0xd14] ;  /* 0x00034500ff007b82 */ /* 0x000e640000000800 */
.L_x_4416:
        /* <DEDUP_REMOVED lines=14> */
.L_x_4414:
[----:B------:R-:W-:Y:S05]  /*1bb00*/  BSYNC B0 ;  /* 0x0000000000007941 */ /* 0x000fea0003800000 */
.L_x_4413:
        /* <DEDUP_REMOVED lines=23> */
.L_x_4531:
[----:B------:R-:W-:Y:S02]  /*1bc80*/  ULDC UR4, c[0x0][0xd10] ;  /* 0x0003440000047ab9 */ /* 0x000fe40000000800 */
[----:B------:R-:W-:-:S04]  /*1bc90*/  IMAD.U32 R5, RZ, RZ, UR4 ;  /* 0x00000004ff057e24 */ /* 0x000fc8000f8e00ff */
[----:B-1----:R-:W-:-:S04]  /*1bca0*/  IMAD R3, R14, R5, RZ ;  /* 0x000000050e037224 */ /* 0x002fc800078e02ff */
[----:B------:R-:W-:-:S05]  /*1bcb0*/  IMAD.IADD R16, R3, 0x1, R16 ;  /* 0x0000000103107824 */ /* 0x000fca00078e0210 */
[----:B------:R-:W-:-:S13]  /*1bcc0*/  ISETP.GT.AND P0, PT, R16, R4, PT ;  /* 0x000000041000720c */ /* 0x000fda0003f04270 */
[----:B------:R-:W-:Y:S05]  /*1bcd0*/  @!P0 BRA `(.L_x_4416) ;  /* 0xfffffffc00508947 */ /* 0x000fea000383ffff */
.L_x_4411:
        /* <DEDUP_REMOVED lines=8> */
.L_x_4535:
[----:B------:R-:W-:Y:S01]  /*1bd60*/  ISETP.NE.AND P0, PT, R3, RZ, PT ;  /* 0x000000ff0300720c */ /* 0x000fe20003f05270 */
[----:B------:R-:W-:-:S12]  /*1bd70*/  IMAD.MOV.U32 R7, RZ, RZ, RZ ;  /* 0x000000ffff077224 */ /* 0x000fd800078e00ff */
[----:B------:R-:W-:Y:S05]  /*1bd80*/  @!P0 BRA `(.L_x_4418) ;  /* 0x0000000000108947 */ /* 0x000fea0003800000 */
[----:B------:R-:W-:Y:S01]  /*1bd90*/  UMOV UR4, 0xffffffff ;  /* 0xffffffff00047882 */ /* 0x000fe20000000000 */
[----:B------:R-:W-:Y:S02]  /*1bda0*/  VIADD R12, R6, 0xffffffff ;  /* 0xffffffff060c7836 */ /* 0x000fe40000000000 */
[----:B------:R-:W-:Y:S05]  /*1bdb0*/  BRA.DIV UR4, `(.L_x_4419) ;  /* 0x0000002604c87947 */ /* 0x000fea000b800000 */
[----:B------:R3:W4:Y:S02]  /*1bdc0*/  SHFL.IDX PT, R7, R2, R12, 0x1f ;  /* 0x00001f0c02077589 */ /* 0x00072400000e0000 */
.L_x_4418:
[----:B0--3--:R-:W0:Y:S01]  /*1bdd0*/  LDC.64 R2, c[0x0][0xd68] ;  /* 0x00035a00ff027b82 */ /* 0x009e220000000a00 */
[----:B------:R-:W-:-:S04]  /*1bde0*/  IMAD.IADD R19, R6, 0x1, R19 ;  /* 0x0000000106137824 */ /* 0x000fc800078e0213 */
[----:B0-----:R-:W-:-:S05]  /*1bdf0*/  IMAD.WIDE R2, R19, 0x4, R2 ;  /* 0x0000000413027825 */ /* 0x001fca00078e0202 */
[----:B------:R-:W1:Y:S01]  /*1be00*/  LDG.E R9, desc[UR54][R2.64] ;  /* 0x0000003602097981 */ /* 0x000e62000c1e1900 */
[----:B----4-:R-:W-:Y:S02]  /*1be10*/  IMAD R16, R7, R5, R16 ;  /* 0x0000000507107224 */ /* 0x010fe400078e0210 */
[----:B-12---:R-:W-:-:S05]  /*1be20*/  IMAD R6, R17, R9, RZ ;  /* 0x0000000911067224 */ /* 0x006fca00078e02ff */
        /* <DEDUP_REMOVED lines=23> */
[----:B------:R-:W-:Y:S02]  /*1bfa0*/  @!P0 IADD3 R4, -R4, RZ, RZ ;  /* 0x000000ff04048210 */ /* 0x000fe40007ffe1ff */
        /* <DEDUP_REMOVED lines=25> */
[C---:B------:R-:W-:Y:S01]  /*1c140*/  LOP3.LUT R2, R4.reuse, R9, RZ, 0x3c, !PT ;  /* 0x0000000904027212 */ /* 0x040fe200078e3cff */
[----:B------:R-:W-:-:S10]  /*1c150*/  IMAD.IADD R4, R4, 0x1, R7 ;  /* 0x0000000104047824 */ /* 0x000fd400078e0207 */
        /* <DEDUP_REMOVED lines=10> */
.L_x_4412:
[----:B------:R-:W-:Y:S01]  /*1c200*/  UMOV UR4, URZ ;  /* 0x0000003f00047c82 */ /* 0x000fe20008000000 */
[----:B------:R-:W-:Y:S01]  /*1c210*/  UMOV UR5, URZ ;  /* 0x0000003f00057c82 */ /* 0x000fe20008000000 */
[----:B------:R-:W-:Y:S01]  /*1c220*/  ULDC UR6, c[0x0][0xd14] ;  /* 0x0003450000067ab9 */ /* 0x000fe20000000800 */
[----:B------:R-:W-:Y:S01]  /*1c230*/  IMAD.MOV.U32 R16, RZ, RZ, R4 ;  /* 0x000000ffff107224 */ /* 0x000fe200078e0004 */
[----:B------:R-:W-:Y:S01]  /*1c240*/  MOV R19, UR6 ;  /* 0x0000000600137c02 */ /* 0x000fe20008000f00 */
[----:B------:R-:W-:Y:S02]  /*1c250*/  IMAD.U32 R17, RZ, RZ, UR4 ;  /* 0x00000004ff117e24 */ /* 0x000fe4000f8e00ff */
[----:B------:R-:W-:-:S07]  /*1c260*/  IMAD.U32 R18, RZ, RZ, UR5 ;  /* 0x00000005ff127e24 */ /* 0x000fce000f8e00ff */
.L_x_4420:
        /* <DEDUP_REMOVED lines=12> */
.L_x_4337:
[----:B-1----:R-:W2:Y:S01]  /*1c330*/  LDL.LU R0, [R1+0x28] ;  /* 0x0000280001007983 */ /* 0x002ea20000300800 */
[----:B------:R-:W1:Y:S01]  /*1c340*/  S2R R5, SR_CgaCtaId ;  /* 0x0000000000057919 */ /* 0x000e620000008800 */
[----:B--2---:R-:W-:-:S05]  /*1c350*/  VIADD R0, R0, 0x1 ;  /* 0x0000000100007836 */ /* 0x004fca0000000000 */
[----:B---3--:R-:W-:-:S04]  /*1c360*/  LEA.HI R2, R0, R0, RZ, 0x1 ;  /* 0x0000000000027211 */ /* 0x008fc800078f08ff */
[----:B------:R-:W-:-:S05]  /*1c370*/  LOP3.LUT R3, R2, 0xfffffffe, RZ, 0xc0, !PT ;  /* 0xfffffffe02037812 */ /* 0x000fca00078ec0ff */
[----:B------:R-:W-:Y:S01]  /*1c380*/  IMAD.IADD R3, R0, 0x1, -R3 ;  /* 0x0000000100037824 */ /* 0x000fe200078e0a03 */
[----:B------:R-:W-:-:S04]  /*1c390*/  MOV R0, 0x400 ;  /* 0x0000040000007802 */ /* 0x000fc80000000f00 */
[----:B-1----:R-:W-:Y:S02]  /*1c3a0*/  LEA R0, R5, R0, 0x18 ;  /* 0x0000000005007211 */ /* 0x002fe400078ec0ff */
[----:B------:R-:W-:-:S04]  /*1c3b0*/  SHF.L.U32 R3, R3, 0x1f, RZ ;  /* 0x0000001f03037819 */ /* 0x000fc800000006ff */
[----:B------:R-:W1:Y:S02]  /*1c3c0*/  SYNCS.PHASECHK.TRANS64.TRYWAIT P0, [R0+URZ+0x38820], R3 ;  /* 0x03882003000075a7 */ /* 0x000e64000800017f */
[----:B-1----:R-:W-:Y:S05]  /*1c3d0*/  @!P0 BRA `(.L_x_4422) ;  /* 0x0000002000688947 */ /* 0x002fea0003800000 */
.L_x_4538:
[----:B------:R-:W-:-:S03]  /*1c3e0*/  UMOV UR4, 0xffffffff ;  /* 0xffffffff00047882 */ /* 0x000fc60000000000 */
[----:B------:R-:W-:Y:S05]  /*1c3f0*/  BRA.DIV UR4, `(.L_x_4423) ;  /* 0x0000002204747947 */ /* 0x000fea000b800000 */
[----:B------:R-:W2:Y:S02]  /*1c400*/  S2R R2, SR_TID.X ;  /* 0x0000000000027919 */ /* 0x000ea40000002100 */
[----:B--2---:R-:W-:-:S04]  /*1c410*/  SHF.R.U32.HI R2, RZ, 0x5, R2 ;  /* 0x00000005ff027819 */ /* 0x004fc80000011602 */
[----:B------:R-:W-:-:S05]  /*1c420*/  LOP3.LUT R2, R2, 0x3, RZ, 0xc0, !PT ;  /* 0x0000000302027812 */ /* 0x000fca00078ec0ff */
[----:B------:R2:W3:Y:S02]  /*1c430*/  SHFL.IDX PT, R14, R2, RZ, 0x1f ;  /* 0x00001fff020e7589 */ /* 0x0004e400000e0000 */
.L_x_4541:
[----:B---3--:R-:W-:-:S13]  /*1c440*/  ISETP.NE.AND P0, PT, R14, RZ, PT ;  /* 0x000000ff0e00720c */ /* 0x008fda0003f05270 */
[----:B------:R-:W-:Y:S05]  /*1c450*/  @P0 BRA `(.L_x_4188) ;  /* 0x0000000000940947 */ /* 0x000fea0003800000 */
[----:B------:R-:W-:-:S03]  /*1c460*/  UMOV UR4, 0xffffffff ;  /* 0xffffffff00047882 */ /* 0x000fc60000000000 */
[----:B------:R-:W-:Y:S05]  /*1c470*/  BRA.DIV UR4, `(.L_x_4424) ;  /* 0x0000002204887947 */ /* 0x000fea000b800000 */
[----:B------:R-:W-:-:S13]  /*1c480*/  ELECT P6, URZ, PT ;  /* 0x00000000003f782f */ /* 0x000fda00038c0000 */
.L_x_4544:
[----:B------:R-:W-:Y:S05]  /*1c490*/  @!P6 BRA `(.L_x_4188) ;  /* 0x000000000084e947 */ /* 0x000fea0003800000 */
[----:B--2---:R-:W2:Y:S02]  /*1c4a0*/  LDL.LU R2, [R1+0x34] ;  /* 0x0000340001027983 */ /* 0x004ea40000300800 */
[----:B--2---:R-:W-:-:S04]  /*1c4b0*/  LOP3.LUT R2, R2, 0x2, RZ, 0xfc, !PT ;  /* 0x0000000202027812 */ /* 0x004fc800078efcff */
[----:B------:R-:W-:-:S13]  /*1c4c0*/  ISETP.NE.AND P2, PT, R2, 0x3, PT ;  /* 0x000000030200780c */ /* 0x000fda0003f45270 */
[----:B------:R-:W-:Y:S05]  /*1c4d0*/  @!P2 BRA `(.L_x_4425) ;  /* 0x000000000004a947 */ /* 0x000fea0003800000 */
[----:B------:R-:W-:Y:S01]  /*1c4e0*/  BPT.TRAP 0x1 ;  /* 0x000000040000795c */ /* 0x000fe20000300000 */
.L_x_4425:
        /* <DEDUP_REMOVED lines=14> */
.L_x_4545:
[----:B------:R-:W2:Y:S02]  /*1c5d0*/  SYNCS.PHASECHK.TRANS64.TRYWAIT P0, [R7+URZ], R2 ;  /* 0x00000002070075a7 */ /* 0x000ea4000800017f */
[----:B--2---:R-:W-:Y:S05]  /*1c5e0*/  @!P0 BRA `(.L_x_4427) ;  /* 0x0000002000608947 */ /* 0x004fea0003800000 */
.L_x_4546:
[----:B------:R-:W-:Y:S05]  /*1c5f0*/  @!P2 BRA `(.L_x_4428) ;  /* 0x000000000004a947 */ /* 0x000fea0003800000 */
[----:B------:R-:W-:Y:S01]  /*1c600*/  BPT.TRAP 0x1 ;  /* 0x000000040000795c */ /* 0x000fe20000300000 */
.L_x_4428:
[----:B------:R-:W3:Y:S01]  /*1c610*/  LDL.LU R4, [R1] ;  /* 0x0000000001047983 */ /* 0x000ee20000300800 */
[----:B------:R-:W-:-:S04]  /*1c620*/  VIADD R0, R0, 0x38860 ;  /* 0x0003886000007836 */ /* 0x000fc80000000000 */
[----:B---3--:R-:W-:-:S04]  /*1c630*/  IMAD R4, R4, 0x8, R0 ;  /* 0x0000000804047824 */ /* 0x008fc800078e0200 */
[----:B------:R-:W3:Y:S02]  /*1c640*/  SYNCS.PHASECHK.TRANS64.TRYWAIT P0, [R4+URZ], R5 ;  /* 0x00000005040075a7 */ /* 0x000ee4000800017f */
[----:B---3--:R-:W-:Y:S05]  /*1c650*/  @!P0 BRA `(.L_x_4429) ;  /* 0x0000002000588947 */ /* 0x008fea0003800000 */
.L_x_4547:
[----:B------:R-:W-:-:S07]  /*1c660*/  IMAD R3, R3, 0x8, R0 ;  /* 0x0000000803037824 */ /* 0x000fce00078e0200 */
.L_x_4430:
[----:B----4-:R4:W0:Y:S02]  /*1c670*/  SYNCS.PHASECHK.TRANS64.TRYWAIT P0, [R3+URZ], R2 ;  /* 0x00000002030075a7 */ /* 0x010824000800017f */
[----:B0-----:R-:W-:Y:S05]  /*1c680*/  @!P0 NANOSLEEP.SYNCS 0x989680 ;  /* 0x009896800000895d */ /* 0x001fea0003900000 */
[----:B------:R-:W0:Y:S02]  /*1c690*/  @!P0 SYNCS.PHASECHK.TRANS64 P0, [R3+URZ], R2 ;  /* 0x00000002030085a7 */ /* 0x000e24000800007f */
[----:B0-----:R-:W-:Y:S05]  /*1c6a0*/  @!P0 BRA `(.L_x_4430) ;  /* 0xfffffffc00f08947 */ /* 0x001fea000383ffff */
.L_x_4188:
[----:B------:R-:W-:Y:S05]  /*1c6b0*/  BSYNC B8 ;  /* 0x0000000000087941 */ /* 0x000fea0003800000 */
.L_x_4185:
[----:B------:R-:W-:Y:S05]  /*1c6c0*/  EXIT ;  /* 0x000000000000794d */ /* 0x000fea0003800000 */
.L_x_4204:
[----:B0-----:R0:W1:Y:S02]  /*1c6d0*/  SYNCS.PHASECHK.TRANS64.TRYWAIT P5, [R70+URZ+0x38890], R57 ;  /* 0x03889039460075a7 */ /* 0x00106400080a017f */
[----:B-1----:R-:W-:Y:S05]  /*1c6e0*/  @!P5 NANOSLEEP.SYNCS 0x989680 ;  /* 0x009896800000d95d */ /* 0x002fea0003900000 */
[----:B------:R-:W1:Y:S02]  /*1c6f0*/  @!P5 SYNCS.PHASECHK.TRANS64 P5, [R70+URZ+0x38890], R57 ;  /* 0x038890394600d5a7 */ /* 0x000e6400080a007f */
[----:B-1----:R-:W-:Y:S05]  /*1c700*/  @!P5 BRA `(.L_x_4204) ;  /* 0xfffffffc00f0d947 */ /* 0x002fea000383ffff */
[----:B------:R-:W-:Y:S05]  /*1c710*/  BRA `(.L_x_4431) ;  /* 0xfffffe5c00f07947 */ /* 0x000fea000383ffff */
.L_x_4214:
[----:B0-----:R0:W1:Y:S02]  /*1c720*/  SYNCS.PHASECHK.TRANS64.TRYWAIT P5, [R70+URZ+0x38890], R57 ;  /* 0x03889039460075a7 */ /* 0x00106400080a017f */
[----:B-1----:R-:W-:Y:S05]  /*1c730*/  @!P5 NANOSLEEP.SYNCS 0x989680 ;  /* 0x009896800000d95d */ /* 0x002fea0003900000 */
[----:B------:R-:W1:Y:S02]  /*1c740*/  @!P5 SYNCS.PHASECHK.TRANS64 P5, [R70+URZ+0x38890], R57 ;  /* 0x038890394600d5a7 */ /* 0x000e6400080a007f */
[----:B-1----:R-:W-:Y:S05]  /*1c750*/  @!P5 BRA `(.L_x_4214) ;  /* 0xfffffffc00f0d947 */ /* 0x002fea000383ffff */
[----:B------:R-:W-:Y:S05]  /*1c760*/  BRA `(.L_x_4432) ;  /* 0xfffffe68005c7947 */ /* 0x000fea000383ffff */
.L_x_4219:
[----:B0-----:R0:W1:Y:S02]  /*1c770*/  SYNCS.PHASECHK.TRANS64.TRYWAIT P5, [R70+URZ+0x38890], R57 ;  /* 0x03889039460075a7 */ /* 0x00106400080a017f */
[----:B-1----:R-:W-:Y:S05]  /*1c780*/  @!P5 NANOSLEEP.SYNCS 0x989680 ;  /* 0x009896800000d95d */ /* 0x002fea0003900000 */
[----:B------:R-:W1:Y:S02]  /*1c790*/  @!P5 SYNCS.PHASECHK.TRANS64 P5, [R70+URZ+0x38890], R57 ;  /* 0x038890394600d5a7 */ /* 0x000e6400080a007f */
[----:B-1----:R-:W-:Y:S05]  /*1c7a0*/  @!P5 BRA `(.L_x_4219) ;  /* 0xfffffffc00f0d947 */ /* 0x002fea000383ffff */
[----:B------:R-:W-:Y:S05]  /*1c7b0*/  BRA `(.L_x_4433) ;  /* 0xfffffe70008c7947 */ /* 0x000fea000383ffff */
.L_x_4223:
[----:B----4-:R4:W0:Y:S02]  /*1c7c0*/  SYNCS.PHASECHK.TRANS64.TRYWAIT P5, [R70+URZ+0x388b0], R57 ;  /* 0x0388b039460075a7 */ /* 0x01082400080a017f */
[----:B0-----:R-:W-:Y:S05]  /*1c7d0*/  @!P5 NANOSLEEP.SYNCS 0x989680 ;  /* 0x009896800000d95d */ /* 0x001fea0003900000 */
[----:B------:R-:W0:Y:S02]  /*1c7e0*/  @!P5 SYNCS.PHASECHK.TRANS64 P5, [R70+URZ+0x388b0], R57 ;  /* 0x0388b0394600d5a7 */ /* 0x000e2400080a007f */
[----:B0-----:R-:W-:Y:S05]  /*1c7f0*/  @!P5 BRA `(.L_x_4223) ;  /* 0xfffffffc00f0d947 */ /* 0x001fea000383ffff */
[----:B------:R-:W-:Y:S05]  /*1c800*/  BRA `(.L_x_4434) ;  /* 0xfffffe7400087947 */ /* 0x000fea000383ffff */
.L_x_4250:
        /* <DEDUP_REMOVED lines=8> */
.L_x_4436:
[----:B------:R-:W-:Y:S05]  /*1c890*/  BSYNC B1 ;  /* 0x0000000000017941 */ /* 0x000fea0003800000 */
.L_x_4435:
[----:B------:R-:W-:Y:S05]  /*1c8a0*/  BRA `(.L_x_4437) ;  /* 0xfffffea400787947 */ /* 0x000fea000383ffff */
.L_x_4251:
        /* <DEDUP_REMOVED lines=8> */
.L_x_4439:
[----:B------:R-:W-:Y:S05]  /*1c930*/  BSYNC B1 ;  /* 0x0000000000017941 */ /* 0x000fea0003800000 */
.L_x_4438:
[----:B------:R-:W-:Y:S05]  /*1c940*/  BRA `(.L_x_4440) ;  /* 0xfffffea400587947 */ /* 0x000fea000383ffff */
.L_x_4252:
        /* <DEDUP_REMOVED lines=8> */
.L_x_4442:
[----:B------:R-:W-:Y:S05]  /*1c9d0*/  BSYNC B1 ;  /* 0x0000000000017941 */ /* 0x000fea0003800000 */
.L_x_4441:
[----:B------:R-:W-:Y:S05]  /*1c9e0*/  BRA `(.L_x_4443) ;  /* 0xfffffea400387947 */ /* 0x000fea000383ffff */
.L_x_4253:
        /* <DEDUP_REMOVED lines=8> */
.L_x_4445:
[----:B------:R-:W-:Y:S05]  /*1ca70*/  BSYNC B1 ;  /* 0x0000000000017941 */ /* 0x000fea0003800000 */
.L_x_4444:
[----:B------:R-:W-:Y:S05]  /*1ca80*/  BRA `(.L_x_4446) ;  /* 0xfffffea400187947 */ /* 0x000fea000383ffff */
.L_x_4254:
        /* <DEDUP_REMOVED lines=8> */
.L_x_4448:
[----:B------:R-:W-:Y:S05]  /*1cb10*/  BSYNC B1 ;  /* 0x0000000000017941 */ /* 0x000fea0003800000 */
.L_x_4447:
[----:B------:R-:W-:Y:S05]  /*1cb20*/  BRA `(.L_x_4449) ;  /* 0xfffffea000f87947 */ /* 0x000fea000383ffff */
.L_x_4255:
        /* <DEDUP_REMOVED lines=8> */
.L_x_4451:
[----:B------:R-:W-:Y:S05]  /*1cbb0*/  BSYNC B1 ;  /* 0x0000000000017941 */ /* 0x000fea0003800000 */
.L_x_4450:
[----:B------:R-:W-:Y:S05]  /*1cbc0*/  BRA `(.L_x_4452) ;  /* 0xfffffea000d87947 */ /* 0x000fea000383ffff */
.L_x_4256:
[----:B------:R-:W-:Y:S01]  /*1cbd0*/  BSSY B1, `(.L_x_4453) ;  /* 0x0000008000017945 */ /* 0x000fe20003800000 */
[----:B------:R-:W-:Y:S01]  /*1cbe0*/  MOV R13, R3 ;  /* 0x00000003000d7202 */ /* 0x000fe20000000f00 */
[----:B------:R-:W-:Y:S02]  /*1cbf0*/  IMAD.MOV.U32 R12, RZ, RZ, 0x1 ;  /* 0x00000001ff0c7424 */ /* 0x000fe400078e00ff */
[----:B------:R-:W-:Y:S02]  /*1cc00*/  IMAD.MOV.U32 R11, RZ, RZ, 0x1c1f ;  /* 0x00001c1fff0b7424 */ /* 0x000fe400078e00ff */
[----:B------:R-:W-:-:S07]  /*1cc10*/  IMAD.MOV.U32 R15, RZ, RZ, -0x1 ;  /* 0xffffffffff0f7424 */ /* 0x000fce00078e00ff */
[----:B-----5:R-:W-:Y:S05]  /*1cc20*/  WARPSYNC.COLLECTIVE R15, `(.L_x_4454) ;  /* 0x000000000f087348 */ /* 0x020fea0003c00000 */
[----:B------:R0:W1:Y:S02]  /*1cc30*/  SHFL.IDX P6, R14, R13, R12, R11 ;  /* 0x0000000c0d0e7389 */ /* 0x00006400000c000b */
[----:B01---5:R-:W-:Y:S01]  /*1cc40*/  ENDCOLLECTIVE ;  /* 0x000000000000791b */ /* 0x023fe20003800000 */
.L_x_4454:
[----:B------:R-:W-:Y:S05]  /*1cc50*/  BSYNC B1 ;  /* 0x0000000000017941 */ /* 0x000fea0003800000 */
.L_x_4453:
[----:B------:R-:W-:Y:S05]  /*1cc60*/  BRA `(.L_x_4455) ;  /* 0xfffffea000b87947 */ /* 0x000fea000383ffff */
.L_x_4257:
        /* <DEDUP_REMOVED lines=8> */
.L_x_4457:
[----:B------:R-:W-:Y:S05]  /*1ccf0*/  BSYNC B1 ;  /* 0x0000000000017941 */ /* 0x000fea0003800000 */
.L_x_4456:
[----:B------:R-:W-:Y:S05]  /*1cd00*/  BRA `(.L_x_4458) ;  /* 0xfffffea000987947 */ /* 0x000fea000383ffff */
.L_x_4259:
[----:B0-----:R0:W1:Y:S02]  /*1cd10*/  SYNCS.PHASECHK.TRANS64.TRYWAIT P2, [R2+URZ+0x38800], R7 ;  /* 0x03880007020075a7 */ /* 0x001064000804017f */
[----:B-1----:R-:W-:Y:S05]  /*1cd20*/  @!P2 NANOSLEEP.SYNCS 0x989680 ;  /* 0x009896800000a95d */ /* 0x002fea0003900000 */
[----:B------:R-:W1:Y:S02]  /*1cd30*/  @!P2 SYNCS.PHASECHK.TRANS64 P2, [R2+URZ+0x38800], R7 ;  /* 0x038800070200a5a7 */ /* 0x000e64000804007f */
[----:B-1----:R-:W-:Y:S05]  /*1cd40*/  @!P2 BRA `(.L_x_4259) ;  /* 0xfffffffc00f0a947 */ /* 0x002fea000383ffff */
[----:B------:R-:W-:Y:S05]  /*1cd50*/  BRA `(.L_x_4459) ;  /* 0xfffffea400207947 */ /* 0x000fea000383ffff */
.L_x_4267:
        /* <DEDUP_REMOVED lines=8> */
.L_x_4461:
[----:B------:R-:W-:Y:S05]  /*1cde0*/  BSYNC B1 ;  /* 0x0000000000017941 */ /* 0x000fea0003800000 */
.L_x_4460:
[----:B------:R-:W-:Y:S05]  /*1cdf0*/  BRA `(.L_x_4462) ;  /* 0xfffffeb4003c7947 */ /* 0x000fea000383ffff */
.L_x_4268:
        /* <DEDUP_REMOVED lines=8> */
.L_x_4464:
[----:B------:R-:W-:Y:S05]  /*1ce80*/  BSYNC B1 ;  /* 0x0000000000017941 */ /* 0x000fea0003800000 */
.L_x_4463:
[----:B------:R-:W-:Y:S05]  /*1ce90*/  BRA `(.L_x_4465) ;  /* 0xfffffeb4001c7947 */ /* 0x000fea000383ffff */
.L_x_4269:
[----:B------:R-:W-:Y:S01]  /*1cea0*/  BSSY B1, `(.L_x_4466) ;  /* 0x0000008000017945 */ /* 0x000fe20003800000 */
[----:B------:R-:W-:Y:S01]  /*1ceb0*/  IMAD.MOV.U32 R13, RZ, RZ, R3 ;  /* 0x000000ffff0d7224 */ /* 0x000fe200078e0003 */
[----:B------:R-:W-:Y:S01]  /*1cec0*/  MOV R12, RZ ;  /* 0x000000ff000c7202 */ /* 0x000fe20000000f00 */
[----:B------:R-:W-:Y:S02]  /*1ced0*/  IMAD.MOV.U32 R11, RZ, RZ, 0x1c1f ;  /* 0x00001c1fff0b7424 */ /* 0x000fe400078e00ff */
[----:B------:R-:W-:-:S07]  /*1cee0*/  IMAD.MOV.U32 R15, RZ, RZ, -0x1 ;  /* 0xffffffffff0f7424 */ /* 0x000fce00078e00ff */
[----:B-----5:R-:W-:Y:S05]  /*1cef0*/  WARPSYNC.COLLECTIVE R15, `(.L_x_4467) ;  /* 0x000000000f087348 */ /* 0x020fea0003c00000 */
[----:B------:R0:W1:Y:S02]  /*1cf00*/  SHFL.IDX P6, R14, R13, R12, R11 ;  /* 0x0000000c0d0e7389 */ /* 0x00006400000c000b */
[----:B01---5:R-:W-:Y:S01]  /*1cf10*/  ENDCOLLECTIVE ;  /* 0x000000000000791b */ /* 0x023fe20003800000 */
.L_x_4467:
[----:B------:R-:W-:Y:S05]  /*1cf20*/  BSYNC B1 ;  /* 0x0000000000017941 */ /* 0x000fea0003800000 */
.L_x_4466:
[----:B------:R-:W-:Y:S05]  /*1cf30*/  BRA `(.L_x_4468) ;  /* 0xfffffeb000fc7947 */ /* 0x000fea000383ffff */
.L_x_4270:
        /* <DEDUP_REMOVED lines=8> */
.L_x_4470:
[----:B------:R-:W-:Y:S05]  /*1cfc0*/  BSYNC B1 ;  /* 0x0000000000017941 */ /* 0x000fea0003800000 */
.L_x_4469:
[----:B------:R-:W-:Y:S05]  /*1cfd0*/  BRA `(.L_x_4471) ;  /* 0xfffffeb000dc7947 */ /* 0x000fea000383ffff */
.L_x_4271:
        /* <DEDUP_REMOVED lines=8> */
.L_x_4473:
[----:B------:R-:W-:Y:S05]  /*1d060*/  BSYNC B1 ;  /* 0x0000000000017941 */ /* 0x000fea0003800000 */
.L_x_4472:
[----:B------:R-:W-:Y:S05]  /*1d070*/  BRA `(.L_x_4474) ;  /* 0xfffffeb000bc7947 */ /* 0x000fea000383ffff */
.L_x_4272:
        /* <DEDUP_REMOVED lines=8> */
.L_x_4476:
[----:B------:R-:W-:Y:S05]  /*1d100*/  BSYNC B1 ;  /* 0x0000000000017941 */ /* 0x000fea0003800000 */
.L_x_4475:
[----:B------:R-:W-:Y:S05]  /*1d110*/  BRA `(.L_x_4477) ;  /* 0xfffffeb000a07947 */ /* 0x000fea000383ffff */
.L_x_4273:
[----:B------:R-:W-:Y:S01]  /*1d120*/  BSSY B1, `(.L_x_4478) ;  /* 0x0000008000017945 */ /* 0x000fe20003800000 */
[----:B------:R-:W-:Y:S01]  /*1d130*/  IMAD.MOV.U32 R13, RZ, RZ, R3 ;  /* 0x000000ffff0d7224 */ /* 0x000fe200078e0003 */
[----:B------:R-:W-:Y:S01]  /*1d140*/  MOV R11, 0x1c1f ;  /* 0x00001c1f000b7802 */ /* 0x000fe20000000f00 */
[----:B------:R-:W-:Y:S02]  /*1d150*/  IMAD.MOV.U32 R12, RZ, RZ, 0x1 ;  /* 0x00000001ff0c7424 */ /* 0x000fe400078e00ff */
[----:B------:R-:W-:-:S07]  /*1d160*/  IMAD.MOV.U32 R15, RZ, RZ, -0x1 ;  /* 0xffffffffff0f7424 */ /* 0x000fce00078e00ff */
[----:B-----5:R-:W-:Y:S05]  /*1d170*/  WARPSYNC.COLLECTIVE R15, `(.L_x_4479) ;  /* 0x000000000f087348 */ /* 0x020fea0003c00000 */
[----:B------:R0:W1:Y:S02]  /*1d180*/  SHFL.IDX P6, R14, R13, R12, R11 ;  /* 0x0000000c0d0e7389 */ /* 0x00006400000c000b */
[----:B01---5:R-:W-:Y:S01]  /*1d190*/  ENDCOLLECTIVE ;  /* 0x000000000000791b */ /* 0x023fe20003800000 */
.L_x_4479:
[----:B------:R-:W-:Y:S05]  /*1d1a0*/  BSYNC B1 ;  /* 0x0000000000017941 */ /* 0x000fea0003800000 */
.L_x_4478:
[----:B------:R-:W-:Y:S05]  /*1d1b0*/  BRA `(.L_x_4480) ;  /* 0xfffffeb000847947 */ /* 0x000fea000383ffff */
.L_x_4274:
        /* <DEDUP_REMOVED lines=8> */
.L_x_4482:
[----:B------:R-:W-:Y:S05]  /*1d240*/  BSYNC B1 ;  /* 0x0000000000017941 */ /* 0x000fea0003800000 */
.L_x_4481:
[----:B------:R-:W-:Y:S05]  /*1d250*/  BRA `(.L_x_4483) ;  /* 0xfffffeb000687947 */ /* 0x000fea000383ffff */
.L_x_4276:
[----:B0-----:R0:W1:Y:S02]  /*1d260*/  SYNCS.PHASECHK.TRANS64.TRYWAIT P1, [R2+URZ+0x38800], R3 ;  /* 0x03880003020075a7 */ /* 0x001064000802017f */
[----:B-1----:R-:W-:Y:S05]  /*1d270*/  @!P1 NANOSLEEP.SYNCS 0x989680 ;  /* 0x009896800000995d */ /* 0x002fea0003900000 */
[----:B------:R-:W1:Y:S02]  /*1d280*/  @!P1 SYNCS.PHASECHK.TRANS64 P1, [R2+URZ+0x38800], R3 ;  /* 0x03880003020095a7 */ /* 0x000e64000802007f */
[----:B-1----:R-:W-:Y:S05]  /*1d290*/  @!P1 BRA `(.L_x_4276) ;  /* 0xfffffffc00f09947 */ /* 0x002fea000383ffff */
[----:B------:R-:W-:Y:S05]  /*1d2a0*/  BRA `(.L_x_4484) ;  /* 0xfffffeb000e07947 */ /* 0x000fea000383ffff */
.L_x_4282:
[----:B0-----:R0:W1:Y:S02]  /*1d2b0*/  SYNCS.PHASECHK.TRANS64.TRYWAIT P1, [R169+URZ+0x38830], R20 ;  /* 0x03883014a90075a7 */ /* 0x001064000802017f */
[----:B-1----:R-:W-:Y:S05]  /*1d2c0*/  @!P1 NANOSLEEP.SYNCS 0x989680 ;  /* 0x009896800000995d */ /* 0x002fea0003900000 */
[----:B------:R-:W1:Y:S02]  /*1d2d0*/  @!P1 SYNCS.PHASECHK.TRANS64 P1, [R169+URZ+0x38830], R20 ;  /* 0x03883014a90095a7 */ /* 0x000e64000802007f */
[----:B-1----:R-:W-:Y:S05]  /*1d2e0*/  @!P1 BRA `(.L_x_4282) ;  /* 0xfffffffc00f09947 */ /* 0x002fea000383ffff */
[----:B------:R-:W-:Y:S05]  /*1d2f0*/  BRA `(.L_x_4281) ;  /* 0xfffffec000747947 */ /* 0x000fea000383ffff */
.L_x_4284:
[----:B-1----:R1:W2:Y:S02]  /*1d300*/  SYNCS.PHASECHK.TRANS64.TRYWAIT P1, [R2+URZ+0x38810], R3 ;  /* 0x03881003020075a7 */ /* 0x0022a4000802017f */
[----:B--2---:R-:W-:Y:S05]  /*1d310*/  @!P1 NANOSLEEP.SYNCS 0x989680 ;  /* 0x009896800000995d */ /* 0x004fea0003900000 */
[----:B------:R-:W2:Y:S02]  /*1d320*/  @!P1 SYNCS.PHASECHK.TRANS64 P1, [R2+URZ+0x38810], R3 ;  /* 0x03881003020095a7 */ /* 0x000ea4000802007f */
[----:B--2---:R-:W-:Y:S05]  /*1d330*/  @!P1 BRA `(.L_x_4284) ;  /* 0xfffffffc00f09947 */ /* 0x004fea000383ffff */
[----:B------:R-:W-:Y:S05]  /*1d340*/  BRA `(.L_x_4485) ;  /* 0xfffffec400247947 */ /* 0x000fea000383ffff */
.L_x_4289:
[----:B-1----:R1:W3:Y:S02]  /*1d350*/  SYNCS.PHASECHK.TRANS64.TRYWAIT P1, [R169+URZ+0x38850], R20 ;  /* 0x03885014a90075a7 */ /* 0x0022e4000802017f */
[----:B---3--:R-:W-:Y:S05]  /*1d360*/  @!P1 NANOSLEEP.SYNCS 0x989680 ;  /* 0x009896800000995d */ /* 0x008fea0003900000 */
[----:B------:R-:W3:Y:S02]  /*1d370*/  @!P1 SYNCS.PHASECHK.TRANS64 P1, [R169+URZ+0x38850], R20 ;  /* 0x03885014a90095a7 */ /* 0x000ee4000802007f */
[----:B---3--:R-:W-:Y:S05]  /*1d380*/  @!P1 BRA `(.L_x_4289) ;  /* 0xfffffffc00f09947 */ /* 0x008fea000383ffff */
[----:B------:R-:W-:Y:S05]  /*1d390*/  BRA `(.L_x_4288) ;  /* 0xfffffec400547947 */ /* 0x000fea000383ffff */
.L_x_4297:
[----:B--2---:R2:W3:Y:S02]  /*1d3a0*/  SYNCS.PHASECHK.TRANS64.TRYWAIT P2, [R186+URZ+0x38830], R3 ;  /* 0x03883003ba0075a7 */ /* 0x0044e4000804017f */
[----:B---3--:R-:W-:Y:S05]  /*1d3b0*/  @!P2 NANOSLEEP.SYNCS 0x989680 ;  /* 0x009896800000a95d */ /* 0x008fea0003900000 */
[----:B------:R-:W3:Y:S02]  /*1d3c0*/  @!P2 SYNCS.PHASECHK.TRANS64 P2, [R186+URZ+0x38830], R3 ;  /* 0x03883003ba00a5a7 */ /* 0x000ee4000804007f */
[----:B---3--:R-:W-:Y:S05]  /*1d3d0*/  @!P2 BRA `(.L_x_4297) ;  /* 0xfffffffc00f0a947 */ /* 0x008fea000383ffff */
[----:B------:R-:W-:Y:S05]  /*1d3e0*/  BRA `(.L_x_4296) ;  /* 0xfffffef000487947 */ /* 0x000fea000383ffff */
.L_x_4302:
[----:B---3--:R3:W4:Y:S02]  /*1d3f0*/  SYNCS.PHASECHK.TRANS64.TRYWAIT P2, [R186+URZ+0x38850], R3 ;  /* 0x03885003ba0075a7 */ /* 0x008724000804017f */
[----:B----4-:R-:W-:Y:S05]  /*1d400*/  @!P2 NANOSLEEP.SYNCS 0x989680 ;  /* 0x009896800000a95d */ /* 0x010fea0003900000 */
[----:B------:R-:W4:Y:S02]  /*1d410*/  @!P2 SYNCS.PHASECHK.TRANS64 P2, [R186+URZ+0x38850], R3 ;  /* 0x03885003ba00a5a7 */ /* 0x000f24000804007f */
[----:B----4-:R-:W-:Y:S05]  /*1d420*/  @!P2 BRA `(.L_x_4302) ;  /* 0xfffffffc00f0a947 */ /* 0x010fea000383ffff */
[----:B------:R-:W-:Y:S05]  /*1d430*/  BRA `(.L_x_4301) ;  /* 0xfffffef000e47947 */ /* 0x000fea000383ffff */
.L_x_4310:
[----:B--2---:R2:W3:Y:S02]  /*1d440*/  SYNCS.PHASECHK.TRANS64.TRYWAIT P2, [R185+URZ+0x38830], R0 ;  /* 0x03883000b90075a7 */ /* 0x0044e4000804017f */
[----:B---3--:R-:W-:Y:S05]  /*1d450*/  @!P2 NANOSLEEP.SYNCS 0x989680 ;  /* 0x009896800000a95d */ /* 0x008fea0003900000 */
[----:B------:R-:W3:Y:S02]  /*1d460*/  @!P2 SYNCS.PHASECHK.TRANS64 P2, [R185+URZ+0x38830], R0 ;  /* 0x03883000b900a5a7 */ /* 0x000ee4000804007f */
[----:B---3--:R-:W-:Y:S05]  /*1d470*/  @!P2 BRA `(.L_x_4310) ;  /* 0xfffffffc00f0a947 */ /* 0x008fea000383ffff */
[----:B------:R-:W-:Y:S05]  /*1d480*/  BRA `(.L_x_4309) ;  /* 0xffffff28000c7947 */ /* 0x000fea000383ffff */
.L_x_4315:
[----:B---3--:R3:W4:Y:S02]  /*1d490*/  SYNCS.PHASECHK.TRANS64.TRYWAIT P2, [R185+URZ+0x38850], R0 ;  /* 0x03885000b90075a7 */ /* 0x008724000804017f */
[----:B----4-:R-:W-:Y:S05]  /*1d4a0*/  @!P2 NANOSLEEP.SYNCS 0x989680 ;  /* 0x009896800000a95d */ /* 0x010fea0003900000 */
[----:B------:R-:W4:Y:S02]  /*1d4b0*/  @!P2 SYNCS.PHASECHK.TRANS64 P2, [R185+URZ+0x38850], R0 ;  /* 0x03885000b900a5a7 */ /* 0x000f24000804007f */
[----:B----4-:R-:W-:Y:S05]  /*1d4c0*/  @!P2 BRA `(.L_x_4315) ;  /* 0xfffffffc00f0a947 */ /* 0x010fea000383ffff */
[----:B------:R-:W-:Y:S05]  /*1d4d0*/  BRA `(.L_x_4314) ;  /* 0xffffff2800a87947 */ /* 0x000fea000383ffff */
.L_x_4343:
        /* <DEDUP_REMOVED lines=11> */
.L_x_4487:
[----:B------:R-:W-:Y:S05]  /*1d590*/  BSYNC B1 ;  /* 0x0000000000017941 */ /* 0x000fea0003800000 */
.L_x_4486:
[----:B------:R-:W-:Y:S05]  /*1d5a0*/  BRA `(.L_x_4488) ;  /* 0xffffff9c008c7947 */ /* 0x000fea000383ffff */
.L_x_4344:
[----:B------:R-:W-:Y:S01]  /*1d5b0*/  BSSY B1, `(.L_x_4489) ;  /* 0x0000006000017945 */ /* 0x000fe20003800000 */
[----:B------:R-:W-:-:S07]  /*1d5c0*/  IMAD.MOV.U32 R15, RZ, RZ, -0x1 ;  /* 0xffffffffff0f7424 */ /* 0x000fce00078e00ff */
[----:B------:R-:W-:Y:S05]  /*1d5d0*/  WARPSYNC.COLLECTIVE R15, `(.L_x_4490) ;  /* 0x000000000f0c7348 */ /* 0x000fea0003c00000 */
[----:B------:R-:W-:Y:S02]  /*1d5e0*/  ELECT P6, UR62, PT ;  /* 0x00000000003e782f */ /* 0x000fe400038c0000 */
[----:B------:R-:W-:Y:S01]  /*1d5f0*/  MOV R14, UR62 ;  /* 0x0000003e000e7c02 */ /* 0x000fe20008000f00 */
[----:B------:R-:W-:Y:S10]  /*1d600*/  ENDCOLLECTIVE ;  /* 0x000000000000791b */ /* 0x000ff40003800000 */
.L_x_4490:
[----:B------:R-:W-:Y:S05]  /*1d610*/  BSYNC B1 ;  /* 0x0000000000017941 */ /* 0x000fea0003800000 */
.L_x_4489:
[----:B------:R-:W-:Y:S05]  /*1d620*/  BRA `(.L_x_4491) ;  /* 0xffffff9c00787947 */ /* 0x000fea000383ffff */
.L_x_4345:
[----:B0-----:R0:W1:Y:S02]  /*1d630*/  SYNCS.PHASECHK.TRANS64.TRYWAIT P0, [R9+URZ+0x38820], R5 ;  /* 0x03882005090075a7 */ /* 0x001064000800017f */
[----:B-1----:R-:W-:Y:S05]  /*1d640*/  @!P0 NANOSLEEP.SYNCS 0x989680 ;  /* 0x009896800000895d */ /* 0x002fea0003900000 */
[----:B------:R-:W1:Y:S02]  /*1d650*/  @!P0 SYNCS.PHASECHK.TRANS64 P0, [R9+URZ+0x38820], R5 ;  /* 0x03882005090085a7 */ /* 0x000e64000800007f */
[----:B-1----:R-:W-:Y:S05]  /*1d660*/  @!P0 BRA `(.L_x_4345) ;  /* 0xfffffffc00f08947 */ /* 0x002fea000383ffff */
[----:B------:R-:W-:Y:S05]  /*1d670*/  BRA `(.L_x_4492) ;  /* 0xffffff9c00907947 */ /* 0x000fea000383ffff */
.L_x_4348:
[----:B0-----:R0:W1:Y:S02]  /*1d680*/  SYNCS.PHASECHK.TRANS64.TRYWAIT P0, [R5+URZ+0x388a0], R7 ;  /* 0x0388a007050075a7 */ /* 0x001064000800017f */
[----:B-1----:R-:W-:Y:S05]  /*1d690*/  @!P0 NANOSLEEP.SYNCS 0x989680 ;  /* 0x009896800000895d */ /* 0x002fea0003900000 */
[----:B------:R-:W1:Y:S02]  /*1d6a0*/  @!P0 SYNCS.PHASECHK.TRANS64 P0, [R5+URZ+0x388a0], R7 ;  /* 0x0388a007050085a7 */ /* 0x000e64000800007f */
[----:B-1----:R-:W-:Y:S05]  /*1d6b0*/  @!P0 BRA `(.L_x_4348) ;  /* 0xfffffffc00f08947 */ /* 0x002fea000383ffff */
[----:B------:R-:W-:Y:S05]  /*1d6c0*/  BRA `(.L_x_4493) ;  /* 0xffffff9c009c7947 */ /* 0x000fea000383ffff */
.L_x_4350:
[----:B-1----:R1:W2:Y:S02]  /*1d6d0*/  SYNCS.PHASECHK.TRANS64.TRYWAIT P0, [R5+URZ+0x388c0], R7 ;  /* 0x0388c007050075a7 */ /* 0x0022a4000800017f */
[----:B--2---:R-:W-:Y:S05]  /*1d6e0*/  @!P0 NANOSLEEP.SYNCS 0x989680 ;  /* 0x009896800000895d */ /* 0x004fea0003900000 */
[----:B------:R-:W2:Y:S02]  /*1d6f0*/  @!P0 SYNCS.PHASECHK.TRANS64 P0, [R5+URZ+0x388c0], R7 ;  /* 0x0388c007050085a7 */ /* 0x000ea4000800007f */
[----:B--2---:R-:W-:Y:S05]  /*1d700*/  @!P0 BRA `(.L_x_4350) ;  /* 0xfffffffc00f08947 */ /* 0x004fea000383ffff */
[----:B------:R-:W-:Y:S05]  /*1d710*/  BRA `(.L_x_4494) ;  /* 0xffffffa000047947 */ /* 0x000fea000383ffff */
.L_x_4354:
[----:B0-----:R0:W1:Y:S02]  /*1d720*/  SYNCS.PHASECHK.TRANS64.TRYWAIT P0, [R6+URZ+0x388a0], R7 ;  /* 0x0388a007060075a7 */ /* 0x001064000800017f */
[----:B-1----:R-:W-:Y:S05]  /*1d730*/  @!P0 NANOSLEEP.SYNCS 0x989680 ;  /* 0x009896800000895d */ /* 0x002fea0003900000 */
[----:B------:R-:W1:Y:S02]  /*1d740*/  @!P0 SYNCS.PHASECHK.TRANS64 P0, [R6+URZ+0x388a0], R7 ;  /* 0x0388a007060085a7 */ /* 0x000e64000800007f */
[----:B-1----:R-:W-:Y:S05]  /*1d750*/  @!P0 BRA `(.L_x_4354) ;  /* 0xfffffffc00f08947 */ /* 0x002fea000383ffff */
[----:B------:R-:W-:Y:S05]  /*1d760*/  BRA `(.L_x_4495) ;  /* 0xffffffa400487947 */ /* 0x000fea000383ffff */
.L_x_4356:
[----:B-1----:R1:W2:Y:S02]  /*1d770*/  SYNCS.PHASECHK.TRANS64.TRYWAIT P1, [R6+URZ+0x388c0], R7 ;  /* 0x0388c007060075a7 */ /* 0x0022a4000802017f */
[----:B--2---:R-:W-:Y:S05]  /*1d780*/  @!P1 NANOSLEEP.SYNCS 0x989680 ;  /* 0x009896800000995d */ /* 0x004fea0003900000 */
[----:B------:R-:W2:Y:S02]  /*1d790*/  @!P1 SYNCS.PHASECHK.TRANS64 P1, [R6+URZ+0x388c0], R7 ;  /* 0x0388c007060095a7 */ /* 0x000ea4000802007f */
[----:B--2---:R-:W-:Y:S05]  /*1d7a0*/  @!P1 BRA `(.L_x_4356) ;  /* 0xfffffffc00f09947 */ /* 0x004fea000383ffff */
[----:B------:R-:W-:Y:S05]  /*1d7b0*/  BRA `(.L_x_4496) ;  /* 0xffffffa400a87947 */ /* 0x000fea000383ffff */
.L_x_4366:
        /* <DEDUP_REMOVED lines=11> */
.L_x_4498:
[----:B------:R-:W-:Y:S05]  /*1d870*/  BSYNC B0 ;  /* 0x0000000000007941 */ /* 0x000fea0003800000 */
.L_x_4497:
[----:B------:R-:W-:Y:S05]  /*1d880*/  BRA `(.L_x_4499) ;  /* 0xffffffb000bc7947 */ /* 0x000fea000383ffff */
.L_x_4367:
[----:B------:R-:W-:Y:S01]  /*1d890*/  BSSY B0, `(.L_x_4500) ;  /* 0x0000006000007945 */ /* 0x000fe20003800000 */
[----:B------:R-:W-:-:S07]  /*1d8a0*/  IMAD.MOV.U32 R15, RZ, RZ, -0x1 ;  /* 0xffffffffff0f7424 */ /* 0x000fce00078e00ff */
[----:B------:R-:W-:Y:S05]  /*1d8b0*/  WARPSYNC.COLLECTIVE R15, `(.L_x_4501) ;  /* 0x000000000f0c7348 */ /* 0x000fea0003c00000 */
[----:B------:R-:W-:Y:S02]  /*1d8c0*/  ELECT P6, UR62, PT ;  /* 0x00000000003e782f */ /* 0x000fe400038c0000 */
[----:B------:R-:W-:Y:S01]  /*1d8d0*/  MOV R14, UR62 ;  /* 0x0000003e000e7c02 */ /* 0x000fe20008000f00 */
[----:B------:R-:W-:Y:S10]  /*1d8e0*/  ENDCOLLECTIVE ;  /* 0x000000000000791b */ /* 0x000ff40003800000 */
.L_x_4501:
[----:B------:R-:W-:Y:S05]  /*1d8f0*/  BSYNC B0 ;  /* 0x0000000000007941 */ /* 0x000fea0003800000 */
.L_x_4500:
[----:B------:R-:W-:Y:S05]  /*1d900*/  BRA `(.L_x_4502) ;  /* 0xffffffb000ac7947 */ /* 0x000fea000383ffff */
.L_x_4370:
[----:B0-----:R0:W1:Y:S02]  /*1d910*/  SYNCS.PHASECHK.TRANS64.TRYWAIT P0, [R9+URZ+0x38840], R10 ;  /* 0x0388400a090075a7 */ /* 0x001064000800017f */
[----:B-1----:R-:W-:Y:S05]  /*1d920*/  @!P0 NANOSLEEP.SYNCS 0x989680 ;  /* 0x009896800000895d */ /* 0x002fea0003900000 */
[----:B------:R-:W1:Y:S02]  /*1d930*/  @!P0 SYNCS.PHASECHK.TRANS64 P0, [R9+URZ+0x38840], R10 ;  /* 0x0388400a090085a7 */ /* 0x000e64000800007f */
[----:B-1----:R-:W-:Y:S05]  /*1d940*/  @!P0 BRA `(.L_x_4370) ;  /* 0xfffffffc00f08947 */ /* 0x002fea000383ffff */
[----:B------:R-:W-:Y:S05]  /*1d950*/  BRA `(.L_x_4503) ;  /* 0xffffffb400147947 */ /* 0x000fea000383ffff */
.L_x_4374:
        /* <DEDUP_REMOVED lines=8> */
.L_x_4377:
[----:B0-----:R0:W1:Y:S02]  /*1d9e0*/  SYNCS.PHASECHK.TRANS64.TRYWAIT P0, [R5+URZ+0x38860], R9 ;  /* 0x03886009050075a7 */ /* 0x001064000800017f */
[----:B-1----:R-:W-:Y:S05]  /*1d9f0*/  @!P0 NANOSLEEP.SYNCS 0x989680 ;  /* 0x009896800000895d */ /* 0x002fea0003900000 */
[----:B------:R-:W1:Y:S02]  /*1da00*/  @!P0 SYNCS.PHASECHK.TRANS64 P0, [R5+URZ+0x38860], R9 ;  /* 0x03886009050085a7 */ /* 0x000e64000800007f */
[----:B-1----:R-:W-:Y:S05]  /*1da10*/  @!P0 BRA `(.L_x_4377) ;  /* 0xfffffffc00f08947 */ /* 0x002fea000383ffff */
[----:B------:R-:W-:Y:S05]  /*1da20*/  BRA `(.L_x_4505) ;  /* 0xffffffbc000c7947 */ /* 0x000fea000383ffff */
.L_x_4386:
[----:B-1----:R1:W2:Y:S02]  /*1da30*/  SYNCS.PHASECHK.TRANS64.TRYWAIT P0, [R2+URZ+0x38840], R3 ;  /* 0x03884003020075a7 */ /* 0x0022a4000800017f */
[----:B--2---:R-:W-:Y:S05]  /*1da40*/  @!P0 NANOSLEEP.SYNCS 0x989680 ;  /* 0x009896800000895d */ /* 0x004fea0003900000 */
[----:B------:R-:W2:Y:S02]  /*1da50*/  @!P0 SYNCS.PHASECHK.TRANS64 P0, [R2+URZ+0x38840], R3 ;  /* 0x03884003020085a7 */ /* 0x000ea4000800007f */
[----:B--2---:R-:W-:Y:S05]  /*1da60*/  @!P0 BRA `(.L_x_4386) ;  /* 0xfffffffc00f08947 */ /* 0x004fea000383ffff */
[----:B------:R-:W-:Y:S05]  /*1da70*/  BRA `(.L_x_4506) ;  /* 0xffffffc000d87947 */ /* 0x000fea000383ffff */
.L_x_4388:
[----:B0-----:R0:W2:Y:S02]  /*1da80*/  SYNCS.PHASECHK.TRANS64.TRYWAIT P0, [R2+URZ+0x38860], R3 ;  /* 0x03886003020075a7 */ /* 0x0010a4000800017f */
[----:B--2---:R-:W-:Y:S05]  /*1da90*/  @!P0 NANOSLEEP.SYNCS 0x989680 ;  /* 0x009896800000895d */ /* 0x004fea0003900000 */
[----:B------:R-:W2:Y:S02]  /*1daa0*/  @!P0 SYNCS.PHASECHK.TRANS64 P0, [R2+URZ+0x38860], R3 ;  /* 0x03886003020085a7 */ /* 0x000ea4000800007f */
[----:B--2---:R-:W-:Y:S05]  /*1dab0*/  @!P0 BRA `(.L_x_4388) ;  /* 0xfffffffc00f08947 */ /* 0x004fea000383ffff */
[----:B------:R-:W-:Y:S05]  /*1dac0*/  BRA `(.L_x_4507) ;  /* 0xffffffc4004c7947 */ /* 0x000fea000383ffff */
.L_x_4393:
[----:B--2---:R2:W3:Y:S02]  /*1dad0*/  SYNCS.PHASECHK.TRANS64.TRYWAIT P0, [R2+URZ+0x38840], R3 ;  /* 0x03884003020075a7 */ /* 0x0044e4000800017f */
[----:B---3--:R-:W-:Y:S05]  /*1dae0*/  @!P0 NANOSLEEP.SYNCS 0x989680 ;  /* 0x009896800000895d */ /* 0x008fea0003900000 */
[----:B------:R-:W3:Y:S02]  /*1daf0*/  @!P0 SYNCS.PHASECHK.TRANS64 P0, [R2+URZ+0x38840], R3 ;  /* 0x03884003020085a7 */ /* 0x000ee4000800007f */
[----:B---3--:R-:W-:Y:S05]  /*1db00*/  @!P0 BRA `(.L_x_4393) ;  /* 0xfffffffc00f08947 */ /* 0x008fea000383ffff */
[----:B------:R-:W-:Y:S05]  /*1db10*/  BRA `(.L_x_4508) ;  /* 0xffffffc800e07947 */ /* 0x000fea000383ffff */
.L_x_4395:
[----:B0-----:R0:W1:Y:S02]  /*1db20*/  SYNCS.PHASECHK.TRANS64.TRYWAIT P1, [R2+URZ+0x38860], R3 ;  /* 0x03886003020075a7 */ /* 0x001064000802017f */
[----:B-1----:R-:W-:Y:S05]  /*1db30*/  @!P1 NANOSLEEP.SYNCS 0x989680 ;  /* 0x009896800000995d */ /* 0x002fea0003900000 */
[----:B------:R-:W1:Y:S02]  /*1db40*/  @!P1 SYNCS.PHASECHK.TRANS64 P1, [R2+URZ+0x38860], R3 ;  /* 0x03886003020095a7 */ /* 0x000e64000802007f */
[----:B-1----:R-:W-:Y:S05]  /*1db50*/  @!P1 BRA `(.L_x_4395) ;  /* 0xfffffffc00f09947 */ /* 0x002fea000383ffff */
[----:B------:R-:W-:Y:S05]  /*1db60*/  BRA `(.L_x_4509) ;  /* 0xffffffcc00507947 */ /* 0x000fea000383ffff */
.L_x_4400:
[----:B--2---:R2:W3:Y:S02]  /*1db70*/  SYNCS.PHASECHK.TRANS64.TRYWAIT P0, [R2+URZ+0x38840], R3 ;  /* 0x03884003020075a7 */ /* 0x0044e4000800017f */
[----:B---3--:R-:W-:Y:S05]  /*1db80*/  @!P0 NANOSLEEP.SYNCS 0x989680 ;  /* 0x009896800000895d */ /* 0x008fea0003900000 */
[----:B------:R-:W3:Y:S02]  /*1db90*/  @!P0 SYNCS.PHASECHK.TRANS64 P0, [R2+URZ+0x38840], R3 ;  /* 0x03884003020085a7 */ /* 0x000ee4000800007f */
[----:B---3--:R-:W-:Y:S05]  /*1dba0*/  @!P0 BRA `(.L_x_4400) ;  /* 0xfffffffc00f08947 */ /* 0x008fea000383ffff */
[----:B------:R-:W-:Y:S05]  /*1dbb0*/  BRA `(.L_x_4510) ;  /* 0xffffffd000c87947 */ /* 0x000fea000383ffff */
.L_x_4402:
[----:B0-----:R0:W1:Y:S02]  /*1dbc0*/  SYNCS.PHASECHK.TRANS64.TRYWAIT P1, [R2+URZ+0x38860], R3 ;  /* 0x03886003020075a7 */ /* 0x001064000802017f */
[----:B-1----:R-:W-:Y:S05]  /*1dbd0*/  @!P1 NANOSLEEP.SYNCS 0x989680 ;  /* 0x009896800000995d */ /* 0x002fea0003900000 */
[----:B------:R-:W1:Y:S02]  /*1dbe0*/  @!P1 SYNCS.PHASECHK.TRANS64 P1, [R2+URZ+0x38860], R3 ;  /* 0x03886003020095a7 */ /* 0x000e64000802007f */
[----:B-1----:R-:W-:Y:S05]  /*1dbf0*/  @!P1 BRA `(.L_x_4402) ;  /* 0xfffffffc00f09947 */ /* 0x002fea000383ffff */
[----:B------:R-:W-:Y:S05]  /*1dc00*/  BRA `(.L_x_4511) ;  /* 0xffffffd4003c7947 */ /* 0x000fea000383ffff */
.L_x_4407:
        /* <DEDUP_REMOVED lines=8> */
.L_x_4513:
[----:B------:R-:W-:Y:S05]  /*1dc90*/  BSYNC B0 ;  /* 0x0000000000007941 */ /* 0x000fea0003800000 */
.L_x_4512:
        /* <DEDUP_REMOVED lines=8> */
.L_x_4514:
[----:B------:R-:W-:Y:S01]  /*1dd20*/  IMAD.MOV.U32 R16, RZ, RZ, R14 ;  /* 0x000000ffff107224 */ /* 0x000fe200078e000e */
[----:B------:R-:W-:Y:S06]  /*1dd30*/  BRA `(.L_x_4515) ;  /* 0xffffffd800887947 */ /* 0x000fec000383ffff */
.L_x_4410:
        /* <DEDUP_REMOVED lines=8> */
.L_x_4517:
[----:B------:R-:W-:Y:S05]  /*1ddc0*/  BSYNC B0 ;  /* 0x0000000000007941 */ /* 0x000fea0003800000 */
.L_x_4516:
        /* <DEDUP_REMOVED lines=10> */
.L_x_4518:
        /* <DEDUP_REMOVED lines=8> */
.L_x_4519:
        /* <DEDUP_REMOVED lines=8> */
.L_x_4520:
        /* <DEDUP_REMOVED lines=8> */
.L_x_4521:
        /* <DEDUP_REMOVED lines=8> */
.L_x_4522:
[----:B------:R-:W-:Y:S05]  /*1e070*/  BRA `(.L_x_4523) ;  /* 0xffffffd8004c7947 */ /* 0x000fea000383ffff */
.L_x_4415:
        /* <DEDUP_REMOVED lines=8> */
.L_x_4525:
[----:B------:R-:W-:Y:S05]  /*1e100*/  BSYNC B0 ;  /* 0x0000000000007941 */ /* 0x000fea0003800000 */
.L_x_4524:
[C---:B------:R-:W-:Y:S01]  /*1e110*/  ISETP.NE.AND P0, PT, R7.reuse, RZ, PT ;  /* 0x000000ff0700720c */ /* 0x040fe20003f05270 */
        /* <DEDUP_REMOVED lines=9> */
.L_x_4526:
        /* <DEDUP_REMOVED lines=8> */
.L_x_4527:
        /* <DEDUP_REMOVED lines=8> */
.L_x_4528:
        /* <DEDUP_REMOVED lines=8> */
.L_x_4529:
        /* <DEDUP_REMOVED lines=8> */
.L_x_4530:
[----:B------:R-:W-:Y:S05]  /*1e3b0*/  BRA `(.L_x_4531) ;  /* 0xffffffd800307947 */ /* 0x000fea000383ffff */
.L_x_4417:
[----:B------:R-:W-:Y:S01]  /*1e3c0*/  BSSY B0, `(.L_x_4532) ;  /* 0x0000006000007945 */ /* 0x000fe20003800000 */
[----:B------:R-:W-:Y:S02]  /*1e3d0*/  PLOP3.LUT P6, PT, P6, PT, PT, 0x8, 0x0 ;  /* 0x000000000000781c */ /* 0x000fe400037ce170 */
[----:B------:R-:W-:-:S11]  /*1e3e0*/  MOV R15, 0xffffffff ;  /* 0xffffffff000f7802 */ /* 0x000fd60000000f00 */
[----:B0-----:R-:W-:Y:S05]  /*1e3f0*/  WARPSYNC.COLLECTIVE R15, `(.L_x_4533) ;  /* 0x000000000f087348 */ /* 0x001fea0003c00000 */
[----:B------:R-:W-:Y:S01]  /*1e400*/  VOTE.ANY R14, PT, P6 ;  /* 0x00000000000e7806 */ /* 0x000fe200030e0100 */
[----:B0-----:R-:W-:Y:S06]  /*1e410*/  ENDCOLLECTIVE ;  /* 0x000000000000791b */ /* 0x001fec0003800000 */
.L_x_4533:
[----:B------:R-:W-:Y:S05]  /*1e420*/  BSYNC B0 ;  /* 0x0000000000007941 */ /* 0x000fea0003800000 */
.L_x_4532:
        /* <DEDUP_REMOVED lines=9> */
.L_x_4534:
[----:B------:R-:W-:Y:S01]  /*1e4c0*/  IMAD.MOV.U32 R17, RZ, RZ, R14 ;  /* 0x000000ffff117224 */ /* 0x000fe200078e000e */
[----:B------:R-:W-:Y:S06]  /*1e4d0*/  BRA `(.L_x_4535) ;  /* 0xffffffd800207947 */ /* 0x000fec000383ffff */
.L_x_4419:
[----:B------:R-:W-:Y:S01]  /*1e4e0*/  BSSY B0, `(.L_x_4536) ;  /* 0x0000007000007945 */ /* 0x000fe20003800000 */
[----:B------:R-:W-:Y:S02]  /*1e4f0*/  IMAD.MOV.U32 R13, RZ, RZ, R2 ;  /* 0x000000ffff0d7224 */ /* 0x000fe400078e0002 */
[----:B------:R-:W-:Y:S02]  /*1e500*/  IMAD.MOV.U32 R11, RZ, RZ, 0x1f ;  /* 0x0000001fff0b7424 */ /* 0x000fe400078e00ff */
[----:B------:R-:W-:-:S07]  /*1e510*/  IMAD.MOV.U32 R15, RZ, RZ, -0x1 ;  /* 0xffffffffff0f7424 */ /* 0x000fce00078e00ff */
[----:B012---:R-:W-:Y:S05]  /*1e520*/  WARPSYNC.COLLECTIVE R15, `(.L_x_4537) ;  /* 0x000000000f087348 */ /* 0x007fea0003c00000 */
[----:B------:R3:W4:Y:S02]  /*1e530*/  SHFL.IDX P6, R14, R13, R12, R11 ;  /* 0x0000000c0d0e7389 */ /* 0x00072400000c000b */
[----:B01234-:R-:W-:Y:S01]  /*1e540*/  ENDCOLLECTIVE ;  /* 0x000000000000791b */ /* 0x01ffe20003800000 */
.L_x_4537:
[----:B------:R-:W-:Y:S05]  /*1e550*/  BSYNC B0 ;  /* 0x0000000000007941 */ /* 0x000fea0003800000 */
.L_x_4536:
[----:B------:R-:W-:Y:S01]  /*1e560*/  IMAD.MOV.U32 R7, RZ, RZ, R14 ;  /* 0x000000ffff077224 */ /* 0x000fe200078e000e */
[----:B------:R-:W-:Y:S06]  /*1e570*/  BRA `(.L_x_4418) ;  /* 0xffffffd800147947 */ /* 0x000fec000383ffff */
.L_x_4422:
[----:B-1----:R1:W2:Y:S02]  /*1e580*/  SYNCS.PHASECHK.TRANS64.TRYWAIT P0, [R0+URZ+0x38820], R3 ;  /* 0x03882003000075a7 */ /* 0x0022a4000800017f */
[----:B--2---:R-:W-:Y:S05]  /*1e590*/  @!P0 NANOSLEEP.SYNCS 0x989680 ;  /* 0x009896800000895d */ /* 0x004fea0003900000 */
[----:B------:R-:W2:Y:S02]  /*1e5a0*/  @!P0 SYNCS.PHASECHK.TRANS64 P0, [R0+URZ+0x38820], R3 ;  /* 0x03882003000085a7 */ /* 0x000ea4000800007f */
[----:B--2---:R-:W-:Y:S05]  /*1e5b0*/  @!P0 BRA `(.L_x_4422) ;  /* 0xfffffffc00f08947 */ /* 0x004fea000383ffff */
[----:B------:R-:W-:Y:S05]  /*1e5c0*/  BRA `(.L_x_4538) ;  /* 0xffffffdc00847947 */ /* 0x000fea000383ffff */
.L_x_4423:
        /* <DEDUP_REMOVED lines=11> */
.L_x_4540:
[----:B------:R-:W-:Y:S05]  /*1e680*/  BSYNC B0 ;  /* 0x0000000000007941 */ /* 0x000fea0003800000 */
.L_x_4539:
[----:B------:R-:W-:Y:S05]  /*1e690*/  BRA `(.L_x_4541) ;  /* 0xffffffdc00687947 */ /* 0x000fea000383ffff */
.L_x_4424:
[----:B------:R-:W-:Y:S01]  /*1e6a0*/  BSSY B0, `(.L_x_4542) ;  /* 0x0000006000007945 */ /* 0x000fe20003800000 */
[----:B------:R-:W-:-:S07]  /*1e6b0*/  IMAD.MOV.U32 R15, RZ, RZ, -0x1 ;  /* 0xffffffffff0f7424 */ /* 0x000fce00078e00ff */
[----:B012---:R-:W-:Y:S05]  /*1e6c0*/  WARPSYNC.COLLECTIVE R15, `(.L_x_4543) ;  /* 0x000000000f0c7348 */ /* 0x007fea0003c00000 */
[----:B------:R-:W-:Y:S02]  /*1e6d0*/  ELECT P6, UR62, PT ;  /* 0x00000000003e782f */ /* 0x000fe400038c0000 */
[----:B------:R-:W-:Y:S01]  /*1e6e0*/  MOV R14, UR62 ;  /* 0x0000003e000e7c02 */ /* 0x000fe20008000f00 */
[----:B012---:R-:W-:Y:S10]  /*1e6f0*/  ENDCOLLECTIVE ;  /* 0x000000000000791b */ /* 0x007ff40003800000 */
.L_x_4543:
[----:B------:R-:W-:Y:S05]  /*1e700*/  BSYNC B0 ;  /* 0x0000000000007941 */ /* 0x000fea0003800000 */
.L_x_4542:
[----:B------:R-:W-:Y:S05]  /*1e710*/  BRA `(.L_x_4544) ;  /* 0xffffffdc005c7947 */ /* 0x000fea000383ffff */
.L_x_4426:
[----:B-1----:R1:W2:Y:S02]  /*1e720*/  SYNCS.PHASECHK.TRANS64.TRYWAIT P0, [R6+URZ], R5 ;  /* 0x00000005060075a7 */ /* 0x0022a4000800017f */
[----:B--2---:R-:W-:Y:S05]  /*1e730*/  @!P0 NANOSLEEP.SYNCS 0x989680 ;  /* 0x009896800000895d */ /* 0x004fea0003900000 */
[----:B------:R-:W2:Y:S02]  /*1e740*/  @!P0 SYNCS.PHASECHK.TRANS64 P0, [R6+URZ], R5 ;  /* 0x00000005060085a7 */ /* 0x000ea4000800007f */
[----:B--2---:R-:W-:Y:S05]  /*1e750*/  @!P0 BRA `(.L_x_4426) ;  /* 0xfffffffc00f08947 */ /* 0x004fea000383ffff */
[----:B------:R-:W-:Y:S05]  /*1e760*/  BRA `(.L_x_4545) ;  /* 0xffffffdc00987947 */ /* 0x000fea000383ffff */
.L_x_4427:
[----:B--2---:R2:W3:Y:S02]  /*1e770*/  SYNCS.PHASECHK.TRANS64.TRYWAIT P0, [R7+URZ], R2 ;  /* 0x00000002070075a7 */ /* 0x0044e4000800017f */
[----:B---3--:R-:W-:Y:S05]  /*1e780*/  @!P0 NANOSLEEP.SYNCS 0x989680 ;  /* 0x009896800000895d */ /* 0x008fea0003900000 */
[----:B------:R-:W3:Y:S02]  /*1e790*/  @!P0 SYNCS.PHASECHK.TRANS64 P0, [R7+URZ], R2 ;  /* 0x00000002070085a7 */ /* 0x000ee4000800007f */
[----:B---3--:R-:W-:Y:S05]  /*1e7a0*/  @!P0 BRA `(.L_x_4427) ;  /* 0xfffffffc00f08947 */ /* 0x008fea000383ffff */
[----:B------:R-:W-:Y:S05]  /*1e7b0*/  BRA `(.L_x_4546) ;  /* 0xffffffdc008c7947 */ /* 0x000fea000383ffff */
.L_x_4429:
[----:B---3--:R3:W4:Y:S02]  /*1e7c0*/  SYNCS.PHASECHK.TRANS64.TRYWAIT P0, [R4+URZ], R5 ;  /* 0x00000005040075a7 */ /* 0x008724000800017f */
[----:B----4-:R-:W-:Y:S05]  /*1e7d0*/  @!P0 NANOSLEEP.SYNCS 0x989680 ;  /* 0x009896800000895d */ /* 0x010fea0003900000 */
[----:B------:R-:W4:Y:S02]  /*1e7e0*/  @!P0 SYNCS.PHASECHK.TRANS64 P0, [R4+URZ], R5 ;  /* 0x00000005040085a7 */ /* 0x000f24000800007f */
[----:B----4-:R-:W-:Y:S05]  /*1e7f0*/  @!P0 BRA `(.L_x_4429) ;  /* 0xfffffffc00f08947 */ /* 0x010fea000383ffff */
[----:B------:R-:W-:Y:S05]  /*1e800*/  BRA `(.L_x_4547) ;  /* 0xffffffdc00947947 */ /* 0x000fea000383ffff */
.L_x_4548:
        /* <DEDUP_REMOVED lines=15> */
.L_x_4566:


//--------------------- .nv.global.init           --------------------------
	.section	.nv.global.init,"aw",@progbits
.nv.global.init:
	.type		$str$20,@object
	.size		$str$20,($str$21 - $str$20)
$str$20:
        /*0000*/ 	.byte	0x28, 0x61, 0x64, 0x64, 0x72, 0x65, 0x73, 0x73, 0x20, 0x26, 0x20, 0x6d, 0x61, 0x73, 0x6b, 0x29
        /*0010*/ 	.byte	0x20, 0x3d, 0x3d, 0x20, 0x30, 0x00
	.type		$str$21,@object
	.size		$str$21,(__unnamed_5 - $str$21)
$str$21:
        /*0016*/ 	.byte	0x2f, 0x74, 0x6d, 0x70, 0x2f, 0x6f, 0x73, 0x73, 0x5f, 0x6b, 0x65, 0x72, 0x6e, 0x65, 0x6c, 0x73
        /*0026*/ 	.byte	0x5f, 0x73, 0x72, 0x63, 0x2f, 0x66, 0x6c, 0x61, 0x73, 0x68, 0x5f, 0x61, 0x74, 0x74, 0x65, 0x6e
        /*0036*/ 	.byte	0x74, 0x69, 0x6f, 0x6e, 0x2f, 0x63, 0x73, 0x72, 0x63, 0x2f, 0x63, 0x75, 0x74, 0x6c, 0x61, 0x73
        /*0046*/ 	.byte	0x73, 0x2f, 0x69, 0x6e, 0x63, 0x6c, 0x75, 0x64, 0x65, 0x2f, 0x63, 0x75, 0x74, 0x65, 0x2f, 0x70
        /*0056*/ 	.byte	0x6f, 0x69, 0x6e, 0x74, 0x65, 0x72, 0x5f, 0x66, 0x6c, 0x61, 0x67, 0x67, 0x65, 0x64, 0x2e, 0x68
        /*0066*/ 	.byte	0x70, 0x70, 0x00
	.type		__unnamed_5,@object
	.size		__unnamed_5,(__unnamed_4 - __unnamed_5)
__unnamed_5:
        /* <DEDUP_REMOVED lines=24> */
	.type		__unnamed_4,@object
	.size		__unnamed_4,(__unnamed_1 - __unnamed_4)
__unnamed_4:
        /* <DEDUP_REMOVED lines=28> */
        /*03a9*/ 	.byte	0x34, 0x30, 0x39, 0x36, 0x3e, 0x3e, 0x3e, 0x3e, 0x3e, 0x5d, 0x00
	.type		__unnamed_1,@object
	.size		__unnamed_1,(__unnamed_3 - __unnamed_1)
__unnamed_1:
        /* <DEDUP_REMOVED lines=28> */
        /*0574*/ 	.byte	0x34, 0x30, 0x39, 0x36, 0x3e, 0x3e, 0x3e, 0x3e, 0x3e, 0x20, 0x26, 0x5d, 0x00
	.type		__unnamed_3,@object
	.size		__unnamed_3,(__unnamed_2 - __unnamed_3)
__unnamed_3:
        /* <DEDUP_REMOVED lines=28> */
        /*0741*/ 	.byte	0x3a, 0x43, 0x3c, 0x33, 0x32, 0x37, 0x36, 0x38, 0x3e, 0x3e, 0x3e, 0x3e, 0x3e, 0x5d, 0x00
	.type		__unnamed_2,@object
	.size		__unnamed_2,(.L_1 - __unnamed_2)
__unnamed_2:
        /* <DEDUP_REMOVED lines=29> */
.L_1:


//--------------------- .nv.shared._ZN7cutlass13device_kernelIN5flash11enable_sm90INS1_16FlashAttnFwdSm90INS1_25CollectiveMainloopFwdSm90ILi2EN4cute5tupleIJNS5_1CILi1EEES8_S8_EEENS6_IJNS7_ILi64EEESA_SA_EEELi512ENS_10bfloat16_tEfNS_4arch4Sm90ELb0ELb0ELb0ELb0ELb0ELb0ELb0ELb0ELb0ELb0ELb0ELb0EEENS1_21CollectiveEpilogueFwdINS6_IJSA_NS7_ILi512EEESA_EEES9_SC_SE_Li256ELb0ELb0ELb0ELb0EEENS1_29StaticPersistentTileSchedulerILb0EEEEEEEEEvNT_6ParamsE --------------------------
	.section	.nv.shared._ZN7cutlass13device_kernelIN5flash11enable_sm90INS1_16FlashAttnFwdSm90INS1_25CollectiveMainloopFwdSm90ILi2EN4cute5tupleIJNS5_1CILi1EEES8_S8_EEENS6_IJNS7_ILi64EEESA_SA_EEELi512ENS_10bfloat16_tEfNS_4arch4Sm90ELb0ELb0ELb0ELb0ELb0ELb0ELb0ELb0ELb0ELb0ELb0ELb0EEENS1_21CollectiveEpilogueFwdINS6_IJSA_NS7_ILi512EEESA_EEES9_SC_SE_Li256ELb0ELb0ELb0ELb0EEENS1_29StaticPersistentTileSchedulerILb0EEEEEEEEEvNT_6ParamsE,"aw",@nobits
	.sectionflags	@""
	.align	16
	.zero		1024


//--------------------- .nv.shared.reserved.0     --------------------------
	.section	.nv.shared.reserved.0,"aw",@nobits
	.weak		__nv_reservedSMEM_offset_0_alias
	.size		__nv_reservedSMEM_offset_0_alias, 0, 0
	.other		__nv_reservedSMEM_offset_0_alias,@"STO_CUDA_RESERVED_SHARED STV_DEFAULT"
__nv_reservedSMEM_offset_0_alias:
	.zero		0


//--------------------- .nv.global                --------------------------
	.section	.nv.global,"aw",@nobits
.nv.global:
	.type		_ZN69_INTERNAL_181b2129_33_flash_fwd_hdim64_512_bf16_sm90_cu_2acf44d3_31284cute1_E,@object
	.size		_ZN69_INTERNAL_181b2129_33_flash_fwd_hdim64_512_bf16_sm90_cu_2acf44d3_31284cute1_E,(_ZN69_INTERNAL_181b2129_33_flash_fwd_hdim64_512_bf16_sm90_cu_2acf44d3_31284cuda3std3__45__cpo6cbeginE - _ZN69_INTERNAL_181b2129_33_flash_fwd_hdim64_512_bf16_sm90_cu_2acf44d3_31284cute1_E)
_ZN69_INTERNAL_181b2129_33_flash_fwd_hdim64_512_bf16_sm90_cu_2acf44d3_31284cute1_E:
	.zero		1
	.type		_ZN69_INTERNAL_181b2129_33_flash_fwd_hdim64_512_bf16_sm90_cu_2acf44d3_31284cuda3std3__45__cpo6cbeginE,@object
	.size		_ZN69_INTERNAL_181b2129_33_flash_fwd_hdim64_512_bf16_sm90_cu_2acf44d3_31284cuda3std3__45__cpo6cbeginE,(_ZN69_INTERNAL_181b2129_33_flash_fwd_hdim64_512_bf16_sm90_cu_2acf44d3_31284cuda3std3__48in_placeE - _ZN69_INTERNAL_181b2129_33_flash_fwd_hdim64_512_bf16_sm90_cu_2acf44d3_31284cuda3std3__45__cpo6cbeginE)
_ZN69_INTERNAL_181b2129_33_flash_fwd_hdim64_512_bf16_sm90_cu_2acf44d3_31284cuda3std3__45__cpo6cbeginE:
	.zero		1
	.type		_ZN69_INTERNAL_181b2129_33_flash_fwd_hdim64_512_bf16_sm90_cu_2acf44d3_31284cuda3std3__48in_placeE,@object
	.size		_ZN69_INTERNAL_181b2129_33_flash_fwd_hdim64_512_bf16_sm90_cu_2acf44d3_31284cuda3std3__48in_placeE,(_ZN69_INTERNAL_181b2129_33_flash_fwd_hdim64_512_bf16_sm90_cu_2acf44d3_31284cuda3std6ranges3__45__cpo9iter_moveE - _ZN69_INTERNAL_181b2129_33_flash_fwd_hdim64_512_bf16_sm90_cu_2acf44d3_31284cuda3std3__48in_placeE)
_ZN69_INTERNAL_181b2129_33_flash_fwd_hdim64_512_bf16_sm90_cu_2acf44d3_31284cuda3std3__48in_placeE:
	.zero		1
	.type		_ZN69_INTERNAL_181b2129_33_flash_fwd_hdim64_512_bf16_sm90_cu_2acf44d3_31284cuda3std6ranges3__45__cpo9iter_moveE,@object
	.size		_ZN69_INTERNAL_181b2129_33_flash_fwd_hdim64_512_bf16_sm90_cu_2acf44d3_31284cuda3std6ranges3__45__cpo9iter_moveE,(_ZN69_INTERNAL_181b2129_33_flash_fwd_hdim64_512_bf16_sm90_cu_2acf44d3_31284cuda3std3__45__cpo5beginE - _ZN69_INTERNAL_181b2129_33_flash_fwd_hdim64_512_bf16_sm90_cu_2acf44d3_31284cuda3std6ranges3__45__cpo9iter_moveE)
_ZN69_INTERNAL_181b2129_33_flash_fwd_hdim64_512_bf16_sm90_cu_2acf44d3_31284cuda3std6ranges3__45__cpo9iter_moveE:
	.zero		1
	.type		_ZN69_INTERNAL_181b2129_33_flash_fwd_hdim64_512_bf16_sm90_cu_2acf44d3_31284cuda3std3__45__cpo5beginE,@object
	.size		_ZN69_INTERNAL_181b2129_33_flash_fwd_hdim64_512_bf16_sm90_cu_2acf44d3_31284cuda3std3__45__cpo5beginE,(_ZN69_INTERNAL_181b2129_33_flash_fwd_hdim64_512_bf16_sm90_cu_2acf44d3_31284cuda3std3__471_GLOBAL__N__181b2129_33_flash_fwd_hdim64_512_bf16_sm90_cu_2acf44d3_31286ignoreE - _ZN69_INTERNAL_181b2129_33_flash_fwd_hdim64_512_bf16_sm90_cu_2acf44d3_31284cuda3std3__45__cpo5beginE)
_ZN69_INTERNAL_181b2129_33_flash_fwd_hdim64_512_bf16_sm90_cu_2acf44d3_31284cuda3std3__45__cpo5beginE:
	.zero		1
	.type		_ZN69_INTERNAL_181b2129_33_flash_fwd_hdim64_512_bf16_sm90_cu_2acf44d3_31284cuda3std3__471_GLOBAL__N__181b2129_33_flash_fwd_hdim64_512_bf16_sm90_cu_2acf44d3_31286ignoreE,@object
	.size		_ZN69_INTERNAL_181b2129_33_flash_fwd_hdim64_512_bf16_sm90_cu_2acf44d3_31284cuda3std3__471_GLOBAL__N__181b2129_33_flash_fwd_hdim64_512_bf16_sm90_cu_2acf44d3_31286ignoreE,(_ZN69_INTERNAL_181b2129_33_flash_fwd_hdim64_512_bf16_sm90_cu_2acf44d3_31284cute7productE - _ZN69_INTERNAL_181b2129_33_flash_fwd_hdim64_512_bf16_sm90_cu_2acf44d3_31284cuda3std3__471_GLOBAL__N__181b2129_33_flash_fwd_hdim64_512_bf16_sm90_cu_2acf44d3_31286ignoreE)
_ZN69_INTERNAL_181b2129_33_flash_fwd_hdim64_512_bf16_sm90_cu_2acf44d3_31284cuda3std3__471_GLOBAL__N__181b2129_33_flash_fwd_hdim64_512_bf16_sm90_cu_2acf44d3_31286ignoreE:
	.zero		1
	.type		_ZN69_INTERNAL_181b2129_33_flash_fwd_hdim64_512_bf16_sm90_cu_2acf44d3_31284cute7productE,@object
	.size		_ZN69_INTERNAL_181b2129_33_flash_fwd_hdim64_512_bf16_sm90_cu_2acf44d3_31284cute7productE,(_ZN69_INTERNAL_181b2129_33_flash_fwd_hdim64_512_bf16_sm90_cu_2acf44d3_31284cuda3std3__45__cpo3endE - _ZN69_INTERNAL_181b2129_33_flash_fwd_hdim64_512_bf16_sm90_cu_2acf44d3_31284cute7productE)
_ZN69_INTERNAL_181b2129_33_flash_fwd_hdim64_512_bf16_sm90_cu_2acf44d3_31284cute7productE:
	.zero		1
	.type		_ZN69_INTERNAL_181b2129_33_flash_fwd_hdim64_512_bf16_sm90_cu_2acf44d3_31284cuda3std3__45__cpo3endE,@object
	.size		_ZN69_INTERNAL_181b2129_33_flash_fwd_hdim64_512_bf16_sm90_cu_2acf44d3_31284cuda3std3__45__cpo3endE,(_ZN69_INTERNAL_181b2129_33_flash_fwd_hdim64_512_bf16_sm90_cu_2acf44d3_31284cuda3std3__419piecewise_constructE - _ZN69_INTERNAL_181b2129_33_flash_fwd_hdim64_512_bf16_sm90_cu_2acf44d3_31284cuda3std3__45__cpo3endE)
_ZN69_INTERNAL_181b2129_33_flash_fwd_hdim64_512_bf16_sm90_cu_2acf44d3_31284cuda3std3__45__cpo3endE:
	.zero		1
	.type		_ZN69_INTERNAL_181b2129_33_flash_fwd_hdim64_512_bf16_sm90_cu_2acf44d3_31284cuda3std3__419piecewise_constructE,@object
	.size		_ZN69_INTERNAL_181b2129_33_flash_fwd_hdim64_512_bf16_sm90_cu_2acf44d3_31284cuda3std3__419piecewise_constructE,(_ZN69_INTERNAL_181b2129_33_flash_fwd_hdim64_512_bf16_sm90_cu_2acf44d3_31284cuda3std3__45__cpo4cendE - _ZN69_INTERNAL_181b2129_33_flash_fwd_hdim64_512_bf16_sm90_cu_2acf44d3_31284cuda3std3__419piecewise_constructE)
_ZN69_INTERNAL_181b2129_33_flash_fwd_hdim64_512_bf16_sm90_cu_2acf44d3_31284cuda3std3__419piecewise_constructE:
	.zero		1
	.type		_ZN69_INTERNAL_181b2129_33_flash_fwd_hdim64_512_bf16_sm90_cu_2acf44d3_31284cuda3std3__45__cpo4cendE,@object
	.size		_ZN69_INTERNAL_181b2129_33_flash_fwd_hdim64_512_bf16_sm90_cu_2acf44d3_31284cuda3std3__45__cpo4cendE,(_ZN69_INTERNAL_181b2129_33_flash_fwd_hdim64_512_bf16_sm90_cu_2acf44d3_31284cuda3std6ranges3__45__cpo4swapE - _ZN69_INTERNAL_181b2129_33_flash_fwd_hdim64_512_bf16_sm90_cu_2acf44d3_31284cuda3std3__45__cpo4cendE)
_ZN69_INTERNAL_181b2129_33_flash_fwd_hdim64_512_bf16_sm90_cu_2acf44d3_31284cuda3std3__45__cpo4cendE:
	.zero		1
	.type		_ZN69_INTERNAL_181b2129_33_flash_fwd_hdim64_512_bf16_sm90_cu_2acf44d3_31284cuda3std6ranges3__45__cpo4swapE,@object
	.size		_ZN69_INTERNAL_181b2129_33_flash_fwd_hdim64_512_bf16_sm90_cu_2acf44d3_31284cuda3std6ranges3__45__cpo4swapE,(.L_12 - _ZN69_INTERNAL_181b2129_33_flash_fwd_hdim64_512_bf16_sm90_cu_2acf44d3_31284cuda3std6ranges3__45__cpo4swapE)
_ZN69_INTERNAL_181b2129_33_flash_fwd_hdim64_512_bf16_sm90_cu_2acf44d3_31284cuda3std6ranges3__45__cpo4swapE:
	.zero		1
.L_12:


//--------------------- .nv.shared._ZN7cutlass13device_kernelIN5flash11enable_sm90INS1_16FlashAttnFwdSm90INS1_25CollectiveMainloopFwdSm90ILi2EN4cute5tupleIJNS5_1CILi1EEES8_S8_EEENS6_IJNS7_ILi64EEESA_SA_EEELi512ENS_10bfloat16_tEfNS_4arch4Sm90ELb0ELb0ELb0ELb0ELb0ELb0ELb1ELb0ELb0ELb0ELb0ELb0EEENS1_21CollectiveEpilogueFwdINS6_IJSA_NS7_ILi512EEESA_EEES9_SC_SE_Li256ELb0ELb0ELb0ELb0EEENS1_29StaticPersistentTileSchedulerILb0EEEEEEEEEvNT_6ParamsE --------------------------
	.section	.nv.shared._ZN7cutlass13device_kernelIN5flash11enable_sm90INS1_16FlashAttnFwdSm90INS1_25CollectiveMainloopFwdSm90ILi2EN4cute5tupleIJNS5_1CILi1EEES8_S8_EEENS6_IJNS7_ILi64EEESA_SA_EEELi512ENS_10bfloat16_tEfNS_4arch4Sm90ELb0ELb0ELb0ELb0ELb0ELb0ELb1ELb0ELb0ELb0ELb0ELb0EEENS1_21CollectiveEpilogueFwdINS6_IJSA_NS7_ILi512EEESA_EEES9_SC_SE_Li256ELb0ELb0ELb0ELb0EEENS1_29StaticPersistentTileSchedulerILb0EEEEEEEEEvNT_6ParamsE,"aw",@nobits
	.sectionflags	@""
	.align	16
	.zero		1024


//--------------------- .nv.shared._ZN7cutlass13device_kernelIN5flash11enable_sm90INS1_16FlashAttnFwdSm90INS1_25CollectiveMainloopFwdSm90ILi2EN4cute5tupleIJNS5_1CILi1EEES8_S8_EEENS6_IJNS7_ILi64EEESA_SA_EEELi512ENS_10bfloat16_tEfNS_4arch4Sm90ELb0ELb0ELb0ELb1ELb0ELb0ELb0ELb0ELb0ELb0ELb0ELb0EEENS1_21CollectiveEpilogueFwdINS6_IJSA_NS7_ILi512EEESA_EEES9_SC_SE_Li256ELb1ELb0ELb0ELb0EEENS1_36VarlenDynamicPersistentTileSchedulerILi64ELi64ELi256ELi32ELb0ELb0ELb1ELb0ELb1ELb1EEEEEEEEEvNT_6ParamsE --------------------------
	.section	.nv.shared._ZN7cutlass13device_kernelIN5flash11enable_sm90INS1_16FlashAttnFwdSm90INS1_25CollectiveMainloopFwdSm90ILi2EN4cute5tupleIJNS5_1CILi1EEES8_S8_EEENS6_IJNS7_ILi64EEESA_SA_EEELi512ENS_10bfloat16_tEfNS_4arch4Sm90ELb0ELb0ELb0ELb1ELb0ELb0ELb0ELb0ELb0ELb0ELb0ELb0EEENS1_21CollectiveEpilogueFwdINS6_IJSA_NS7_ILi512EEESA_EEES9_SC_SE_Li256ELb1ELb0ELb0ELb0EEENS1_36VarlenDynamicPersistentTileSchedulerILi64ELi64ELi256ELi32ELb0ELb0ELb1ELb0ELb1ELb1EEEEEEEEEvNT_6ParamsE,"aw",@nobits
	.sectionflags	@""
	.align	16
	.zero		1024


//--------------------- .nv.shared._ZN7cutlass13device_kernelIN5flash11enable_sm90INS1_16FlashAttnFwdSm90INS1_25CollectiveMainloopFwdSm90ILi2EN4cute5tupleIJNS5_1CILi1EEES8_S8_EEENS6_IJNS7_ILi64EEESA_SA_EEELi512ENS_10bfloat16_tEfNS_4arch4Sm90ELb0ELb0ELb0ELb1ELb0ELb1ELb0ELb0ELb0ELb0ELb0ELb0EEENS1_21CollectiveEpilogueFwdINS6_IJSA_NS7_ILi512EEESA_EEES9_SC_SE_Li256ELb1ELb0ELb0ELb0EEENS1_36VarlenDynamicPersistentTileSchedulerILi64ELi64ELi256ELi32ELb0ELb0ELb1ELb0ELb1ELb1EEEEEEEEEvNT_6ParamsE --------------------------
	.section	.nv.shared._ZN7cutlass13device_kernelIN5flash11enable_sm90INS1_16FlashAttnFwdSm90INS1_25CollectiveMainloopFwdSm90ILi2EN4cute5tupleIJNS5_1CILi1EEES8_S8_EEENS6_IJNS7_ILi64EEESA_SA_EEELi512ENS_10bfloat16_tEfNS_4arch4Sm90ELb0ELb0ELb0ELb1ELb0ELb1ELb0ELb0ELb0ELb0ELb0ELb0EEENS1_21CollectiveEpilogueFwdINS6_IJSA_NS7_ILi512EEESA_EEES9_SC_SE_Li256ELb1ELb0ELb0ELb0EEENS1_36VarlenDynamicPersistentTileSchedulerILi64ELi64ELi256ELi32ELb0ELb0ELb1ELb0ELb1ELb1EEEEEEEEEvNT_6ParamsE,"aw",@nobits
	.sectionflags	@""
	.align	16
	.zero		1024


//--------------------- .nv.shared._ZN7cutlass13device_kernelIN5flash11enable_sm90INS1_16FlashAttnFwdSm90INS1_25CollectiveMainloopFwdSm90ILi2EN4cute5tupleIJNS5_1CILi1EEES8_S8_EEENS6_IJNS7_ILi64EEESA_SA_EEELi512ENS_10bfloat16_tEfNS_4arch4Sm90ELb0ELb0ELb0ELb1ELb0ELb0ELb1ELb0ELb0ELb0ELb0ELb0EEENS1_21CollectiveEpilogueFwdINS6_IJSA_NS7_ILi512EEESA_EEES9_SC_SE_Li256ELb1ELb0ELb0ELb0EEENS1_36VarlenDynamicPersistentTileSchedulerILi64ELi64ELi256ELi32ELb0ELb0ELb1ELb0ELb1ELb1EEEEEEEEEvNT_6ParamsE --------------------------
	.section	.nv.shared._ZN7cutlass13device_kernelIN5flash11enable_sm90INS1_16FlashAttnFwdSm90INS1_25CollectiveMainloopFwdSm90ILi2EN4cute5tupleIJNS5_1CILi1EEES8_S8_EEENS6_IJNS7_ILi64EEESA_SA_EEELi512ENS_10bfloat16_tEfNS_4arch4Sm90ELb0ELb0ELb0ELb1ELb0ELb0ELb1ELb0ELb0ELb0ELb0ELb0EEENS1_21CollectiveEpilogueFwdINS6_IJSA_NS7_ILi512EEESA_EEES9_SC_SE_Li256ELb1ELb0ELb0ELb0EEENS1_36VarlenDynamicPersistentTileSchedulerILi64ELi64ELi256ELi32ELb0ELb0ELb1ELb0ELb1ELb1EEEEEEEEEvNT_6ParamsE,"aw",@nobits
	.sectionflags	@""
	.align	16
	.zero		1024


//--------------------- .nv.shared._ZN7cutlass13device_kernelIN5flash11enable_sm90INS1_16FlashAttnFwdSm90INS1_25CollectiveMainloopFwdSm90ILi2EN4cute5tupleIJNS5_1CILi1EEES8_S8_EEENS6_IJNS7_ILi64EEESA_SA_EEELi512ENS_10bfloat16_tEfNS_4arch4Sm90ELb0ELb0ELb0ELb1ELb0ELb1ELb1ELb0ELb0ELb0ELb0ELb0EEENS1_21CollectiveEpilogueFwdINS6_IJSA_NS7_ILi512EEESA_EEES9_SC_SE_Li256ELb1ELb0ELb0ELb0EEENS1_36VarlenDynamicPersistentTileSchedulerILi64ELi64ELi256ELi32ELb0ELb0ELb1ELb0ELb1ELb1EEEEEEEEEvNT_6ParamsE --------------------------
	.section	.nv.shared._ZN7cutlass13device_kernelIN5flash11enable_sm90INS1_16FlashAttnFwdSm90INS1_25CollectiveMainloopFwdSm90ILi2EN4cute5tupleIJNS5_1CILi1EEES8_S8_EEENS6_IJNS7_ILi64EEESA_SA_EEELi512ENS_10bfloat16_tEfNS_4arch4Sm90ELb0ELb0ELb0ELb1ELb0ELb1ELb1ELb0ELb0ELb0ELb0ELb0EEENS1_21CollectiveEpilogueFwdINS6_IJSA_NS7_ILi512EEESA_EEES9_SC_SE_Li256ELb1ELb0ELb0ELb0EEENS1_36VarlenDynamicPersistentTileSchedulerILi64ELi64ELi256ELi32ELb0ELb0ELb1ELb0ELb1ELb1EEEEEEEEEvNT_6ParamsE,"aw",@nobits
	.sectionflags	@""
	.align	16
	.zero		1024


//--------------------- .nv.shared._ZN7cutlass13device_kernelIN5flash11enable_sm90INS1_16FlashAttnFwdSm90INS1_25CollectiveMainloopFwdSm90ILi2EN4cute5tupleIJNS5_1CILi1EEES8_S8_EEENS6_IJNS7_ILi64EEESA_SA_EEELi512ENS_10bfloat16_tEfNS_4arch4Sm90ELb0ELb1ELb0ELb0ELb0ELb0ELb0ELb0ELb0ELb0ELb0ELb0EEENS1_21CollectiveEpilogueFwdINS6_IJSA_NS7_ILi512EEESA_EEES9_SC_SE_Li256ELb0ELb0ELb0ELb0EEENS1_30DynamicPersistentTileSchedulerILi256ELi32ELb0ELb0ELb1EEEEEEEEEvNT_6ParamsE --------------------------
	.section	.nv.shared._ZN7cutlass13device_kernelIN5flash11enable_sm90INS1_16FlashAttnFwdSm90INS1_25CollectiveMainloopFwdSm90ILi2EN4cute5tupleIJNS5_1CILi1EEES8_S8_EEENS6_IJNS7_ILi64EEESA_SA_EEELi512ENS_10bfloat16_tEfNS_4arch4Sm90ELb0ELb1ELb0ELb0ELb0ELb0ELb0ELb0ELb0ELb0ELb0ELb0EEENS1_21CollectiveEpilogueFwdINS6_IJSA_NS7_ILi512EEESA_EEES9_SC_SE_Li256ELb0ELb0ELb0ELb0EEENS1_30DynamicPersistentTileSchedulerILi256ELi32ELb0ELb0ELb1EEEEEEEEEvNT_6ParamsE,"aw",@nobits
	.sectionflags	@""
	.align	16
	.zero		1024


//--------------------- .nv.shared._ZN7cutlass13device_kernelIN5flash11enable_sm90INS1_16FlashAttnFwdSm90INS1_25CollectiveMainloopFwdSm90ILi2EN4cute5tupleIJNS5_1CILi1EEES8_S8_EEENS6_IJNS7_ILi64EEESA_SA_EEELi512ENS_10bfloat16_tEfNS_4arch4Sm90ELb0ELb1ELb0ELb0ELb0ELb0ELb1ELb0ELb0ELb0ELb0ELb0EEENS1_21CollectiveEpilogueFwdINS6_IJSA_NS7_ILi512EEESA_EEES9_SC_SE_Li256ELb0ELb0ELb0ELb0EEENS1_30DynamicPersistentTileSchedulerILi256ELi32ELb0ELb0ELb1EEEEEEEEEvNT_6ParamsE --------------------------
	.section	.nv.shared._ZN7cutlass13device_kernelIN5flash11enable_sm90INS1_16FlashAttnFwdSm90INS1_25CollectiveMainloopFwdSm90ILi2EN4cute5tupleIJNS5_1CILi1EEES8_S8_EEENS6_IJNS7_ILi64EEESA_SA_EEELi512ENS_10bfloat16_tEfNS_4arch4Sm90ELb0ELb1ELb0ELb0ELb0ELb0ELb1ELb0ELb0ELb0ELb0ELb0EEENS1_21CollectiveEpilogueFwdINS6_IJSA_NS7_ILi512EEESA_EEES9_SC_SE_Li256ELb0ELb0ELb0ELb0EEENS1_30DynamicPersistentTileSchedulerILi256ELi32ELb0ELb0ELb1EEEEEEEEEvNT_6ParamsE,"aw",@nobits
	.sectionflags	@""
	.align	16
	.zero		1024


//--------------------- .nv.shared._ZN7cutlass13device_kernelIN5flash11enable_sm90INS1_16FlashAttnFwdSm90INS1_25CollectiveMainloopFwdSm90ILi2EN4cute5tupleIJNS5_1CILi1EEES8_S8_EEENS6_IJNS7_ILi64EEESA_SA_EEELi512ENS_10bfloat16_tEfNS_4arch4Sm90ELb0ELb1ELb0ELb1ELb0ELb0ELb0ELb0ELb0ELb0ELb0ELb0EEENS1_21CollectiveEpilogueFwdINS6_IJSA_NS7_ILi512EEESA_EEES9_SC_SE_Li256ELb1ELb0ELb0ELb0EEENS1_36VarlenDynamicPersistentTileSchedulerILi64ELi64ELi256ELi32ELb0ELb0ELb1ELb1ELb0ELb1EEEEEEEEEvNT_6ParamsE --------------------------
	.section	.nv.shared._ZN7cutlass13device_kernelIN5flash11enable_sm90INS1_16FlashAttnFwdSm90INS1_25CollectiveMainloopFwdSm90ILi2EN4cute5tupleIJNS5_1CILi1EEES8_S8_EEENS6_IJNS7_ILi64EEESA_SA_EEELi512ENS_10bfloat16_tEfNS_4arch4Sm90ELb0ELb1ELb0ELb1ELb0ELb0ELb0ELb0ELb0ELb0ELb0ELb0EEENS1_21CollectiveEpilogueFwdINS6_IJSA_NS7_ILi512EEESA_EEES9_SC_SE_Li256ELb1ELb0ELb0ELb0EEENS1_36VarlenDynamicPersistentTileSchedulerILi64ELi64ELi256ELi32ELb0ELb0ELb1ELb1ELb0ELb1EEEEEEEEEvNT_6ParamsE,"aw",@nobits
	.sectionflags	@""
	.align	16
	.zero		1024


//--------------------- .nv.shared._ZN7cutlass13device_kernelIN5flash11enable_sm90INS1_16FlashAttnFwdSm90INS1_25CollectiveMainloopFwdSm90ILi2EN4cute5tupleIJNS5_1CILi1EEES8_S8_EEENS6_IJNS7_ILi64EEESA_SA_EEELi512ENS_10bfloat16_tEfNS_4arch4Sm90ELb0ELb1ELb0ELb1ELb0ELb1ELb0ELb0ELb0ELb0ELb0ELb0EEENS1_21CollectiveEpilogueFwdINS6_IJSA_NS7_ILi512EEESA_EEES9_SC_SE_Li256ELb1ELb0ELb0ELb0EEENS1_36VarlenDynamicPersistentTileSchedulerILi64ELi64ELi256ELi32ELb0ELb0ELb1ELb1ELb0ELb1EEEEEEEEEvNT_6ParamsE --------------------------
	.section	.nv.shared._ZN7cutlass13device_kernelIN5flash11enable_sm90INS1_16FlashAttnFwdSm90INS1_25CollectiveMainloopFwdSm90ILi2EN4cute5tupleIJNS5_1CILi1EEES8_S8_EEENS6_IJNS7_ILi64EEESA_SA_EEELi512ENS_10bfloat16_tEfNS_4arch4Sm90ELb0ELb1ELb0ELb1ELb0ELb1ELb0ELb0ELb0ELb0ELb0ELb0EEENS1_21CollectiveEpilogueFwdINS6_IJSA_NS7_ILi512EEESA_EEES9_SC_SE_Li256ELb1ELb0ELb0ELb0EEENS1_36VarlenDynamicPersistentTileSchedulerILi64ELi64ELi256ELi32ELb0ELb0ELb1ELb1ELb0ELb1EEEEEEEEEvNT_6ParamsE,"aw",@nobits
	.sectionflags	@""
	.align	16
	.zero		1024


//--------------------- .nv.shared._ZN7cutlass13device_kernelIN5flash11enable_sm90INS1_16FlashAttnFwdSm90INS1_25CollectiveMainloopFwdSm90ILi2EN4cute5tupleIJNS5_1CILi1EEES8_S8_EEENS6_IJNS7_ILi64EEESA_SA_EEELi512ENS_10bfloat16_tEfNS_4arch4Sm90ELb0ELb1ELb0ELb1ELb0ELb0ELb1ELb0ELb0ELb0ELb0ELb0EEENS1_21CollectiveEpilogueFwdINS6_IJSA_NS7_ILi512EEESA_EEES9_SC_SE_Li256ELb1ELb0ELb0ELb0EEENS1_36VarlenDynamicPersistentTileSchedulerILi64ELi64ELi256ELi32ELb0ELb0ELb1ELb1ELb0ELb1EEEEEEEEEvNT_6ParamsE --------------------------
	.section	.nv.shared._ZN7cutlass13device_kernelIN5flash11enable_sm90INS1_16FlashAttnFwdSm90INS1_25CollectiveMainloopFwdSm90ILi2EN4cute5tupleIJNS5_1CILi1EEES8_S8_EEENS6_IJNS7_ILi64EEESA_SA_EEELi512ENS_10bfloat16_tEfNS_4arch4Sm90ELb0ELb1ELb0ELb1ELb0ELb0ELb1ELb0ELb0ELb0ELb0ELb0EEENS1_21CollectiveEpilogueFwdINS6_IJSA_NS7_ILi512EEESA_EEES9_SC_SE_Li256ELb1ELb0ELb0ELb0EEENS1_36VarlenDynamicPersistentTileSchedulerILi64ELi64ELi256ELi32ELb0ELb0ELb1ELb1ELb0ELb1EEEEEEEEEvNT_6ParamsE,"aw",@nobits
	.sectionflags	@""
	.align	16
	.zero		1024


//--------------------- .nv.shared._ZN7cutlass13device_kernelIN5flash11enable_sm90INS1_16FlashAttnFwdSm90INS1_25CollectiveMainloopFwdSm90ILi2EN4cute5tupleIJNS5_1CILi1EEES8_S8_EEENS6_IJNS7_ILi64EEESA_SA_EEELi512ENS_10bfloat16_tEfNS_4arch4Sm90ELb0ELb1ELb0ELb1ELb0ELb1ELb1ELb0ELb0ELb0ELb0ELb0EEENS1_21CollectiveEpilogueFwdINS6_IJSA_NS7_ILi512EEESA_EEES9_SC_SE_Li256ELb1ELb0ELb0ELb0EEENS1_36VarlenDynamicPersistentTileSchedulerILi64ELi64ELi256ELi32ELb0ELb0ELb1ELb1ELb0ELb1EEEEEEEEEvNT_6ParamsE --------------------------
	.section	.nv.shared._ZN7cutlass13device_kernelIN5flash11enable_sm90INS1_16FlashAttnFwdSm90INS1_25CollectiveMainloopFwdSm90ILi2EN4cute5tupleIJNS5_1CILi1EEES8_S8_EEENS6_IJNS7_ILi64EEESA_SA_EEELi512ENS_10bfloat16_tEfNS_4arch4Sm90ELb0ELb1ELb0ELb1ELb0ELb1ELb1ELb0ELb0ELb0ELb0ELb0EEENS1_21CollectiveEpilogueFwdINS6_IJSA_NS7_ILi512EEESA_EEES9_SC_SE_Li256ELb1ELb0ELb0ELb0EEENS1_36VarlenDynamicPersistentTileSchedulerILi64ELi64ELi256ELi32ELb0ELb0ELb1ELb1ELb0ELb1EEEEEEEEEvNT_6ParamsE,"aw",@nobits
	.sectionflags	@""
	.align	16
	.zero		1024


//--------------------- .nv.shared._ZN7cutlass13device_kernelIN5flash11enable_sm90INS1_16FlashAttnFwdSm90INS1_25CollectiveMainloopFwdSm90ILi2EN4cute5tupleIJNS5_1CILi1EEES8_S8_EEENS6_IJNS7_ILi64EEESA_SA_EEELi512ENS_10bfloat16_tEfNS_4arch4Sm90ELb1ELb0ELb0ELb0ELb0ELb0ELb0ELb0ELb0ELb0ELb0ELb0EEENS1_21CollectiveEpilogueFwdINS6_IJSA_NS7_ILi512EEESA_EEES9_SC_SE_Li256ELb0ELb0ELb0ELb0EEENS1_30DynamicPersistentTileSchedulerILi256ELi32ELb0ELb0ELb1EEEEEEEEEvNT_6ParamsE --------------------------
	.section	.nv.shared._ZN7cutlass13device_kernelIN5flash11enable_sm90INS1_16FlashAttnFwdSm90INS1_25CollectiveMainloopFwdSm90ILi2EN4cute5tupleIJNS5_1CILi1EEES8_S8_EEENS6_IJNS7_ILi64EEESA_SA_EEELi512ENS_10bfloat16_tEfNS_4arch4Sm90ELb1ELb0ELb0ELb0ELb0ELb0ELb0ELb0ELb0ELb0ELb0ELb0EEENS1_21CollectiveEpilogueFwdINS6_IJSA_NS7_ILi512EEESA_EEES9_SC_SE_Li256ELb0ELb0ELb0ELb0EEENS1_30DynamicPersistentTileSchedulerILi256ELi32ELb0ELb0ELb1EEEEEEEEEvNT_6ParamsE,"aw",@nobits
	.sectionflags	@""
	.align	16
	.zero		1024


//--------------------- .nv.shared._ZN7cutlass13device_kernelIN5flash11enable_sm90INS1_16FlashAttnFwdSm90INS1_25CollectiveMainloopFwdSm90ILi2EN4cute5tupleIJNS5_1CILi1EEES8_S8_EEENS6_IJNS7_ILi64EEESA_SA_EEELi512ENS_10bfloat16_tEfNS_4arch4Sm90ELb1ELb0ELb0ELb0ELb0ELb0ELb1ELb0ELb0ELb0ELb0ELb0EEENS1_21CollectiveEpilogueFwdINS6_IJSA_NS7_ILi512EEESA_EEES9_SC_SE_Li256ELb0ELb0ELb0ELb0EEENS1_30DynamicPersistentTileSchedulerILi256ELi32ELb0ELb0ELb1EEEEEEEEEvNT_6ParamsE --------------------------
	.section	.nv.shared._ZN7cutlass13device_kernelIN5flash11enable_sm90INS1_16FlashAttnFwdSm90INS1_25CollectiveMainloopFwdSm90ILi2EN4cute5tupleIJNS5_1CILi1EEES8_S8_EEENS6_IJNS7_ILi64EEESA_SA_EEELi512ENS_10bfloat16_tEfNS_4arch4Sm90ELb1ELb0ELb0ELb0ELb0ELb0ELb1ELb0ELb0ELb0ELb0ELb0EEENS1_21CollectiveEpilogueFwdINS6_IJSA_NS7_ILi512EEESA_EEES9_SC_SE_Li256ELb0ELb0ELb0ELb0EEENS1_30DynamicPersistentTileSchedulerILi256ELi32ELb0ELb0ELb1EEEEEEEEEvNT_6ParamsE,"aw",@nobits
	.sectionflags	@""
	.align	16
	.zero		1024


//--------------------- .nv.shared._ZN7cutlass13device_kernelIN5flash11enable_sm90INS1_16FlashAttnFwdSm90INS1_25CollectiveMainloopFwdSm90ILi2EN4cute5tupleIJNS5_1CILi1EEES8_S8_EEENS6_IJNS7_ILi64EEESA_SA_EEELi512ENS_10bfloat16_tEfNS_4arch4Sm90ELb1ELb0ELb0ELb1ELb0ELb0ELb0ELb0ELb0ELb0ELb0ELb0EEENS1_21CollectiveEpilogueFwdINS6_IJSA_NS7_ILi512EEESA_EEES9_SC_SE_Li256ELb1ELb0ELb0ELb0EEENS1_36VarlenDynamicPersistentTileSchedulerILi64ELi64ELi256ELi32ELb0ELb0ELb1ELb1ELb1ELb1EEEEEEEEEvNT_6ParamsE --------------------------
	.section	.nv.shared._ZN7cutlass13device_kernelIN5flash11enable_sm90INS1_16FlashAttnFwdSm90INS1_25CollectiveMainloopFwdSm90ILi2EN4cute5tupleIJNS5_1CILi1EEES8_S8_EEENS6_IJNS7_ILi64EEESA_SA_EEELi512ENS_10bfloat16_tEfNS_4arch4Sm90ELb1ELb0ELb0ELb1ELb0ELb0ELb0ELb0ELb0ELb0ELb0ELb0EEENS1_21CollectiveEpilogueFwdINS6_IJSA_NS7_ILi512EEESA_EEES9_SC_SE_Li256ELb1ELb0ELb0ELb0EEENS1_36VarlenDynamicPersistentTileSchedulerILi64ELi64ELi256ELi32ELb0ELb0ELb1ELb1ELb1ELb1EEEEEEEEEvNT_6ParamsE,"aw",@nobits
	.sectionflags	@""
	.align	16
	.zero		1024


//--------------------- .nv.shared._ZN7cutlass13device_kernelIN5flash11enable_sm90INS1_16FlashAttnFwdSm90INS1_25CollectiveMainloopFwdSm90ILi2EN4cute5tupleIJNS5_1CILi1EEES8_S8_EEENS6_IJNS7_ILi64EEESA_SA_EEELi512ENS_10bfloat16_tEfNS_4arch4Sm90ELb1ELb0ELb0ELb1ELb0ELb1ELb0ELb0ELb0ELb0ELb0ELb0EEENS1_21CollectiveEpilogueFwdINS6_IJSA_NS7_ILi512EEESA_EEES9_SC_SE_Li256ELb1ELb0ELb0ELb0EEENS1_36VarlenDynamicPersistentTileSchedulerILi64ELi64ELi256ELi32ELb0ELb0ELb1ELb1ELb1ELb1EEEEEEEEEvNT_6ParamsE --------------------------
	.section	.nv.shared._ZN7cutlass13device_kernelIN5flash11enable_sm90INS1_16FlashAttnFwdSm90INS1_25CollectiveMainloopFwdSm90ILi2EN4cute5tupleIJNS5_1CILi1EEES8_S8_EEENS6_IJNS7_ILi64EEESA_SA_EEELi512ENS_10bfloat16_tEfNS_4arch4Sm90ELb1ELb0ELb0ELb1ELb0ELb1ELb0ELb0ELb0ELb0ELb0ELb0EEENS1_21CollectiveEpilogueFwdINS6_IJSA_NS7_ILi512EEESA_EEES9_SC_SE_Li256ELb1ELb0ELb0ELb0EEENS1_36VarlenDynamicPersistentTileSchedulerILi64ELi64ELi256ELi32ELb0ELb0ELb1ELb1ELb1ELb1EEEEEEEEEvNT_6ParamsE,"aw",@nobits
	.sectionflags	@""
	.align	16
	.zero		1024


//--------------------- .nv.shared._ZN7cutlass13device_kernelIN5flash11enable_sm90INS1_16FlashAttnFwdSm90INS1_25CollectiveMainloopFwdSm90ILi2EN4cute5tupleIJNS5_1CILi1EEES8_S8_EEENS6_IJNS7_ILi64EEESA_SA_EEELi512ENS_10bfloat16_tEfNS_4arch4Sm90ELb1ELb0ELb0ELb1ELb0ELb0ELb1ELb0ELb0ELb0ELb0ELb0EEENS1_21CollectiveEpilogueFwdINS6_IJSA_NS7_ILi512EEESA_EEES9_SC_SE_Li256ELb1ELb0ELb0ELb0EEENS1_36VarlenDynamicPersistentTileSchedulerILi64ELi64ELi256ELi32ELb0ELb0ELb1ELb1ELb1ELb1EEEEEEEEEvNT_6ParamsE --------------------------
	.section	.nv.shared._ZN7cutlass13device_kernelIN5flash11enable_sm90INS1_16FlashAttnFwdSm90INS1_25CollectiveMainloopFwdSm90ILi2EN4cute5tupleIJNS5_1CILi1EEES8_S8_EEENS6_IJNS7_ILi64EEESA_SA_EEELi512ENS_10bfloat16_tEfNS_4arch4Sm90ELb1ELb0ELb0ELb1ELb0ELb0ELb1ELb0ELb0ELb0ELb0ELb0EEENS1_21CollectiveEpilogueFwdINS6_IJSA_NS7_ILi512EEESA_EEES9_SC_SE_Li256ELb1ELb0ELb0ELb0EEENS1_36VarlenDynamicPersistentTileSchedulerILi64ELi64ELi256ELi32ELb0ELb0ELb1ELb1ELb1ELb1EEEEEEEEEvNT_6ParamsE,"aw",@nobits
	.sectionflags	@""
	.align	16
	.zero		1024


//--------------------- .nv.shared._ZN7cutlass13device_kernelIN5flash11enable_sm90INS1_16FlashAttnFwdSm90INS1_25CollectiveMainloopFwdSm90ILi2EN4cute5tupleIJNS5_1CILi1EEES8_S8_EEENS6_IJNS7_ILi64EEESA_SA_EEELi512ENS_10bfloat16_tEfNS_4arch4Sm90ELb1ELb0ELb0ELb1ELb0ELb1ELb1ELb0ELb0ELb0ELb0ELb0EEENS1_21CollectiveEpilogueFwdINS6_IJSA_NS7_ILi512EEESA_EEES9_SC_SE_Li256ELb1ELb0ELb0ELb0EEENS1_36VarlenDynamicPersistentTileSchedulerILi64ELi64ELi256ELi32ELb0ELb0ELb1ELb1ELb1ELb1EEEEEEEEEvNT_6ParamsE --------------------------
	.section	.nv.shared._ZN7cutlass13device_kernelIN5flash11enable_sm90INS1_16FlashAttnFwdSm90INS1_25CollectiveMainloopFwdSm90ILi2EN4cute5tupleIJNS5_1CILi1EEES8_S8_EEENS6_IJNS7_ILi64EEESA_SA_EEELi512ENS_10bfloat16_tEfNS_4arch4Sm90ELb1ELb0ELb0ELb1ELb0ELb1ELb1ELb0ELb0ELb0ELb0ELb0EEENS1_21CollectiveEpilogueFwdINS6_IJSA_NS7_ILi512EEESA_EEES9_SC_SE_Li256ELb1ELb0ELb0ELb0EEENS1_36VarlenDynamicPersistentTileSchedulerILi64ELi64ELi256ELi32ELb0ELb0ELb1ELb1ELb1ELb1EEEEEEEEEvNT_6ParamsE,"aw",@nobits
	.sectionflags	@""
	.align	16
	.zero		1024


//--------------------- .nv.constant0._ZN7cutlass13device_kernelIN5flash11enable_sm90INS1_16FlashAttnFwdSm90INS1_25CollectiveMainloopFwdSm90ILi2EN4cute5tupleIJNS5_1CILi1EEES8_S8_EEENS6_IJNS7_ILi64EEESA_SA_EEELi512ENS_10bfloat16_tEfNS_4arch4Sm90ELb0ELb0ELb0ELb0ELb0ELb0ELb0ELb0ELb0ELb0ELb0ELb0EEENS1_21CollectiveEpilogueFwdINS6_IJSA_NS7_ILi512EEESA_EEES9_SC_SE_Li256ELb0ELb0ELb0ELb0EEENS1_29StaticPersistentTileSchedulerILb0EEEEEEEEEvNT_6ParamsE --------------------------
	.section	.nv.constant0._ZN7cutlass13device_kernelIN5flash11enable_sm90INS1_16FlashAttnFwdSm90INS1_25CollectiveMainloopFwdSm90ILi2EN4cute5tupleIJNS5_1CILi1EEES8_S8_EEENS6_IJNS7_ILi64EEESA_SA_EEELi512ENS_10bfloat16_tEfNS_4arch4Sm90ELb0ELb0ELb0ELb0ELb0ELb0ELb0ELb0ELb0ELb0ELb0ELb0EEENS1_21CollectiveEpilogueFwdINS6_IJSA_NS7_ILi512EEESA_EEES9_SC_SE_Li256ELb0ELb0ELb0ELb0EEENS1_29StaticPersistentTileSchedulerILb0EEEEEEEEEvNT_6ParamsE,"a",@progbits
	.sectionflags	@""
	.align	4
.nv.constant0._ZN7cutlass13device_kernelIN5flash11enable_sm90INS1_16FlashAttnFwdSm90INS1_25CollectiveMainloopFwdSm90ILi2EN4cute5tupleIJNS5_1CILi1EEES8_S8_EEENS6_IJNS7_ILi64EEESA_SA_EEELi512ENS_10bfloat16_tEfNS_4arch4Sm90ELb0ELb0ELb0ELb0ELb0ELb0ELb0ELb0ELb0ELb0ELb0ELb0EEENS1_21CollectiveEpilogueFwdINS6_IJSA_NS7_ILi512EEESA_EEES9_SC_SE_Li256ELb0ELb0ELb0ELb0EEENS1_29StaticPersistentTileSchedulerILb0EEEEEEEEEvNT_6ParamsE:
	.zero		3584


//--------------------- .nv.constant0._ZN7cutlass13device_kernelIN5flash11enable_sm90INS1_16FlashAttnFwdSm90INS1_25CollectiveMainloopFwdSm90ILi2EN4cute5tupleIJNS5_1CILi1EEES8_S8_EEENS6_IJNS7_ILi64EEESA_SA_EEELi512ENS_10bfloat16_tEfNS_4arch4Sm90ELb0ELb0ELb0ELb0ELb0ELb0ELb1ELb0ELb0ELb0ELb0ELb0EEENS1_21CollectiveEpilogueFwdINS6_IJSA_NS7_ILi512EEESA_EEES9_SC_SE_Li256ELb0ELb0ELb0ELb0EEENS1_29StaticPersistentTileSchedulerILb0EEEEEEEEEvNT_6ParamsE --------------------------
	.section	.nv.constant0._ZN7cutlass13device_kernelIN5flash11enable_sm90INS1_16FlashAttnFwdSm90INS1_25CollectiveMainloopFwdSm90ILi2EN4cute5tupleIJNS5_1CILi1EEES8_S8_EEENS6_IJNS7_ILi64EEESA_SA_EEELi512ENS_10bfloat16_tEfNS_4arch4Sm90ELb0ELb0ELb0ELb0ELb0ELb0ELb1ELb0ELb0ELb0ELb0ELb0EEENS1_21CollectiveEpilogueFwdINS6_IJSA_NS7_ILi512EEESA_EEES9_SC_SE_Li256ELb0ELb0ELb0ELb0EEENS1_29StaticPersistentTileSchedulerILb0EEEEEEEEEvNT_6ParamsE,"a",@progbits
	.sectionflags	@""
	.align	4
.nv.constant0._ZN7cutlass13device_kernelIN5flash11enable_sm90INS1_16FlashAttnFwdSm90INS1_25CollectiveMainloopFwdSm90ILi2EN4cute5tupleIJNS5_1CILi1EEES8_S8_EEENS6_IJNS7_ILi64EEESA_SA_EEELi512ENS_10bfloat16_tEfNS_4arch4Sm90ELb0ELb0ELb0ELb0ELb0ELb0ELb1ELb0ELb0ELb0ELb0ELb0EEENS1_21CollectiveEpilogueFwdINS6_IJSA_NS7_ILi512EEESA_EEES9_SC_SE_Li256ELb0ELb0ELb0ELb0EEENS1_29StaticPersistentTileSchedulerILb0EEEEEEEEEvNT_6ParamsE:
	.zero		3840


//--------------------- .nv.constant0._ZN7cutlass13device_kernelIN5flash11enable_sm90INS1_16FlashAttnFwdSm90INS1_25CollectiveMainloopFwdSm90ILi2EN4cute5tupleIJNS5_1CILi1EEES8_S8_EEENS6_IJNS7_ILi64EEESA_SA_EEELi512ENS_10bfloat16_tEfNS_4arch4Sm90ELb0ELb0ELb0ELb1ELb0ELb0ELb0ELb0ELb0ELb0ELb0ELb0EEENS1_21CollectiveEpilogueFwdINS6_IJSA_NS7_ILi512EEESA_EEES9_SC_SE_Li256ELb1ELb0ELb0ELb0EEENS1_36VarlenDynamicPersistentTileSchedulerILi64ELi64ELi256ELi32ELb0ELb0ELb1ELb0ELb1ELb1EEEEEEEEEvNT_6ParamsE --------------------------
	.section	.nv.constant0._ZN7cutlass13device_kernelIN5flash11enable_sm90INS1_16FlashAttnFwdSm90INS1_25CollectiveMainloopFwdSm90ILi2EN4cute5tupleIJNS5_1CILi1EEES8_S8_EEENS6_IJNS7_ILi64EEESA_SA_EEELi512ENS_10bfloat16_tEfNS_4arch4Sm90ELb0ELb0ELb0ELb1ELb0ELb0ELb0ELb0ELb0ELb0ELb0ELb0EEENS1_21CollectiveEpilogueFwdINS6_IJSA_NS7_ILi512EEESA_EEES9_SC_SE_Li256ELb1ELb0ELb0ELb0EEENS1_36VarlenDynamicPersistentTileSchedulerILi64ELi64ELi256ELi32ELb0ELb0ELb1ELb0ELb1ELb1EEEEEEEEEvNT_6ParamsE,"a",@progbits
	.sectionflags	@""
	.align	4
.nv.constant0._ZN7cutlass13device_kernelIN5flash11enable_sm90INS1_16FlashAttnFwdSm90INS1_25CollectiveMainloopFwdSm90ILi2EN4cute5tupleIJNS5_1CILi1EEES8_S8_EEENS6_IJNS7_ILi64EEESA_SA_EEELi512ENS_10bfloat16_tEfNS_4arch4Sm90ELb0ELb0ELb0ELb1ELb0ELb0ELb0ELb0ELb0ELb0ELb0ELb0EEENS1_21CollectiveEpilogueFwdINS6_IJSA_NS7_ILi512EEESA_EEES9_SC_SE_Li256ELb1ELb0ELb0ELb0EEENS1_36VarlenDynamicPersistentTileSchedulerILi64ELi64ELi256ELi32ELb0ELb0ELb1ELb0ELb1ELb1EEEEEEEEEvNT_6ParamsE:
	.zero		3200


//--------------------- .nv.constant0._ZN7cutlass13device_kernelIN5flash11enable_sm90INS1_16FlashAttnFwdSm90INS1_25CollectiveMainloopFwdSm90ILi2EN4cute5tupleIJNS5_1CILi1EEES8_S8_EEENS6_IJNS7_ILi64EEESA_SA_EEELi512ENS_10bfloat16_tEfNS_4arch4Sm90ELb0ELb0ELb0ELb1ELb0ELb1ELb0ELb0ELb0ELb0ELb0ELb0EEENS1_21CollectiveEpilogueFwdINS6_IJSA_NS7_ILi512EEESA_EEES9_SC_SE_Li256ELb1ELb0ELb0ELb0EEENS1_36VarlenDynamicPersistentTileSchedulerILi64ELi64ELi256ELi32ELb0ELb0ELb1ELb0ELb1ELb1EEEEEEEEEvNT_6ParamsE --------------------------
	.section	.nv.constant0._ZN7cutlass13device_kernelIN5flash11enable_sm90INS1_16FlashAttnFwdSm90INS1_25CollectiveMainloopFwdSm90ILi2EN4cute5tupleIJNS5_1CILi1EEES8_S8_EEENS6_IJNS7_ILi64EEESA_SA_EEELi512ENS_10bfloat16_tEfNS_4arch4Sm90ELb0ELb0ELb0ELb1ELb0ELb1ELb0ELb0ELb0ELb0ELb0ELb0EEENS1_21CollectiveEpilogueFwdINS6_IJSA_NS7_ILi512EEESA_EEES9_SC_SE_Li256ELb1ELb0ELb0ELb0EEENS1_36VarlenDynamicPersistentTileSchedulerILi64ELi64ELi256ELi32ELb0ELb0ELb1ELb0ELb1ELb1EEEEEEEEEvNT_6ParamsE,"a",@progbits
	.sectionflags	@""
	.align	4
.nv.constant0._ZN7cutlass13device_kernelIN5flash11enable_sm90INS1_16FlashAttnFwdSm90INS1_25CollectiveMainloopFwdSm90ILi2EN4cute5tupleIJNS5_1CILi1EEES8_S8_EEENS6_IJNS7_ILi64EEESA_SA_EEELi512ENS_10bfloat16_tEfNS_4arch4Sm90ELb0ELb0ELb0ELb1ELb0ELb1ELb0ELb0ELb0ELb0ELb0ELb0EEENS1_21CollectiveEpilogueFwdINS6_IJSA_NS7_ILi512EEESA_EEES9_SC_SE_Li256ELb1ELb0ELb0ELb0EEENS1_36VarlenDynamicPersistentTileSchedulerILi64ELi64ELi256ELi32ELb0ELb0ELb1ELb0ELb1ELb1EEEEEEEEEvNT_6ParamsE:
	.zero		3200


//--------------------- .nv.constant0._ZN7cutlass13device_kernelIN5flash11enable_sm90INS1_16FlashAttnFwdSm90INS1_25CollectiveMainloopFwdSm90ILi2EN4cute5tupleIJNS5_1CILi1EEES8_S8_EEENS6_IJNS7_ILi64EEESA_SA_EEELi512ENS_10bfloat16_tEfNS_4arch4Sm90ELb0ELb0ELb0ELb1ELb0ELb0ELb1ELb0ELb0ELb0ELb0ELb0EEENS1_21CollectiveEpilogueFwdINS6_IJSA_NS7_ILi512EEESA_EEES9_SC_SE_Li256ELb1ELb0ELb0ELb0EEENS1_36VarlenDynamicPersistentTileSchedulerILi64ELi64ELi256ELi32ELb0ELb0ELb1ELb0ELb1ELb1EEEEEEEEEvNT_6ParamsE --------------------------
	.section	.nv.constant0._ZN7cutlass13device_kernelIN5flash11enable_sm90INS1_16FlashAttnFwdSm90INS1_25CollectiveMainloopFwdSm90ILi2EN4cute5tupleIJNS5_1CILi1EEES8_S8_EEENS6_IJNS7_ILi64EEESA_SA_EEELi512ENS_10bfloat16_tEfNS_4arch4Sm90ELb0ELb0ELb0ELb1ELb0ELb0ELb1ELb0ELb0ELb0ELb0ELb0EEENS1_21CollectiveEpilogueFwdINS6_IJSA_NS7_ILi512EEESA_EEES9_SC_SE_Li256ELb1ELb0ELb0ELb0EEENS1_36VarlenDynamicPersistentTileSchedulerILi64ELi64ELi256ELi32ELb0ELb0ELb1ELb0ELb1ELb1EEEEEEEEEvNT_6ParamsE,"a",@progbits
	.sectionflags	@""
	.align	4
.nv.constant0._ZN7cutlass13device_kernelIN5flash11enable_sm90INS1_16FlashAttnFwdSm90INS1_25CollectiveMainloopFwdSm90ILi2EN4cute5tupleIJNS5_1CILi1EEES8_S8_EEENS6_IJNS7_ILi64EEESA_SA_EEELi512ENS_10bfloat16_tEfNS_4arch4Sm90ELb0ELb0ELb0ELb1ELb0ELb0ELb1ELb0ELb0ELb0ELb0ELb0EEENS1_21CollectiveEpilogueFwdINS6_IJSA_NS7_ILi512EEESA_EEES9_SC_SE_Li256ELb1ELb0ELb0ELb0EEENS1_36VarlenDynamicPersistentTileSchedulerILi64ELi64ELi256ELi32ELb0ELb0ELb1ELb0ELb1ELb1EEEEEEEEEvNT_6ParamsE:
	.zero		3456


//--------------------- .nv.constant0._ZN7cutlass13device_kernelIN5flash11enable_sm90INS1_16FlashAttnFwdSm90INS1_25CollectiveMainloopFwdSm90ILi2EN4cute5tupleIJNS5_1CILi1EEES8_S8_EEENS6_IJNS7_ILi64EEESA_SA_EEELi512ENS_10bfloat16_tEfNS_4arch4Sm90ELb0ELb0ELb0ELb1ELb0ELb1ELb1ELb0ELb0ELb0ELb0ELb0EEENS1_21CollectiveEpilogueFwdINS6_IJSA_NS7_ILi512EEESA_EEES9_SC_SE_Li256ELb1ELb0ELb0ELb0EEENS1_36VarlenDynamicPersistentTileSchedulerILi64ELi64ELi256ELi32ELb0ELb0ELb1ELb0ELb1ELb1EEEEEEEEEvNT_6ParamsE --------------------------
	.section	.nv.constant0._ZN7cutlass13device_kernelIN5flash11enable_sm90INS1_16FlashAttnFwdSm90INS1_25CollectiveMainloopFwdSm90ILi2EN4cute5tupleIJNS5_1CILi1EEES8_S8_EEENS6_IJNS7_ILi64EEESA_SA_EEELi512ENS_10bfloat16_tEfNS_4arch4Sm90ELb0ELb0ELb0ELb1ELb0ELb1ELb1ELb0ELb0ELb0ELb0ELb0EEENS1_21CollectiveEpilogueFwdINS6_IJSA_NS7_ILi512EEESA_EEES9_SC_SE_Li256ELb1ELb0ELb0ELb0EEENS1_36VarlenDynamicPersistentTileSchedulerILi64ELi64ELi256ELi32ELb0ELb0ELb1ELb0ELb1ELb1EEEEEEEEEvNT_6ParamsE,"a",@progbits
	.sectionflags	@""
	.align	4
.nv.constant0._ZN7cutlass13device_kernelIN5flash11enable_sm90INS1_16FlashAttnFwdSm90INS1_25CollectiveMainloopFwdSm90ILi2EN4cute5tupleIJNS5_1CILi1EEES8_S8_EEENS6_IJNS7_ILi64EEESA_SA_EEELi512ENS_10bfloat16_tEfNS_4arch4Sm90ELb0ELb0ELb0ELb1ELb0ELb1ELb1ELb0ELb0ELb0ELb0ELb0EEENS1_21CollectiveEpilogueFwdINS6_IJSA_NS7_ILi512EEESA_EEES9_SC_SE_Li256ELb1ELb0ELb0ELb0EEENS1_36VarlenDynamicPersistentTileSchedulerILi64ELi64ELi256ELi32ELb0ELb0ELb1ELb0ELb1ELb1EEEEEEEEEvNT_6ParamsE:
	.zero		3456


//--------------------- .nv.constant0._ZN7cutlass13device_kernelIN5flash11enable_sm90INS1_16FlashAttnFwdSm90INS1_25CollectiveMainloopFwdSm90ILi2EN4cute5tupleIJNS5_1CILi1EEES8_S8_EEENS6_IJNS7_ILi64EEESA_SA_EEELi512ENS_10bfloat16_tEfNS_4arch4Sm90ELb0ELb1ELb0ELb0ELb0ELb0ELb0ELb0ELb0ELb0ELb0ELb0EEENS1_21CollectiveEpilogueFwdINS6_IJSA_NS7_ILi512EEESA_EEES9_SC_SE_Li256ELb0ELb0ELb0ELb0EEENS1_30DynamicPersistentTileSchedulerILi256ELi32ELb0ELb0ELb1EEEEEEEEEvNT_6ParamsE --------------------------
	.section	.nv.constant0._ZN7cutlass13device_kernelIN5flash11enable_sm90INS1_16FlashAttnFwdSm90INS1_25CollectiveMainloopFwdSm90ILi2EN4cute5tupleIJNS5_1CILi1EEES8_S8_EEENS6_IJNS7_ILi64EEESA_SA_EEELi512ENS_10bfloat16_tEfNS_4arch4Sm90ELb0ELb1ELb0ELb0ELb0ELb0ELb0ELb0ELb0ELb0ELb0ELb0EEENS1_21CollectiveEpilogueFwdINS6_IJSA_NS7_ILi512EEESA_EEES9_SC_SE_Li256ELb0ELb0ELb0ELb0EEENS1_30DynamicPersistentTileSchedulerILi256ELi32ELb0ELb0ELb1EEEEEEEEEvNT_6ParamsE,"a",@progbits
	.sectionflags	@""
	.align	4
.nv.constant0._ZN7cutlass13device_kernelIN5flash11enable_sm90INS1_16FlashAttnFwdSm90INS1_25CollectiveMainloopFwdSm90ILi2EN4cute5tupleIJNS5_1CILi1EEES8_S8_EEENS6_IJNS7_ILi64EEESA_SA_EEELi512ENS_10bfloat16_tEfNS_4arch4Sm90ELb0ELb1ELb0ELb0ELb0ELb0ELb0ELb0ELb0ELb0ELb0ELb0EEENS1_21CollectiveEpilogueFwdINS6_IJSA_NS7_ILi512EEESA_EEES9_SC_SE_Li256ELb0ELb0ELb0ELb0EEENS1_30DynamicPersistentTileSchedulerILi256ELi32ELb0ELb0ELb1EEEEEEEEEvNT_6ParamsE:
	.zero		3584


//--------------------- .nv.constant0._ZN7cutlass13device_kernelIN5flash11enable_sm90INS1_16FlashAttnFwdSm90INS1_25CollectiveMainloopFwdSm90ILi2EN4cute5tupleIJNS5_1CILi1EEES8_S8_EEENS6_IJNS7_ILi64EEESA_SA_EEELi512ENS_10bfloat16_tEfNS_4arch4Sm90ELb0ELb1ELb0ELb0ELb0ELb0ELb1ELb0ELb0ELb0ELb0ELb0EEENS1_21CollectiveEpilogueFwdINS6_IJSA_NS7_ILi512EEESA_EEES9_SC_SE_Li256ELb0ELb0ELb0ELb0EEENS1_30DynamicPersistentTileSchedulerILi256ELi32ELb0ELb0ELb1EEEEEEEEEvNT_6ParamsE --------------------------
	.section	.nv.constant0._ZN7cutlass13device_kernelIN5flash11enable_sm90INS1_16FlashAttnFwdSm90INS1_25CollectiveMainloopFwdSm90ILi2EN4cute5tupleIJNS5_1CILi1EEES8_S8_EEENS6_IJNS7_ILi64EEESA_SA_EEELi512ENS_10bfloat16_tEfNS_4arch4Sm90ELb0ELb1ELb0ELb0ELb0ELb0ELb1ELb0ELb0ELb0ELb0ELb0EEENS1_21CollectiveEpilogueFwdINS6_IJSA_NS7_ILi512EEESA_EEES9_SC_SE_Li256ELb0ELb0ELb0ELb0EEENS1_30DynamicPersistentTileSchedulerILi256ELi32ELb0ELb0ELb1EEEEEEEEEvNT_6ParamsE,"a",@progbits
	.sectionflags	@""
	.align	4
.nv.constant0._ZN7cutlass13device_kernelIN5flash11enable_sm90INS1_16FlashAttnFwdSm90INS1_25CollectiveMainloopFwdSm90ILi2EN4cute5tupleIJNS5_1CILi1EEES8_S8_EEENS6_IJNS7_ILi64EEESA_SA_EEELi512ENS_10bfloat16_tEfNS_4arch4Sm90ELb0ELb1ELb0ELb0ELb0ELb0ELb1ELb0ELb0ELb0ELb0ELb0EEENS1_21CollectiveEpilogueFwdINS6_IJSA_NS7_ILi512EEESA_EEES9_SC_SE_Li256ELb0ELb0ELb0ELb0EEENS1_30DynamicPersistentTileSchedulerILi256ELi32ELb0ELb0ELb1EEEEEEEEEvNT_6ParamsE:
	.zero		3840


//--------------------- .nv.constant0._ZN7cutlass13device_kernelIN5flash11enable_sm90INS1_16FlashAttnFwdSm90INS1_25CollectiveMainloopFwdSm90ILi2EN4cute5tupleIJNS5_1CILi1EEES8_S8_EEENS6_IJNS7_ILi64EEESA_SA_EEELi512ENS_10bfloat16_tEfNS_4arch4Sm90ELb0ELb1ELb0ELb1ELb0ELb0ELb0ELb0ELb0ELb0ELb0ELb0EEENS1_21CollectiveEpilogueFwdINS6_IJSA_NS7_ILi512EEESA_EEES9_SC_SE_Li256ELb1ELb0ELb0ELb0EEENS1_36VarlenDynamicPersistentTileSchedulerILi64ELi64ELi256ELi32ELb0ELb0ELb1ELb1ELb0ELb1EEEEEEEEEvNT_6ParamsE --------------------------
	.section	.nv.constant0._ZN7cutlass13device_kernelIN5flash11enable_sm90INS1_16FlashAttnFwdSm90INS1_25CollectiveMainloopFwdSm90ILi2EN4cute5tupleIJNS5_1CILi1EEES8_S8_EEENS6_IJNS7_ILi64EEESA_SA_EEELi512ENS_10bfloat16_tEfNS_4arch4Sm90ELb0ELb1ELb0ELb1ELb0ELb0ELb0ELb0ELb0ELb0ELb0ELb0EEENS1_21CollectiveEpilogueFwdINS6_IJSA_NS7_ILi512EEESA_EEES9_SC_SE_Li256ELb1ELb0ELb0ELb0EEENS1_36VarlenDynamicPersistentTileSchedulerILi64ELi64ELi256ELi32ELb0ELb0ELb1ELb1ELb0ELb1EEEEEEEEEvNT_6ParamsE,"a",@progbits
	.sectionflags	@""
	.align	4
.nv.constant0._ZN7cutlass13device_kernelIN5flash11enable_sm90INS1_16FlashAttnFwdSm90INS1_25CollectiveMainloopFwdSm90ILi2EN4cute5tupleIJNS5_1CILi1EEES8_S8_EEENS6_IJNS7_ILi64EEESA_SA_EEELi512ENS_10bfloat16_tEfNS_4arch4Sm90ELb0ELb1ELb0ELb1ELb0ELb0ELb0ELb0ELb0ELb0ELb0ELb0EEENS1_21CollectiveEpilogueFwdINS6_IJSA_NS7_ILi512EEESA_EEES9_SC_SE_Li256ELb1ELb0ELb0ELb0EEENS1_36VarlenDynamicPersistentTileSchedulerILi64ELi64ELi256ELi32ELb0ELb0ELb1ELb1ELb0ELb1EEEEEEEEEvNT_6ParamsE:
	.zero		3200


//--------------------- .nv.constant0._ZN7cutlass13device_kernelIN5flash11enable_sm90INS1_16FlashAttnFwdSm90INS1_25CollectiveMainloopFwdSm90ILi2EN4cute5tupleIJNS5_1CILi1EEES8_S8_EEENS6_IJNS7_ILi64EEESA_SA_EEELi512ENS_10bfloat16_tEfNS_4arch4Sm90ELb0ELb1ELb0ELb1ELb0ELb1ELb0ELb0ELb0ELb0ELb0ELb0EEENS1_21CollectiveEpilogueFwdINS6_IJSA_NS7_ILi512EEESA_EEES9_SC_SE_Li256ELb1ELb0ELb0ELb0EEENS1_36VarlenDynamicPersistentTileSchedulerILi64ELi64ELi256ELi32ELb0ELb0ELb1ELb1ELb0ELb1EEEEEEEEEvNT_6ParamsE --------------------------
	.section	.nv.constant0._ZN7cutlass13device_kernelIN5flash11enable_sm90INS1_16FlashAttnFwdSm90INS1_25CollectiveMainloopFwdSm90ILi2EN4cute5tupleIJNS5_1CILi1EEES8_S8_EEENS6_IJNS7_ILi64EEESA_SA_EEELi512ENS_10bfloat16_tEfNS_4arch4Sm90ELb0ELb1ELb0ELb1ELb0ELb1ELb0ELb0ELb0ELb0ELb0ELb0EEENS1_21CollectiveEpilogueFwdINS6_IJSA_NS7_ILi512EEESA_EEES9_SC_SE_Li256ELb1ELb0ELb0ELb0EEENS1_36VarlenDynamicPersistentTileSchedulerILi64ELi64ELi256ELi32ELb0ELb0ELb1ELb1ELb0ELb1EEEEEEEEEvNT_6ParamsE,"a",@progbits
	.sectionflags	@""
	.align	4
.nv.constant0._ZN7cutlass13device_kernelIN5flash11enable_sm90INS1_16FlashAttnFwdSm90INS1_25CollectiveMainloopFwdSm90ILi2EN4cute5tupleIJNS5_1CILi1EEES8_S8_EEENS6_IJNS7_ILi64EEESA_SA_EEELi512ENS_10bfloat16_tEfNS_4arch4Sm90ELb0ELb1ELb0ELb1ELb0ELb1ELb0ELb0ELb0ELb0ELb0ELb0EEENS1_21CollectiveEpilogueFwdINS6_IJSA_NS7_ILi512EEESA_EEES9_SC_SE_Li256ELb1ELb0ELb0ELb0EEENS1_36VarlenDynamicPersistentTileSchedulerILi64ELi64ELi256ELi32ELb0ELb0ELb1ELb1ELb0ELb1EEEEEEEEEvNT_6ParamsE:
	.zero		3200


//--------------------- .nv.constant0._ZN7cutlass13device_kernelIN5flash11enable_sm90INS1_16FlashAttnFwdSm90INS1_25CollectiveMainloopFwdSm90ILi2EN4cute5tupleIJNS5_1CILi1EEES8_S8_EEENS6_IJNS7_ILi64EEESA_SA_EEELi512ENS_10bfloat16_tEfNS_4arch4Sm90ELb0ELb1ELb0ELb1ELb0ELb0ELb1ELb0ELb0ELb0ELb0ELb0EEENS1_21CollectiveEpilogueFwdINS6_IJSA_NS7_ILi512EEESA_EEES9_SC_SE_Li256ELb1ELb0ELb0ELb0EEENS1_36VarlenDynamicPersistentTileSchedulerILi64ELi64ELi256ELi32ELb0ELb0ELb1ELb1ELb0ELb1EEEEEEEEEvNT_6ParamsE --------------------------
	.section	.nv.constant0._ZN7cutlass13device_kernelIN5flash11enable_sm90INS1_16FlashAttnFwdSm90INS1_25CollectiveMainloopFwdSm90ILi2EN4cute5tupleIJNS5_1CILi1EEES8_S8_EEENS6_IJNS7_ILi64EEESA_SA_EEELi512ENS_10bfloat16_tEfNS_4arch4Sm90ELb0ELb1ELb0ELb1ELb0ELb0ELb1ELb0ELb0ELb0ELb0ELb0EEENS1_21CollectiveEpilogueFwdINS6_IJSA_NS7_ILi512EEESA_EEES9_SC_SE_Li256ELb1ELb0ELb0ELb0EEENS1_36VarlenDynamicPersistentTileSchedulerILi64ELi64ELi256ELi32ELb0ELb0ELb1ELb1ELb0ELb1EEEEEEEEEvNT_6ParamsE,"a",@progbits
	.sectionflags	@""
	.align	4
.nv.constant0._ZN7cutlass13device_kernelIN5flash11enable_sm90INS1_16FlashAttnFwdSm90INS1_25CollectiveMainloopFwdSm90ILi2EN4cute5tupleIJNS5_1CILi1EEES8_S8_EEENS6_IJNS7_ILi64EEESA_SA_EEELi512ENS_10bfloat16_tEfNS_4arch4Sm90ELb0ELb1ELb0ELb1ELb0ELb0ELb1ELb0ELb0ELb0ELb0ELb0EEENS1_21CollectiveEpilogueFwdINS6_IJSA_NS7_ILi512EEESA_EEES9_SC_SE_Li256ELb1ELb0ELb0ELb0EEENS1_36VarlenDynamicPersistentTileSchedulerILi64ELi64ELi256ELi32ELb0ELb0ELb1ELb1ELb0ELb1EEEEEEEEEvNT_6ParamsE:
	.zero		3456


//--------------------- .nv.constant0._ZN7cutlass13device_kernelIN5flash11enable_sm90INS1_16FlashAttnFwdSm90INS1_25CollectiveMainloopFwdSm90ILi2EN4cute5tupleIJNS5_1CILi1EEES8_S8_EEENS6_IJNS7_ILi64EEESA_SA_EEELi512ENS_10bfloat16_tEfNS_4arch4Sm90ELb0ELb1ELb0ELb1ELb0ELb1ELb1ELb0ELb0ELb0ELb0ELb0EEENS1_21CollectiveEpilogueFwdINS6_IJSA_NS7_ILi512EEESA_EEES9_SC_SE_Li256ELb1ELb0ELb0ELb0EEENS1_36VarlenDynamicPersistentTileSchedulerILi64ELi64ELi256ELi32ELb0ELb0ELb1ELb1ELb0ELb1EEEEEEEEEvNT_6ParamsE --------------------------
	.section	.nv.constant0._ZN7cutlass13device_kernelIN5flash11enable_sm90INS1_16FlashAttnFwdSm90INS1_25CollectiveMainloopFwdSm90ILi2EN4cute5tupleIJNS5_1CILi1EEES8_S8_EEENS6_IJNS7_ILi64EEESA_SA_EEELi512ENS_10bfloat16_tEfNS_4arch4Sm90ELb0ELb1ELb0ELb1ELb0ELb1ELb1ELb0ELb0ELb0ELb0ELb0EEENS1_21CollectiveEpilogueFwdINS6_IJSA_NS7_ILi512EEESA_EEES9_SC_SE_Li256ELb1ELb0ELb0ELb0EEENS1_36VarlenDynamicPersistentTileSchedulerILi64ELi64ELi256ELi32ELb0ELb0ELb1ELb1ELb0ELb1EEEEEEEEEvNT_6ParamsE,"a",@progbits
	.sectionflags	@""
	.align	4
.nv.constant0._ZN7cutlass13device_kernelIN5flash11enable_sm90INS1_16FlashAttnFwdSm90INS1_25CollectiveMainloopFwdSm90ILi2EN4cute5tupleIJNS5_1CILi1EEES8_S8_EEENS6_IJNS7_ILi64EEESA_SA_EEELi512ENS_10bfloat16_tEfNS_4arch4Sm90ELb0ELb1ELb0ELb1ELb0ELb1ELb1ELb0ELb0ELb0ELb0ELb0EEENS1_21CollectiveEpilogueFwdINS6_IJSA_NS7_ILi512EEESA_EEES9_SC_SE_Li256ELb1ELb0ELb0ELb0EEENS1_36VarlenDynamicPersistentTileSchedulerILi64ELi64ELi256ELi32ELb0ELb0ELb1ELb1ELb0ELb1EEEEEEEEEvNT_6ParamsE:
	.zero		3456


//--------------------- .nv.constant0._ZN7cutlass13device_kernelIN5flash11enable_sm90INS1_16FlashAttnFwdSm90INS1_25CollectiveMainloopFwdSm90ILi2EN4cute5tupleIJNS5_1CILi1EEES8_S8_EEENS6_IJNS7_ILi64EEESA_SA_EEELi512ENS_10bfloat16_tEfNS_4arch4Sm90ELb1ELb0ELb0ELb0ELb0ELb0ELb0ELb0ELb0ELb0ELb0ELb0EEENS1_21CollectiveEpilogueFwdINS6_IJSA_NS7_ILi512EEESA_EEES9_SC_SE_Li256ELb0ELb0ELb0ELb0EEENS1_30DynamicPersistentTileSchedulerILi256ELi32ELb0ELb0ELb1EEEEEEEEEvNT_6ParamsE --------------------------
	.section	.nv.constant0._ZN7cutlass13device_kernelIN5flash11enable_sm90INS1_16FlashAttnFwdSm90INS1_25CollectiveMainloopFwdSm90ILi2EN4cute5tupleIJNS5_1CILi1EEES8_S8_EEENS6_IJNS7_ILi64EEESA_SA_EEELi512ENS_10bfloat16_tEfNS_4arch4Sm90ELb1ELb0ELb0ELb0ELb0ELb0ELb0ELb0ELb0ELb0ELb0ELb0EEENS1_21CollectiveEpilogueFwdINS6_IJSA_NS7_ILi512EEESA_EEES9_SC_SE_Li256ELb0ELb0ELb0ELb0EEENS1_30DynamicPersistentTileSchedulerILi256ELi32ELb0ELb0ELb1EEEEEEEEEvNT_6ParamsE,"a",@progbits
	.sectionflags	@""
	.align	4
.nv.constant0._ZN7cutlass13device_kernelIN5flash11enable_sm90INS1_16FlashAttnFwdSm90INS1_25CollectiveMainloopFwdSm90ILi2EN4cute5tupleIJNS5_1CILi1EEES8_S8_EEENS6_IJNS7_ILi64EEESA_SA_EEELi512ENS_10bfloat16_tEfNS_4arch4Sm90ELb1ELb0ELb0ELb0ELb0ELb0ELb0ELb0ELb0ELb0ELb0ELb0EEENS1_21CollectiveEpilogueFwdINS6_IJSA_NS7_ILi512EEESA_EEES9_SC_SE_Li256ELb0ELb0ELb0ELb0EEENS1_30DynamicPersistentTileSchedulerILi256ELi32ELb0ELb0ELb1EEEEEEEEEvNT_6ParamsE:
	.zero		3584


//--------------------- .nv.constant0._ZN7cutlass13device_kernelIN5flash11enable_sm90INS1_16FlashAttnFwdSm90INS1_25CollectiveMainloopFwdSm90ILi2EN4cute5tupleIJNS5_1CILi1EEES8_S8_EEENS6_IJNS7_ILi64EEESA_SA_EEELi512ENS_10bfloat16_tEfNS_4arch4Sm90ELb1ELb0ELb0ELb0ELb0ELb0ELb1ELb0ELb0ELb0ELb0ELb0EEENS1_21CollectiveEpilogueFwdINS6_IJSA_NS7_ILi512EEESA_EEES9_SC_SE_Li256ELb0ELb0ELb0ELb0EEENS1_30DynamicPersistentTileSchedulerILi256ELi32ELb0ELb0ELb1EEEEEEEEEvNT_6ParamsE --------------------------
	.section	.nv.constant0._ZN7cutlass13device_kernelIN5flash11enable_sm90INS1_16FlashAttnFwdSm90INS1_25CollectiveMainloopFwdSm90ILi2EN4cute5tupleIJNS5_1CILi1EEES8_S8_EEENS6_IJNS7_ILi64EEESA_SA_EEELi512ENS_10bfloat16_tEfNS_4arch4Sm90ELb1ELb0ELb0ELb0ELb0ELb0ELb1ELb0ELb0ELb0ELb0ELb0EEENS1_21CollectiveEpilogueFwdINS6_IJSA_NS7_ILi512EEESA_EEES9_SC_SE_Li256ELb0ELb0ELb0ELb0EEENS1_30DynamicPersistentTileSchedulerILi256ELi32ELb0ELb0ELb1EEEEEEEEEvNT_6ParamsE,"a",@progbits
	.sectionflags	@""
	.align	4
.nv.constant0._ZN7cutlass13device_kernelIN5flash11enable_sm90INS1_16FlashAttnFwdSm90INS1_25CollectiveMainloopFwdSm90ILi2EN4cute5tupleIJNS5_1CILi1EEES8_S8_EEENS6_IJNS7_ILi64EEESA_SA_EEELi512ENS_10bfloat16_tEfNS_4arch4Sm90ELb1ELb0ELb0ELb0ELb0ELb0ELb1ELb0ELb0ELb0ELb0ELb0EEENS1_21CollectiveEpilogueFwdINS6_IJSA_NS7_ILi512EEESA_EEES9_SC_SE_Li256ELb0ELb0ELb0ELb0EEENS1_30DynamicPersistentTileSchedulerILi256ELi32ELb0ELb0ELb1EEEEEEEEEvNT_6ParamsE:
	.zero		3840


//--------------------- .nv.constant0._ZN7cutlass13device_kernelIN5flash11enable_sm90INS1_16FlashAttnFwdSm90INS1_25CollectiveMainloopFwdSm90ILi2EN4cute5tupleIJNS5_1CILi1EEES8_S8_EEENS6_IJNS7_ILi64EEESA_SA_EEELi512ENS_10bfloat16_tEfNS_4arch4Sm90ELb1ELb0ELb0ELb1ELb0ELb0ELb0ELb0ELb0ELb0ELb0ELb0EEENS1_21CollectiveEpilogueFwdINS6_IJSA_NS7_ILi512EEESA_EEES9_SC_SE_Li256ELb1ELb0ELb0ELb0EEENS1_36VarlenDynamicPersistentTileSchedulerILi64ELi64ELi256ELi32ELb0ELb0ELb1ELb1ELb1ELb1EEEEEEEEEvNT_6ParamsE --------------------------
	.section	.nv.constant0._ZN7cutlass13device_kernelIN5flash11enable_sm90INS1_16FlashAttnFwdSm90INS1_25CollectiveMainloopFwdSm90ILi2EN4cute5tupleIJNS5_1CILi1EEES8_S8_EEENS6_IJNS7_ILi64EEESA_SA_EEELi512ENS_10bfloat16_tEfNS_4arch4Sm90ELb1ELb0ELb0ELb1ELb0ELb0ELb0ELb0ELb0ELb0ELb0ELb0EEENS1_21CollectiveEpilogueFwdINS6_IJSA_NS7_ILi512EEESA_EEES9_SC_SE_Li256ELb1ELb0ELb0ELb0EEENS1_36VarlenDynamicPersistentTileSchedulerILi64ELi64ELi256ELi32ELb0ELb0ELb1ELb1ELb1ELb1EEEEEEEEEvNT_6ParamsE,"a",@progbits
	.sectionflags	@""
	.align	4
.nv.constant0._ZN7cutlass13device_kernelIN5flash11enable_sm90INS1_16FlashAttnFwdSm90INS1_25CollectiveMainloopFwdSm90ILi2EN4cute5tupleIJNS5_1CILi1EEES8_S8_EEENS6_IJNS7_ILi64EEESA_SA_EEELi512ENS_10bfloat16_tEfNS_4arch4Sm90ELb1ELb0ELb0ELb1ELb0ELb0ELb0ELb0ELb0ELb0ELb0ELb0EEENS1_21CollectiveEpilogueFwdINS6_IJSA_NS7_ILi512EEESA_EEES9_SC_SE_Li256ELb1ELb0ELb0ELb0EEENS1_36VarlenDynamicPersistentTileSchedulerILi64ELi64ELi256ELi32ELb0ELb0ELb1ELb1ELb1ELb1EEEEEEEEEvNT_6ParamsE:
	.zero		3200


//--------------------- .nv.constant0._ZN7cutlass13device_kernelIN5flash11enable_sm90INS1_16FlashAttnFwdSm90INS1_25CollectiveMainloopFwdSm90ILi2EN4cute5tupleIJNS5_1CILi1EEES8_S8_EEENS6_IJNS7_ILi64EEESA_SA_EEELi512ENS_10bfloat16_tEfNS_4arch4Sm90ELb1ELb0ELb0ELb1ELb0ELb1ELb0ELb0ELb0ELb0ELb0ELb0EEENS1_21CollectiveEpilogueFwdINS6_IJSA_NS7_ILi512EEESA_EEES9_SC_SE_Li256ELb1ELb0ELb0ELb0EEENS1_36VarlenDynamicPersistentTileSchedulerILi64ELi64ELi256ELi32ELb0ELb0ELb1ELb1ELb1ELb1EEEEEEEEEvNT_6ParamsE --------------------------
	.section	.nv.constant0._ZN7cutlass13device_kernelIN5flash11enable_sm90INS1_16FlashAttnFwdSm90INS1_25CollectiveMainloopFwdSm90ILi2EN4cute5tupleIJNS5_1CILi1EEES8_S8_EEENS6_IJNS7_ILi64EEESA_SA_EEELi512ENS_10bfloat16_tEfNS_4arch4Sm90ELb1ELb0ELb0ELb1ELb0ELb1ELb0ELb0ELb0ELb0ELb0ELb0EEENS1_21CollectiveEpilogueFwdINS6_IJSA_NS7_ILi512EEESA_EEES9_SC_SE_Li256ELb1ELb0ELb0ELb0EEENS1_36VarlenDynamicPersistentTileSchedulerILi64ELi64ELi256ELi32ELb0ELb0ELb1ELb1ELb1ELb1EEEEEEEEEvNT_6ParamsE,"a",@progbits
	.sectionflags	@""
	.align	4
.nv.constant0._ZN7cutlass13device_kernelIN5flash11enable_sm90INS1_16FlashAttnFwdSm90INS1_25CollectiveMainloopFwdSm90ILi2EN4cute5tupleIJNS5_1CILi1EEES8_S8_EEENS6_IJNS7_ILi64EEESA_SA_EEELi512ENS_10bfloat16_tEfNS_4arch4Sm90ELb1ELb0ELb0ELb1ELb0ELb1ELb0ELb0ELb0ELb0ELb0ELb0EEENS1_21CollectiveEpilogueFwdINS6_IJSA_NS7_ILi512EEESA_EEES9_SC_SE_Li256ELb1ELb0ELb0ELb0EEENS1_36VarlenDynamicPersistentTileSchedulerILi64ELi64ELi256ELi32ELb0ELb0ELb1ELb1ELb1ELb1EEEEEEEEEvNT_6ParamsE:
	.zero		3200


//--------------------- .nv.constant0._ZN7cutlass13device_kernelIN5flash11enable_sm90INS1_16FlashAttnFwdSm90INS1_25CollectiveMainloopFwdSm90ILi2EN4cute5tupleIJNS5_1CILi1EEES8_S8_EEENS6_IJNS7_ILi64EEESA_SA_EEELi512ENS_10bfloat16_tEfNS_4arch4Sm90ELb1ELb0ELb0ELb1ELb0ELb0ELb1ELb0ELb0ELb0ELb0ELb0EEENS1_21CollectiveEpilogueFwdINS6_IJSA_NS7_ILi512EEESA_EEES9_SC_SE_Li256ELb1ELb0ELb0ELb0EEENS1_36VarlenDynamicPersistentTileSchedulerILi64ELi64ELi256ELi32ELb0ELb0ELb1ELb1ELb1ELb1EEEEEEEEEvNT_6ParamsE --------------------------
	.section	.nv.constant0._ZN7cutlass13device_kernelIN5flash11enable_sm90INS1_16FlashAttnFwdSm90INS1_25CollectiveMainloopFwdSm90ILi2EN4cute5tupleIJNS5_1CILi1EEES8_S8_EEENS6_IJNS7_ILi64EEESA_SA_EEELi512ENS_10bfloat16_tEfNS_4arch4Sm90ELb1ELb0ELb0ELb1ELb0ELb0ELb1ELb0ELb0ELb0ELb0ELb0EEENS1_21CollectiveEpilogueFwdINS6_IJSA_NS7_ILi512EEESA_EEES9_SC_SE_Li256ELb1ELb0ELb0ELb0EEENS1_36VarlenDynamicPersistentTileSchedulerILi64ELi64ELi256ELi32ELb0ELb0ELb1ELb1ELb1ELb1EEEEEEEEEvNT_6ParamsE,"a",@progbits
	.sectionflags	@""
	.align	4
.nv.constant0._ZN7cutlass13device_kernelIN5flash11enable_sm90INS1_16FlashAttnFwdSm90INS1_25CollectiveMainloopFwdSm90ILi2EN4cute5tupleIJNS5_1CILi1EEES8_S8_EEENS6_IJNS7_ILi64EEESA_SA_EEELi512ENS_10bfloat16_tEfNS_4arch4Sm90ELb1ELb0ELb0ELb1ELb0ELb0ELb1ELb0ELb0ELb0ELb0ELb0EEENS1_21CollectiveEpilogueFwdINS6_IJSA_NS7_ILi512EEESA_EEES9_SC_SE_Li256ELb1ELb0ELb0ELb0EEENS1_36VarlenDynamicPersistentTileSchedulerILi64ELi64ELi256ELi32ELb0ELb0ELb1ELb1ELb1ELb1EEEEEEEEEvNT_6ParamsE:
	.zero		3456


//--------------------- .nv.constant0._ZN7cutlass13device_kernelIN5flash11enable_sm90INS1_16FlashAttnFwdSm90INS1_25CollectiveMainloopFwdSm90ILi2EN4cute5tupleIJNS5_1CILi1EEES8_S8_EEENS6_IJNS7_ILi64EEESA_SA_EEELi512ENS_10bfloat16_tEfNS_4arch4Sm90ELb1ELb0ELb0ELb1ELb0ELb1ELb1ELb0ELb0ELb0ELb0ELb0EEENS1_21CollectiveEpilogueFwdINS6_IJSA_NS7_ILi512EEESA_EEES9_SC_SE_Li256ELb1ELb0ELb0ELb0EEENS1_36VarlenDynamicPersistentTileSchedulerILi64ELi64ELi256ELi32ELb0ELb0ELb1ELb1ELb1ELb1EEEEEEEEEvNT_6ParamsE --------------------------
	.section	.nv.constant0._ZN7cutlass13device_kernelIN5flash11enable_sm90INS1_16FlashAttnFwdSm90INS1_25CollectiveMainloopFwdSm90ILi2EN4cute5tupleIJNS5_1CILi1EEES8_S8_EEENS6_IJNS7_ILi64EEESA_SA_EEELi512ENS_10bfloat16_tEfNS_4arch4Sm90ELb1ELb0ELb0ELb1ELb0ELb1ELb1ELb0ELb0ELb0ELb0ELb0EEENS1_21CollectiveEpilogueFwdINS6_IJSA_NS7_ILi512EEESA_EEES9_SC_SE_Li256ELb1ELb0ELb0ELb0EEENS1_36VarlenDynamicPersistentTileSchedulerILi64ELi64ELi256ELi32ELb0ELb0ELb1ELb1ELb1ELb1EEEEEEEEEvNT_6ParamsE,"a",@progbits
	.sectionflags	@""
	.align	4
.nv.constant0._ZN7cutlass13device_kernelIN5flash11enable_sm90INS1_16FlashAttnFwdSm90INS1_25CollectiveMainloopFwdSm90ILi2EN4cute5tupleIJNS5_1CILi1EEES8_S8_EEENS6_IJNS7_ILi64EEESA_SA_EEELi512ENS_10bfloat16_tEfNS_4arch4Sm90ELb1ELb0ELb0ELb1ELb0ELb1ELb1ELb0ELb0ELb0ELb0ELb0EEENS1_21CollectiveEpilogueFwdINS6_IJSA_NS7_ILi512EEESA_EEES9_SC_SE_Li256ELb1ELb0ELb0ELb0EEENS1_36VarlenDynamicPersistentTileSchedulerILi64ELi64ELi256ELi32ELb0ELb0ELb1ELb1ELb1ELb1EEEEEEEEEvNT_6ParamsE:
	.zero		3456


//--------------------- SYMBOLS --------------------------

	.type		.nv.reservedSmem.offset0,@object
	.size		.nv.reservedSmem.offset0,0x4
	.type		__assertfail,@function
